	.target	sm_90a

	.elftype	@"ET_EXEC"


//--------------------- .note.nv.tkinfo           --------------------------
	.section	.note.nv.tkinfo,"",@"SHT_NOTE"
	.sectionflags	@"SHF_NOTE_NV_TKINFO"
	.tkinfo
        /*0018*/ 	.word	0x00000002
        /*0030*/ 	.string	""
        /*0030*/ 	.string	"ptxas"
        /*0030*/ 	.string	"Cuda compilation tools, release 13.0, V13.0.88"
        /*0030*/ 	.string	"Build cuda_13.0.r13.0/compiler.36424714_0"
        /*0030*/ 	.string	"-arch sm_90a -m 64 "



//--------------------- .note.nv.cuinfo           --------------------------
	.section	.note.nv.cuinfo,"",@"SHT_NOTE"
	.sectionflags	@"SHF_NOTE_NV_CUINFO"
        /*0018*/ 	.short	0x0002
        /*001a*/ 	.short	0x005a
        /*001c*/ 	.short	0x0082
	.zero		2


//--------------------- .nv.info                  --------------------------
	.section	.nv.info,"",@"SHT_CUDA_INFO"
	.align	4


	//----- nvinfo : EIATTR_REGCOUNT
	.align		4
        /*0000*/ 	.byte	0x04, 0x2f
        /*0002*/ 	.short	(.L_25 - .L_24)
	.align		4
.L_24:
        /*0004*/ 	.word	index@(_ZN7cutlass13device_kernelIN5flash11enable_sm90INS1_16FlashAttnFwdSm90INS1_25CollectiveMainloopFwdSm90ILi2EN4cute5tupleIJNS5_1CILi1EEES8_S8_EEENS6_IJNS7_ILi128EEESA_NS7_ILi192EEEEEELi128ENS_10bfloat16_tEfNS_4arch4Sm90ELb1ELb0ELb1ELb1ELb0ELb1ELb0ELb1ELb1ELb0ELb0ELb0EEENS1_21CollectiveEpilogueFwdINS6_IJSA_SA_SA_EEES9_SD_SF_Li256ELb1ELb0ELb0ELb0EEENS1_36VarlenDynamicPersistentTileSchedulerILi128ELi128ELi256ELi32ELb0ELb0ELb1ELb1ELb1ELb1EEEEEEEEEvNT_6ParamsE)
        /*0008*/ 	.word	0x000000a8


	//----- nvinfo : EIATTR_FRAME_SIZE
	.align		4
.L_25:
        /*000c*/ 	.byte	0x04, 0x11
        /*000e*/ 	.short	(.L_27 - .L_26)
	.align		4
.L_26:
        /*0010*/ 	.word	index@(_ZN7cutlass13device_kernelIN5flash11enable_sm90INS1_16FlashAttnFwdSm90INS1_25CollectiveMainloopFwdSm90ILi2EN4cute5tupleIJNS5_1CILi1EEES8_S8_EEENS6_IJNS7_ILi128EEESA_NS7_ILi192EEEEEELi128ENS_10bfloat16_tEfNS_4arch4Sm90ELb1ELb0ELb1ELb1ELb0ELb1ELb0ELb1ELb1ELb0ELb0ELb0EEENS1_21CollectiveEpilogueFwdINS6_IJSA_SA_SA_EEES9_SD_SF_Li256ELb1ELb0ELb0ELb0EEENS1_36VarlenDynamicPersistentTileSchedulerILi128ELi128ELi256ELi32ELb0ELb0ELb1ELb1ELb1ELb1EEEEEEEEEvNT_6ParamsE)
        /*0014*/ 	.word	0x00000038


	//----- nvinfo : EIATTR_REGCOUNT
	.align		4
.L_27:
        /*0018*/ 	.byte	0x04, 0x2f
        /*001a*/ 	.short	(.L_29 - .L_28)
	.align		4
.L_28:
        /*001c*/ 	.word	index@(_ZN7cutlass13device_kernelIN5flash11enable_sm90INS1_16FlashAttnFwdSm90INS1_25CollectiveMainloopFwdSm90ILi2EN4cute5tupleIJNS5_1CILi1EEES8_S8_EEENS6_IJNS7_ILi128EEESA_NS7_ILi192EEEEEELi128ENS_10bfloat16_tEfNS_4arch4Sm90ELb1ELb0ELb1ELb1ELb0ELb0ELb0ELb1ELb1ELb0ELb0ELb0EEENS1_21CollectiveEpilogueFwdINS6_IJSA_SA_SA_EEES9_SD_SF_Li256ELb1ELb0ELb0ELb0EEENS1_36VarlenDynamicPersistentTileSchedulerILi128ELi128ELi256ELi32ELb0ELb0ELb1ELb1ELb1ELb1EEEEEEEEEvNT_6ParamsE)
        /*0020*/ 	.word	0x000000a8


	//----- nvinfo : EIATTR_FRAME_SIZE
	.align		4
.L_29:
        /*0024*/ 	.byte	0x04, 0x11
        /*0026*/ 	.short	(.L_31 - .L_30)
	.align		4
.L_30:
        /*0028*/ 	.word	index@(_ZN7cutlass13device_kernelIN5flash11enable_sm90INS1_16FlashAttnFwdSm90INS1_25CollectiveMainloopFwdSm90ILi2EN4cute5tupleIJNS5_1CILi1EEES8_S8_EEENS6_IJNS7_ILi128EEESA_NS7_ILi192EEEEEELi128ENS_10bfloat16_tEfNS_4arch4Sm90ELb1ELb0ELb1ELb1ELb0ELb0ELb0ELb1ELb1ELb0ELb0ELb0EEENS1_21CollectiveEpilogueFwdINS6_IJSA_SA_SA_EEES9_SD_SF_Li256ELb1ELb0ELb0ELb0EEENS1_36VarlenDynamicPersistentTileSchedulerILi128ELi128ELi256ELi32ELb0ELb0ELb1ELb1ELb1ELb1EEEEEEEEEvNT_6ParamsE)
        /*002c*/ 	.word	0x00000030


	//----- nvinfo : EIATTR_REGCOUNT
	.align		4
.L_31:
        /*0030*/ 	.byte	0x04, 0x2f
        /*0032*/ 	.short	(.L_33 - .L_32)
	.align		4
.L_32:
        /*0034*/ 	.word	index@(_ZN7cutlass13device_kernelIN5flash11enable_sm90INS1_16FlashAttnFwdSm90INS1_25CollectiveMainloopFwdSm90ILi2EN4cute5tupleIJNS5_1CILi1EEES8_S8_EEENS6_IJNS7_ILi128EEESA_NS7_ILi192EEEEEELi128ENS_10bfloat16_tEfNS_4arch4Sm90ELb1ELb0ELb1ELb0ELb0ELb0ELb0ELb1ELb1ELb0ELb0ELb0EEENS1_21CollectiveEpilogueFwdINS6_IJSA_SA_SA_EEES9_SD_SF_Li256ELb0ELb0ELb0ELb0EEENS1_30DynamicPersistentTileSchedulerILi256ELi32ELb0ELb0ELb1EEEEEEEEEvNT_6ParamsE)
        /*0038*/ 	.word	0x000000a8


	//----- nvinfo : EIATTR_FRAME_SIZE
	.align		4
.L_33:
        /*003c*/ 	.byte	0x04, 0x11
        /*003e*/ 	.short	(.L_35 - .L_34)
	.align		4
.L_34:
        /*0040*/ 	.word	index@(_ZN7cutlass13device_kernelIN5flash11enable_sm90INS1_16FlashAttnFwdSm90INS1_25CollectiveMainloopFwdSm90ILi2EN4cute5tupleIJNS5_1CILi1EEES8_S8_EEENS6_IJNS7_ILi128EEESA_NS7_ILi192EEEEEELi128ENS_10bfloat16_tEfNS_4arch4Sm90ELb1ELb0ELb1ELb0ELb0ELb0ELb0ELb1ELb1ELb0ELb0ELb0EEENS1_21CollectiveEpilogueFwdINS6_IJSA_SA_SA_EEES9_SD_SF_Li256ELb0ELb0ELb0ELb0EEENS1_30DynamicPersistentTileSchedulerILi256ELi32ELb0ELb0ELb1EEEEEEEEEvNT_6ParamsE)
        /*0044*/ 	.word	0x00000008


	//----- nvinfo : EIATTR_REGCOUNT
	.align		4
.L_35:
        /*0048*/ 	.byte	0x04, 0x2f
        /*004a*/ 	.short	(.L_37 - .L_36)
	.align		4
.L_36:
        /*004c*/ 	.word	index@(_ZN7cutlass13device_kernelIN5flash11enable_sm90INS1_16FlashAttnFwdSm90INS1_25CollectiveMainloopFwdSm90ILi2EN4cute5tupleIJNS5_1CILi1EEES8_S8_EEENS6_IJNS7_ILi128EEENS7_ILi96EEENS7_ILi192EEEEEELi128ENS_10bfloat16_tEfNS_4arch4Sm90ELb0ELb1ELb1ELb1ELb0ELb1ELb0ELb1ELb1ELb0ELb0ELb0EEENS1_21CollectiveEpilogueFwdINS6_IJSA_SA_SB_EEES9_SE_SG_Li256ELb1ELb0ELb0ELb0EEENS1_36VarlenDynamicPersistentTileSchedulerILi128ELi96ELi256ELi32ELb0ELb0ELb1ELb1ELb0ELb1EEEEEEEEEvNT_6ParamsE)
        /*0050*/ 	.word	0x000000a8


	//----- nvinfo : EIATTR_FRAME_SIZE
	.align		4
.L_37:
        /*0054*/ 	.byte	0x04, 0x11
        /*0056*/ 	.short	(.L_39 - .L_38)
	.align		4
.L_38:
        /*0058*/ 	.word	index@(_ZN7cutlass13device_kernelIN5flash11enable_sm90INS1_16FlashAttnFwdSm90INS1_25CollectiveMainloopFwdSm90ILi2EN4cute5tupleIJNS5_1CILi1EEES8_S8_EEENS6_IJNS7_ILi128EEENS7_ILi96EEENS7_ILi192EEEEEELi128ENS_10bfloat16_tEfNS_4arch4Sm90ELb0ELb1ELb1ELb1ELb0ELb1ELb0ELb1ELb1ELb0ELb0ELb0EEENS1_21CollectiveEpilogueFwdINS6_IJSA_SA_SB_EEES9_SE_SG_Li256ELb1ELb0ELb0ELb0EEENS1_36VarlenDynamicPersistentTileSchedulerILi128ELi96ELi256ELi32ELb0ELb0ELb1ELb1ELb0ELb1EEEEEEEEEvNT_6ParamsE)
        /*005c*/ 	.word	0x00000048


	//----- nvinfo : EIATTR_REGCOUNT
	.align		4
.L_39:
        /*0060*/ 	.byte	0x04, 0x2f
        /*0062*/ 	.short	(.L_41 - .L_40)
	.align		4
.L_40:
        /*0064*/ 	.word	index@(_ZN7cutlass13device_kernelIN5flash11enable_sm90INS1_16FlashAttnFwdSm90INS1_25CollectiveMainloopFwdSm90ILi2EN4cute5tupleIJNS5_1CILi1EEES8_S8_EEENS6_IJNS7_ILi128EEENS7_ILi96EEENS7_ILi192EEEEEELi128ENS_10bfloat16_tEfNS_4arch4Sm90ELb0ELb1ELb1ELb1ELb0ELb0ELb0ELb1ELb1ELb0ELb0ELb0EEENS1_21CollectiveEpilogueFwdINS6_IJSA_SA_SB_EEES9_SE_SG_Li256ELb1ELb0ELb0ELb0EEENS1_36VarlenDynamicPersistentTileSchedulerILi128ELi96ELi256ELi32ELb0ELb0ELb1ELb1ELb0ELb1EEEEEEEEEvNT_6ParamsE)
        /*0068*/ 	.word	0x000000a8


	//----- nvinfo : EIATTR_FRAME_SIZE
	.align		4
.L_41:
        /*006c*/ 	.byte	0x04, 0x11
        /*006e*/ 	.short	(.L_43 - .L_42)
	.align		4
.L_42:
        /*0070*/ 	.word	index@(_ZN7cutlass13device_kernelIN5flash11enable_sm90INS1_16FlashAttnFwdSm90INS1_25CollectiveMainloopFwdSm90ILi2EN4cute5tupleIJNS5_1CILi1EEES8_S8_EEENS6_IJNS7_ILi128EEENS7_ILi96EEENS7_ILi192EEEEEELi128ENS_10bfloat16_tEfNS_4arch4Sm90ELb0ELb1ELb1ELb1ELb0ELb0ELb0ELb1ELb1ELb0ELb0ELb0EEENS1_21CollectiveEpilogueFwdINS6_IJSA_SA_SB_EEES9_SE_SG_Li256ELb1ELb0ELb0ELb0EEENS1_36VarlenDynamicPersistentTileSchedulerILi128ELi96ELi256ELi32ELb0ELb0ELb1ELb1ELb0ELb1EEEEEEEEEvNT_6ParamsE)
        /*0074*/ 	.word	0x00000028


	//----- nvinfo : EIATTR_REGCOUNT
	.align		4
.L_43:
        /*0078*/ 	.byte	0x04, 0x2f
        /*007a*/ 	.short	(.L_45 - .L_44)
	.align		4
.L_44:
        /*007c*/ 	.word	index@(_ZN7cutlass13device_kernelIN5flash11enable_sm90INS1_16FlashAttnFwdSm90INS1_25CollectiveMainloopFwdSm90ILi2EN4cute5tupleIJNS5_1CILi1EEES8_S8_EEENS6_IJNS7_ILi128EEENS7_ILi96EEENS7_ILi192EEEEEELi128ENS_10bfloat16_tEfNS_4arch4Sm90ELb0ELb1ELb1ELb0ELb0ELb0ELb0ELb1ELb1ELb0ELb0ELb0EEENS1_21CollectiveEpilogueFwdINS6_IJSA_SA_SB_EEES9_SE_SG_Li256ELb0ELb0ELb0ELb0EEENS1_30DynamicPersistentTileSchedulerILi256ELi32ELb0ELb0ELb1EEEEEEEEEvNT_6ParamsE)
        /*0080*/ 	.word	0x000000a8


	//----- nvinfo : EIATTR_FRAME_SIZE
	.align		4
.L_45:
        /*0084*/ 	.byte	0x04, 0x11
        /*0086*/ 	.short	(.L_47 - .L_46)
	.align		4
.L_46:
        /*0088*/ 	.word	index@(_ZN7cutlass13device_kernelIN5flash11enable_sm90INS1_16FlashAttnFwdSm90INS1_25CollectiveMainloopFwdSm90ILi2EN4cute5tupleIJNS5_1CILi1EEES8_S8_EEENS6_IJNS7_ILi128EEENS7_ILi96EEENS7_ILi192EEEEEELi128ENS_10bfloat16_tEfNS_4arch4Sm90ELb0ELb1ELb1ELb0ELb0ELb0ELb0ELb1ELb1ELb0ELb0ELb0EEENS1_21CollectiveEpilogueFwdINS6_IJSA_SA_SB_EEES9_SE_SG_Li256ELb0ELb0ELb0ELb0EEENS1_30DynamicPersistentTileSchedulerILi256ELi32ELb0ELb0ELb1EEEEEEEEEvNT_6ParamsE)
        /*008c*/ 	.word	0x00000008


	//----- nvinfo : EIATTR_REGCOUNT
	.align		4
.L_47:
        /*0090*/ 	.byte	0x04, 0x2f
        /*0092*/ 	.short	(.L_49 - .L_48)
	.align		4
.L_48:
        /*0094*/ 	.word	index@(_ZN7cutlass13device_kernelIN5flash11enable_sm90INS1_16FlashAttnFwdSm90INS1_25CollectiveMainloopFwdSm90ILi2EN4cute5tupleIJNS5_1CILi1EEES8_S8_EEENS6_IJNS7_ILi128EEESA_NS7_ILi192EEEEEELi128ENS_10bfloat16_tEfNS_4arch4Sm90ELb0ELb0ELb1ELb1ELb0ELb1ELb0ELb1ELb1ELb0ELb0ELb0EEENS1_21CollectiveEpilogueFwdINS6_IJSA_SA_SA_EEES9_SD_SF_Li256ELb1ELb0ELb0ELb0EEENS1_36VarlenDynamicPersistentTileSchedulerILi128ELi128ELi256ELi32ELb0ELb0ELb1ELb0ELb1ELb1EEEEEEEEEvNT_6ParamsE)
        /*0098*/ 	.word	0x000000a8


	//----- nvinfo : EIATTR_FRAME_SIZE
	.align		4
.L_49:
        /*009c*/ 	.byte	0x04, 0x11
        /*009e*/ 	.short	(.L_51 - .L_50)
	.align		4
.L_50:
        /*00a0*/ 	.word	index@(_ZN7cutlass13device_kernelIN5flash11enable_sm90INS1_16FlashAttnFwdSm90INS1_25CollectiveMainloopFwdSm90ILi2EN4cute5tupleIJNS5_1CILi1EEES8_S8_EEENS6_IJNS7_ILi128EEESA_NS7_ILi192EEEEEELi128ENS_10bfloat16_tEfNS_4arch4Sm90ELb0ELb0ELb1ELb1ELb0ELb1ELb0ELb1ELb1ELb0ELb0ELb0EEENS1_21CollectiveEpilogueFwdINS6_IJSA_SA_SA_EEES9_SD_SF_Li256ELb1ELb0ELb0ELb0EEENS1_36VarlenDynamicPersistentTileSchedulerILi128ELi128ELi256ELi32ELb0ELb0ELb1ELb0ELb1ELb1EEEEEEEEEvNT_6ParamsE)
        /*00a4*/ 	.word	0x00000040


	//----- nvinfo : EIATTR_REGCOUNT
	.align		4
.L_51:
        /*00a8*/ 	.byte	0x04, 0x2f
        /*00aa*/ 	.short	(.L_53 - .L_52)
	.align		4
.L_52:
        /*00ac*/ 	.word	index@(_ZN7cutlass13device_kernelIN5flash11enable_sm90INS1_16FlashAttnFwdSm90INS1_25CollectiveMainloopFwdSm90ILi2EN4cute5tupleIJNS5_1CILi1EEES8_S8_EEENS6_IJNS7_ILi128EEESA_NS7_ILi192EEEEEELi128ENS_10bfloat16_tEfNS_4arch4Sm90ELb0ELb0ELb1ELb1ELb0ELb0ELb0ELb1ELb1ELb0ELb0ELb0EEENS1_21CollectiveEpilogueFwdINS6_IJSA_SA_SA_EEES9_SD_SF_Li256ELb1ELb0ELb0ELb0EEENS1_36VarlenDynamicPersistentTileSchedulerILi128ELi128ELi256ELi32ELb0ELb0ELb1ELb0ELb1ELb1EEEEEEEEEvNT_6ParamsE)
        /*00b0*/ 	.word	0x000000a8


	//----- nvinfo : EIATTR_FRAME_SIZE
	.align		4
.L_53:
        /*00b4*/ 	.byte	0x04, 0x11
        /*00b6*/ 	.short	(.L_55 - .L_54)
	.align		4
.L_54:
        /*00b8*/ 	.word	index@(_ZN7cutlass13device_kernelIN5flash11enable_sm90INS1_16FlashAttnFwdSm90INS1_25CollectiveMainloopFwdSm90ILi2EN4cute5tupleIJNS5_1CILi1EEES8_S8_EEENS6_IJNS7_ILi128EEESA_NS7_ILi192EEEEEELi128ENS_10bfloat16_tEfNS_4arch4Sm90ELb0ELb0ELb1ELb1ELb0ELb0ELb0ELb1ELb1ELb0ELb0ELb0EEENS1_21CollectiveEpilogueFwdINS6_IJSA_SA_SA_EEES9_SD_SF_Li256ELb1ELb0ELb0ELb0EEENS1_36VarlenDynamicPersistentTileSchedulerILi128ELi128ELi256ELi32ELb0ELb0ELb1ELb0ELb1ELb1EEEEEEEEEvNT_6ParamsE)
        /*00bc*/ 	.word	0x00000038


	//----- nvinfo : EIATTR_REGCOUNT
	.align		4
.L_55:
        /*00c0*/ 	.byte	0x04, 0x2f
        /*00c2*/ 	.short	(.L_57 - .L_56)
	.align		4
.L_56:
        /*00c4*/ 	.word	index@(_ZN7cutlass13device_kernelIN5flash11enable_sm90INS1_16FlashAttnFwdSm90INS1_25CollectiveMainloopFwdSm90ILi2EN4cute5tupleIJNS5_1CILi2EEENS7_ILi1EEES9_EEENS6_IJNS7_ILi128EEESB_NS7_ILi192EEEEEELi128ENS_10bfloat16_tEfNS_4arch4Sm90ELb0ELb0ELb1ELb0ELb0ELb0ELb0ELb1ELb1ELb0ELb0ELb0EEENS1_21CollectiveEpilogueFwdINS6_IJSB_SB_SB_EEESA_SE_SG_Li256ELb0ELb0ELb0ELb0EEENS1_29StaticPersistentTileSchedulerILb0EEEEEEEEEvNT_6ParamsE)
        /*00c8*/ 	.word	0x000000a8


	//----- nvinfo : EIATTR_FRAME_SIZE
	.align		4
.L_57:
        /*00cc*/ 	.byte	0x04, 0x11
        /*00ce*/ 	.short	(.L_59 - .L_58)
	.align		4
.L_58:
        /*00d0*/ 	.word	index@(_ZN7cutlass13device_kernelIN5flash11enable_sm90INS1_16FlashAttnFwdSm90INS1_25CollectiveMainloopFwdSm90ILi2EN4cute5tupleIJNS5_1CILi2EEENS7_ILi1EEES9_EEENS6_IJNS7_ILi128EEESB_NS7_ILi192EEEEEELi128ENS_10bfloat16_tEfNS_4arch4Sm90ELb0ELb0ELb1ELb0ELb0ELb0ELb0ELb1ELb1ELb0ELb0ELb0EEENS1_21CollectiveEpilogueFwdINS6_IJSB_SB_SB_EEESA_SE_SG_Li256ELb0ELb0ELb0ELb0EEENS1_29StaticPersistentTileSchedulerILb0EEEEEEEEEvNT_6ParamsE)
        /*00d4*/ 	.word	0x00000028


	//----- nvinfo : EIATTR_REGCOUNT
	.align		4
.L_59:
        /*00d8*/ 	.byte	0x04, 0x2f
        /*00da*/ 	.short	(.L_61 - .L_60)
	.align		4
.L_60:
        /*00dc*/ 	.word	index@(_ZN7cutlass13device_kernelIN5flash11enable_sm90INS1_16FlashAttnFwdSm90INS1_25CollectiveMainloopFwdSm90ILi2EN4cute5tupleIJNS5_1CILi1EEES8_S8_EEENS6_IJNS7_ILi128EEESA_NS7_ILi192EEEEEELi128ENS_10bfloat16_tEfNS_4arch4Sm90ELb0ELb0ELb1ELb0ELb0ELb0ELb0ELb1ELb1ELb0ELb0ELb0EEENS1_21CollectiveEpilogueFwdINS6_IJSA_SA_SA_EEES9_SD_SF_Li256ELb0ELb0ELb0ELb0EEENS1_29StaticPersistentTileSchedulerILb0EEEEEEEEEvNT_6ParamsE)
        /*00e0*/ 	.word	0x000000a8


	//----- nvinfo : EIATTR_FRAME_SIZE
	.align		4
.L_61:
        /*00e4*/ 	.byte	0x04, 0x11
        /*00e6*/ 	.short	(.L_63 - .L_62)
	.align		4
.L_62:
        /*00e8*/ 	.word	index@(_ZN7cutlass13device_kernelIN5flash11enable_sm90INS1_16FlashAttnFwdSm90INS1_25CollectiveMainloopFwdSm90ILi2EN4cute5tupleIJNS5_1CILi1EEES8_S8_EEENS6_IJNS7_ILi128EEESA_NS7_ILi192EEEEEELi128ENS_10bfloat16_tEfNS_4arch4Sm90ELb0ELb0ELb1ELb0ELb0ELb0ELb0ELb1ELb1ELb0ELb0ELb0EEENS1_21CollectiveEpilogueFwdINS6_IJSA_SA_SA_EEES9_SD_SF_Li256ELb0ELb0ELb0ELb0EEENS1_29StaticPersistentTileSchedulerILb0EEEEEEEEEvNT_6ParamsE)
        /*00ec*/ 	.word	0x00000020


	//----- nvinfo : EIATTR_MIN_STACK_SIZE
	.align		4
.L_63:
        /*00f0*/ 	.byte	0x04, 0x12
        /*00f2*/ 	.short	(.L_65 - .L_64)
	.align		4
.L_64:
        /*00f4*/ 	.word	index@(_ZN7cutlass13device_kernelIN5flash11enable_sm90INS1_16FlashAttnFwdSm90INS1_25CollectiveMainloopFwdSm90ILi2EN4cute5tupleIJNS5_1CILi1EEES8_S8_EEENS6_IJNS7_ILi128EEESA_NS7_ILi192EEEEEELi128ENS_10bfloat16_tEfNS_4arch4Sm90ELb0ELb0ELb1ELb0ELb0ELb0ELb0ELb1ELb1ELb0ELb0ELb0EEENS1_21CollectiveEpilogueFwdINS6_IJSA_SA_SA_EEES9_SD_SF_Li256ELb0ELb0ELb0ELb0EEENS1_29StaticPersistentTileSchedulerILb0EEEEEEEEEvNT_6ParamsE)
        /*00f8*/ 	.word	0x00000020


	//----- nvinfo : EIATTR_MIN_STACK_SIZE
	.align		4
.L_65:
        /*00fc*/ 	.byte	0x04, 0x12
        /*00fe*/ 	.short	(.L_67 - .L_66)
	.align		4
.L_66:
        /*0100*/ 	.word	index@(_ZN7cutlass13device_kernelIN5flash11enable_sm90INS1_16FlashAttnFwdSm90INS1_25CollectiveMainloopFwdSm90ILi2EN4cute5tupleIJNS5_1CILi2EEENS7_ILi1EEES9_EEENS6_IJNS7_ILi128EEESB_NS7_ILi192EEEEEELi128ENS_10bfloat16_tEfNS_4arch4Sm90ELb0ELb0ELb1ELb0ELb0ELb0ELb0ELb1ELb1ELb0ELb0ELb0EEENS1_21CollectiveEpilogueFwdINS6_IJSB_SB_SB_EEESA_SE_SG_Li256ELb0ELb0ELb0ELb0EEENS1_29StaticPersistentTileSchedulerILb0EEEEEEEEEvNT_6ParamsE)
        /*0104*/ 	.word	0x00000028


	//----- nvinfo : EIATTR_MIN_STACK_SIZE
	.align		4
.L_67:
        /*0108*/ 	.byte	0x04, 0x12
        /*010a*/ 	.short	(.L_69 - .L_68)
	.align		4
.L_68:
        /*010c*/ 	.word	index@(_ZN7cutlass13device_kernelIN5flash11enable_sm90INS1_16FlashAttnFwdSm90INS1_25CollectiveMainloopFwdSm90ILi2EN4cute5tupleIJNS5_1CILi1EEES8_S8_EEENS6_IJNS7_ILi128EEESA_NS7_ILi192EEEEEELi128ENS_10bfloat16_tEfNS_4arch4Sm90ELb0ELb0ELb1ELb1ELb0ELb0ELb0ELb1ELb1ELb0ELb0ELb0EEENS1_21CollectiveEpilogueFwdINS6_IJSA_SA_SA_EEES9_SD_SF_Li256ELb1ELb0ELb0ELb0EEENS1_36VarlenDynamicPersistentTileSchedulerILi128ELi128ELi256ELi32ELb0ELb0ELb1ELb0ELb1ELb1EEEEEEEEEvNT_6ParamsE)
        /*0110*/ 	.word	0x00000038


	//----- nvinfo : EIATTR_MIN_STACK_SIZE
	.align		4
.L_69:
        /*0114*/ 	.byte	0x04, 0x12
        /*0116*/ 	.short	(.L_71 - .L_70)
	.align		4
.L_70:
        /*0118*/ 	.word	index@(_ZN7cutlass13device_kernelIN5flash11enable_sm90INS1_16FlashAttnFwdSm90INS1_25CollectiveMainloopFwdSm90ILi2EN4cute5tupleIJNS5_1CILi1EEES8_S8_EEENS6_IJNS7_ILi128EEESA_NS7_ILi192EEEEEELi128ENS_10bfloat16_tEfNS_4arch4Sm90ELb0ELb0ELb1ELb1ELb0ELb1ELb0ELb1ELb1ELb0ELb0ELb0EEENS1_21CollectiveEpilogueFwdINS6_IJSA_SA_SA_EEES9_SD_SF_Li256ELb1ELb0ELb0ELb0EEENS1_36VarlenDynamicPersistentTileSchedulerILi128ELi128ELi256ELi32ELb0ELb0ELb1ELb0ELb1ELb1EEEEEEEEEvNT_6ParamsE)
        /*011c*/ 	.word	0x00000040


	//----- nvinfo : EIATTR_MIN_STACK_SIZE
	.align		4
.L_71:
        /*0120*/ 	.byte	0x04, 0x12
        /*0122*/ 	.short	(.L_73 - .L_72)
	.align		4
.L_72:
        /*0124*/ 	.word	index@(_ZN7cutlass13device_kernelIN5flash11enable_sm90INS1_16FlashAttnFwdSm90INS1_25CollectiveMainloopFwdSm90ILi2EN4cute5tupleIJNS5_1CILi1EEES8_S8_EEENS6_IJNS7_ILi128EEENS7_ILi96EEENS7_ILi192EEEEEELi128ENS_10bfloat16_tEfNS_4arch4Sm90ELb0ELb1ELb1ELb0ELb0ELb0ELb0ELb1ELb1ELb0ELb0ELb0EEENS1_21CollectiveEpilogueFwdINS6_IJSA_SA_SB_EEES9_SE_SG_Li256ELb0ELb0ELb0ELb0EEENS1_30DynamicPersistentTileSchedulerILi256ELi32ELb0ELb0ELb1EEEEEEEEEvNT_6ParamsE)
        /*0128*/ 	.word	0x00000008


	//----- nvinfo : EIATTR_MIN_STACK_SIZE
	.align		4
.L_73:
        /*012c*/ 	.byte	0x04, 0x12
        /*012e*/ 	.short	(.L_75 - .L_74)
	.align		4
.L_74:
        /*0130*/ 	.word	index@(_ZN7cutlass13device_kernelIN5flash11enable_sm90INS1_16FlashAttnFwdSm90INS1_25CollectiveMainloopFwdSm90ILi2EN4cute5tupleIJNS5_1CILi1EEES8_S8_EEENS6_IJNS7_ILi128EEENS7_ILi96EEENS7_ILi192EEEEEELi128ENS_10bfloat16_tEfNS_4arch4Sm90ELb0ELb1ELb1ELb1ELb0ELb0ELb0ELb1ELb1ELb0ELb0ELb0EEENS1_21CollectiveEpilogueFwdINS6_IJSA_SA_SB_EEES9_SE_SG_Li256ELb1ELb0ELb0ELb0EEENS1_36VarlenDynamicPersistentTileSchedulerILi128ELi96ELi256ELi32ELb0ELb0ELb1ELb1ELb0ELb1EEEEEEEEEvNT_6ParamsE)
        /*0134*/ 	.word	0x00000028


	//----- nvinfo : EIATTR_MIN_STACK_SIZE
	.align		4
.L_75:
        /*0138*/ 	.byte	0x04, 0x12
        /*013a*/ 	.short	(.L_77 - .L_76)
	.align		4
.L_76:
        /*013c*/ 	.word	index@(_ZN7cutlass13device_kernelIN5flash11enable_sm90INS1_16FlashAttnFwdSm90INS1_25CollectiveMainloopFwdSm90ILi2EN4cute5tupleIJNS5_1CILi1EEES8_S8_EEENS6_IJNS7_ILi128EEENS7_ILi96EEENS7_ILi192EEEEEELi128ENS_10bfloat16_tEfNS_4arch4Sm90ELb0ELb1ELb1ELb1ELb0ELb1ELb0ELb1ELb1ELb0ELb0ELb0EEENS1_21CollectiveEpilogueFwdINS6_IJSA_SA_SB_EEES9_SE_SG_Li256ELb1ELb0ELb0ELb0EEENS1_36VarlenDynamicPersistentTileSchedulerILi128ELi96ELi256ELi32ELb0ELb0ELb1ELb1ELb0ELb1EEEEEEEEEvNT_6ParamsE)
        /*0140*/ 	.word	0x00000048


	//----- nvinfo : EIATTR_MIN_STACK_SIZE
	.align		4
.L_77:
        /*0144*/ 	.byte	0x04, 0x12
        /*0146*/ 	.short	(.L_79 - .L_78)
	.align		4
.L_78:
        /*0148*/ 	.word	index@(_ZN7cutlass13device_kernelIN5flash11enable_sm90INS1_16FlashAttnFwdSm90INS1_25CollectiveMainloopFwdSm90ILi2EN4cute5tupleIJNS5_1CILi1EEES8_S8_EEENS6_IJNS7_ILi128EEESA_NS7_ILi192EEEEEELi128ENS_10bfloat16_tEfNS_4arch4Sm90ELb1ELb0ELb1ELb0ELb0ELb0ELb0ELb1ELb1ELb0ELb0ELb0EEENS1_21CollectiveEpilogueFwdINS6_IJSA_SA_SA_EEES9_SD_SF_Li256ELb0ELb0ELb0ELb0EEENS1_30DynamicPersistentTileSchedulerILi256ELi32ELb0ELb0ELb1EEEEEEEEEvNT_6ParamsE)
        /*014c*/ 	.word	0x00000008


	//----- nvinfo : EIATTR_MIN_STACK_SIZE
	.align		4
.L_79:
        /*0150*/ 	.byte	0x04, 0x12
        /*0152*/ 	.short	(.L_81 - .L_80)
	.align		4
.L_80:
        /*0154*/ 	.word	index@(_ZN7cutlass13device_kernelIN5flash11enable_sm90INS1_16FlashAttnFwdSm90INS1_25CollectiveMainloopFwdSm90ILi2EN4cute5tupleIJNS5_1CILi1EEES8_S8_EEENS6_IJNS7_ILi128EEESA_NS7_ILi192EEEEEELi128ENS_10bfloat16_tEfNS_4arch4Sm90ELb1ELb0ELb1ELb1ELb0ELb0ELb0ELb1ELb1ELb0ELb0ELb0EEENS1_21CollectiveEpilogueFwdINS6_IJSA_SA_SA_EEES9_SD_SF_Li256ELb1ELb0ELb0ELb0EEENS1_36VarlenDynamicPersistentTileSchedulerILi128ELi128ELi256ELi32ELb0ELb0ELb1ELb1ELb1ELb1EEEEEEEEEvNT_6ParamsE)
        /*0158*/ 	.word	0x00000030


	//----- nvinfo : EIATTR_MIN_STACK_SIZE
	.align		4
.L_81:
        /*015c*/ 	.byte	0x04, 0x12
        /*015e*/ 	.short	(.L_83 - .L_82)
	.align		4
.L_82:
        /*0160*/ 	.word	index@(_ZN7cutlass13device_kernelIN5flash11enable_sm90INS1_16FlashAttnFwdSm90INS1_25CollectiveMainloopFwdSm90ILi2EN4cute5tupleIJNS5_1CILi1EEES8_S8_EEENS6_IJNS7_ILi128EEESA_NS7_ILi192EEEEEELi128ENS_10bfloat16_tEfNS_4arch4Sm90ELb1ELb0ELb1ELb1ELb0ELb1ELb0ELb1ELb1ELb0ELb0ELb0EEENS1_21CollectiveEpilogueFwdINS6_IJSA_SA_SA_EEES9_SD_SF_Li256ELb1ELb0ELb0ELb0EEENS1_36VarlenDynamicPersistentTileSchedulerILi128ELi128ELi256ELi32ELb0ELb0ELb1ELb1ELb1ELb1EEEEEEEEEvNT_6ParamsE)
        /*0164*/ 	.word	0x00000038
.L_83:


//--------------------- .nv.compat                --------------------------
	.section	.nv.compat,"",@"SHT_CUDA_COMPAT_INFO"
	.align	4
        /*0000*/ 	.byte	0x02, 0x09, 0x01, 0x00, 0x02, 0x02, 0x04, 0x00, 0x02, 0x05, 0x05, 0x00, 0x03, 0x07, 0x01, 0x01
        /*0010*/ 	.byte	0x02, 0x03, 0x01, 0x00, 0x02, 0x06, 0x01, 0x00, 0x04, 0x0b, 0x08, 0x00, 0x00, 0x00, 0x00, 0x00
        /*0020*/ 	.byte	0x00, 0x00, 0x00, 0x00


//--------------------- .nv.info._ZN7cutlass13device_kernelIN5flash11enable_sm90INS1_16FlashAttnFwdSm90INS1_25CollectiveMainloopFwdSm90ILi2EN4cute5tupleIJNS5_1CILi1EEES8_S8_EEENS6_IJNS7_ILi128EEESA_NS7_ILi192EEEEEELi128ENS_10bfloat16_tEfNS_4arch4Sm90ELb0ELb0ELb1ELb0ELb0ELb0ELb0ELb1ELb1ELb0ELb0ELb0EEENS1_21CollectiveEpilogueFwdINS6_IJSA_SA_SA_EEES9_SD_SF_Li256ELb0ELb0ELb0ELb0EEENS1_29StaticPersistentTileSchedulerILb0EEEEEEEEEvNT_6ParamsE --------------------------
	.section	.nv.info._ZN7cutlass13device_kernelIN5flash11enable_sm90INS1_16FlashAttnFwdSm90INS1_25CollectiveMainloopFwdSm90ILi2EN4cute5tupleIJNS5_1CILi1EEES8_S8_EEENS6_IJNS7_ILi128EEESA_NS7_ILi192EEEEEELi128ENS_10bfloat16_tEfNS_4arch4Sm90ELb0ELb0ELb1ELb0ELb0ELb0ELb0ELb1ELb1ELb0ELb0ELb0EEENS1_21CollectiveEpilogueFwdINS6_IJSA_SA_SA_EEES9_SD_SF_Li256ELb0ELb0ELb0ELb0EEENS1_29StaticPersistentTileSchedulerILb0EEEEEEEEEvNT_6ParamsE,"",@"SHT_CUDA_INFO"
	.sectionflags	@""
	.align	4


	//----- nvinfo : EIATTR_CUDA_API_VERSION
	.align		4
        /*0000*/ 	.byte	0x04, 0x37
        /*0002*/ 	.short	(.L_85 - .L_84)
.L_84:
        /*0004*/ 	.word	0x00000082


	//----- nvinfo : EIATTR_KPARAM_INFO
	.align		4
.L_85:
        /*0008*/ 	.byte	0x04, 0x17
        /*000a*/ 	.short	(.L_87 - .L_86)
.L_86:
        /*000c*/ 	.word	0x00000000
        /*0010*/ 	.short	0x0000
        /*0012*/ 	.short	0x0070
        /*0014*/ 	.byte	0x00, 0xf0, 0x01, 0x2e


	//----- nvinfo : EIATTR_SPARSE_MMA_MASK
	.align		4
.L_87:
        /*0018*/ 	.byte	0x03, 0x50
        /*001a*/ 	.short	0x0000


	//----- nvinfo : EIATTR_MAXREG_COUNT
	.align		4
        /*001c*/ 	.byte	0x03, 0x1b
        /*001e*/ 	.short	0x00a8


	//----- nvinfo : EIATTR_NUM_BARRIERS
	.align		4
        /*0020*/ 	.byte	0x02, 0x4c
        /*0022*/ 	.byte	0x09
	.zero		1


	//----- nvinfo : EIATTR_EXTERNS
	.align		4
        /*0024*/ 	.byte	0x04, 0x0f
        /*0026*/ 	.short	(.L_89 - .L_88)


	//   ....[0]....
	.align		4
.L_88:
        /*0028*/ 	.word	index@(__assertfail)


	//----- nvinfo : EIATTR_ANNOTATIONS
	.align		4
.L_89:
        /*002c*/ 	.byte	0x04, 0x55
        /*002e*/ 	.short	(.L_91 - .L_90)


	//   ....[0]....
.L_90:
        /*0030*/ 	.word	0x00000001
        /*0034*/ 	.byte	0x40, 0x09, 0x00, 0x00, 0x01, 0x00, 0x00, 0x00, 0x00, 0x0a, 0x00, 0x00, 0x01, 0x00, 0x00, 0x00
        /* <DEDUP_REMOVED lines=12> */
        /*0104*/ 	.byte	0x80, 0xaf, 0x00, 0x00, 0x01, 0x00, 0x00, 0x00, 0x20, 0xb1, 0x00, 0x00


	//----- nvinfo : EIATTR_MERCURY_ISA_VERSION
	.align		4
.L_91:
        /*0110*/ 	.byte	0x03, 0x5f
        /*0112*/ 	.short	0x0101


	//----- nvinfo : EIATTR_INT_WARP_WIDE_INSTR_OFFSETS
	.align		4
        /*0114*/ 	.byte	0x04, 0x31
        /*0116*/ 	.short	(.L_93 - .L_92)


	//   ....[0]....
.L_92:
        /*0118*/ 	.word	0x00000180


	//   ....[1]....
        /*011c*/ 	.word	0x000001b0


	//   ....[2]....
        /*0120*/ 	.word	0x00000240


	//   ....[3]....
        /*0124*/ 	.word	0x00008a30


	//   ....[4]....
        /*0128*/ 	.word	0x00008a60


	//   ....[5]....
        /*012c*/ 	.word	0x00008b30


	//   ....[6]....
        /*0130*/ 	.word	0x00008c00


	//----- nvinfo : EIATTR_COOP_GROUP_MASK_REGIDS
	.align		4
.L_93:
        /*0134*/ 	.byte	0x04, 0x29
        /*0136*/ 	.short	(.L_95 - .L_94)


	//   ....[0]....
.L_94:
        /*0138*/ 	.word	0xffffffff


	//   ....[1]....
        /*013c*/ 	.word	0xffffffff


	//   ....[2]....
        /*0140*/ 	.word	0xffffffff


	//   ....[3]....
        /*0144*/ 	.word	0xffffffff


	//   ....[4]....
        /*0148*/ 	.word	0xffffffff


	//   ....[5]....
        /*014c*/ 	.word	0xffffffff


	//   ....[6]....
        /*0150*/ 	.word	0xffffffff


	//   ....[7]....
        /*0154*/ 	.word	0xffffffff


	//   ....[8]....
        /*0158*/ 	.word	0xffffffff


	//   ....[9]....
        /*015c*/ 	.word	0xffffffff


	//   ....[10]....
        /*0160*/ 	.word	0xffffffff


	//   ....[11]....
        /*0164*/ 	.word	0xffffffff


	//   ....[12]....
        /*0168*/ 	.word	0xffffffff


	//   ....[13]....
        /*016c*/ 	.word	0xffffffff


	//   ....[14]....
        /*0170*/ 	.word	0xffffffff


	//   ....[15]....
        /*0174*/ 	.word	0xffffffff


	//   ....[16]....
        /*0178*/ 	.word	0xffffffff


	//   ....[17]....
        /*017c*/ 	.word	0xffffffff


	//   ....[18]....
        /*0180*/ 	.word	0xffffffff


	//   ....[19]....
        /*0184*/ 	.word	0xffffffff


	//   ....[20]....
        /*0188*/ 	.word	0xffffffff


	//   ....[21]....
        /*018c*/ 	.word	0xffffffff


	//   ....[22]....
        /*0190*/ 	.word	0xffffffff


	//   ....[23]....
        /*0194*/ 	.word	0x0500000f


	//   ....[24]....
        /*0198*/ 	.word	0x0500000f


	//----- nvinfo : EIATTR_COOP_GROUP_INSTR_OFFSETS
	.align		4
.L_95:
        /*019c*/ 	.byte	0x04, 0x28
        /*019e*/ 	.short	(.L_97 - .L_96)


	//   ....[0]....
.L_96:
        /*01a0*/ 	.word	0x00000060


	//   ....[1]....
        /*01a4*/ 	.word	0x00000190


	//   ....[2]....
        /*01a8*/ 	.word	0x00000250


	//   ....[3]....
        /*01ac*/ 	.word	0x000003c0


	//   ....[4]....
        /*01b0*/ 	.word	0x00000520


	//   ....[5]....
        /*01b4*/ 	.word	0x00000640


	//   ....[6]....
        /*01b8*/ 	.word	0x000007a0


	//   ....[7]....
        /*01bc*/ 	.word	0x00000d30


	//   ....[8]....
        /*01c0*/ 	.word	0x00002a50


	//   ....[9]....
        /*01c4*/ 	.word	0x00002ab0


	//   ....[10]....
        /*01c8*/ 	.word	0x000030c0


	//   ....[11]....
        /*01cc*/ 	.word	0x00003130


	//   ....[12]....
        /*01d0*/ 	.word	0x00005790


	//   ....[13]....
        /*01d4*/ 	.word	0x000057c0


	//   ....[14]....
        /*01d8*/ 	.word	0x00005aa0


	//   ....[15]....
        /*01dc*/ 	.word	0x00005b40


	//   ....[16]....
        /*01e0*/ 	.word	0x00006e10


	//   ....[17]....
        /*01e4*/ 	.word	0x00006e50


	//   ....[18]....
        /*01e8*/ 	.word	0x00006ff0


	//   ....[19]....
        /*01ec*/ 	.word	0x00007020


	//   ....[20]....
        /*01f0*/ 	.word	0x00007f30


	//   ....[21]....
        /*01f4*/ 	.word	0x000081e0


	//   ....[22]....
        /*01f8*/ 	.word	0x0000b0a0


	//   ....[23]....
        /*01fc*/ 	.word	0x0000b580


	//   ....[24]....
        /*0200*/ 	.word	0x0000ba20


	//----- nvinfo : EIATTR_REG_RECONFIG
	.align		4
.L_97:
        /*0204*/ 	.byte	0x01, 0x54
	.zero		2


	//----- nvinfo : EIATTR_SYSCALL_OFFSETS
	.align		4
        /*0208*/ 	.byte	0x04, 0x46
        /*020a*/ 	.short	(.L_99 - .L_98)


	//   ....[0]....
.L_98:
        /*020c*/ 	.word	0x00001090


	//   ....[1]....
        /*0210*/ 	.word	0x00008640


	//   ....[2]....
        /*0214*/ 	.word	0x00008780


	//   ....[3]....
        /*0218*/ 	.word	0x00008880


	//----- nvinfo : EIATTR_MBARRIER_INSTR_OFFSETS
	.align		4
.L_99:
        /*021c*/ 	.byte	0x04, 0x39
        /*021e*/ 	.short	(.L_101 - .L_100)


	//   ....[0]....
.L_100:
        /*0220*/ 	.word	0x00000270
        /*0224*/ 	.word	0x000000ff
        /*0228*/ 	.word	0x00034800
        /*022c*/ 	.short	0x0100
        /*022e*/ 	.byte	0x06
	.zero		1


	//   ....[1]....
        /*0230*/ 	.word	0x00000280
        /*0234*/ 	.word	0x000000ff
        /*0238*/ 	.word	0x00034820
        /*023c*/ 	.short	0x0100
        /*023e*/ 	.byte	0x06
	.zero		1


	//   ....[2]....
        /*0240*/ 	.word	0x00000370
        /*0244*/ 	.word	0x000000ff
        /*0248*/ 	.word	0x00034830
        /*024c*/ 	.short	0x0100
        /*024e*/ 	.byte	0x08
	.zero		1


	//   ....[3]....
        /*0250*/ 	.word	0x00000380
        /*0254*/ 	.word	0x000000ff
        /*0258*/ 	.word	0x00034840
        /*025c*/ 	.short	0x0100
        /*025e*/ 	.byte	0x08
	.zero		1


	//   ....[4]....
        /*0260*/ 	.word	0x00000390
        /*0264*/ 	.word	0x000000ff
        /*0268*/ 	.word	0x00034838
        /*026c*/ 	.short	0x0100
        /*026e*/ 	.byte	0x08
	.zero		1


	//   ....[5]....
        /*0270*/ 	.word	0x000003a0
        /*0274*/ 	.word	0x000000ff
        /*0278*/ 	.word	0x00034848
        /*027c*/ 	.short	0x0100
        /*027e*/ 	.byte	0x08
	.zero		1


	//   ....[6]....
        /*0280*/ 	.word	0x000004d0
        /*0284*/ 	.word	0x000000ff
        /*0288*/ 	.word	0x00034850
        /*028c*/ 	.short	0x0100
        /*028e*/ 	.byte	0x08
	.zero		1


	//   ....[7]....
        /*0290*/ 	.word	0x000004e0
        /*0294*/ 	.word	0x000000ff
        /*0298*/ 	.word	0x00034860
        /*029c*/ 	.short	0x0100
        /*029e*/ 	.byte	0x08
	.zero		1


	//   ....[8]....
        /*02a0*/ 	.word	0x000004f0
        /*02a4*/ 	.word	0x000000ff
        /*02a8*/ 	.word	0x00034858
        /*02ac*/ 	.short	0x0100
        /*02ae*/ 	.byte	0x08
	.zero		1


	//   ....[9]....
        /*02b0*/ 	.word	0x00000500
        /*02b4*/ 	.word	0x000000ff
        /*02b8*/ 	.word	0x00034868
        /*02bc*/ 	.short	0x0100
        /*02be*/ 	.byte	0x08
	.zero		1


	//   ....[10]....
        /*02c0*/ 	.word	0x000005f0
        /*02c4*/ 	.word	0x000000ff
        /*02c8*/ 	.word	0x00034870
        /*02cc*/ 	.short	0x0100
        /*02ce*/ 	.byte	0x06
	.zero		1


	//   ....[11]....
        /*02d0*/ 	.word	0x00000600
        /*02d4*/ 	.word	0x000000ff
        /*02d8*/ 	.word	0x00034880
        /*02dc*/ 	.short	0x0100
        /*02de*/ 	.byte	0x06
	.zero		1


	//   ....[12]....
        /*02e0*/ 	.word	0x00000610
        /*02e4*/ 	.word	0x000000ff
        /*02e8*/ 	.word	0x00034878
        /*02ec*/ 	.short	0x0100
        /*02ee*/ 	.byte	0x06
	.zero		1


	//   ....[13]....
        /*02f0*/ 	.word	0x00000620
        /*02f4*/ 	.word	0x000000ff
        /*02f8*/ 	.word	0x00034888
        /*02fc*/ 	.short	0x0100
        /*02fe*/ 	.byte	0x06
	.zero		1


	//   ....[14]....
        /*0300*/ 	.word	0x00000750
        /*0304*/ 	.word	0x000000ff
        /*0308*/ 	.word	0x00034890
        /*030c*/ 	.short	0x0100
        /*030e*/ 	.byte	0x08
	.zero		1


	//   ....[15]....
        /*0310*/ 	.word	0x00000760
        /*0314*/ 	.word	0x000000ff
        /*0318*/ 	.word	0x000348a0
        /*031c*/ 	.short	0x0100
        /*031e*/ 	.byte	0x08
	.zero		1


	//   ....[16]....
        /*0320*/ 	.word	0x00000770
        /*0324*/ 	.word	0x000000ff
        /*0328*/ 	.word	0x00034898
        /*032c*/ 	.short	0x0100
        /*032e*/ 	.byte	0x08
	.zero		1


	//   ....[17]....
        /*0330*/ 	.word	0x00000780
        /*0334*/ 	.word	0x000000ff
        /*0338*/ 	.word	0x000348a8
        /*033c*/ 	.short	0x0100
        /*033e*/ 	.byte	0x08
	.zero		1


	//   ....[18]....
        /*0340*/ 	.word	0x000008b0
        /*0344*/ 	.word	0x000000ff
        /*0348*/ 	.word	0x000348b0
        /*034c*/ 	.short	0x0100
        /*034e*/ 	.byte	0x08
	.zero		1


	//   ....[19]....
        /*0350*/ 	.word	0x000008c0
        /*0354*/ 	.word	0x000000ff
        /*0358*/ 	.word	0x000348c0
        /*035c*/ 	.short	0x0100
        /*035e*/ 	.byte	0x08
	.zero		1


	//   ....[20]....
        /*0360*/ 	.word	0x000008d0
        /*0364*/ 	.word	0x000000ff
        /*0368*/ 	.word	0x000348b8
        /*036c*/ 	.short	0x0100
        /*036e*/ 	.byte	0x08
	.zero		1


	//   ....[21]....
        /*0370*/ 	.word	0x000008e0
        /*0374*/ 	.word	0x000000ff
        /*0378*/ 	.word	0x000348c8
        /*037c*/ 	.short	0x0100
        /*037e*/ 	.byte	0x08
	.zero		1


	//   ....[22]....
        /*0380*/ 	.word	0x000010d0
        /*0384*/ 	.word	0x000000ff
        /*0388*/ 	.word	0x00034800
        /*038c*/ 	.short	0x010a
        /*038e*/ 	.byte	0x3c
	.zero		1


	//   ....[23]....
        /*0390*/ 	.word	0x00001150
        /*0394*/ 	.word	0x00000000
        /*0398*/ 	.word	0x00034830
        /*039c*/ 	.short	0x010a
        /*039e*/ 	.byte	0x3f
	.zero		1


	//   ....[24]....
        /*03a0*/ 	.word	0x000011d0
        /*03a4*/ 	.word	0x00000000
        /*03a8*/ 	.word	0x00034830
        /*03ac*/ 	.short	0x010a
        /*03ae*/ 	.byte	0x3f
	.zero		1


	//   ....[25]....
        /*03b0*/ 	.word	0x000020c0
        /*03b4*/ 	.word	0x00000000
        /*03b8*/ 	.word	0x00000000
        /*03bc*/ 	.short	0x0101
        /*03be*/ 	.byte	0x3f
	.zero		1


	//   ....[26]....
        /*03c0*/ 	.word	0x00004040
        /*03c4*/ 	.word	0x000000ff
        /*03c8*/ 	.word	0x00034830
        /*03cc*/ 	.short	0x010a
        /*03ce*/ 	.byte	0x07
	.zero		1


	//   ....[27]....
        /*03d0*/ 	.word	0x00004080
        /*03d4*/ 	.word	0x000000ff
        /*03d8*/ 	.word	0x00034830
        /*03dc*/ 	.short	0x010a
        /*03de*/ 	.byte	0x07
	.zero		1


	//   ....[28]....
        /*03e0*/ 	.word	0x00004980
        /*03e4*/ 	.word	0x000000ff
        /*03e8*/ 	.word	0x00034850
        /*03ec*/ 	.short	0x010a
        /*03ee*/ 	.byte	0x0b
	.zero		1


	//   ....[29]....
        /*03f0*/ 	.word	0x000049c0
        /*03f4*/ 	.word	0x000000ff
        /*03f8*/ 	.word	0x00034850
        /*03fc*/ 	.short	0x010a
        /*03fe*/ 	.byte	0x0b
	.zero		1


	//   ....[30]....
        /*0400*/ 	.word	0x000062f0
        /*0404*/ 	.word	0x00000009
        /*0408*/ 	.word	0x00000000
        /*040c*/ 	.short	0x0101
        /*040e*/ 	.byte	0x3f
	.zero		1


	//   ....[31]....
        /*0410*/ 	.word	0x00006350
        /*0414*/ 	.word	0x00000026
        /*0418*/ 	.word	0x00000000
        /*041c*/ 	.short	0x0101
        /*041e*/ 	.byte	0x3f
	.zero		1


	//   ....[32]....
        /*0420*/ 	.word	0x00006d80
        /*0424*/ 	.word	0x000000ff
        /*0428*/ 	.word	0x00034850
        /*042c*/ 	.short	0x010a
        /*042e*/ 	.byte	0x07
	.zero		1


	//   ....[33]....
        /*0430*/ 	.word	0x00006dc0
        /*0434*/ 	.word	0x000000ff
        /*0438*/ 	.word	0x00034850
        /*043c*/ 	.short	0x010a
        /*043e*/ 	.byte	0x07
	.zero		1


	//   ....[34]....
        /*0440*/ 	.word	0x000077a0
        /*0444*/ 	.word	0x00000009
        /*0448*/ 	.word	0x00000000
        /*044c*/ 	.short	0x0101
        /*044e*/ 	.byte	0x3f
	.zero		1


	//   ....[35]....
        /*0450*/ 	.word	0x000080e0
        /*0454*/ 	.word	0x000000ff
        /*0458*/ 	.word	0x00000000
        /*045c*/ 	.short	0x0101
        /*045e*/ 	.byte	0x06
	.zero		1


	//   ....[36]....
        /*0460*/ 	.word	0x00008f40
        /*0464*/ 	.word	0x00000006
        /*0468*/ 	.word	0x00034840
        /*046c*/ 	.short	0x010a
        /*046e*/ 	.byte	0x3f
	.zero		1


	//   ....[37]....
        /*0470*/ 	.word	0x000094a0
        /*0474*/ 	.word	0x00000009
        /*0478*/ 	.word	0x00034820
        /*047c*/ 	.short	0x010a
        /*047e*/ 	.byte	0x3f
	.zero		1


	//   ....[38]....
        /*0480*/ 	.word	0x00009780
        /*0484*/ 	.word	0x00000002
        /*0488*/ 	.word	0x00034840
        /*048c*/ 	.short	0x010a
        /*048e*/ 	.byte	0x3f
	.zero		1


	//   ....[39]....
        /*0490*/ 	.word	0x00009a40
        /*0494*/ 	.word	0x00000002
        /*0498*/ 	.word	0x00000060
        /*049c*/ 	.short	0x010a
        /*049e*/ 	.byte	0x3f
	.zero		1


	//   ....[40]....
        /*04a0*/ 	.word	0x00009f80
        /*04a4*/ 	.word	0x00000002
        /*04a8*/ 	.word	0x00034840
        /*04ac*/ 	.short	0x010a
        /*04ae*/ 	.byte	0x3f
	.zero		1


	//   ....[41]....
        /*04b0*/ 	.word	0x0000a240
        /*04b4*/ 	.word	0x00000002
        /*04b8*/ 	.word	0x00000060
        /*04bc*/ 	.short	0x010a
        /*04be*/ 	.byte	0x3f
	.zero		1


	//   ....[42]....
        /*04c0*/ 	.word	0x0000a6a0
        /*04c4*/ 	.word	0x00000002
        /*04c8*/ 	.word	0x00034840
        /*04cc*/ 	.short	0x010a
        /*04ce*/ 	.byte	0x3f
	.zero		1


	//   ....[43]....
        /*04d0*/ 	.word	0x0000a980
        /*04d4*/ 	.word	0x00000002
        /*04d8*/ 	.word	0x00000060
        /*04dc*/ 	.short	0x010a
        /*04de*/ 	.byte	0x3f
	.zero		1


	//   ....[44]....
        /*04e0*/ 	.word	0x0000acb0
        /*04e4*/ 	.word	0x00000003
        /*04e8*/ 	.word	0x00034860
        /*04ec*/ 	.short	0x010a
        /*04ee*/ 	.byte	0x3f
	.zero		1


	//   ....[45]....
        /*04f0*/ 	.word	0x0000b020
        /*04f4*/ 	.word	0x00000000
        /*04f8*/ 	.word	0x00034820
        /*04fc*/ 	.short	0x010a
        /*04fe*/ 	.byte	0x3f
	.zero		1


	//   ....[46]....
        /*0500*/ 	.word	0x0000b1c0
        /*0504*/ 	.word	0x00000006
        /*0508*/ 	.word	0x00000000
        /*050c*/ 	.short	0x010a
        /*050e*/ 	.byte	0x3f
	.zero		1


	//   ....[47]....
        /*0510*/ 	.word	0x0000b230
        /*0514*/ 	.word	0x00000003
        /*0518*/ 	.word	0x00000000
        /*051c*/ 	.short	0x010a
        /*051e*/ 	.byte	0x3f
	.zero		1


	//   ....[48]....
        /*0520*/ 	.word	0x0000b290
        /*0524*/ 	.word	0x00000010
        /*0528*/ 	.word	0x00000000
        /*052c*/ 	.short	0x010a
        /*052e*/ 	.byte	0x3f
	.zero		1


	//   ....[49]....
        /*0530*/ 	.word	0x0000b2c0
        /*0534*/ 	.word	0x00000003
        /*0538*/ 	.word	0x00000000
        /*053c*/ 	.short	0x010a
        /*053e*/ 	.byte	0x3f
	.zero		1


	//   ....[50]....
        /*0540*/ 	.word	0x0000b330
        /*0544*/ 	.word	0x00000003
        /*0548*/ 	.word	0x00034800
        /*054c*/ 	.short	0x010a
        /*054e*/ 	.byte	0x3f
	.zero		1


	//   ....[51]....
        /*0550*/ 	.word	0x0000b380
        /*0554*/ 	.word	0x00000000
        /*0558*/ 	.word	0x00034830
        /*055c*/ 	.short	0x010a
        /*055e*/ 	.byte	0x3f
	.zero		1


	//   ....[52]....
        /*0560*/ 	.word	0x0000b3e0
        /*0564*/ 	.word	0x0000000a
        /*0568*/ 	.word	0x00034830
        /*056c*/ 	.short	0x010a
        /*056e*/ 	.byte	0x3f
	.zero		1


	//   ....[53]....
        /*0570*/ 	.word	0x0000b440
        /*0574*/ 	.word	0x00000007
        /*0578*/ 	.word	0x00034850
        /*057c*/ 	.short	0x010a
        /*057e*/ 	.byte	0x3f
	.zero		1


	//   ....[54]....
        /*0580*/ 	.word	0x0000b4a0
        /*0584*/ 	.word	0x00000005
        /*0588*/ 	.word	0x00034850
        /*058c*/ 	.short	0x010a
        /*058e*/ 	.byte	0x3f
	.zero		1


	//   ....[55]....
        /*0590*/ 	.word	0x0000b640
        /*0594*/ 	.word	0x00000006
        /*0598*/ 	.word	0x00034840
        /*059c*/ 	.short	0x010a
        /*059e*/ 	.byte	0x3f
	.zero		1


	//   ....[56]....
        /*05a0*/ 	.word	0x0000b6c0
        /*05a4*/ 	.word	0x00000007
        /*05a8*/ 	.word	0x00034820
        /*05ac*/ 	.short	0x010a
        /*05ae*/ 	.byte	0x3f
	.zero		1


	//   ....[57]....
        /*05b0*/ 	.word	0x0000b710
        /*05b4*/ 	.word	0x00000002
        /*05b8*/ 	.word	0x00034840
        /*05bc*/ 	.short	0x010a
        /*05be*/ 	.byte	0x3f
	.zero		1


	//   ....[58]....
        /*05c0*/ 	.word	0x0000b760
        /*05c4*/ 	.word	0x00000002
        /*05c8*/ 	.word	0x00000060
        /*05cc*/ 	.short	0x010a
        /*05ce*/ 	.byte	0x3f
	.zero		1


	//   ....[59]....
        /*05d0*/ 	.word	0x0000b7b0
        /*05d4*/ 	.word	0x00000002
        /*05d8*/ 	.word	0x00034840
        /*05dc*/ 	.short	0x010a
        /*05de*/ 	.byte	0x3f
	.zero		1


	//   ....[60]....
        /*05e0*/ 	.word	0x0000b800
        /*05e4*/ 	.word	0x00000002
        /*05e8*/ 	.word	0x00000060
        /*05ec*/ 	.short	0x010a
        /*05ee*/ 	.byte	0x3f
	.zero		1


	//   ....[61]....
        /*05f0*/ 	.word	0x0000b850
        /*05f4*/ 	.word	0x00000002
        /*05f8*/ 	.word	0x00034840
        /*05fc*/ 	.short	0x010a
        /*05fe*/ 	.byte	0x3f
	.zero		1


	//   ....[62]....
        /*0600*/ 	.word	0x0000b8a0
        /*0604*/ 	.word	0x00000002
        /*0608*/ 	.word	0x00000060
        /*060c*/ 	.short	0x010a
        /*060e*/ 	.byte	0x3f
	.zero		1


	//   ....[63]....
        /*0610*/ 	.word	0x0000b8f0
        /*0614*/ 	.word	0x00000003
        /*0618*/ 	.word	0x00034860
        /*061c*/ 	.short	0x010a
        /*061e*/ 	.byte	0x3f
	.zero		1


	//   ....[64]....
        /*0620*/ 	.word	0x0000b940
        /*0624*/ 	.word	0x00000000
        /*0628*/ 	.word	0x00034820
        /*062c*/ 	.short	0x010a
        /*062e*/ 	.byte	0x3f
	.zero		1


	//   ....[65]....
        /*0630*/ 	.word	0x0000bae0
        /*0634*/ 	.word	0x00000006
        /*0638*/ 	.word	0x00000000
        /*063c*/ 	.short	0x010a
        /*063e*/ 	.byte	0x3f
	.zero		1


	//   ....[66]....
        /*0640*/ 	.word	0x0000bb30
        /*0644*/ 	.word	0x00000003
        /*0648*/ 	.word	0x00000000
        /*064c*/ 	.short	0x010a
        /*064e*/ 	.byte	0x3f
	.zero		1


	//   ....[67]....
        /*0650*/ 	.word	0x0000bb80
        /*0654*/ 	.word	0x00000010
        /*0658*/ 	.word	0x00000000
        /*065c*/ 	.short	0x010a
        /*065e*/ 	.byte	0x3f
	.zero		1


	//----- nvinfo : EIATTR_NUM_MBARRIERS
	.align		4
.L_101:
        /*0660*/ 	.byte	0x03, 0x38
        /*0662*/ 	.short	0x0016


	//----- nvinfo : EIATTR_EXIT_INSTR_OFFSETS
	.align		4
        /*0664*/ 	.byte	0x04, 0x1c
        /*0666*/ 	.short	(.L_103 - .L_102)


	//   ....[0]....
.L_102:
        /*0668*/ 	.word	0x000009f0


	//   ....[1]....
        /*066c*/ 	.word	0x000081a0


	//   ....[2]....
        /*0670*/ 	.word	0x00008200


	//   ....[3]....
        /*0674*/ 	.word	0x0000b310


	//----- nvinfo : EIATTR_MAX_THREADS
	.align		4
.L_103:
        /*0678*/ 	.byte	0x04, 0x05
        /*067a*/ 	.short	(.L_105 - .L_104)
.L_104:
        /*067c*/ 	.word	0x00000180
        /*0680*/ 	.word	0x00000001
        /*0684*/ 	.word	0x00000001


	//----- nvinfo : EIATTR_CRS_STACK_SIZE
	.align		4
.L_105:
        /*0688*/ 	.byte	0x04, 0x1e
        /*068a*/ 	.short	(.L_107 - .L_106)
.L_106:
        /*068c*/ 	.word	0x00000000


	//----- nvinfo : EIATTR_CBANK_PARAM_SIZE
	.align		4
.L_107:
        /*0690*/ 	.byte	0x03, 0x19
        /*0692*/ 	.short	0x0bf0


	//----- nvinfo : EIATTR_PARAM_CBANK
	.align		4
        /*0694*/ 	.byte	0x04, 0x0a
        /*0696*/ 	.short	(.L_109 - .L_108)
	.align		4
.L_108:
        /*0698*/ 	.word	index@(.nv.constant0._ZN7cutlass13device_kernelIN5flash11enable_sm90INS1_16FlashAttnFwdSm90INS1_25CollectiveMainloopFwdSm90ILi2EN4cute5tupleIJNS5_1CILi1EEES8_S8_EEENS6_IJNS7_ILi128EEESA_NS7_ILi192EEEEEELi128ENS_10bfloat16_tEfNS_4arch4Sm90ELb0ELb0ELb1ELb0ELb0ELb0ELb0ELb1ELb1ELb0ELb0ELb0EEENS1_21CollectiveEpilogueFwdINS6_IJSA_SA_SA_EEES9_SD_SF_Li256ELb0ELb0ELb0ELb0EEENS1_29StaticPersistentTileSchedulerILb0EEEEEEEEEvNT_6ParamsE)
        /*069c*/ 	.short	0x0210
        /*069e*/ 	.short	0x0bf0


	//----- nvinfo : EIATTR_SW_WAR
	.align		4
.L_109:
        /*06a0*/ 	.byte	0x04, 0x36
        /*06a2*/ 	.short	(.L_111 - .L_110)
.L_110:
        /*06a4*/ 	.word	0x00000008
.L_111:


//--------------------- .nv.info._ZN7cutlass13device_kernelIN5flash11enable_sm90INS1_16FlashAttnFwdSm90INS1_25CollectiveMainloopFwdSm90ILi2EN4cute5tupleIJNS5_1CILi2EEENS7_ILi1EEES9_EEENS6_IJNS7_ILi128EEESB_NS7_ILi192EEEEEELi128ENS_10bfloat16_tEfNS_4arch4Sm90ELb0ELb0ELb1ELb0ELb0ELb0ELb0ELb1ELb1ELb0ELb0ELb0EEENS1_21CollectiveEpilogueFwdINS6_IJSB_SB_SB_EEESA_SE_SG_Li256ELb0ELb0ELb0ELb0EEENS1_29StaticPersistentTileSchedulerILb0EEEEEEEEEvNT_6ParamsE --------------------------
	.section	.nv.info._ZN7cutlass13device_kernelIN5flash11enable_sm90INS1_16FlashAttnFwdSm90INS1_25CollectiveMainloopFwdSm90ILi2EN4cute5tupleIJNS5_1CILi2EEENS7_ILi1EEES9_EEENS6_IJNS7_ILi128EEESB_NS7_ILi192EEEEEELi128ENS_10bfloat16_tEfNS_4arch4Sm90ELb0ELb0ELb1ELb0ELb0ELb0ELb0ELb1ELb1ELb0ELb0ELb0EEENS1_21CollectiveEpilogueFwdINS6_IJSB_SB_SB_EEESA_SE_SG_Li256ELb0ELb0ELb0ELb0EEENS1_29StaticPersistentTileSchedulerILb0EEEEEEEEEvNT_6ParamsE,"",@"SHT_CUDA_INFO"
	.sectionflags	@""
	.align	4


	//----- nvinfo : EIATTR_CUDA_API_VERSION
	.align		4
        /*0000*/ 	.byte	0x04, 0x37
        /*0002*/ 	.short	(.L_113 - .L_112)
.L_112:
        /*0004*/ 	.word	0x00000082


	//----- nvinfo : EIATTR_KPARAM_INFO
	.align		4
.L_113:
        /*0008*/ 	.byte	0x04, 0x17
        /*000a*/ 	.short	(.L_115 - .L_114)
.L_114:
        /*000c*/ 	.word	0x00000000
        /*0010*/ 	.short	0x0000
        /*0012*/ 	.short	0x0070
        /*0014*/ 	.byte	0x00, 0xf0, 0x01, 0x2e


	//----- nvinfo : EIATTR_SPARSE_MMA_MASK
	.align		4
.L_115:
        /*0018*/ 	.byte	0x03, 0x50
        /*001a*/ 	.short	0x0000


	//----- nvinfo : EIATTR_MAXREG_COUNT
	.align		4
        /*001c*/ 	.byte	0x03, 0x1b
        /*001e*/ 	.short	0x00a8


	//----- nvinfo : EIATTR_NUM_BARRIERS
	.align		4
        /*0020*/ 	.byte	0x02, 0x4c
        /*0022*/ 	.byte	0x09
	.zero		1


	//----- nvinfo : EIATTR_EXTERNS
	.align		4
        /*0024*/ 	.byte	0x04, 0x0f
        /*0026*/ 	.short	(.L_117 - .L_116)


	//   ....[0]....
	.align		4
.L_116:
        /*0028*/ 	.word	index@(__assertfail)


	//----- nvinfo : EIATTR_ANNOTATIONS
	.align		4
.L_117:
        /*002c*/ 	.byte	0x04, 0x55
        /*002e*/ 	.short	(.L_119 - .L_118)


	//   ....[0]....
.L_118:
        /* <DEDUP_REMOVED lines=19> */
        /*0154*/ 	.byte	0xb0, 0xb5, 0x00, 0x00


	//----- nvinfo : EIATTR_MERCURY_ISA_VERSION
	.align		4
.L_119:
        /*0158*/ 	.byte	0x03, 0x5f
        /*015a*/ 	.short	0x0101


	//----- nvinfo : EIATTR_INT_WARP_WIDE_INSTR_OFFSETS
	.align		4
        /*015c*/ 	.byte	0x04, 0x31
        /*015e*/ 	.short	(.L_121 - .L_120)


	//   ....[0]....
.L_120:
        /*0160*/ 	.word	0x00000190


	//   ....[1]....
        /*0164*/ 	.word	0x000001d0


	//   ....[2]....
        /*0168*/ 	.word	0x00000240


	//   ....[3]....
        /*016c*/ 	.word	0x00008c70


	//   ....[4]....
        /*0170*/ 	.word	0x00008cc0


	//   ....[5]....
        /*0174*/ 	.word	0x00008da0


	//   ....[6]....
        /*0178*/ 	.word	0x00008e80


	//----- nvinfo : EIATTR_COOP_GROUP_MASK_REGIDS
	.align		4
.L_121:
        /*017c*/ 	.byte	0x04, 0x29
        /*017e*/ 	.short	(.L_123 - .L_122)


	//   ....[0]....
.L_122:
        /*0180*/ 	.word	0xffffffff


	//   ....[1]....
        /*0184*/ 	.word	0xffffffff


	//   ....[2]....
        /*0188*/ 	.word	0xffffffff


	//   ....[3]....
        /*018c*/ 	.word	0xffffffff


	//   ....[4]....
        /*0190*/ 	.word	0xffffffff


	//   ....[5]....
        /*0194*/ 	.word	0xffffffff


	//   ....[6]....
        /*0198*/ 	.word	0xffffffff


	//   ....[7]....
        /*019c*/ 	.word	0xffffffff


	//   ....[8]....
        /*01a0*/ 	.word	0xffffffff


	//   ....[9]....
        /*01a4*/ 	.word	0xffffffff


	//   ....[10]....
        /*01a8*/ 	.word	0xffffffff


	//   ....[11]....
        /*01ac*/ 	.word	0xffffffff


	//   ....[12]....
        /*01b0*/ 	.word	0xffffffff


	//   ....[13]....
        /*01b4*/ 	.word	0xffffffff


	//   ....[14]....
        /*01b8*/ 	.word	0xffffffff


	//   ....[15]....
        /*01bc*/ 	.word	0xffffffff


	//   ....[16]....
        /*01c0*/ 	.word	0xffffffff


	//   ....[17]....
        /*01c4*/ 	.word	0xffffffff


	//   ....[18]....
        /*01c8*/ 	.word	0xffffffff


	//   ....[19]....
        /*01cc*/ 	.word	0xffffffff


	//   ....[20]....
        /*01d0*/ 	.word	0xffffffff


	//   ....[21]....
        /*01d4*/ 	.word	0xffffffff


	//   ....[22]....
        /*01d8*/ 	.word	0xffffffff


	//   ....[23]....
        /*01dc*/ 	.word	0xffffffff


	//   ....[24]....
        /*01e0*/ 	.word	0x0500000f


	//   ....[25]....
        /*01e4*/ 	.word	0x0500000f


	//----- nvinfo : EIATTR_COOP_GROUP_INSTR_OFFSETS
	.align		4
.L_123:
        /*01e8*/ 	.byte	0x04, 0x28
        /*01ea*/ 	.short	(.L_125 - .L_124)


	//   ....[0]....
.L_124:
        /*01ec*/ 	.word	0x00000060


	//   ....[1]....
        /*01f0*/ 	.word	0x000001a0


	//   ....[2]....
        /*01f4*/ 	.word	0x000001f0


	//   ....[3]....
        /*01f8*/ 	.word	0x00000430


	//   ....[4]....
        /*01fc*/ 	.word	0x00000660


	//   ....[5]....
        /*0200*/ 	.word	0x00000890


	//   ....[6]....
        /*0204*/ 	.word	0x00000b20


	//   ....[7]....
        /*0208*/ 	.word	0x00000e30


	//   ....[8]....
        /*020c*/ 	.word	0x000012e0


	//   ....[9]....
        /*0210*/ 	.word	0x00002d80


	//   ....[10]....
        /*0214*/ 	.word	0x00002dd0


	//   ....[11]....
        /*0218*/ 	.word	0x00003430


	//   ....[12]....
        /*021c*/ 	.word	0x000034a0


	//   ....[13]....
        /*0220*/ 	.word	0x00005aa0


	//   ....[14]....
        /*0224*/ 	.word	0x00005ae0


	//   ....[15]....
        /*0228*/ 	.word	0x00005b00


	//   ....[16]....
        /*022c*/ 	.word	0x00005b20


	//   ....[17]....
        /*0230*/ 	.word	0x00006fe0


	//   ....[18]....
        /*0234*/ 	.word	0x00007010


	//   ....[19]....
        /*0238*/ 	.word	0x000070d0


	//   ....[20]....
        /*023c*/ 	.word	0x000070e0


	//   ....[21]....
        /*0240*/ 	.word	0x00007f40


	//   ....[22]....
        /*0244*/ 	.word	0x00008390


	//   ....[23]....
        /*0248*/ 	.word	0x0000b530


	//   ....[24]....
        /*024c*/ 	.word	0x0000ba30


	//   ....[25]....
        /*0250*/ 	.word	0x0000bed0


	//----- nvinfo : EIATTR_REG_RECONFIG
	.align		4
.L_125:
        /*0254*/ 	.byte	0x01, 0x54
	.zero		2


	//----- nvinfo : EIATTR_SYSCALL_OFFSETS
	.align		4
        /*0258*/ 	.byte	0x04, 0x46
        /*025a*/ 	.short	(.L_127 - .L_126)


	//   ....[0]....
.L_126:
        /*025c*/ 	.word	0x00001640


	//   ....[1]....
        /*0260*/ 	.word	0x000088a0


	//   ....[2]....
        /*0264*/ 	.word	0x000089e0


	//   ....[3]....
        /*0268*/ 	.word	0x00008ae0


	//----- nvinfo : EIATTR_MBARRIER_INSTR_OFFSETS
	.align		4
.L_127:
        /*026c*/ 	.byte	0x04, 0x39
        /*026e*/ 	.short	(.L_129 - .L_128)


	//   ....[0]....
.L_128:
        /*0270*/ 	.word	0x000002d0
        /*0274*/ 	.word	0x000000ff
        /*0278*/ 	.word	0x00034800
        /*027c*/ 	.short	0x0100
        /*027e*/ 	.byte	0x08
	.zero		1


	//   ....[1]....
        /*0280*/ 	.word	0x000002e0
        /*0284*/ 	.word	0x000000ff
        /*0288*/ 	.word	0x00034820
        /*028c*/ 	.short	0x0100
        /*028e*/ 	.byte	0x08
	.zero		1


	//   ....[2]....
        /*0290*/ 	.word	0x000003d0
        /*0294*/ 	.word	0x000000ff
        /*0298*/ 	.word	0x00034830
        /*029c*/ 	.short	0x0100
        /*029e*/ 	.byte	0x08
	.zero		1


	//   ....[3]....
        /*02a0*/ 	.word	0x000003e0
        /*02a4*/ 	.word	0x000000ff
        /*02a8*/ 	.word	0x00034840
        /*02ac*/ 	.short	0x0100
        /*02ae*/ 	.byte	0x08
	.zero		1


	//   ....[4]....
        /*02b0*/ 	.word	0x000003f0
        /*02b4*/ 	.word	0x000000ff
        /*02b8*/ 	.word	0x00034838
        /*02bc*/ 	.short	0x0100
        /*02be*/ 	.byte	0x08
	.zero		1


	//   ....[5]....
        /*02c0*/ 	.word	0x00000400
        /*02c4*/ 	.word	0x000000ff
        /*02c8*/ 	.word	0x00034848
        /*02cc*/ 	.short	0x0100
        /*02ce*/ 	.byte	0x08
	.zero		1


	//   ....[6]....
        /*02d0*/ 	.word	0x00000610
        /*02d4*/ 	.word	0x000000ff
        /*02d8*/ 	.word	0x00034850
        /*02dc*/ 	.short	0x0100
        /*02de*/ 	.byte	0x08
	.zero		1


	//   ....[7]....
        /*02e0*/ 	.word	0x00000620
        /*02e4*/ 	.word	0x000000ff
        /*02e8*/ 	.word	0x00034860
        /*02ec*/ 	.short	0x0100
        /*02ee*/ 	.byte	0x08
	.zero		1


	//   ....[8]....
        /*02f0*/ 	.word	0x00000630
        /*02f4*/ 	.word	0x000000ff
        /*02f8*/ 	.word	0x00034858
        /*02fc*/ 	.short	0x0100
        /*02fe*/ 	.byte	0x08
	.zero		1


	//   ....[9]....
        /*0300*/ 	.word	0x00000640
        /*0304*/ 	.word	0x000000ff
        /*0308*/ 	.word	0x00034868
        /*030c*/ 	.short	0x0100
        /*030e*/ 	.byte	0x08
	.zero		1


	//   ....[10]....
        /*0310*/ 	.word	0x00000840
        /*0314*/ 	.word	0x000000ff
        /*0318*/ 	.word	0x00034870
        /*031c*/ 	.short	0x0100
        /*031e*/ 	.byte	0x08
	.zero		1


	//   ....[11]....
        /*0320*/ 	.word	0x00000850
        /*0324*/ 	.word	0x000000ff
        /*0328*/ 	.word	0x00034880
        /*032c*/ 	.short	0x0100
        /*032e*/ 	.byte	0x08
	.zero		1


	//   ....[12]....
        /*0330*/ 	.word	0x00000860
        /*0334*/ 	.word	0x000000ff
        /*0338*/ 	.word	0x00034878
        /*033c*/ 	.short	0x0100
        /*033e*/ 	.byte	0x08
	.zero		1


	//   ....[13]....
        /*0340*/ 	.word	0x00000870
        /*0344*/ 	.word	0x000000ff
        /*0348*/ 	.word	0x00034888
        /*034c*/ 	.short	0x0100
        /*034e*/ 	.byte	0x08
	.zero		1


	//   ....[14]....
        /*0350*/ 	.word	0x00000ad0
        /*0354*/ 	.word	0x000000ff
        /*0358*/ 	.word	0x00034890
        /*035c*/ 	.short	0x0100
        /*035e*/ 	.byte	0x08
	.zero		1


	//   ....[15]....
        /*0360*/ 	.word	0x00000ae0
        /*0364*/ 	.word	0x000000ff
        /*0368*/ 	.word	0x000348a0
        /*036c*/ 	.short	0x0100
        /*036e*/ 	.byte	0x08
	.zero		1


	//   ....[16]....
        /*0370*/ 	.word	0x00000af0
        /*0374*/ 	.word	0x000000ff
        /*0378*/ 	.word	0x00034898
        /*037c*/ 	.short	0x0100
        /*037e*/ 	.byte	0x08
	.zero		1


	//   ....[17]....
        /*0380*/ 	.word	0x00000b00
        /*0384*/ 	.word	0x000000ff
        /*0388*/ 	.word	0x000348a8
        /*038c*/ 	.short	0x0100
        /*038e*/ 	.byte	0x08
	.zero		1


	//   ....[18]....
        /*0390*/ 	.word	0x00000d80
        /*0394*/ 	.word	0x000000ff
        /*0398*/ 	.word	0x000348b0
        /*039c*/ 	.short	0x0100
        /*039e*/ 	.byte	0x08
	.zero		1


	//   ....[19]....
        /*03a0*/ 	.word	0x00000d90
        /*03a4*/ 	.word	0x000000ff
        /*03a8*/ 	.word	0x000348c0
        /*03ac*/ 	.short	0x0100
        /*03ae*/ 	.byte	0x08
	.zero		1


	//   ....[20]....
        /*03b0*/ 	.word	0x00000da0
        /*03b4*/ 	.word	0x000000ff
        /*03b8*/ 	.word	0x000348b8
        /*03bc*/ 	.short	0x0100
        /*03be*/ 	.byte	0x08
	.zero		1


	//   ....[21]....
        /*03c0*/ 	.word	0x00000db0
        /*03c4*/ 	.word	0x000000ff
        /*03c8*/ 	.word	0x000348c8
        /*03cc*/ 	.short	0x0100
        /*03ce*/ 	.byte	0x08
	.zero		1


	//   ....[22]....
        /*03d0*/ 	.word	0x00001680
        /*03d4*/ 	.word	0x000000ff
        /*03d8*/ 	.word	0x00034800
        /*03dc*/ 	.short	0x010a
        /*03de*/ 	.byte	0x3c
	.zero		1


	//   ....[23]....
        /*03e0*/ 	.word	0x00001720
        /*03e4*/ 	.word	0x00000000
        /*03e8*/ 	.word	0x00034830
        /*03ec*/ 	.short	0x010a
        /*03ee*/ 	.byte	0x3f
	.zero		1


	//   ....[24]....
        /*03f0*/ 	.word	0x00001760
        /*03f4*/ 	.word	0x00000000
        /*03f8*/ 	.word	0x00034830
        /*03fc*/ 	.short	0x010a
        /*03fe*/ 	.byte	0x3f
	.zero		1


	//   ....[25]....
        /*0400*/ 	.word	0x00003a00
        /*0404*/ 	.word	0x00000003
        /*0408*/ 	.word	0x00000000
        /*040c*/ 	.short	0x0101
        /*040e*/ 	.byte	0x3f
	.zero		1


	//   ....[26]....
        /*0410*/ 	.word	0x00004220
        /*0414*/ 	.word	0x000000ff
        /*0418*/ 	.word	0x00034830
        /*041c*/ 	.short	0x010a
        /*041e*/ 	.byte	0x07
	.zero		1


	//   ....[27]....
        /*0420*/ 	.word	0x00004260
        /*0424*/ 	.word	0x000000ff
        /*0428*/ 	.word	0x00034830
        /*042c*/ 	.short	0x010a
        /*042e*/ 	.byte	0x07
	.zero		1


	//   ....[28]....
        /*0430*/ 	.word	0x00004b60
        /*0434*/ 	.word	0x000000ff
        /*0438*/ 	.word	0x00034850
        /*043c*/ 	.short	0x010a
        /*043e*/ 	.byte	0x0a
	.zero		1


	//   ....[29]....
        /*0440*/ 	.word	0x00004ba0
        /*0444*/ 	.word	0x000000ff
        /*0448*/ 	.word	0x00034850
        /*044c*/ 	.short	0x010a
        /*044e*/ 	.byte	0x0a
	.zero		1


	//   ....[30]....
        /*0450*/ 	.word	0x00006640
        /*0454*/ 	.word	0x00000003
        /*0458*/ 	.word	0x00000000
        /*045c*/ 	.short	0x0101
        /*045e*/ 	.byte	0x3f
	.zero		1


	//   ....[31]....
        /*0460*/ 	.word	0x00006920
        /*0464*/ 	.word	0x0000000c
        /*0468*/ 	.word	0x00000000
        /*046c*/ 	.short	0x0101
        /*046e*/ 	.byte	0x3f
	.zero		1


	//   ....[32]....
        /*0470*/ 	.word	0x00006f50
        /*0474*/ 	.word	0x000000ff
        /*0478*/ 	.word	0x00034850
        /*047c*/ 	.short	0x010a
        /*047e*/ 	.byte	0x05
	.zero		1


	//   ....[33]....
        /*0480*/ 	.word	0x00006f90
        /*0484*/ 	.word	0x000000ff
        /*0488*/ 	.word	0x00034850
        /*048c*/ 	.short	0x010a
        /*048e*/ 	.byte	0x05
	.zero		1


	//   ....[34]....
        /*0490*/ 	.word	0x00007790
        /*0494*/ 	.word	0x00000004
        /*0498*/ 	.word	0x00000000
        /*049c*/ 	.short	0x0101
        /*049e*/ 	.byte	0x3f
	.zero		1


	//   ....[35]....
        /*04a0*/ 	.word	0x00008280
        /*04a4*/ 	.word	0x000000ff
        /*04a8*/ 	.word	0x00000000
        /*04ac*/ 	.short	0x0101
        /*04ae*/ 	.byte	0x07
	.zero		1


	//   ....[36]....
        /*04b0*/ 	.word	0x00008290
        /*04b4*/ 	.word	0x000000ff
        /*04b8*/ 	.word	0x00000000
        /*04bc*/ 	.short	0x0101
        /*04be*/ 	.byte	0x06
	.zero		1


	//   ....[37]....
        /*04c0*/ 	.word	0x00009210
        /*04c4*/ 	.word	0x00000005
        /*04c8*/ 	.word	0x00034840
        /*04cc*/ 	.short	0x010a
        /*04ce*/ 	.byte	0x3f
	.zero		1


	//   ....[38]....
        /*04d0*/ 	.word	0x000097d0
        /*04d4*/ 	.word	0x0000000a
        /*04d8*/ 	.word	0x00034820
        /*04dc*/ 	.short	0x010a
        /*04de*/ 	.byte	0x3f
	.zero		1


	//   ....[39]....
        /*04e0*/ 	.word	0x00009ac0
        /*04e4*/ 	.word	0x00000002
        /*04e8*/ 	.word	0x00034840
        /*04ec*/ 	.short	0x010a
        /*04ee*/ 	.byte	0x3f
	.zero		1


	//   ....[40]....
        /*04f0*/ 	.word	0x00009dc0
        /*04f4*/ 	.word	0x00000002
        /*04f8*/ 	.word	0x00034860
        /*04fc*/ 	.short	0x010a
        /*04fe*/ 	.byte	0x3f
	.zero		1


	//   ....[41]....
        /*0500*/ 	.word	0x0000a2f0
        /*0504*/ 	.word	0x00000002
        /*0508*/ 	.word	0x00034840
        /*050c*/ 	.short	0x010a
        /*050e*/ 	.byte	0x3f
	.zero		1


	//   ....[42]....
        /*0510*/ 	.word	0x0000a5f0
        /*0514*/ 	.word	0x00000002
        /*0518*/ 	.word	0x00034860
        /*051c*/ 	.short	0x010a
        /*051e*/ 	.byte	0x3f
	.zero		1


	//   ....[43]....
        /*0520*/ 	.word	0x0000aa90
        /*0524*/ 	.word	0x00000002
        /*0528*/ 	.word	0x00034840
        /*052c*/ 	.short	0x010a
        /*052e*/ 	.byte	0x3f
	.zero		1


	//   ....[44]....
        /*0530*/ 	.word	0x0000ad90
        /*0534*/ 	.word	0x00000002
        /*0538*/ 	.word	0x00034860
        /*053c*/ 	.short	0x010a
        /*053e*/ 	.byte	0x3f
	.zero		1


	//   ....[45]....
        /*0540*/ 	.word	0x0000b0d0
        /*0544*/ 	.word	0x00000003
        /*0548*/ 	.word	0x00034860
        /*054c*/ 	.short	0x010a
        /*054e*/ 	.byte	0x3f
	.zero		1


	//   ....[46]....
        /*0550*/ 	.word	0x0000b4b0
        /*0554*/ 	.word	0x00000000
        /*0558*/ 	.word	0x00034820
        /*055c*/ 	.short	0x010a
        /*055e*/ 	.byte	0x3f
	.zero		1


	//   ....[47]....
        /*0560*/ 	.word	0x0000b670
        /*0564*/ 	.word	0x00000006
        /*0568*/ 	.word	0x00000000
        /*056c*/ 	.short	0x010a
        /*056e*/ 	.byte	0x3f
	.zero		1


	//   ....[48]....
        /*0570*/ 	.word	0x0000b6e0
        /*0574*/ 	.word	0x00000003
        /*0578*/ 	.word	0x00000000
        /*057c*/ 	.short	0x010a
        /*057e*/ 	.byte	0x3f
	.zero		1


	//   ....[49]....
        /*0580*/ 	.word	0x0000b740
        /*0584*/ 	.word	0x00000010
        /*0588*/ 	.word	0x00000000
        /*058c*/ 	.short	0x010a
        /*058e*/ 	.byte	0x3f
	.zero		1


	//   ....[50]....
        /*0590*/ 	.word	0x0000b770
        /*0594*/ 	.word	0x00000003
        /*0598*/ 	.word	0x00000000
        /*059c*/ 	.short	0x010a
        /*059e*/ 	.byte	0x3f
	.zero		1


	//   ....[51]....
        /*05a0*/ 	.word	0x0000b7e0
        /*05a4*/ 	.word	0x00000003
        /*05a8*/ 	.word	0x00034800
        /*05ac*/ 	.short	0x010a
        /*05ae*/ 	.byte	0x3f
	.zero		1


	//   ....[52]....
        /*05b0*/ 	.word	0x0000b830
        /*05b4*/ 	.word	0x00000000
        /*05b8*/ 	.word	0x00034830
        /*05bc*/ 	.short	0x010a
        /*05be*/ 	.byte	0x3f
	.zero		1


	//   ....[53]....
        /*05c0*/ 	.word	0x0000b890
        /*05c4*/ 	.word	0x00000008
        /*05c8*/ 	.word	0x00034830
        /*05cc*/ 	.short	0x010a
        /*05ce*/ 	.byte	0x3f
	.zero		1


	//   ....[54]....
        /*05d0*/ 	.word	0x0000b8f0
        /*05d4*/ 	.word	0x00000007
        /*05d8*/ 	.word	0x00034850
        /*05dc*/ 	.short	0x010a
        /*05de*/ 	.byte	0x3f
	.zero		1


	//   ....[55]....
        /*05e0*/ 	.word	0x0000b950
        /*05e4*/ 	.word	0x00000005
        /*05e8*/ 	.word	0x00034850
        /*05ec*/ 	.short	0x010a
        /*05ee*/ 	.byte	0x3f
	.zero		1


	//   ....[56]....
        /*05f0*/ 	.word	0x0000baf0
        /*05f4*/ 	.word	0x00000005
        /*05f8*/ 	.word	0x00034840
        /*05fc*/ 	.short	0x010a
        /*05fe*/ 	.byte	0x3f
	.zero		1


	//   ....[57]....
        /*0600*/ 	.word	0x0000bb70
        /*0604*/ 	.word	0x00000007
        /*0608*/ 	.word	0x00034820
        /*060c*/ 	.short	0x010a
        /*060e*/ 	.byte	0x3f
	.zero		1


	//   ....[58]....
        /*0610*/ 	.word	0x0000bbc0
        /*0614*/ 	.word	0x00000002
        /*0618*/ 	.word	0x00034840
        /*061c*/ 	.short	0x010a
        /*061e*/ 	.byte	0x3f
	.zero		1


	//   ....[59]....
        /*0620*/ 	.word	0x0000bc10
        /*0624*/ 	.word	0x00000002
        /*0628*/ 	.word	0x00034860
        /*062c*/ 	.short	0x010a
        /*062e*/ 	.byte	0x3f
	.zero		1


	//   ....[60]....
        /*0630*/ 	.word	0x0000bc60
        /*0634*/ 	.word	0x00000002
        /*0638*/ 	.word	0x00034840
        /*063c*/ 	.short	0x010a
        /*063e*/ 	.byte	0x3f
	.zero		1


	//   ....[61]....
        /*0640*/ 	.word	0x0000bcb0
        /*0644*/ 	.word	0x00000002
        /*0648*/ 	.word	0x00034860
        /*064c*/ 	.short	0x010a
        /*064e*/ 	.byte	0x3f
	.zero		1


	//   ....[62]....
        /*0650*/ 	.word	0x0000bd00
        /*0654*/ 	.word	0x00000002
        /*0658*/ 	.word	0x00034840
        /*065c*/ 	.short	0x010a
        /*065e*/ 	.byte	0x3f
	.zero		1


	//   ....[63]....
        /*0660*/ 	.word	0x0000bd50
        /*0664*/ 	.word	0x00000002
        /*0668*/ 	.word	0x00034860
        /*066c*/ 	.short	0x010a
        /*066e*/ 	.byte	0x3f
	.zero		1


	//   ....[64]....
        /*0670*/ 	.word	0x0000bda0
        /*0674*/ 	.word	0x00000003
        /*0678*/ 	.word	0x00034860
        /*067c*/ 	.short	0x010a
        /*067e*/ 	.byte	0x3f
	.zero		1


	//   ....[65]....
        /*0680*/ 	.word	0x0000bdf0
        /*0684*/ 	.word	0x00000000
        /*0688*/ 	.word	0x00034820
        /*068c*/ 	.short	0x010a
        /*068e*/ 	.byte	0x3f
	.zero		1


	//   ....[66]....
        /*0690*/ 	.word	0x0000bf90
        /*0694*/ 	.word	0x00000006
        /*0698*/ 	.word	0x00000000
        /*069c*/ 	.short	0x010a
        /*069e*/ 	.byte	0x3f
	.zero		1


	//   ....[67]....
        /*06a0*/ 	.word	0x0000bfe0
        /*06a4*/ 	.word	0x00000003
        /*06a8*/ 	.word	0x00000000
        /*06ac*/ 	.short	0x010a
        /*06ae*/ 	.byte	0x3f
	.zero		1


	//   ....[68]....
        /*06b0*/ 	.word	0x0000c030
        /*06b4*/ 	.word	0x00000010
        /*06b8*/ 	.word	0x00000000
        /*06bc*/ 	.short	0x010a
        /*06be*/ 	.byte	0x3f
	.zero		1


	//----- nvinfo : EIATTR_NUM_MBARRIERS
	.align		4
.L_129:
        /*06c0*/ 	.byte	0x03, 0x38
        /*06c2*/ 	.short	0x0016


	//----- nvinfo : EIATTR_EXIT_INSTR_OFFSETS
	.align		4
        /*06c4*/ 	.byte	0x04, 0x1c
        /*06c6*/ 	.short	(.L_131 - .L_130)


	//   ....[0]....
.L_130:
        /*06c8*/ 	.word	0x00000f70


	//   ....[1]....
        /*06cc*/ 	.word	0x00008350


	//   ....[2]....
        /*06d0*/ 	.word	0x000083b0


	//   ....[3]....
        /*06d4*/ 	.word	0x0000b7c0


	//----- nvinfo : EIATTR_MAX_THREADS
	.align		4
.L_131:
        /*06d8*/ 	.byte	0x04, 0x05
        /*06da*/ 	.short	(.L_133 - .L_132)
.L_132:
        /*06dc*/ 	.word	0x00000180
        /*06e0*/ 	.word	0x00000001
        /*06e4*/ 	.word	0x00000001


	//----- nvinfo : EIATTR_CRS_STACK_SIZE
	.align		4
.L_133:
        /*06e8*/ 	.byte	0x04, 0x1e
        /*06ea*/ 	.short	(.L_135 - .L_134)
.L_134:
        /*06ec*/ 	.word	0x00000000


	//----- nvinfo : EIATTR_CBANK_PARAM_SIZE
	.align		4
.L_135:
        /*06f0*/ 	.byte	0x03, 0x19
        /*06f2*/ 	.short	0x0bf0


	//----- nvinfo : EIATTR_PARAM_CBANK
	.align		4
        /*06f4*/ 	.byte	0x04, 0x0a
        /*06f6*/ 	.short	(.L_137 - .L_136)
	.align		4
.L_136:
        /*06f8*/ 	.word	index@(.nv.constant0._ZN7cutlass13device_kernelIN5flash11enable_sm90INS1_16FlashAttnFwdSm90INS1_25CollectiveMainloopFwdSm90ILi2EN4cute5tupleIJNS5_1CILi2EEENS7_ILi1EEES9_EEENS6_IJNS7_ILi128EEESB_NS7_ILi192EEEEEELi128ENS_10bfloat16_tEfNS_4arch4Sm90ELb0ELb0ELb1ELb0ELb0ELb0ELb0ELb1ELb1ELb0ELb0ELb0EEENS1_21CollectiveEpilogueFwdINS6_IJSB_SB_SB_EEESA_SE_SG_Li256ELb0ELb0ELb0ELb0EEENS1_29StaticPersistentTileSchedulerILb0EEEEEEEEEvNT_6ParamsE)
        /*06fc*/ 	.short	0x0210
        /*06fe*/ 	.short	0x0bf0


	//----- nvinfo : EIATTR_SW_WAR
	.align		4
.L_137:
        /*0700*/ 	.byte	0x04, 0x36
        /*0702*/ 	.short	(.L_139 - .L_138)
.L_138:
        /*0704*/ 	.word	0x00000008
.L_139:


//--------------------- .nv.info._ZN7cutlass13device_kernelIN5flash11enable_sm90INS1_16FlashAttnFwdSm90INS1_25CollectiveMainloopFwdSm90ILi2EN4cute5tupleIJNS5_1CILi1EEES8_S8_EEENS6_IJNS7_ILi128EEESA_NS7_ILi192EEEEEELi128ENS_10bfloat16_tEfNS_4arch4Sm90ELb0ELb0ELb1ELb1ELb0ELb0ELb0ELb1ELb1ELb0ELb0ELb0EEENS1_21CollectiveEpilogueFwdINS6_IJSA_SA_SA_EEES9_SD_SF_Li256ELb1ELb0ELb0ELb0EEENS1_36VarlenDynamicPersistentTileSchedulerILi128ELi128ELi256ELi32ELb0ELb0ELb1ELb0ELb1ELb1EEEEEEEEEvNT_6ParamsE --------------------------
	.section	.nv.info._ZN7cutlass13device_kernelIN5flash11enable_sm90INS1_16FlashAttnFwdSm90INS1_25CollectiveMainloopFwdSm90ILi2EN4cute5tupleIJNS5_1CILi1EEES8_S8_EEENS6_IJNS7_ILi128EEESA_NS7_ILi192EEEEEELi128ENS_10bfloat16_tEfNS_4arch4Sm90ELb0ELb0ELb1ELb1ELb0ELb0ELb0ELb1ELb1ELb0ELb0ELb0EEENS1_21CollectiveEpilogueFwdINS6_IJSA_SA_SA_EEES9_SD_SF_Li256ELb1ELb0ELb0ELb0EEENS1_36VarlenDynamicPersistentTileSchedulerILi128ELi128ELi256ELi32ELb0ELb0ELb1ELb0ELb1ELb1EEEEEEEEEvNT_6ParamsE,"",@"SHT_CUDA_INFO"
	.sectionflags	@""
	.align	4


	//----- nvinfo : EIATTR_CUDA_API_VERSION
	.align		4
        /*0000*/ 	.byte	0x04, 0x37
        /*0002*/ 	.short	(.L_141 - .L_140)
.L_140:
        /*0004*/ 	.word	0x00000082


	//----- nvinfo : EIATTR_KPARAM_INFO
	.align		4
.L_141:
        /*0008*/ 	.byte	0x04, 0x17
        /*000a*/ 	.short	(.L_143 - .L_142)
.L_142:
        /*000c*/ 	.word	0x00000000
        /*0010*/ 	.short	0x0000
        /*0012*/ 	.short	0x0070
        /*0014*/ 	.byte	0x00, 0xf0, 0x01, 0x28


	//----- nvinfo : EIATTR_SPARSE_MMA_MASK
	.align		4
.L_143:
        /*0018*/ 	.byte	0x03, 0x50
        /*001a*/ 	.short	0x0000


	//----- nvinfo : EIATTR_MAXREG_COUNT
	.align		4
        /*001c*/ 	.byte	0x03, 0x1b
        /*001e*/ 	.short	0x00a8


	//----- nvinfo : EIATTR_NUM_BARRIERS
	.align		4
        /*0020*/ 	.byte	0x02, 0x4c
        /*0022*/ 	.byte	0x09
	.zero		1


	//----- nvinfo : EIATTR_EXTERNS
	.align		4
        /*0024*/ 	.byte	0x04, 0x0f
        /*0026*/ 	.short	(.L_145 - .L_144)


	//   ....[0]....
	.align		4
.L_144:
        /*0028*/ 	.word	index@(__assertfail)


	//----- nvinfo : EIATTR_ANNOTATIONS
	.align		4
.L_145:
        /*002c*/ 	.byte	0x04, 0x55
        /*002e*/ 	.short	(.L_147 - .L_146)


	//   ....[0]....
.L_146:
        /* <DEDUP_REMOVED lines=39> */


	//----- nvinfo : EIATTR_MERCURY_ISA_VERSION
	.align		4
.L_147:
        /*0290*/ 	.byte	0x03, 0x5f
        /*0292*/ 	.short	0x0101


	//----- nvinfo : EIATTR_UNUSED_LOAD_BYTE_OFFSET
	.align		4
        /*0294*/ 	.byte	0x04, 0x44
        /*0296*/ 	.short	(.L_149 - .L_148)


	//   ....[0]....
.L_148:
        /*0298*/ 	.word	0x00000a40
        /*029c*/ 	.word	0x0000fff0


	//   ....[1]....
        /*02a0*/ 	.word	0x00007d60
        /*02a4*/ 	.word	0x0000fff0


	//----- nvinfo : EIATTR_INT_WARP_WIDE_INSTR_OFFSETS
	.align		4
.L_149:
        /*02a8*/ 	.byte	0x04, 0x31
        /*02aa*/ 	.short	(.L_151 - .L_150)


	//   ....[0]....
.L_150:
        /*02ac*/ 	.word	0x00000160


	//   ....[1]....
        /*02b0*/ 	.word	0x000001a0


	//   ....[2]....
        /*02b4*/ 	.word	0x00000210


	//   ....[3]....
        /*02b8*/ 	.word	0x0000ace0


	//   ....[4]....
        /*02bc*/ 	.word	0x0000ad80


	//   ....[5]....
        /*02c0*/ 	.word	0x0000b210


	//   ....[6]....
        /*02c4*/ 	.word	0x0000b240


	//   ....[7]....
        /*02c8*/ 	.word	0x0000b450


	//   ....[8]....
        /*02cc*/ 	.word	0x0000b540


	//   ....[9]....
        /*02d0*/ 	.word	0x0000d8c0


	//   ....[10]....
        /*02d4*/ 	.word	0x0000d960


	//----- nvinfo : EIATTR_COOP_GROUP_MASK_REGIDS
	.align		4
.L_151:
        /*02d8*/ 	.byte	0x04, 0x29
        /*02da*/ 	.short	(.L_153 - .L_152)


	//   ....[0]....
.L_152:
        /*02dc*/ 	.word	0xffffffff


	//   ....[1]....
        /*02e0*/ 	.word	0xffffffff


	//   ....[2]....
        /*02e4*/ 	.word	0xffffffff


	//   ....[3]....
        /*02e8*/ 	.word	0xffffffff


	//   ....[4]....
        /*02ec*/ 	.word	0xffffffff


	//   ....[5]....
        /*02f0*/ 	.word	0xffffffff


	//   ....[6]....
        /*02f4*/ 	.word	0xffffffff


	//   ....[7]....
        /*02f8*/ 	.word	0xffffffff


	//   ....[8]....
        /*02fc*/ 	.word	0xffffffff


	//   ....[9]....
        /*0300*/ 	.word	0xffffffff


	//   ....[10]....
        /*0304*/ 	.word	0xffffffff


	//   ....[11]....
        /*0308*/ 	.word	0xffffffff


	//   ....[12]....
        /*030c*/ 	.word	0xffffffff


	//   ....[13]....
        /*0310*/ 	.word	0xffffffff


	//   ....[14]....
        /*0314*/ 	.word	0xffffffff


	//   ....[15]....
        /*0318*/ 	.word	0xffffffff


	//   ....[16]....
        /*031c*/ 	.word	0xffffffff


	//   ....[17]....
        /*0320*/ 	.word	0xffffffff


	//   ....[18]....
        /*0324*/ 	.word	0xffffffff


	//   ....[19]....
        /*0328*/ 	.word	0xffffffff


	//   ....[20]....
        /*032c*/ 	.word	0xffffffff


	//   ....[21]....
        /*0330*/ 	.word	0xffffffff


	//   ....[22]....
        /*0334*/ 	.word	0xffffffff


	//   ....[23]....
        /*0338*/ 	.word	0xffffffff


	//   ....[24]....
        /*033c*/ 	.word	0xffffffff


	//   ....[25]....
        /*0340*/ 	.word	0xffffffff


	//   ....[26]....
        /*0344*/ 	.word	0xffffffff


	//   ....[27]....
        /*0348*/ 	.word	0xffffffff


	//   ....[28]....
        /*034c*/ 	.word	0xffffffff


	//   ....[29]....
        /*0350*/ 	.word	0xffffffff


	//   ....[30]....
        /*0354*/ 	.word	0xffffffff


	//   ....[31]....
        /*0358*/ 	.word	0xffffffff


	//   ....[32]....
        /*035c*/ 	.word	0xffffffff


	//   ....[33]....
        /*0360*/ 	.word	0xffffffff


	//   ....[34]....
        /*0364*/ 	.word	0xffffffff


	//   ....[35]....
        /*0368*/ 	.word	0xffffffff


	//   ....[36]....
        /*036c*/ 	.word	0xffffffff


	//   ....[37]....
        /*0370*/ 	.word	0xffffffff


	//   ....[38]....
        /*0374*/ 	.word	0xffffffff


	//   ....[39]....
        /*0378*/ 	.word	0xffffffff


	//   ....[40]....
        /*037c*/ 	.word	0xffffffff


	//   ....[41]....
        /*0380*/ 	.word	0xffffffff


	//   ....[42]....
        /*0384*/ 	.word	0xffffffff


	//   ....[43]....
        /*0388*/ 	.word	0xffffffff


	//   ....[44]....
        /*038c*/ 	.word	0xffffffff


	//   ....[45]....
        /*0390*/ 	.word	0xffffffff


	//   ....[46]....
        /*0394*/ 	.word	0xffffffff


	//   ....[47]....
        /*0398*/ 	.word	0xffffffff


	//   ....[48]....
        /*039c*/ 	.word	0xffffffff


	//   ....[49]....
        /*03a0*/ 	.word	0xffffffff


	//   ....[50]....
        /*03a4*/ 	.word	0xffffffff


	//   ....[51]....
        /*03a8*/ 	.word	0xffffffff


	//   ....[52]....
        /*03ac*/ 	.word	0xffffffff


	//   ....[53]....
        /*03b0*/ 	.word	0xffffffff


	//   ....[54]....
        /*03b4*/ 	.word	0x0500000f


	//   ....[55]....
        /*03b8*/ 	.word	0x0500000f


	//   ....[56]....
        /*03bc*/ 	.word	0x0500000f


	//   ....[57]....
        /*03c0*/ 	.word	0x0500000f


	//   ....[58]....
        /*03c4*/ 	.word	0x0500000f


	//   ....[59]....
        /*03c8*/ 	.word	0x0500000f


	//   ....[60]....
        /*03cc*/ 	.word	0x0500000f


	//   ....[61]....
        /*03d0*/ 	.word	0x0500000f


	//   ....[62]....
        /*03d4*/ 	.word	0x0500000f


	//   ....[63]....
        /*03d8*/ 	.word	0x0500000f


	//   ....[64]....
        /*03dc*/ 	.word	0x0500000f


	//   ....[65]....
        /*03e0*/ 	.word	0x0500000f


	//   ....[66]....
        /*03e4*/ 	.word	0x0500000f


	//   ....[67]....
        /*03e8*/ 	.word	0x0500000f


	//   ....[68]....
        /*03ec*/ 	.word	0x0500000f


	//   ....[69]....
        /*03f0*/ 	.word	0x0500000f


	//   ....[70]....
        /*03f4*/ 	.word	0x0500000f


	//   ....[71]....
        /*03f8*/ 	.word	0x0500000f


	//   ....[72]....
        /*03fc*/ 	.word	0x0500000f


	//----- nvinfo : EIATTR_COOP_GROUP_INSTR_OFFSETS
	.align		4
.L_153:
        /*0400*/ 	.byte	0x04, 0x28
        /*0402*/ 	.short	(.L_155 - .L_154)


	//   ....[0]....
.L_154:
        /*0404*/ 	.word	0x00000060


	//   ....[1]....
        /*0408*/ 	.word	0x00000170


	//   ....[2]....
        /*040c*/ 	.word	0x000001c0


	//   ....[3]....
        /*0410*/ 	.word	0x000003f0


	//   ....[4]....
        /*0414*/ 	.word	0x00000550


	//   ....[5]....
        /*0418*/ 	.word	0x00000670


	//   ....[6]....
        /*041c*/ 	.word	0x000007d0


	//   ....[7]....
        /*0420*/ 	.word	0x000013c0


	//   ....[8]....
        /*0424*/ 	.word	0x00002f70


	//   ....[9]....
        /*0428*/ 	.word	0x00002fb0


	//   ....[10]....
        /*042c*/ 	.word	0x00003640


	//   ....[11]....
        /*0430*/ 	.word	0x000036a0


	//   ....[12]....
        /*0434*/ 	.word	0x00005b40


	//   ....[13]....
        /*0438*/ 	.word	0x00005b70


	//   ....[14]....
        /*043c*/ 	.word	0x00006080


	//   ....[15]....
        /*0440*/ 	.word	0x000060e0


	//   ....[16]....
        /*0444*/ 	.word	0x00007360


	//   ....[17]....
        /*0448*/ 	.word	0x000073b0


	//   ....[18]....
        /*044c*/ 	.word	0x00007490


	//   ....[19]....
        /*0450*/ 	.word	0x000074a0


	//   ....[20]....
        /*0454*/ 	.word	0x00009e00


	//   ....[21]....
        /*0458*/ 	.word	0x00009fa0


	//   ....[22]....
        /*045c*/ 	.word	0x00009fd0


	//   ....[23]....
        /*0460*/ 	.word	0x0000a010


	//   ....[24]....
        /*0464*/ 	.word	0x0000a070


	//   ....[25]....
        /*0468*/ 	.word	0x0000a0d0


	//   ....[26]....
        /*046c*/ 	.word	0x0000a110


	//   ....[27]....
        /*0470*/ 	.word	0x0000a2d0


	//   ....[28]....
        /*0474*/ 	.word	0x0000a330


	//   ....[29]....
        /*0478*/ 	.word	0x0000a370


	//   ....[30]....
        /*047c*/ 	.word	0x0000a3b0


	//   ....[31]....
        /*0480*/ 	.word	0x0000a3e0


	//   ....[32]....
        /*0484*/ 	.word	0x0000a410


	//   ....[33]....
        /*0488*/ 	.word	0x0000a4a0


	//   ....[34]....
        /*048c*/ 	.word	0x0000a4d0


	//   ....[35]....
        /*0490*/ 	.word	0x0000a560


	//   ....[36]....
        /*0494*/ 	.word	0x0000dd80


	//   ....[37]....
        /*0498*/ 	.word	0x0000dd90


	//   ....[38]....
        /*049c*/ 	.word	0x0000deb0


	//   ....[39]....
        /*04a0*/ 	.word	0x0000df10


	//   ....[40]....
        /*04a4*/ 	.word	0x0000df50


	//   ....[41]....
        /*04a8*/ 	.word	0x0000df90


	//   ....[42]....
        /*04ac*/ 	.word	0x0000dfc0


	//   ....[43]....
        /*04b0*/ 	.word	0x0000dff0


	//   ....[44]....
        /*04b4*/ 	.word	0x0000e190


	//   ....[45]....
        /*04b8*/ 	.word	0x0000e1f0


	//   ....[46]....
        /*04bc*/ 	.word	0x0000e230


	//   ....[47]....
        /*04c0*/ 	.word	0x0000e270


	//   ....[48]....
        /*04c4*/ 	.word	0x0000e2a0


	//   ....[49]....
        /*04c8*/ 	.word	0x0000e2d0


	//   ....[50]....
        /*04cc*/ 	.word	0x0000e390


	//   ....[51]....
        /*04d0*/ 	.word	0x0000e3b0


	//   ....[52]....
        /*04d4*/ 	.word	0x0000e420


	//   ....[53]....
        /*04d8*/ 	.word	0x0000e870


	//   ....[54]....
        /*04dc*/ 	.word	0x0000ed70


	//   ....[55]....
        /*04e0*/ 	.word	0x0000f190


	//   ....[56]....
        /*04e4*/ 	.word	0x0000f220


	//   ....[57]....
        /*04e8*/ 	.word	0x0000f2c0


	//   ....[58]....
        /*04ec*/ 	.word	0x0000f370


	//   ....[59]....
        /*04f0*/ 	.word	0x0000f3f0


	//   ....[60]....
        /*04f4*/ 	.word	0x0000f470


	//   ....[61]....
        /*04f8*/ 	.word	0x0000f4f0


	//   ....[62]....
        /*04fc*/ 	.word	0x0000f570


	//   ....[63]....
        /*0500*/ 	.word	0x0000f600


	//   ....[64]....
        /*0504*/ 	.word	0x0000f6b0


	//   ....[65]....
        /*0508*/ 	.word	0x0000f730


	//   ....[66]....
        /*050c*/ 	.word	0x0000f7b0


	//   ....[67]....
        /*0510*/ 	.word	0x0000f830


	//   ....[68]....
        /*0514*/ 	.word	0x0000f8b0


	//   ....[69]....
        /*0518*/ 	.word	0x0000f920


	//   ....[70]....
        /*051c*/ 	.word	0x0000f9c0


	//   ....[71]....
        /*0520*/ 	.word	0x0000fa50


	//   ....[72]....
        /*0524*/ 	.word	0x0000fb70


	//----- nvinfo : EIATTR_REG_RECONFIG
	.align		4
.L_155:
        /*0528*/ 	.byte	0x01, 0x54
	.zero		2


	//----- nvinfo : EIATTR_SYSCALL_OFFSETS
	.align		4
        /*052c*/ 	.byte	0x04, 0x46
        /*052e*/ 	.short	(.L_157 - .L_156)


	//   ....[0]....
.L_156:
        /*0530*/ 	.word	0x000015b0


	//   ....[1]....
        /*0534*/ 	.word	0x0000af10


	//   ....[2]....
        /*0538*/ 	.word	0x0000b050


	//   ....[3]....
        /*053c*/ 	.word	0x0000b150


	//----- nvinfo : EIATTR_MBARRIER_INSTR_OFFSETS
	.align		4
.L_157:
        /*0540*/ 	.byte	0x04, 0x39
        /*0542*/ 	.short	(.L_159 - .L_158)


	//   ....[0]....
.L_158:
        /*0544*/ 	.word	0x000002a0
        /*0548*/ 	.word	0x000000ff
        /*054c*/ 	.word	0x00034800
        /*0550*/ 	.short	0x0100
        /*0552*/ 	.byte	0x08
	.zero		1


	//   ....[1]....
        /*0554*/ 	.word	0x000002b0
        /*0558*/ 	.word	0x000000ff
        /*055c*/ 	.word	0x00034820
        /*0560*/ 	.short	0x0100
        /*0562*/ 	.byte	0x08
	.zero		1


	//   ....[2]....
        /*0564*/ 	.word	0x000003a0
        /*0568*/ 	.word	0x000000ff
        /*056c*/ 	.word	0x00034830
        /*0570*/ 	.short	0x0100
        /*0572*/ 	.byte	0x08
	.zero		1


	//   ....[3]....
        /*0574*/ 	.word	0x000003b0
        /*0578*/ 	.word	0x000000ff
        /*057c*/ 	.word	0x00034840
        /*0580*/ 	.short	0x0100
        /*0582*/ 	.byte	0x08
	.zero		1


	//   ....[4]....
        /*0584*/ 	.word	0x000003c0
        /*0588*/ 	.word	0x000000ff
        /*058c*/ 	.word	0x00034838
        /*0590*/ 	.short	0x0100
        /*0592*/ 	.byte	0x08
	.zero		1


	//   ....[5]....
        /*0594*/ 	.word	0x000003d0
        /*0598*/ 	.word	0x000000ff
        /*059c*/ 	.word	0x00034848
        /*05a0*/ 	.short	0x0100
        /*05a2*/ 	.byte	0x08
	.zero		1


	//   ....[6]....
        /*05a4*/ 	.word	0x00000500
        /*05a8*/ 	.word	0x000000ff
        /*05ac*/ 	.word	0x00034850
        /*05b0*/ 	.short	0x0100
        /*05b2*/ 	.byte	0x08
	.zero		1


	//   ....[7]....
        /*05b4*/ 	.word	0x00000510
        /*05b8*/ 	.word	0x000000ff
        /*05bc*/ 	.word	0x00034860
        /*05c0*/ 	.short	0x0100
        /*05c2*/ 	.byte	0x08
	.zero		1


	//   ....[8]....
        /*05c4*/ 	.word	0x00000520
        /*05c8*/ 	.word	0x000000ff
        /*05cc*/ 	.word	0x00034858
        /*05d0*/ 	.short	0x0100
        /*05d2*/ 	.byte	0x08
	.zero		1


	//   ....[9]....
        /*05d4*/ 	.word	0x00000530
        /*05d8*/ 	.word	0x000000ff
        /*05dc*/ 	.word	0x00034868
        /*05e0*/ 	.short	0x0100
        /*05e2*/ 	.byte	0x08
	.zero		1


	//   ....[10]....
        /*05e4*/ 	.word	0x00000620
        /*05e8*/ 	.word	0x000000ff
        /*05ec*/ 	.word	0x00034870
        /*05f0*/ 	.short	0x0100
        /*05f2*/ 	.byte	0x06
	.zero		1


	//   ....[11]....
        /*05f4*/ 	.word	0x00000630
        /*05f8*/ 	.word	0x000000ff
        /*05fc*/ 	.word	0x00034880
        /*0600*/ 	.short	0x0100
        /*0602*/ 	.byte	0x06
	.zero		1


	//   ....[12]....
        /*0604*/ 	.word	0x00000640
        /*0608*/ 	.word	0x000000ff
        /*060c*/ 	.word	0x00034878
        /*0610*/ 	.short	0x0100
        /*0612*/ 	.byte	0x06
	.zero		1


	//   ....[13]....
        /*0614*/ 	.word	0x00000650
        /*0618*/ 	.word	0x000000ff
        /*061c*/ 	.word	0x00034888
        /*0620*/ 	.short	0x0100
        /*0622*/ 	.byte	0x06
	.zero		1


	//   ....[14]....
        /*0624*/ 	.word	0x00000780
        /*0628*/ 	.word	0x000000ff
        /*062c*/ 	.word	0x00034890
        /*0630*/ 	.short	0x0100
        /*0632*/ 	.byte	0x08
	.zero		1


	//   ....[15]....
        /*0634*/ 	.word	0x00000790
        /*0638*/ 	.word	0x000000ff
        /*063c*/ 	.word	0x000348a0
        /*0640*/ 	.short	0x0100
        /*0642*/ 	.byte	0x08
	.zero		1


	//   ....[16]....
        /*0644*/ 	.word	0x000007a0
        /*0648*/ 	.word	0x000000ff
        /*064c*/ 	.word	0x00034898
        /*0650*/ 	.short	0x0100
        /*0652*/ 	.byte	0x08
	.zero		1


	//   ....[17]....
        /*0654*/ 	.word	0x000007b0
        /*0658*/ 	.word	0x000000ff
        /*065c*/ 	.word	0x000348a8
        /*0660*/ 	.short	0x0100
        /*0662*/ 	.byte	0x08
	.zero		1


	//   ....[18]....
        /*0664*/ 	.word	0x000008e0
        /*0668*/ 	.word	0x000000ff
        /*066c*/ 	.word	0x000348b0
        /*0670*/ 	.short	0x0100
        /*0672*/ 	.byte	0x08
	.zero		1


	//   ....[19]....
        /*0674*/ 	.word	0x000008f0
        /*0678*/ 	.word	0x000000ff
        /*067c*/ 	.word	0x000348c0
        /*0680*/ 	.short	0x0100
        /*0682*/ 	.byte	0x08
	.zero		1


	//   ....[20]....
        /*0684*/ 	.word	0x00000900
        /*0688*/ 	.word	0x000000ff
        /*068c*/ 	.word	0x000348b8
        /*0690*/ 	.short	0x0100
        /*0692*/ 	.byte	0x08
	.zero		1


	//   ....[21]....
        /*0694*/ 	.word	0x00000910
        /*0698*/ 	.word	0x000000ff
        /*069c*/ 	.word	0x000348c8
        /*06a0*/ 	.short	0x0100
        /*06a2*/ 	.byte	0x08
	.zero		1


	//   ....[22]....
        /*06a4*/ 	.word	0x00001680
        /*06a8*/ 	.word	0x00000000
        /*06ac*/ 	.word	0x00034800
        /*06b0*/ 	.short	0x010a
        /*06b2*/ 	.byte	0x3f
	.zero		1


	//   ....[23]....
        /*06b4*/ 	.word	0x000016f0
        /*06b8*/ 	.word	0x00000003
        /*06bc*/ 	.word	0x00034830
        /*06c0*/ 	.short	0x010a
        /*06c2*/ 	.byte	0x3f
	.zero		1


	//   ....[24]....
        /*06c4*/ 	.word	0x00001760
        /*06c8*/ 	.word	0x00000003
        /*06cc*/ 	.word	0x00034830
        /*06d0*/ 	.short	0x010a
        /*06d2*/ 	.byte	0x3f
	.zero		1


	//   ....[25]....
        /*06d4*/ 	.word	0x000025e0
        /*06d8*/ 	.word	0x00000003
        /*06dc*/ 	.word	0x00000000
        /*06e0*/ 	.short	0x0101
        /*06e2*/ 	.byte	0x3f
	.zero		1


	//   ....[26]....
        /*06e4*/ 	.word	0x00004620
        /*06e8*/ 	.word	0x000000ff
        /*06ec*/ 	.word	0x00034830
        /*06f0*/ 	.short	0x010a
        /*06f2*/ 	.byte	0x07
	.zero		1


	//   ....[27]....
        /*06f4*/ 	.word	0x00004660
        /*06f8*/ 	.word	0x000000ff
        /*06fc*/ 	.word	0x00034830
        /*0700*/ 	.short	0x010a
        /*0702*/ 	.byte	0x07
	.zero		1


	//   ....[28]....
        /*0704*/ 	.word	0x00004f30
        /*0708*/ 	.word	0x0000000a
        /*070c*/ 	.word	0x00034850
        /*0710*/ 	.short	0x010a
        /*0712*/ 	.byte	0x3f
	.zero		1


	//   ....[29]....
        /*0714*/ 	.word	0x00004f70
        /*0718*/ 	.word	0x0000000a
        /*071c*/ 	.word	0x00034850
        /*0720*/ 	.short	0x010a
        /*0722*/ 	.byte	0x3f
	.zero		1


	//   ....[30]....
        /*0724*/ 	.word	0x00006860
        /*0728*/ 	.word	0x0000001b
        /*072c*/ 	.word	0x00000000
        /*0730*/ 	.short	0x0101
        /*0732*/ 	.byte	0x3f
	.zero		1


	//   ....[31]....
        /*0734*/ 	.word	0x000068b0
        /*0738*/ 	.word	0x0000001f
        /*073c*/ 	.word	0x00000000
        /*0740*/ 	.short	0x0101
        /*0742*/ 	.byte	0x3f
	.zero		1


	//   ....[32]....
        /*0744*/ 	.word	0x000072c0
        /*0748*/ 	.word	0x00000014
        /*074c*/ 	.word	0x00034850
        /*0750*/ 	.short	0x010a
        /*0752*/ 	.byte	0x3f
	.zero		1


	//   ....[33]....
        /*0754*/ 	.word	0x00007300
        /*0758*/ 	.word	0x00000014
        /*075c*/ 	.word	0x00034850
        /*0760*/ 	.short	0x010a
        /*0762*/ 	.byte	0x3f
	.zero		1


	//   ....[34]....
        /*0764*/ 	.word	0x00007910
        /*0768*/ 	.word	0x00000007
        /*076c*/ 	.word	0x00000000
        /*0770*/ 	.short	0x0101
        /*0772*/ 	.byte	0x3f
	.zero		1


	//   ....[35]....
        /*0774*/ 	.word	0x00008c90
        /*0778*/ 	.word	0x00000000
        /*077c*/ 	.word	0x00000000
        /*0780*/ 	.short	0x0101
        /*0782*/ 	.byte	0x3f
	.zero		1


	//   ....[36]....
        /*0784*/ 	.word	0x0000b8b0
        /*0788*/ 	.word	0x00000008
        /*078c*/ 	.word	0x00034840
        /*0790*/ 	.short	0x010a
        /*0792*/ 	.byte	0x3f
	.zero		1


	//   ....[37]....
        /*0794*/ 	.word	0x0000be70
        /*0798*/ 	.word	0x00000009
        /*079c*/ 	.word	0x00034820
        /*07a0*/ 	.short	0x010a
        /*07a2*/ 	.byte	0x3f
	.zero		1


	//   ....[38]....
        /*07a4*/ 	.word	0x0000c1c0
        /*07a8*/ 	.word	0x00000002
        /*07ac*/ 	.word	0x00034840
        /*07b0*/ 	.short	0x010a
        /*07b2*/ 	.byte	0x3f
	.zero		1


	//   ....[39]....
        /*07b4*/ 	.word	0x0000c4c0
        /*07b8*/ 	.word	0x00000003
        /*07bc*/ 	.word	0x00000060
        /*07c0*/ 	.short	0x010a
        /*07c2*/ 	.byte	0x3f
	.zero		1


	//   ....[40]....
        /*07c4*/ 	.word	0x0000caa0
        /*07c8*/ 	.word	0x00000002
        /*07cc*/ 	.word	0x00034840
        /*07d0*/ 	.short	0x010a
        /*07d2*/ 	.byte	0x3f
	.zero		1


	//   ....[41]....
        /*07d4*/ 	.word	0x0000cda0
        /*07d8*/ 	.word	0x00000002
        /*07dc*/ 	.word	0x00000060
        /*07e0*/ 	.short	0x010a
        /*07e2*/ 	.byte	0x3f
	.zero		1


	//   ....[42]....
        /*07e4*/ 	.word	0x0000d280
        /*07e8*/ 	.word	0x00000002
        /*07ec*/ 	.word	0x00034840
        /*07f0*/ 	.short	0x010a
        /*07f2*/ 	.byte	0x3f
	.zero		1


	//   ....[43]....
        /*07f4*/ 	.word	0x0000d590
        /*07f8*/ 	.word	0x00000002
        /*07fc*/ 	.word	0x00000060
        /*0800*/ 	.short	0x010a
        /*0802*/ 	.byte	0x3f
	.zero		1


	//   ....[44]....
        /*0804*/ 	.word	0x0000da20
        /*0808*/ 	.word	0x00000003
        /*080c*/ 	.word	0x00034860
        /*0810*/ 	.short	0x010a
        /*0812*/ 	.byte	0x3f
	.zero		1


	//   ....[45]....
        /*0814*/ 	.word	0x0000e7f0
        /*0818*/ 	.word	0x00000000
        /*081c*/ 	.word	0x00034820
        /*0820*/ 	.short	0x010a
        /*0822*/ 	.byte	0x3f
	.zero		1


	//   ....[46]....
        /*0824*/ 	.word	0x0000e9d0
        /*0828*/ 	.word	0x00000006
        /*082c*/ 	.word	0x00000000
        /*0830*/ 	.short	0x010a
        /*0832*/ 	.byte	0x3f
	.zero		1


	//   ....[47]....
        /*0834*/ 	.word	0x0000ea40
        /*0838*/ 	.word	0x00000007
        /*083c*/ 	.word	0x00000000
        /*0840*/ 	.short	0x010a
        /*0842*/ 	.byte	0x3f
	.zero		1


	//   ....[48]....
        /*0844*/ 	.word	0x0000eab0
        /*0848*/ 	.word	0x00000004
        /*084c*/ 	.word	0x00000000
        /*0850*/ 	.short	0x010a
        /*0852*/ 	.byte	0x3f
	.zero		1


	//   ....[49]....
        /*0854*/ 	.word	0x0000eae0
        /*0858*/ 	.word	0x00000003
        /*085c*/ 	.word	0x00000000
        /*0860*/ 	.short	0x010a
        /*0862*/ 	.byte	0x3f
	.zero		1


	//   ....[50]....
        /*0864*/ 	.word	0x0000eb40
        /*0868*/ 	.word	0x00000000
        /*086c*/ 	.word	0x00034800
        /*0870*/ 	.short	0x010a
        /*0872*/ 	.byte	0x3f
	.zero		1


	//   ....[51]....
        /*0874*/ 	.word	0x0000eb90
        /*0878*/ 	.word	0x00000003
        /*087c*/ 	.word	0x00034830
        /*0880*/ 	.short	0x010a
        /*0882*/ 	.byte	0x3f
	.zero		1


	//   ....[52]....
        /*0884*/ 	.word	0x0000ebf0
        /*0888*/ 	.word	0x00000009
        /*088c*/ 	.word	0x00034830
        /*0890*/ 	.short	0x010a
        /*0892*/ 	.byte	0x3f
	.zero		1


	//   ....[53]....
        /*0894*/ 	.word	0x0000ec40
        /*0898*/ 	.word	0x0000000a
        /*089c*/ 	.word	0x00034850
        /*08a0*/ 	.short	0x010a
        /*08a2*/ 	.byte	0x3f
	.zero		1


	//   ....[54]....
        /*08a4*/ 	.word	0x0000ec90
        /*08a8*/ 	.word	0x00000014
        /*08ac*/ 	.word	0x00034850
        /*08b0*/ 	.short	0x010a
        /*08b2*/ 	.byte	0x3f
	.zero		1


	//   ....[55]....
        /*08b4*/ 	.word	0x0000ee30
        /*08b8*/ 	.word	0x00000008
        /*08bc*/ 	.word	0x00034840
        /*08c0*/ 	.short	0x010a
        /*08c2*/ 	.byte	0x3f
	.zero		1


	//   ....[56]....
        /*08c4*/ 	.word	0x0000eeb0
        /*08c8*/ 	.word	0x00000008
        /*08cc*/ 	.word	0x00034820
        /*08d0*/ 	.short	0x010a
        /*08d2*/ 	.byte	0x3f
	.zero		1


	//   ....[57]....
        /*08d4*/ 	.word	0x0000ef00
        /*08d8*/ 	.word	0x00000002
        /*08dc*/ 	.word	0x00034840
        /*08e0*/ 	.short	0x010a
        /*08e2*/ 	.byte	0x3f
	.zero		1


	//   ....[58]....
        /*08e4*/ 	.word	0x0000ef50
        /*08e8*/ 	.word	0x00000003
        /*08ec*/ 	.word	0x00000060
        /*08f0*/ 	.short	0x010a
        /*08f2*/ 	.byte	0x3f
	.zero		1


	//   ....[59]....
        /*08f4*/ 	.word	0x0000efa0
        /*08f8*/ 	.word	0x00000002
        /*08fc*/ 	.word	0x00034840
        /*0900*/ 	.short	0x010a
        /*0902*/ 	.byte	0x3f
	.zero		1


	//   ....[60]....
        /*0904*/ 	.word	0x0000eff0
        /*0908*/ 	.word	0x00000002
        /*090c*/ 	.word	0x00000060
        /*0910*/ 	.short	0x010a
        /*0912*/ 	.byte	0x3f
	.zero		1


	//   ....[61]....
        /*0914*/ 	.word	0x0000f040
        /*0918*/ 	.word	0x00000002
        /*091c*/ 	.word	0x00034840
        /*0920*/ 	.short	0x010a
        /*0922*/ 	.byte	0x3f
	.zero		1


	//   ....[62]....
        /*0924*/ 	.word	0x0000f090
        /*0928*/ 	.word	0x00000002
        /*092c*/ 	.word	0x00000060
        /*0930*/ 	.short	0x010a
        /*0932*/ 	.byte	0x3f
	.zero		1


	//   ....[63]....
        /*0934*/ 	.word	0x0000f0e0
        /*0938*/ 	.word	0x00000003
        /*093c*/ 	.word	0x00034860
        /*0940*/ 	.short	0x010a
        /*0942*/ 	.byte	0x3f
	.zero		1


	//   ....[64]....
        /*0944*/ 	.word	0x0000fa90
        /*0948*/ 	.word	0x00000000
        /*094c*/ 	.word	0x00034820
        /*0950*/ 	.short	0x010a
        /*0952*/ 	.byte	0x3f
	.zero		1


	//   ....[65]....
        /*0954*/ 	.word	0x0000fc30
        /*0958*/ 	.word	0x00000006
        /*095c*/ 	.word	0x00000000
        /*0960*/ 	.short	0x010a
        /*0962*/ 	.byte	0x3f
	.zero		1


	//   ....[66]....
        /*0964*/ 	.word	0x0000fc80
        /*0968*/ 	.word	0x00000007
        /*096c*/ 	.word	0x00000000
        /*0970*/ 	.short	0x010a
        /*0972*/ 	.byte	0x3f
	.zero		1


	//   ....[67]....
        /*0974*/ 	.word	0x0000fcd0
        /*0978*/ 	.word	0x00000004
        /*097c*/ 	.word	0x00000000
        /*0980*/ 	.short	0x010a
        /*0982*/ 	.byte	0x3f
	.zero		1


	//----- nvinfo : EIATTR_NUM_MBARRIERS
	.align		4
.L_159:
        /*0984*/ 	.byte	0x03, 0x38
        /*0986*/ 	.short	0x0016


	//----- nvinfo : EIATTR_EXIT_INSTR_OFFSETS
	.align		4
        /*0988*/ 	.byte	0x04, 0x1c
        /*098a*/ 	.short	(.L_161 - .L_160)


	//   ....[0]....
.L_160:
        /*098c*/ 	.word	0x00000a80


	//   ....[1]....
        /*0990*/ 	.word	0x00009dc0


	//   ....[2]....
        /*0994*/ 	.word	0x00009e20


	//   ....[3]....
        /*0998*/ 	.word	0x0000eb30


	//----- nvinfo : EIATTR_MAX_THREADS
	.align		4
.L_161:
        /*099c*/ 	.byte	0x04, 0x05
        /*099e*/ 	.short	(.L_163 - .L_162)
.L_162:
        /*09a0*/ 	.word	0x00000180
        /*09a4*/ 	.word	0x00000001
        /*09a8*/ 	.word	0x00000001


	//----- nvinfo : EIATTR_CRS_STACK_SIZE
	.align		4
.L_163:
        /*09ac*/ 	.byte	0x04, 0x1e
        /*09ae*/ 	.short	(.L_165 - .L_164)
.L_164:
        /*09b0*/ 	.word	0x00000000


	//----- nvinfo : EIATTR_CBANK_PARAM_SIZE
	.align		4
.L_165:
        /*09b4*/ 	.byte	0x03, 0x19
        /*09b6*/ 	.short	0x0a70


	//----- nvinfo : EIATTR_PARAM_CBANK
	.align		4
        /*09b8*/ 	.byte	0x04, 0x0a
        /*09ba*/ 	.short	(.L_167 - .L_166)
	.align		4
.L_166:
        /*09bc*/ 	.word	index@(.nv.constant0._ZN7cutlass13device_kernelIN5flash11enable_sm90INS1_16FlashAttnFwdSm90INS1_25CollectiveMainloopFwdSm90ILi2EN4cute5tupleIJNS5_1CILi1EEES8_S8_EEENS6_IJNS7_ILi128EEESA_NS7_ILi192EEEEEELi128ENS_10bfloat16_tEfNS_4arch4Sm90ELb0ELb0ELb1ELb1ELb0ELb0ELb0ELb1ELb1ELb0ELb0ELb0EEENS1_21CollectiveEpilogueFwdINS6_IJSA_SA_SA_EEES9_SD_SF_Li256ELb1ELb0ELb0ELb0EEENS1_36VarlenDynamicPersistentTileSchedulerILi128ELi128ELi256ELi32ELb0ELb0ELb1ELb0ELb1ELb1EEEEEEEEEvNT_6ParamsE)
        /*09c0*/ 	.short	0x0210
        /*09c2*/ 	.short	0x0a70


	//----- nvinfo : EIATTR_SW_WAR
	.align		4
.L_167:
        /*09c4*/ 	.byte	0x04, 0x36
        /*09c6*/ 	.short	(.L_169 - .L_168)
.L_168:
        /*09c8*/ 	.word	0x00000008
.L_169:


//--------------------- .nv.info._ZN7cutlass13device_kernelIN5flash11enable_sm90INS1_16FlashAttnFwdSm90INS1_25CollectiveMainloopFwdSm90ILi2EN4cute5tupleIJNS5_1CILi1EEES8_S8_EEENS6_IJNS7_ILi128EEESA_NS7_ILi192EEEEEELi128ENS_10bfloat16_tEfNS_4arch4Sm90ELb0ELb0ELb1ELb1ELb0ELb1ELb0ELb1ELb1ELb0ELb0ELb0EEENS1_21CollectiveEpilogueFwdINS6_IJSA_SA_SA_EEES9_SD_SF_Li256ELb1ELb0ELb0ELb0EEENS1_36VarlenDynamicPersistentTileSchedulerILi128ELi128ELi256ELi32ELb0ELb0ELb1ELb0ELb1ELb1EEEEEEEEEvNT_6ParamsE --------------------------
	.section	.nv.info._ZN7cutlass13device_kernelIN5flash11enable_sm90INS1_16FlashAttnFwdSm90INS1_25CollectiveMainloopFwdSm90ILi2EN4cute5tupleIJNS5_1CILi1EEES8_S8_EEENS6_IJNS7_ILi128EEESA_NS7_ILi192EEEEEELi128ENS_10bfloat16_tEfNS_4arch4Sm90ELb0ELb0ELb1ELb1ELb0ELb1ELb0ELb1ELb1ELb0ELb0ELb0EEENS1_21CollectiveEpilogueFwdINS6_IJSA_SA_SA_EEES9_SD_SF_Li256ELb1ELb0ELb0ELb0EEENS1_36VarlenDynamicPersistentTileSchedulerILi128ELi128ELi256ELi32ELb0ELb0ELb1ELb0ELb1ELb1EEEEEEEEEvNT_6ParamsE,"",@"SHT_CUDA_INFO"
	.sectionflags	@""
	.align	4


	//----- nvinfo : EIATTR_CUDA_API_VERSION
	.align		4
        /*0000*/ 	.byte	0x04, 0x37
        /*0002*/ 	.short	(.L_171 - .L_170)
.L_170:
        /*0004*/ 	.word	0x00000082


	//----- nvinfo : EIATTR_KPARAM_INFO
	.align		4
.L_171:
        /*0008*/ 	.byte	0x04, 0x17
        /*000a*/ 	.short	(.L_173 - .L_172)
.L_172:
        /*000c*/ 	.word	0x00000000
        /*0010*/ 	.short	0x0000
        /*0012*/ 	.short	0x0070
        /*0014*/ 	.byte	0x00, 0xf0, 0x01, 0x28


	//----- nvinfo : EIATTR_SPARSE_MMA_MASK
	.align		4
.L_173:
        /*0018*/ 	.byte	0x03, 0x50
        /*001a*/ 	.short	0x0000


	//----- nvinfo : EIATTR_MAXREG_COUNT
	.align		4
        /*001c*/ 	.byte	0x03, 0x1b
        /*001e*/ 	.short	0x00a8


	//----- nvinfo : EIATTR_NUM_BARRIERS
	.align		4
        /*0020*/ 	.byte	0x02, 0x4c
        /*0022*/ 	.byte	0x10
	.zero		1


	//----- nvinfo : EIATTR_EXTERNS
	.align		4
        /*0024*/ 	.byte	0x04, 0x0f
        /*0026*/ 	.short	(.L_175 - .L_174)


	//   ....[0]....
	.align		4
.L_174:
        /*0028*/ 	.word	index@(__assertfail)


	//----- nvinfo : EIATTR_ANNOTATIONS
	.align		4
.L_175:
        /*002c*/ 	.byte	0x04, 0x55
        /*002e*/ 	.short	(.L_177 - .L_176)


	//   ....[0]....
.L_176:
        /* <DEDUP_REMOVED lines=56> */


	//----- nvinfo : EIATTR_MERCURY_ISA_VERSION
	.align		4
.L_177:
        /*03a0*/ 	.byte	0x03, 0x5f
        /*03a2*/ 	.short	0x0101


	//----- nvinfo : EIATTR_UNUSED_LOAD_BYTE_OFFSET
	.align		4
        /*03a4*/ 	.byte	0x04, 0x44
        /*03a6*/ 	.short	(.L_179 - .L_178)


	//   ....[0]....
.L_178:
        /*03a8*/ 	.word	0x00000ab0
        /*03ac*/ 	.word	0x0000fff0


	//   ....[1]....
        /*03b0*/ 	.word	0x00017470
        /*03b4*/ 	.word	0x0000fff0


	//----- nvinfo : EIATTR_INT_WARP_WIDE_INSTR_OFFSETS
	.align		4
.L_179:
        /*03b8*/ 	.byte	0x04, 0x31
        /*03ba*/ 	.short	(.L_181 - .L_180)


	//   ....[0]....
.L_180:
        /*03bc*/ 	.word	0x000001b0


	//   ....[1]....
        /*03c0*/ 	.word	0x000001f0


	//   ....[2]....
        /*03c4*/ 	.word	0x000002b0


	//   ....[3]....
        /*03c8*/ 	.word	0x0001b060


	//   ....[4]....
        /*03cc*/ 	.word	0x0001b0f0


	//   ....[5]....
        /*03d0*/ 	.word	0x0001b570


	//   ....[6]....
        /*03d4*/ 	.word	0x0001b5a0


	//   ....[7]....
        /*03d8*/ 	.word	0x0001b7b0


	//   ....[8]....
        /*03dc*/ 	.word	0x0001b8a0


	//   ....[9]....
        /*03e0*/ 	.word	0x0001dbe0


	//   ....[10]....
        /*03e4*/ 	.word	0x0001dc70


	//----- nvinfo : EIATTR_COOP_GROUP_MASK_REGIDS
	.align		4
.L_181:
        /*03e8*/ 	.byte	0x04, 0x29
        /*03ea*/ 	.short	(.L_183 - .L_182)


	//   ....[0]....
.L_182:
        /*03ec*/ 	.word	0xffffffff


	//   ....[1]....
        /*03f0*/ 	.word	0xffffffff


	//   ....[2]....
        /*03f4*/ 	.word	0xffffffff


	//   ....[3]....
        /*03f8*/ 	.word	0xffffffff


	//   ....[4]....
        /*03fc*/ 	.word	0xffffffff


	//   ....[5]....
        /*0400*/ 	.word	0xffffffff


	//   ....[6]....
        /*0404*/ 	.word	0xffffffff


	//   ....[7]....
        /*0408*/ 	.word	0xffffffff


	//   ....[8]....
        /*040c*/ 	.word	0xffffffff


	//   ....[9]....
        /*0410*/ 	.word	0xffffffff


	//   ....[10]....
        /*0414*/ 	.word	0xffffffff


	//   ....[11]....
        /*0418*/ 	.word	0xffffffff


	//   ....[12]....
        /*041c*/ 	.word	0xffffffff


	//   ....[13]....
        /*0420*/ 	.word	0xffffffff


	//   ....[14]....
        /*0424*/ 	.word	0xffffffff


	//   ....[15]....
        /*0428*/ 	.word	0xffffffff


	//   ....[16]....
        /*042c*/ 	.word	0xffffffff


	//   ....[17]....
        /*0430*/ 	.word	0xffffffff


	//   ....[18]....
        /*0434*/ 	.word	0xffffffff


	//   ....[19]....
        /*0438*/ 	.word	0xffffffff


	//   ....[20]....
        /*043c*/ 	.word	0xffffffff


	//   ....[21]....
        /*0440*/ 	.word	0xffffffff


	//   ....[22]....
        /*0444*/ 	.word	0xffffffff


	//   ....[23]....
        /*0448*/ 	.word	0xffffffff


	//   ....[24]....
        /*044c*/ 	.word	0xffffffff


	//   ....[25]....
        /*0450*/ 	.word	0xffffffff


	//   ....[26]....
        /*0454*/ 	.word	0xffffffff


	//   ....[27]....
        /*0458*/ 	.word	0xffffffff


	//   ....[28]....
        /*045c*/ 	.word	0xffffffff


	//   ....[29]....
        /*0460*/ 	.word	0xffffffff


	//   ....[30]....
        /*0464*/ 	.word	0xffffffff


	//   ....[31]....
        /*0468*/ 	.word	0xffffffff


	//   ....[32]....
        /*046c*/ 	.word	0xffffffff


	//   ....[33]....
        /*0470*/ 	.word	0xffffffff


	//   ....[34]....
        /*0474*/ 	.word	0xffffffff


	//   ....[35]....
        /*0478*/ 	.word	0xffffffff


	//   ....[36]....
        /*047c*/ 	.word	0xffffffff


	//   ....[37]....
        /*0480*/ 	.word	0xffffffff


	//   ....[38]....
        /*0484*/ 	.word	0xffffffff


	//   ....[39]....
        /*0488*/ 	.word	0xffffffff


	//   ....[40]....
        /*048c*/ 	.word	0xffffffff


	//   ....[41]....
        /*0490*/ 	.word	0xffffffff


	//   ....[42]....
        /*0494*/ 	.word	0xffffffff


	//   ....[43]....
        /*0498*/ 	.word	0xffffffff


	//   ....[44]....
        /*049c*/ 	.word	0xffffffff


	//   ....[45]....
        /*04a0*/ 	.word	0xffffffff


	//   ....[46]....
        /*04a4*/ 	.word	0xffffffff


	//   ....[47]....
        /*04a8*/ 	.word	0xffffffff


	//   ....[48]....
        /*04ac*/ 	.word	0xffffffff


	//   ....[49]....
        /*04b0*/ 	.word	0xffffffff


	//   ....[50]....
        /*04b4*/ 	.word	0xffffffff


	//   ....[51]....
        /*04b8*/ 	.word	0xffffffff


	//   ....[52]....
        /*04bc*/ 	.word	0xffffffff


	//   ....[53]....
        /*04c0*/ 	.word	0xffffffff


	//   ....[54]....
        /*04c4*/ 	.word	0x0500000f


	//   ....[55]....
        /*04c8*/ 	.word	0x0500000f


	//   ....[56]....
        /*04cc*/ 	.word	0x0500000f


	//   ....[57]....
        /*04d0*/ 	.word	0x0500000f


	//   ....[58]....
        /*04d4*/ 	.word	0x0500000f


	//   ....[59]....
        /*04d8*/ 	.word	0x0500000f


	//   ....[60]....
        /*04dc*/ 	.word	0x0500000f


	//   ....[61]....
        /*04e0*/ 	.word	0x0500000f


	//   ....[62]....
        /*04e4*/ 	.word	0x0500000f


	//   ....[63]....
        /*04e8*/ 	.word	0x0500000f


	//   ....[64]....
        /*04ec*/ 	.word	0x0500000f


	//   ....[65]....
        /*04f0*/ 	.word	0x0500000f


	//   ....[66]....
        /*04f4*/ 	.word	0x0500000f


	//   ....[67]....
        /*04f8*/ 	.word	0x0500000f


	//   ....[68]....
        /*04fc*/ 	.word	0x0500000f


	//   ....[69]....
        /*0500*/ 	.word	0x0500000f


	//   ....[70]....
        /*0504*/ 	.word	0x0500000f


	//   ....[71]....
        /*0508*/ 	.word	0x0500000f


	//   ....[72]....
        /*050c*/ 	.word	0x0500000f


	//   ....[73]....
        /*0510*/ 	.word	0x0500000f


	//   ....[74]....
        /*0514*/ 	.word	0x0500000f


	//   ....[75]....
        /*0518*/ 	.word	0x0500000f


	//   ....[76]....
        /*051c*/ 	.word	0x0500000f


	//   ....[77]....
        /*0520*/ 	.word	0x0500000f


	//   ....[78]....
        /*0524*/ 	.word	0x0500000f


	//   ....[79]....
        /*0528*/ 	.word	0x0500000f


	//   ....[80]....
        /*052c*/ 	.word	0x0500000f


	//   ....[81]....
        /*0530*/ 	.word	0x0500000f


	//----- nvinfo : EIATTR_COOP_GROUP_INSTR_OFFSETS
	.align		4
.L_183:
        /*0534*/ 	.byte	0x04, 0x28
        /*0536*/ 	.short	(.L_185 - .L_184)


	//   ....[0]....
.L_184:
        /*0538*/ 	.word	0x00000060


	//   ....[1]....
        /*053c*/ 	.word	0x000001c0


	//   ....[2]....
        /*0540*/ 	.word	0x000002c0


	//   ....[3]....
        /*0544*/ 	.word	0x00000430


	//   ....[4]....
        /*0548*/ 	.word	0x00000590


	//   ....[5]....
        /*054c*/ 	.word	0x000006b0


	//   ....[6]....
        /*0550*/ 	.word	0x00000810


	//   ....[7]....
        /*0554*/ 	.word	0x0000ab80


	//   ....[8]....
        /*0558*/ 	.word	0x00012390


	//   ....[9]....
        /*055c*/ 	.word	0x000123b0


	//   ....[10]....
        /*0560*/ 	.word	0x00012a20


	//   ....[11]....
        /*0564*/ 	.word	0x00012a80


	//   ....[12]....
        /*0568*/ 	.word	0x00015160


	//   ....[13]....
        /*056c*/ 	.word	0x000151c0


	//   ....[14]....
        /*0570*/ 	.word	0x00015790


	//   ....[15]....
        /*0574*/ 	.word	0x000157f0


	//   ....[16]....
        /*0578*/ 	.word	0x00016ad0


	//   ....[17]....
        /*057c*/ 	.word	0x00016e70


	//   ....[18]....
        /*0580*/ 	.word	0x00016ea0


	//   ....[19]....
        /*0584*/ 	.word	0x00016eb0


	//   ....[20]....
        /*0588*/ 	.word	0x00019220


	//   ....[21]....
        /*058c*/ 	.word	0x000193a0


	//   ....[22]....
        /*0590*/ 	.word	0x000193d0


	//   ....[23]....
        /*0594*/ 	.word	0x00019410


	//   ....[24]....
        /*0598*/ 	.word	0x00019470


	//   ....[25]....
        /*059c*/ 	.word	0x000194d0


	//   ....[26]....
        /*05a0*/ 	.word	0x00019510


	//   ....[27]....
        /*05a4*/ 	.word	0x000196c0


	//   ....[28]....
        /*05a8*/ 	.word	0x00019720


	//   ....[29]....
        /*05ac*/ 	.word	0x00019760


	//   ....[30]....
        /*05b0*/ 	.word	0x000197a0


	//   ....[31]....
        /*05b4*/ 	.word	0x000197d0


	//   ....[32]....
        /*05b8*/ 	.word	0x00019800


	//   ....[33]....
        /*05bc*/ 	.word	0x00019890


	//   ....[34]....
        /*05c0*/ 	.word	0x000198c0


	//   ....[35]....
        /*05c4*/ 	.word	0x00019950


	//   ....[36]....
        /*05c8*/ 	.word	0x0001e090


	//   ....[37]....
        /*05cc*/ 	.word	0x0001e0a0


	//   ....[38]....
        /*05d0*/ 	.word	0x0001e1b0


	//   ....[39]....
        /*05d4*/ 	.word	0x0001e210


	//   ....[40]....
        /*05d8*/ 	.word	0x0001e250


	//   ....[41]....
        /*05dc*/ 	.word	0x0001e290


	//   ....[42]....
        /*05e0*/ 	.word	0x0001e2c0


	//   ....[43]....
        /*05e4*/ 	.word	0x0001e2f0


	//   ....[44]....
        /*05e8*/ 	.word	0x0001e480


	//   ....[45]....
        /*05ec*/ 	.word	0x0001e4e0


	//   ....[46]....
        /*05f0*/ 	.word	0x0001e520


	//   ....[47]....
        /*05f4*/ 	.word	0x0001e560


	//   ....[48]....
        /*05f8*/ 	.word	0x0001e590


	//   ....[49]....
        /*05fc*/ 	.word	0x0001e5c0


	//   ....[50]....
        /*0600*/ 	.word	0x0001e680


	//   ....[51]....
        /*0604*/ 	.word	0x0001e6a0


	//   ....[52]....
        /*0608*/ 	.word	0x0001e710


	//   ....[53]....
        /*060c*/ 	.word	0x0001eb60


	//   ....[54]....
        /*0610*/ 	.word	0x0001efa0


	//   ....[55]....
        /*0614*/ 	.word	0x0001f040


	//   ....[56]....
        /*0618*/ 	.word	0x0001f0e0


	//   ....[57]....
        /*061c*/ 	.word	0x0001f180


	//   ....[58]....
        /*0620*/ 	.word	0x0001f270


	//   ....[59]....
        /*0624*/ 	.word	0x0001f310


	//   ....[60]....
        /*0628*/ 	.word	0x0001f3b0


	//   ....[61]....
        /*062c*/ 	.word	0x0001f450


	//   ....[62]....
        /*0630*/ 	.word	0x0001f6b0


	//   ....[63]....
        /*0634*/ 	.word	0x0001f990


	//   ....[64]....
        /*0638*/ 	.word	0x0001fdb0


	//   ....[65]....
        /*063c*/ 	.word	0x0001fe40


	//   ....[66]....
        /*0640*/ 	.word	0x0001fee0


	//   ....[67]....
        /*0644*/ 	.word	0x0001ff90


	//   ....[68]....
        /*0648*/ 	.word	0x00020010


	//   ....[69]....
        /*064c*/ 	.word	0x00020090


	//   ....[70]....
        /*0650*/ 	.word	0x00020110


	//   ....[71]....
        /*0654*/ 	.word	0x00020190


	//   ....[72]....
        /*0658*/ 	.word	0x00020220


	//   ....[73]....
        /*065c*/ 	.word	0x000202d0


	//   ....[74]....
        /*0660*/ 	.word	0x00020350


	//   ....[75]....
        /*0664*/ 	.word	0x000203d0


	//   ....[76]....
        /*0668*/ 	.word	0x00020450


	//   ....[77]....
        /*066c*/ 	.word	0x000204d0


	//   ....[78]....
        /*0670*/ 	.word	0x00020540


	//   ....[79]....
        /*0674*/ 	.word	0x000205e0


	//   ....[80]....
        /*0678*/ 	.word	0x00020670


	//   ....[81]....
        /*067c*/ 	.word	0x00020790


	//----- nvinfo : EIATTR_REG_RECONFIG
	.align		4
.L_185:
        /*0680*/ 	.byte	0x01, 0x54
	.zero		2


	//----- nvinfo : EIATTR_SYSCALL_OFFSETS
	.align		4
        /*0684*/ 	.byte	0x04, 0x46
        /*0686*/ 	.short	(.L_187 - .L_186)


	//   ....[0]....
.L_186:
        /*0688*/ 	.word	0x000018d0


	//   ....[1]....
        /*068c*/ 	.word	0x00001a20


	//   ....[2]....
        /*0690*/ 	.word	0x0000ad10


	//   ....[3]....
        /*0694*/ 	.word	0x0000b180


	//   ....[4]....
        /*0698*/ 	.word	0x0001b280


	//   ....[5]....
        /*069c*/ 	.word	0x0001b3c0


	//   ....[6]....
        /*06a0*/ 	.word	0x0001b4c0


	//----- nvinfo : EIATTR_MBARRIER_INSTR_OFFSETS
	.align		4
.L_187:
        /*06a4*/ 	.byte	0x04, 0x39
        /*06a6*/ 	.short	(.L_189 - .L_188)


	//   ....[0]....
.L_188:
        /*06a8*/ 	.word	0x000002e0
        /*06ac*/ 	.word	0x000000ff
        /*06b0*/ 	.word	0x00034800
        /*06b4*/ 	.short	0x0100
        /*06b6*/ 	.byte	0x08
	.zero		1


	//   ....[1]....
        /*06b8*/ 	.word	0x000002f0
        /*06bc*/ 	.word	0x000000ff
        /*06c0*/ 	.word	0x00034820
        /*06c4*/ 	.short	0x0100
        /*06c6*/ 	.byte	0x08
	.zero		1


	//   ....[2]....
        /*06c8*/ 	.word	0x000003e0
        /*06cc*/ 	.word	0x000000ff
        /*06d0*/ 	.word	0x00034830
        /*06d4*/ 	.short	0x0100
        /*06d6*/ 	.byte	0x08
	.zero		1


	//   ....[3]....
        /*06d8*/ 	.word	0x000003f0
        /*06dc*/ 	.word	0x000000ff
        /*06e0*/ 	.word	0x00034840
        /*06e4*/ 	.short	0x0100
        /*06e6*/ 	.byte	0x08
	.zero		1


	//   ....[4]....
        /*06e8*/ 	.word	0x00000400
        /*06ec*/ 	.word	0x000000ff
        /*06f0*/ 	.word	0x00034838
        /*06f4*/ 	.short	0x0100
        /*06f6*/ 	.byte	0x08
	.zero		1


	//   ....[5]....
        /*06f8*/ 	.word	0x00000410
        /*06fc*/ 	.word	0x000000ff
        /*0700*/ 	.word	0x00034848
        /*0704*/ 	.short	0x0100
        /*0706*/ 	.byte	0x08
	.zero		1


	//   ....[6]....
        /*0708*/ 	.word	0x00000540
        /*070c*/ 	.word	0x000000ff
        /*0710*/ 	.word	0x00034850
        /*0714*/ 	.short	0x0100
        /*0716*/ 	.byte	0x08
	.zero		1


	//   ....[7]....
        /*0718*/ 	.word	0x00000550
        /*071c*/ 	.word	0x000000ff
        /*0720*/ 	.word	0x00034860
        /*0724*/ 	.short	0x0100
        /*0726*/ 	.byte	0x08
	.zero		1


	//   ....[8]....
        /*0728*/ 	.word	0x00000560
        /*072c*/ 	.word	0x000000ff
        /*0730*/ 	.word	0x00034858
        /*0734*/ 	.short	0x0100
        /*0736*/ 	.byte	0x08
	.zero		1


	//   ....[9]....
        /*0738*/ 	.word	0x00000570
        /*073c*/ 	.word	0x000000ff
        /*0740*/ 	.word	0x00034868
        /*0744*/ 	.short	0x0100
        /*0746*/ 	.byte	0x08
	.zero		1


	//   ....[10]....
        /*0748*/ 	.word	0x00000660
        /*074c*/ 	.word	0x000000ff
        /*0750*/ 	.word	0x00034870
        /*0754*/ 	.short	0x0100
        /*0756*/ 	.byte	0x06
	.zero		1


	//   ....[11]....
        /*0758*/ 	.word	0x00000670
        /*075c*/ 	.word	0x000000ff
        /*0760*/ 	.word	0x00034880
        /*0764*/ 	.short	0x0100
        /*0766*/ 	.byte	0x06
	.zero		1


	//   ....[12]....
        /*0768*/ 	.word	0x00000680
        /*076c*/ 	.word	0x000000ff
        /*0770*/ 	.word	0x00034878
        /*0774*/ 	.short	0x0100
        /*0776*/ 	.byte	0x06
	.zero		1


	//   ....[13]....
        /*0778*/ 	.word	0x00000690
        /*077c*/ 	.word	0x000000ff
        /*0780*/ 	.word	0x00034888
        /*0784*/ 	.short	0x0100
        /*0786*/ 	.byte	0x06
	.zero		1


	//   ....[14]....
        /*0788*/ 	.word	0x000007c0
        /*078c*/ 	.word	0x000000ff
        /*0790*/ 	.word	0x00034890
        /*0794*/ 	.short	0x0100
        /*0796*/ 	.byte	0x08
	.zero		1


	//   ....[15]....
        /*0798*/ 	.word	0x000007d0
        /*079c*/ 	.word	0x000000ff
        /*07a0*/ 	.word	0x000348a0
        /*07a4*/ 	.short	0x0100
        /*07a6*/ 	.byte	0x08
	.zero		1


	//   ....[16]....
        /*07a8*/ 	.word	0x000007e0
        /*07ac*/ 	.word	0x000000ff
        /*07b0*/ 	.word	0x00034898
        /*07b4*/ 	.short	0x0100
        /*07b6*/ 	.byte	0x08
	.zero		1


	//   ....[17]....
        /*07b8*/ 	.word	0x000007f0
        /*07bc*/ 	.word	0x000000ff
        /*07c0*/ 	.word	0x000348a8
        /*07c4*/ 	.short	0x0100
        /*07c6*/ 	.byte	0x08
	.zero		1


	//   ....[18]....
        /*07c8*/ 	.word	0x00000920
        /*07cc*/ 	.word	0x000000ff
        /*07d0*/ 	.word	0x000348b0
        /*07d4*/ 	.short	0x0100
        /*07d6*/ 	.byte	0x08
	.zero		1


	//   ....[19]....
        /*07d8*/ 	.word	0x00000930
        /*07dc*/ 	.word	0x000000ff
        /*07e0*/ 	.word	0x000348c0
        /*07e4*/ 	.short	0x0100
        /*07e6*/ 	.byte	0x08
	.zero		1


	//   ....[20]....
        /*07e8*/ 	.word	0x00000940
        /*07ec*/ 	.word	0x000000ff
        /*07f0*/ 	.word	0x000348b8
        /*07f4*/ 	.short	0x0100
        /*07f6*/ 	.byte	0x08
	.zero		1


	//   ....[21]....
        /*07f8*/ 	.word	0x00000950
        /*07fc*/ 	.word	0x000000ff
        /*0800*/ 	.word	0x000348c8
        /*0804*/ 	.short	0x0100
        /*0806*/ 	.byte	0x08
	.zero		1


	//   ....[22]....
        /*0808*/ 	.word	0x00003690
        /*080c*/ 	.word	0x00000003
        /*0810*/ 	.word	0x00034890
        /*0814*/ 	.short	0x010a
        /*0816*/ 	.byte	0x3f
	.zero		1


	//   ....[23]....
        /*0818*/ 	.word	0x00006d60
        /*081c*/ 	.word	0x00000003
        /*0820*/ 	.word	0x00034890
        /*0824*/ 	.short	0x010a
        /*0826*/ 	.byte	0x3f
	.zero		1


	//   ....[24]....
        /*0828*/ 	.word	0x00009f70
        /*082c*/ 	.word	0x00000003
        /*0830*/ 	.word	0x00034890
        /*0834*/ 	.short	0x010a
        /*0836*/ 	.byte	0x3f
	.zero		1


	//   ....[25]....
        /*0838*/ 	.word	0x0000a340
        /*083c*/ 	.word	0x0000002c
        /*0840*/ 	.word	0x00000000
        /*0844*/ 	.short	0x0101
        /*0846*/ 	.byte	0x3f
	.zero		1


	//   ....[26]....
        /*0848*/ 	.word	0x0000a380
        /*084c*/ 	.word	0x00000003
        /*0850*/ 	.word	0x000348b0
        /*0854*/ 	.short	0x010a
        /*0856*/ 	.byte	0x3f
	.zero		1


	//   ....[27]....
        /*0858*/ 	.word	0x0000a830
        /*085c*/ 	.word	0x00000003
        /*0860*/ 	.word	0x00000000
        /*0864*/ 	.short	0x0101
        /*0866*/ 	.byte	0x3f
	.zero		1


	//   ....[28]....
        /*0868*/ 	.word	0x0000ad90
        /*086c*/ 	.word	0x00000002
        /*0870*/ 	.word	0x00034800
        /*0874*/ 	.short	0x010a
        /*0876*/ 	.byte	0x3f
	.zero		1


	//   ....[29]....
        /*0878*/ 	.word	0x0000ade0
        /*087c*/ 	.word	0x00000002
        /*0880*/ 	.word	0x00034800
        /*0884*/ 	.short	0x010a
        /*0886*/ 	.byte	0x3f
	.zero		1


	//   ....[30]....
        /*0888*/ 	.word	0x0000b9f0
        /*088c*/ 	.word	0x00000002
        /*0890*/ 	.word	0x00034800
        /*0894*/ 	.short	0x010a
        /*0896*/ 	.byte	0x3f
	.zero		1


	//   ....[31]....
        /*0898*/ 	.word	0x0000e280
        /*089c*/ 	.word	0x00000002
        /*08a0*/ 	.word	0x00034800
        /*08a4*/ 	.short	0x010a
        /*08a6*/ 	.byte	0x3f
	.zero		1


	//   ....[32]....
        /*08a8*/ 	.word	0x00010740
        /*08ac*/ 	.word	0x00000000
        /*08b0*/ 	.word	0x00034830
        /*08b4*/ 	.short	0x010a
        /*08b6*/ 	.byte	0x3f
	.zero		1


	//   ....[33]....
        /*08b8*/ 	.word	0x000107c0
        /*08bc*/ 	.word	0x00000000
        /*08c0*/ 	.word	0x00034830
        /*08c4*/ 	.short	0x010a
        /*08c6*/ 	.byte	0x3f
	.zero		1


	//   ....[34]....
        /*08c8*/ 	.word	0x00011930
        /*08cc*/ 	.word	0x00000000
        /*08d0*/ 	.word	0x00000000
        /*08d4*/ 	.short	0x0101
        /*08d6*/ 	.byte	0x3f
	.zero		1


	//   ....[35]....
        /*08d8*/ 	.word	0x00013950
        /*08dc*/ 	.word	0x0000000e
        /*08e0*/ 	.word	0x00034830
        /*08e4*/ 	.short	0x010a
        /*08e6*/ 	.byte	0x3f
	.zero		1


	//   ....[36]....
        /*08e8*/ 	.word	0x000139c0
        /*08ec*/ 	.word	0x0000000e
        /*08f0*/ 	.word	0x00034830
        /*08f4*/ 	.short	0x010a
        /*08f6*/ 	.byte	0x3f
	.zero		1


	//   ....[37]....
        /*08f8*/ 	.word	0x00014540
        /*08fc*/ 	.word	0x0000000f
        /*0900*/ 	.word	0x00034850
        /*0904*/ 	.short	0x010a
        /*0906*/ 	.byte	0x3f
	.zero		1


	//   ....[38]....
        /*0908*/ 	.word	0x00014590
        /*090c*/ 	.word	0x0000000f
        /*0910*/ 	.word	0x00034850
        /*0914*/ 	.short	0x010a
        /*0916*/ 	.byte	0x3f
	.zero		1


	//   ....[39]....
        /*0918*/ 	.word	0x00016020
        /*091c*/ 	.word	0x0000001a
        /*0920*/ 	.word	0x00000000
        /*0924*/ 	.short	0x0101
        /*0926*/ 	.byte	0x3f
	.zero		1


	//   ....[40]....
        /*0928*/ 	.word	0x00016070
        /*092c*/ 	.word	0x0000001b
        /*0930*/ 	.word	0x00000000
        /*0934*/ 	.short	0x0101
        /*0936*/ 	.byte	0x3f
	.zero		1


	//   ....[41]....
        /*0938*/ 	.word	0x000169c0
        /*093c*/ 	.word	0x0000000c
        /*0940*/ 	.word	0x00034850
        /*0944*/ 	.short	0x010a
        /*0946*/ 	.byte	0x3f
	.zero		1


	//   ....[42]....
        /*0948*/ 	.word	0x00016a60
        /*094c*/ 	.word	0x0000000c
        /*0950*/ 	.word	0x00034850
        /*0954*/ 	.short	0x010a
        /*0956*/ 	.byte	0x3f
	.zero		1


	//   ....[43]....
        /*0958*/ 	.word	0x00017010
        /*095c*/ 	.word	0x0000000c
        /*0960*/ 	.word	0x00000000
        /*0964*/ 	.short	0x0101
        /*0966*/ 	.byte	0x3f
	.zero		1


	//   ....[44]....
        /*0968*/ 	.word	0x00018240
        /*096c*/ 	.word	0x00000000
        /*0970*/ 	.word	0x00000000
        /*0974*/ 	.short	0x0101
        /*0976*/ 	.byte	0x3f
	.zero		1


	//   ....[45]....
        /*0978*/ 	.word	0x0001a370
        /*097c*/ 	.word	0x00000005
        /*0980*/ 	.word	0x00034820
        /*0984*/ 	.short	0x010a
        /*0986*/ 	.byte	0x3f
	.zero		1


	//   ....[46]....
        /*0988*/ 	.word	0x0001a400
        /*098c*/ 	.word	0x00000006
        /*0990*/ 	.word	0x000348a0
        /*0994*/ 	.short	0x010a
        /*0996*/ 	.byte	0x3f
	.zero		1


	//   ....[47]....
        /*0998*/ 	.word	0x0001a690
        /*099c*/ 	.word	0x00000006
        /*09a0*/ 	.word	0x000348c0
        /*09a4*/ 	.short	0x010a
        /*09a6*/ 	.byte	0x3f
	.zero		1


	//   ....[48]....
        /*09a8*/ 	.word	0x0001aa50
        /*09ac*/ 	.word	0x00000007
        /*09b0*/ 	.word	0x000348a0
        /*09b4*/ 	.short	0x010a
        /*09b6*/ 	.byte	0x3f
	.zero		1


	//   ....[49]....
        /*09b8*/ 	.word	0x0001acc0
        /*09bc*/ 	.word	0x00000007
        /*09c0*/ 	.word	0x000348c0
        /*09c4*/ 	.short	0x010a
        /*09c6*/ 	.byte	0x3f
	.zero		1


	//   ....[50]....
        /*09c8*/ 	.word	0x0001bc00
        /*09cc*/ 	.word	0x00000006
        /*09d0*/ 	.word	0x00034840
        /*09d4*/ 	.short	0x010a
        /*09d6*/ 	.byte	0x3f
	.zero		1


	//   ....[51]....
        /*09d8*/ 	.word	0x0001c1c0
        /*09dc*/ 	.word	0x00000007
        /*09e0*/ 	.word	0x00034820
        /*09e4*/ 	.short	0x010a
        /*09e6*/ 	.byte	0x3f
	.zero		1


	//   ....[52]....
        /*09e8*/ 	.word	0x0001c510
        /*09ec*/ 	.word	0x00000008
        /*09f0*/ 	.word	0x00034840
        /*09f4*/ 	.short	0x010a
        /*09f6*/ 	.byte	0x3f
	.zero		1


	//   ....[53]....
        /*09f8*/ 	.word	0x0001c810
        /*09fc*/ 	.word	0x00000009
        /*0a00*/ 	.word	0x00000060
        /*0a04*/ 	.short	0x010a
        /*0a06*/ 	.byte	0x3f
	.zero		1


	//   ....[54]....
        /*0a08*/ 	.word	0x0001cde0
        /*0a0c*/ 	.word	0x00000002
        /*0a10*/ 	.word	0x00034840
        /*0a14*/ 	.short	0x010a
        /*0a16*/ 	.byte	0x3f
	.zero		1


	//   ....[55]....
        /*0a18*/ 	.word	0x0001d0e0
        /*0a1c*/ 	.word	0x00000003
        /*0a20*/ 	.word	0x00000060
        /*0a24*/ 	.short	0x010a
        /*0a26*/ 	.byte	0x3f
	.zero		1


	//   ....[56]....
        /*0a28*/ 	.word	0x0001d5b0
        /*0a2c*/ 	.word	0x00000002
        /*0a30*/ 	.word	0x00034840
        /*0a34*/ 	.short	0x010a
        /*0a36*/ 	.byte	0x3f
	.zero		1


	//   ....[57]....
        /*0a38*/ 	.word	0x0001d8c0
        /*0a3c*/ 	.word	0x00000002
        /*0a40*/ 	.word	0x00000060
        /*0a44*/ 	.short	0x010a
        /*0a46*/ 	.byte	0x3f
	.zero		1


	//   ....[58]....
        /*0a48*/ 	.word	0x0001dd30
        /*0a4c*/ 	.word	0x00000003
        /*0a50*/ 	.word	0x00034860
        /*0a54*/ 	.short	0x010a
        /*0a56*/ 	.byte	0x3f
	.zero		1


	//   ....[59]....
        /*0a58*/ 	.word	0x0001eae0
        /*0a5c*/ 	.word	0x00000000
        /*0a60*/ 	.word	0x00034820
        /*0a64*/ 	.short	0x010a
        /*0a66*/ 	.byte	0x3f
	.zero		1


	//   ....[60]....
        /*0a68*/ 	.word	0x0001ec90
        /*0a6c*/ 	.word	0x00000006
        /*0a70*/ 	.word	0x00000000
        /*0a74*/ 	.short	0x010a
        /*0a76*/ 	.byte	0x3f
	.zero		1


	//   ....[61]....
        /*0a78*/ 	.word	0x0001ed00
        /*0a7c*/ 	.word	0x00000007
        /*0a80*/ 	.word	0x00000000
        /*0a84*/ 	.short	0x010a
        /*0a86*/ 	.byte	0x3f
	.zero		1


	//   ....[62]....
        /*0a88*/ 	.word	0x0001ed70
        /*0a8c*/ 	.word	0x00000004
        /*0a90*/ 	.word	0x00000000
        /*0a94*/ 	.short	0x010a
        /*0a96*/ 	.byte	0x3f
	.zero		1


	//   ....[63]....
        /*0a98*/ 	.word	0x0001eda0
        /*0a9c*/ 	.word	0x00000003
        /*0aa0*/ 	.word	0x00000000
        /*0aa4*/ 	.short	0x010a
        /*0aa6*/ 	.byte	0x3f
	.zero		1


	//   ....[64]....
        /*0aa8*/ 	.word	0x0001ee00
        /*0aac*/ 	.word	0x00000003
        /*0ab0*/ 	.word	0x00034890
        /*0ab4*/ 	.short	0x010a
        /*0ab6*/ 	.byte	0x3f
	.zero		1


	//   ....[65]....
        /*0ab8*/ 	.word	0x0001ee50
        /*0abc*/ 	.word	0x00000003
        /*0ac0*/ 	.word	0x00034890
        /*0ac4*/ 	.short	0x010a
        /*0ac6*/ 	.byte	0x3f
	.zero		1


	//   ....[66]....
        /*0ac8*/ 	.word	0x0001eea0
        /*0acc*/ 	.word	0x00000003
        /*0ad0*/ 	.word	0x00034890
        /*0ad4*/ 	.short	0x010a
        /*0ad6*/ 	.byte	0x3f
	.zero		1


	//   ....[67]....
        /*0ad8*/ 	.word	0x0001eef0
        /*0adc*/ 	.word	0x00000003
        /*0ae0*/ 	.word	0x000348b0
        /*0ae4*/ 	.short	0x010a
        /*0ae6*/ 	.byte	0x3f
	.zero		1


	//   ....[68]....
        /*0ae8*/ 	.word	0x0001f1c0
        /*0aec*/ 	.word	0x00000002
        /*0af0*/ 	.word	0x00034800
        /*0af4*/ 	.short	0x010a
        /*0af6*/ 	.byte	0x3f
	.zero		1


	//   ....[69]....
        /*0af8*/ 	.word	0x0001f490
        /*0afc*/ 	.word	0x00000002
        /*0b00*/ 	.word	0x00034800
        /*0b04*/ 	.short	0x010a
        /*0b06*/ 	.byte	0x3f
	.zero		1


	//   ....[70]....
        /*0b08*/ 	.word	0x0001f4e0
        /*0b0c*/ 	.word	0x00000000
        /*0b10*/ 	.word	0x00034830
        /*0b14*/ 	.short	0x010a
        /*0b16*/ 	.byte	0x3f
	.zero		1


	//   ....[71]....
        /*0b18*/ 	.word	0x0001f530
        /*0b1c*/ 	.word	0x0000000e
        /*0b20*/ 	.word	0x00034830
        /*0b24*/ 	.short	0x010a
        /*0b26*/ 	.byte	0x3f
	.zero		1


	//   ....[72]....
        /*0b28*/ 	.word	0x0001f580
        /*0b2c*/ 	.word	0x0000000f
        /*0b30*/ 	.word	0x00034850
        /*0b34*/ 	.short	0x010a
        /*0b36*/ 	.byte	0x3f
	.zero		1


	//   ....[73]....
        /*0b38*/ 	.word	0x0001f5d0
        /*0b3c*/ 	.word	0x0000000c
        /*0b40*/ 	.word	0x00034850
        /*0b44*/ 	.short	0x010a
        /*0b46*/ 	.byte	0x3f
	.zero		1


	//   ....[74]....
        /*0b48*/ 	.word	0x0001f770
        /*0b4c*/ 	.word	0x00000005
        /*0b50*/ 	.word	0x00034820
        /*0b54*/ 	.short	0x010a
        /*0b56*/ 	.byte	0x3f
	.zero		1


	//   ....[75]....
        /*0b58*/ 	.word	0x0001f7c0
        /*0b5c*/ 	.word	0x00000006
        /*0b60*/ 	.word	0x000348a0
        /*0b64*/ 	.short	0x010a
        /*0b66*/ 	.byte	0x3f
	.zero		1


	//   ....[76]....
        /*0b68*/ 	.word	0x0001f810
        /*0b6c*/ 	.word	0x00000006
        /*0b70*/ 	.word	0x000348c0
        /*0b74*/ 	.short	0x010a
        /*0b76*/ 	.byte	0x3f
	.zero		1


	//   ....[77]....
        /*0b78*/ 	.word	0x0001f860
        /*0b7c*/ 	.word	0x00000007
        /*0b80*/ 	.word	0x000348a0
        /*0b84*/ 	.short	0x010a
        /*0b86*/ 	.byte	0x3f
	.zero		1


	//   ....[78]....
        /*0b88*/ 	.word	0x0001f8b0
        /*0b8c*/ 	.word	0x00000007
        /*0b90*/ 	.word	0x000348c0
        /*0b94*/ 	.short	0x010a
        /*0b96*/ 	.byte	0x3f
	.zero		1


	//   ....[79]....
        /*0b98*/ 	.word	0x0001fa50
        /*0b9c*/ 	.word	0x00000006
        /*0ba0*/ 	.word	0x00034840
        /*0ba4*/ 	.short	0x010a
        /*0ba6*/ 	.byte	0x3f
	.zero		1


	//   ....[80]....
        /*0ba8*/ 	.word	0x0001fad0
        /*0bac*/ 	.word	0x00000006
        /*0bb0*/ 	.word	0x00034820
        /*0bb4*/ 	.short	0x010a
        /*0bb6*/ 	.byte	0x3f
	.zero		1


	//   ....[81]....
        /*0bb8*/ 	.word	0x0001fb20
        /*0bbc*/ 	.word	0x00000008
        /*0bc0*/ 	.word	0x00034840
        /*0bc4*/ 	.short	0x010a
        /*0bc6*/ 	.byte	0x3f
	.zero		1


	//   ....[82]....
        /*0bc8*/ 	.word	0x0001fb70
        /*0bcc*/ 	.word	0x00000009
        /*0bd0*/ 	.word	0x00000060
        /*0bd4*/ 	.short	0x010a
        /*0bd6*/ 	.byte	0x3f
	.zero		1


	//   ....[83]....
        /*0bd8*/ 	.word	0x0001fbc0
        /*0bdc*/ 	.word	0x00000002
        /*0be0*/ 	.word	0x00034840
        /*0be4*/ 	.short	0x010a
        /*0be6*/ 	.byte	0x3f
	.zero		1


	//   ....[84]....
        /*0be8*/ 	.word	0x0001fc10
        /*0bec*/ 	.word	0x00000003
        /*0bf0*/ 	.word	0x00000060
        /*0bf4*/ 	.short	0x010a
        /*0bf6*/ 	.byte	0x3f
	.zero		1


	//   ....[85]....
        /*0bf8*/ 	.word	0x0001fc60
        /*0bfc*/ 	.word	0x00000002
        /*0c00*/ 	.word	0x00034840
        /*0c04*/ 	.short	0x010a
        /*0c06*/ 	.byte	0x3f
	.zero		1


	//   ....[86]....
        /*0c08*/ 	.word	0x0001fcb0
        /*0c0c*/ 	.word	0x00000002
        /*0c10*/ 	.word	0x00000060
        /*0c14*/ 	.short	0x010a
        /*0c16*/ 	.byte	0x3f
	.zero		1


	//   ....[87]....
        /*0c18*/ 	.word	0x0001fd00
        /*0c1c*/ 	.word	0x00000003
        /*0c20*/ 	.word	0x00034860
        /*0c24*/ 	.short	0x010a
        /*0c26*/ 	.byte	0x3f
	.zero		1


	//   ....[88]....
        /*0c28*/ 	.word	0x000206b0
        /*0c2c*/ 	.word	0x00000000
        /*0c30*/ 	.word	0x00034820
        /*0c34*/ 	.short	0x010a
        /*0c36*/ 	.byte	0x3f
	.zero		1


	//   ....[89]....
        /*0c38*/ 	.word	0x00020850
        /*0c3c*/ 	.word	0x00000006
        /*0c40*/ 	.word	0x00000000
        /*0c44*/ 	.short	0x010a
        /*0c46*/ 	.byte	0x3f
	.zero		1


	//   ....[90]....
        /*0c48*/ 	.word	0x000208a0
        /*0c4c*/ 	.word	0x00000007
        /*0c50*/ 	.word	0x00000000
        /*0c54*/ 	.short	0x010a
        /*0c56*/ 	.byte	0x3f
	.zero		1


	//   ....[91]....
        /*0c58*/ 	.word	0x000208f0
        /*0c5c*/ 	.word	0x00000004
        /*0c60*/ 	.word	0x00000000
        /*0c64*/ 	.short	0x010a
        /*0c66*/ 	.byte	0x3f
	.zero		1


	//----- nvinfo : EIATTR_NUM_MBARRIERS
	.align		4
.L_189:
        /*0c68*/ 	.byte	0x03, 0x38
        /*0c6a*/ 	.short	0x0016


	//----- nvinfo : EIATTR_EXIT_INSTR_OFFSETS
	.align		4
        /*0c6c*/ 	.byte	0x04, 0x1c
        /*0c6e*/ 	.short	(.L_191 - .L_190)


	//   ....[0]....
.L_190:
        /*0c70*/ 	.word	0x0001edf0


	//----- nvinfo : EIATTR_MAX_THREADS
	.align		4
.L_191:
        /*0c74*/ 	.byte	0x04, 0x05
        /*0c76*/ 	.short	(.L_193 - .L_192)
.L_192:
        /*0c78*/ 	.word	0x00000180
        /*0c7c*/ 	.word	0x00000001
        /*0c80*/ 	.word	0x00000001


	//----- nvinfo : EIATTR_CRS_STACK_SIZE
	.align		4
.L_193:
        /*0c84*/ 	.byte	0x04, 0x1e
        /*0c86*/ 	.short	(.L_195 - .L_194)
.L_194:
        /*0c88*/ 	.word	0x00000000


	//----- nvinfo : EIATTR_CBANK_PARAM_SIZE
	.align		4
.L_195:
        /*0c8c*/ 	.byte	0x03, 0x19
        /*0c8e*/ 	.short	0x0a70


	//----- nvinfo : EIATTR_PARAM_CBANK
	.align		4
        /*0c90*/ 	.byte	0x04, 0x0a
        /*0c92*/ 	.short	(.L_197 - .L_196)
	.align		4
.L_196:
        /*0c94*/ 	.word	index@(.nv.constant0._ZN7cutlass13device_kernelIN5flash11enable_sm90INS1_16FlashAttnFwdSm90INS1_25CollectiveMainloopFwdSm90ILi2EN4cute5tupleIJNS5_1CILi1EEES8_S8_EEENS6_IJNS7_ILi128EEESA_NS7_ILi192EEEEEELi128ENS_10bfloat16_tEfNS_4arch4Sm90ELb0ELb0ELb1ELb1ELb0ELb1ELb0ELb1ELb1ELb0ELb0ELb0EEENS1_21CollectiveEpilogueFwdINS6_IJSA_SA_SA_EEES9_SD_SF_Li256ELb1ELb0ELb0ELb0EEENS1_36VarlenDynamicPersistentTileSchedulerILi128ELi128ELi256ELi32ELb0ELb0ELb1ELb0ELb1ELb1EEEEEEEEEvNT_6ParamsE)
        /*0c98*/ 	.short	0x0210
        /*0c9a*/ 	.short	0x0a70


	//----- nvinfo : EIATTR_SW_WAR
	.align		4
.L_197:
        /*0c9c*/ 	.byte	0x04, 0x36
        /*0c9e*/ 	.short	(.L_199 - .L_198)
.L_198:
        /*0ca0*/ 	.word	0x00000008
.L_199:


//--------------------- .nv.info._ZN7cutlass13device_kernelIN5flash11enable_sm90INS1_16FlashAttnFwdSm90INS1_25CollectiveMainloopFwdSm90ILi2EN4cute5tupleIJNS5_1CILi1EEES8_S8_EEENS6_IJNS7_ILi128EEENS7_ILi96EEENS7_ILi192EEEEEELi128ENS_10bfloat16_tEfNS_4arch4Sm90ELb0ELb1ELb1ELb0ELb0ELb0ELb0ELb1ELb1ELb0ELb0ELb0EEENS1_21CollectiveEpilogueFwdINS6_IJSA_SA_SB_EEES9_SE_SG_Li256ELb0ELb0ELb0ELb0EEENS1_30DynamicPersistentTileSchedulerILi256ELi32ELb0ELb0ELb1EEEEEEEEEvNT_6ParamsE --------------------------
	.section	.nv.info._ZN7cutlass13device_kernelIN5flash11enable_sm90INS1_16FlashAttnFwdSm90INS1_25CollectiveMainloopFwdSm90ILi2EN4cute5tupleIJNS5_1CILi1EEES8_S8_EEENS6_IJNS7_ILi128EEENS7_ILi96EEENS7_ILi192EEEEEELi128ENS_10bfloat16_tEfNS_4arch4Sm90ELb0ELb1ELb1ELb0ELb0ELb0ELb0ELb1ELb1ELb0ELb0ELb0EEENS1_21CollectiveEpilogueFwdINS6_IJSA_SA_SB_EEES9_SE_SG_Li256ELb0ELb0ELb0ELb0EEENS1_30DynamicPersistentTileSchedulerILi256ELi32ELb0ELb0ELb1EEEEEEEEEvNT_6ParamsE,"",@"SHT_CUDA_INFO"
	.sectionflags	@""
	.align	4


	//----- nvinfo : EIATTR_CUDA_API_VERSION
	.align		4
        /*0000*/ 	.byte	0x04, 0x37
        /*0002*/ 	.short	(.L_201 - .L_200)
.L_200:
        /*0004*/ 	.word	0x00000082


	//----- nvinfo : EIATTR_KPARAM_INFO
	.align		4
.L_201:
        /*0008*/ 	.byte	0x04, 0x17
        /*000a*/ 	.short	(.L_203 - .L_202)
.L_202:
        /*000c*/ 	.word	0x00000000
        /*0010*/ 	.short	0x0000
        /*0012*/ 	.short	0x0070
        /*0014*/ 	.byte	0x00, 0xf0, 0x01, 0x2e


	//----- nvinfo : EIATTR_SPARSE_MMA_MASK
	.align		4
.L_203:
        /*0018*/ 	.byte	0x03, 0x50
        /*001a*/ 	.short	0x0000


	//----- nvinfo : EIATTR_MAXREG_COUNT
	.align		4
        /*001c*/ 	.byte	0x03, 0x1b
        /*001e*/ 	.short	0x00a8


	//----- nvinfo : EIATTR_NUM_BARRIERS
	.align		4
        /*0020*/ 	.byte	0x02, 0x4c
        /*0022*/ 	.byte	0x09
	.zero		1


	//----- nvinfo : EIATTR_EXTERNS
	.align		4
        /*0024*/ 	.byte	0x04, 0x0f
        /*0026*/ 	.short	(.L_205 - .L_204)


	//   ....[0]....
	.align		4
.L_204:
        /*0028*/ 	.word	index@(__assertfail)


	//----- nvinfo : EIATTR_ANNOTATIONS
	.align		4
.L_205:
        /*002c*/ 	.byte	0x04, 0x55
        /*002e*/ 	.short	(.L_207 - .L_206)


	//   ....[0]....
.L_206:
        /*0030*/ 	.word	0x00000001
        /*0034*/ 	.byte	0x80, 0x09, 0x00, 0x00, 0x01, 0x00, 0x00, 0x00, 0x50, 0x0a, 0x00, 0x00, 0x01, 0x00, 0x00, 0x00
        /*0044*/ 	.byte	0x90, 0x26, 0x01, 0x00


	//----- nvinfo : EIATTR_MERCURY_ISA_VERSION
	.align		4
.L_207:
        /*0048*/ 	.byte	0x03, 0x5f
        /*004a*/ 	.short	0x0101


	//----- nvinfo : EIATTR_INT_WARP_WIDE_INSTR_OFFSETS
	.align		4
        /*004c*/ 	.byte	0x04, 0x31
        /*004e*/ 	.short	(.L_209 - .L_208)


	//   ....[0]....
.L_208:
        /*0050*/ 	.word	0x00000190


	//   ....[1]....
        /*0054*/ 	.word	0x000001c0


	//   ....[2]....
        /*0058*/ 	.word	0x000001d0


	//   ....[3]....
        /*005c*/ 	.word	0x0000fd90


	//   ....[4]....
        /*0060*/ 	.word	0x0000fe20


	//   ....[5]....
        /*0064*/ 	.word	0x00010390


	//   ....[6]....
        /*0068*/ 	.word	0x000120a0


	//   ....[7]....
        /*006c*/ 	.word	0x00012130


	//----- nvinfo : EIATTR_COOP_GROUP_MASK_REGIDS
	.align		4
.L_209:
        /*0070*/ 	.byte	0x04, 0x29
        /*0072*/ 	.short	(.L_211 - .L_210)


	//   ....[0]....
.L_210:
        /*0074*/ 	.word	0xffffffff


	//   ....[1]....
        /*0078*/ 	.word	0xffffffff


	//   ....[2]....
        /*007c*/ 	.word	0xffffffff


	//   ....[3]....
        /*0080*/ 	.word	0xffffffff


	//   ....[4]....
        /*0084*/ 	.word	0xffffffff


	//   ....[5]....
        /*0088*/ 	.word	0xffffffff


	//   ....[6]....
        /*008c*/ 	.word	0xffffffff


	//   ....[7]....
        /*0090*/ 	.word	0xffffffff


	//   ....[8]....
        /*0094*/ 	.word	0xffffffff


	//   ....[9]....
        /*0098*/ 	.word	0xffffffff


	//   ....[10]....
        /*009c*/ 	.word	0xffffffff


	//   ....[11]....
        /*00a0*/ 	.word	0xffffffff


	//   ....[12]....
        /*00a4*/ 	.word	0xffffffff


	//   ....[13]....
        /*00a8*/ 	.word	0xffffffff


	//   ....[14]....
        /*00ac*/ 	.word	0xffffffff


	//   ....[15]....
        /*00b0*/ 	.word	0xffffffff


	//   ....[16]....
        /*00b4*/ 	.word	0xffffffff


	//   ....[17]....
        /*00b8*/ 	.word	0xffffffff


	//   ....[18]....
        /*00bc*/ 	.word	0xffffffff


	//   ....[19]....
        /*00c0*/ 	.word	0xffffffff


	//   ....[20]....
        /*00c4*/ 	.word	0xffffffff


	//   ....[21]....
        /*00c8*/ 	.word	0xffffffff


	//   ....[22]....
        /*00cc*/ 	.word	0xffffffff


	//   ....[23]....
        /*00d0*/ 	.word	0xffffffff


	//   ....[24]....
        /*00d4*/ 	.word	0xffffffff


	//   ....[25]....
        /*00d8*/ 	.word	0xffffffff


	//   ....[26]....
        /*00dc*/ 	.word	0xffffffff


	//   ....[27]....
        /*00e0*/ 	.word	0xffffffff


	//   ....[28]....
        /*00e4*/ 	.word	0xffffffff


	//   ....[29]....
        /*00e8*/ 	.word	0xffffffff


	//   ....[30]....
        /*00ec*/ 	.word	0xffffffff


	//   ....[31]....
        /*00f0*/ 	.word	0xffffffff


	//   ....[32]....
        /*00f4*/ 	.word	0x0500000f


	//   ....[33]....
        /*00f8*/ 	.word	0x0500000f


	//----- nvinfo : EIATTR_COOP_GROUP_INSTR_OFFSETS
	.align		4
.L_211:
        /*00fc*/ 	.byte	0x04, 0x28
        /*00fe*/ 	.short	(.L_213 - .L_212)


	//   ....[0]....
.L_212:
        /*0100*/ 	.word	0x00000060


	//   ....[1]....
        /*0104*/ 	.word	0x000001a0


	//   ....[2]....
        /*0108*/ 	.word	0x000001f0


	//   ....[3]....
        /*010c*/ 	.word	0x000003e0


	//   ....[4]....
        /*0110*/ 	.word	0x00000540


	//   ....[5]....
        /*0114*/ 	.word	0x00000660


	//   ....[6]....
        /*0118*/ 	.word	0x000007c0


	//   ....[7]....
        /*011c*/ 	.word	0x000016f0


	//   ....[8]....
        /*0120*/ 	.word	0x000038d0


	//   ....[9]....
        /*0124*/ 	.word	0x00003900


	//   ....[10]....
        /*0128*/ 	.word	0x00003d20


	//   ....[11]....
        /*012c*/ 	.word	0x00003d90


	//   ....[12]....
        /*0130*/ 	.word	0x00006ca0


	//   ....[13]....
        /*0134*/ 	.word	0x00006dc0


	//   ....[14]....
        /*0138*/ 	.word	0x00007340


	//   ....[15]....
        /*013c*/ 	.word	0x000073d0


	//   ....[16]....
        /*0140*/ 	.word	0x00009260


	//   ....[17]....
        /*0144*/ 	.word	0x00009280


	//   ....[18]....
        /*0148*/ 	.word	0x000096b0


	//   ....[19]....
        /*014c*/ 	.word	0x00009720


	//   ....[20]....
        /*0150*/ 	.word	0x0000c460


	//   ....[21]....
        /*0154*/ 	.word	0x0000c580


	//   ....[22]....
        /*0158*/ 	.word	0x0000cb40


	//   ....[23]....
        /*015c*/ 	.word	0x0000cb90


	//   ....[24]....
        /*0160*/ 	.word	0x0000da00


	//   ....[25]....
        /*0164*/ 	.word	0x0000da30


	//   ....[26]....
        /*0168*/ 	.word	0x0000db30


	//   ....[27]....
        /*016c*/ 	.word	0x0000db40


	//   ....[28]....
        /*0170*/ 	.word	0x0000e910


	//   ....[29]....
        /*0174*/ 	.word	0x0000f4e0


	//   ....[30]....
        /*0178*/ 	.word	0x00012460


	//   ....[31]....
        /*017c*/ 	.word	0x00012630


	//   ....[32]....
        /*0180*/ 	.word	0x00012c80


	//   ....[33]....
        /*0184*/ 	.word	0x00013060


	//----- nvinfo : EIATTR_REG_RECONFIG
	.align		4
.L_213:
        /*0188*/ 	.byte	0x01, 0x54
	.zero		2


	//----- nvinfo : EIATTR_SYSCALL_OFFSETS
	.align		4
        /*018c*/ 	.byte	0x04, 0x46
        /*018e*/ 	.short	(.L_215 - .L_214)


	//   ....[0]....
.L_214:
        /*0190*/ 	.word	0x000018a0


	//   ....[1]....
        /*0194*/ 	.word	0x0000ffb0


	//   ....[2]....
        /*0198*/ 	.word	0x000100f0


	//   ....[3]....
        /*019c*/ 	.word	0x000101e0


	//----- nvinfo : EIATTR_MBARRIER_INSTR_OFFSETS
	.align		4
.L_215:
        /*01a0*/ 	.byte	0x04, 0x39
        /*01a2*/ 	.short	(.L_217 - .L_216)


	//   ....[0]....
.L_216:
        /*01a4*/ 	.word	0x00000290
        /*01a8*/ 	.word	0x000000ff
        /*01ac*/ 	.word	0x0002a800
        /*01b0*/ 	.short	0x0100
        /*01b2*/ 	.byte	0x06
	.zero		1


	//   ....[1]....
        /*01b4*/ 	.word	0x000002a0
        /*01b8*/ 	.word	0x000000ff
        /*01bc*/ 	.word	0x0002a820
        /*01c0*/ 	.short	0x0100
        /*01c2*/ 	.byte	0x06
	.zero		1


	//   ....[2]....
        /*01c4*/ 	.word	0x00000390
        /*01c8*/ 	.word	0x000000ff
        /*01cc*/ 	.word	0x0002a830
        /*01d0*/ 	.short	0x0100
        /*01d2*/ 	.byte	0x08
	.zero		1


	//   ....[3]....
        /*01d4*/ 	.word	0x000003a0
        /*01d8*/ 	.word	0x000000ff
        /*01dc*/ 	.word	0x0002a840
        /*01e0*/ 	.short	0x0100
        /*01e2*/ 	.byte	0x08
	.zero		1


	//   ....[4]....
        /*01e4*/ 	.word	0x000003b0
        /*01e8*/ 	.word	0x000000ff
        /*01ec*/ 	.word	0x0002a838
        /*01f0*/ 	.short	0x0100
        /*01f2*/ 	.byte	0x08
	.zero		1


	//   ....[5]....
        /*01f4*/ 	.word	0x000003c0
        /*01f8*/ 	.word	0x000000ff
        /*01fc*/ 	.word	0x0002a848
        /*0200*/ 	.short	0x0100
        /*0202*/ 	.byte	0x08
	.zero		1


	//   ....[6]....
        /*0204*/ 	.word	0x000004f0
        /*0208*/ 	.word	0x000000ff
        /*020c*/ 	.word	0x0002a850
        /*0210*/ 	.short	0x0100
        /*0212*/ 	.byte	0x08
	.zero		1


	//   ....[7]....
        /*0214*/ 	.word	0x00000500
        /*0218*/ 	.word	0x000000ff
        /*021c*/ 	.word	0x0002a860
        /*0220*/ 	.short	0x0100
        /*0222*/ 	.byte	0x08
	.zero		1


	//   ....[8]....
        /*0224*/ 	.word	0x00000510
        /*0228*/ 	.word	0x000000ff
        /*022c*/ 	.word	0x0002a858
        /*0230*/ 	.short	0x0100
        /*0232*/ 	.byte	0x08
	.zero		1


	//   ....[9]....
        /*0234*/ 	.word	0x00000520
        /*0238*/ 	.word	0x000000ff
        /*023c*/ 	.word	0x0002a868
        /*0240*/ 	.short	0x0100
        /*0242*/ 	.byte	0x08
	.zero		1


	//   ....[10]....
        /*0244*/ 	.word	0x00000610
        /*0248*/ 	.word	0x000000ff
        /*024c*/ 	.word	0x0002a870
        /*0250*/ 	.short	0x0100
        /*0252*/ 	.byte	0x06
	.zero		1


	//   ....[11]....
        /*0254*/ 	.word	0x00000620
        /*0258*/ 	.word	0x000000ff
        /*025c*/ 	.word	0x0002a880
        /*0260*/ 	.short	0x0100
        /*0262*/ 	.byte	0x06
	.zero		1


	//   ....[12]....
        /*0264*/ 	.word	0x00000630
        /*0268*/ 	.word	0x000000ff
        /*026c*/ 	.word	0x0002a878
        /*0270*/ 	.short	0x0100
        /*0272*/ 	.byte	0x06
	.zero		1


	//   ....[13]....
        /*0274*/ 	.word	0x00000640
        /*0278*/ 	.word	0x000000ff
        /*027c*/ 	.word	0x0002a888
        /*0280*/ 	.short	0x0100
        /*0282*/ 	.byte	0x06
	.zero		1


	//   ....[14]....
        /*0284*/ 	.word	0x00000770
        /*0288*/ 	.word	0x000000ff
        /*028c*/ 	.word	0x0002a890
        /*0290*/ 	.short	0x0100
        /*0292*/ 	.byte	0x08
	.zero		1


	//   ....[15]....
        /*0294*/ 	.word	0x00000780
        /*0298*/ 	.word	0x000000ff
        /*029c*/ 	.word	0x0002a8a0
        /*02a0*/ 	.short	0x0100
        /*02a2*/ 	.byte	0x08
	.zero		1


	//   ....[16]....
        /*02a4*/ 	.word	0x00000790
        /*02a8*/ 	.word	0x000000ff
        /*02ac*/ 	.word	0x0002a898
        /*02b0*/ 	.short	0x0100
        /*02b2*/ 	.byte	0x08
	.zero		1


	//   ....[17]....
        /*02b4*/ 	.word	0x000007a0
        /*02b8*/ 	.word	0x000000ff
        /*02bc*/ 	.word	0x0002a8a8
        /*02c0*/ 	.short	0x0100
        /*02c2*/ 	.byte	0x08
	.zero		1


	//   ....[18]....
        /*02c4*/ 	.word	0x000008d0
        /*02c8*/ 	.word	0x000000ff
        /*02cc*/ 	.word	0x0002a8b0
        /*02d0*/ 	.short	0x0100
        /*02d2*/ 	.byte	0x08
	.zero		1


	//   ....[19]....
        /*02d4*/ 	.word	0x000008e0
        /*02d8*/ 	.word	0x000000ff
        /*02dc*/ 	.word	0x0002a8c0
        /*02e0*/ 	.short	0x0100
        /*02e2*/ 	.byte	0x08
	.zero		1


	//   ....[20]....
        /*02e4*/ 	.word	0x000008f0
        /*02e8*/ 	.word	0x000000ff
        /*02ec*/ 	.word	0x0002a8b8
        /*02f0*/ 	.short	0x0100
        /*02f2*/ 	.byte	0x08
	.zero		1


	//   ....[21]....
        /*02f4*/ 	.word	0x00000900
        /*02f8*/ 	.word	0x000000ff
        /*02fc*/ 	.word	0x0002a8c8
        /*0300*/ 	.short	0x0100
        /*0302*/ 	.byte	0x08
	.zero		1


	//   ....[22]....
        /*0304*/ 	.word	0x00001910
        /*0308*/ 	.word	0x000000ff
        /*030c*/ 	.word	0x0002a800
        /*0310*/ 	.short	0x010a
        /*0312*/ 	.byte	0x25
	.zero		1


	//   ....[23]....
        /*0314*/ 	.word	0x000019a0
        /*0318*/ 	.word	0x00000003
        /*031c*/ 	.word	0x0002a830
        /*0320*/ 	.short	0x010a
        /*0322*/ 	.byte	0x3f
	.zero		1


	//   ....[24]....
        /*0324*/ 	.word	0x00001a20
        /*0328*/ 	.word	0x00000003
        /*032c*/ 	.word	0x0002a830
        /*0330*/ 	.short	0x010a
        /*0332*/ 	.byte	0x3f
	.zero		1


	//   ....[25]....
        /*0334*/ 	.word	0x000021a0
        /*0338*/ 	.word	0x00000003
        /*033c*/ 	.word	0x00000000
        /*0340*/ 	.short	0x0101
        /*0342*/ 	.byte	0x3f
	.zero		1


	//   ....[26]....
        /*0344*/ 	.word	0x00004b20
        /*0348*/ 	.word	0x000000ff
        /*034c*/ 	.word	0x0002a830
        /*0350*/ 	.short	0x010a
        /*0352*/ 	.byte	0x07
	.zero		1


	//   ....[27]....
        /*0354*/ 	.word	0x00004b60
        /*0358*/ 	.word	0x000000ff
        /*035c*/ 	.word	0x0002a830
        /*0360*/ 	.short	0x010a
        /*0362*/ 	.byte	0x07
	.zero		1


	//   ....[28]....
        /*0364*/ 	.word	0x00005420
        /*0368*/ 	.word	0x000000ff
        /*036c*/ 	.word	0x0002a850
        /*0370*/ 	.short	0x010a
        /*0372*/ 	.byte	0x06
	.zero		1


	//   ....[29]....
        /*0374*/ 	.word	0x00005460
        /*0378*/ 	.word	0x000000ff
        /*037c*/ 	.word	0x0002a850
        /*0380*/ 	.short	0x010a
        /*0382*/ 	.byte	0x06
	.zero		1


	//   ....[30]....
        /*0384*/ 	.word	0x00005d60
        /*0388*/ 	.word	0x0000006a
        /*038c*/ 	.word	0x00000000
        /*0390*/ 	.short	0x0101
        /*0392*/ 	.byte	0x3f
	.zero		1


	//   ....[31]....
        /*0394*/ 	.word	0x00007850
        /*0398*/ 	.word	0x00000062
        /*039c*/ 	.word	0x00000000
        /*03a0*/ 	.short	0x0101
        /*03a2*/ 	.byte	0x3f
	.zero		1


	//   ....[32]....
        /*03a4*/ 	.word	0x00008030
        /*03a8*/ 	.word	0x000000ff
        /*03ac*/ 	.word	0x0002a830
        /*03b0*/ 	.short	0x010a
        /*03b2*/ 	.byte	0x06
	.zero		1


	//   ....[33]....
        /*03b4*/ 	.word	0x00008070
        /*03b8*/ 	.word	0x000000ff
        /*03bc*/ 	.word	0x0002a830
        /*03c0*/ 	.short	0x010a
        /*03c2*/ 	.byte	0x06
	.zero		1


	//   ....[34]....
        /*03c4*/ 	.word	0x00008930
        /*03c8*/ 	.word	0x000000ff
        /*03cc*/ 	.word	0x0002a850
        /*03d0*/ 	.short	0x010a
        /*03d2*/ 	.byte	0x0a
	.zero		1


	//   ....[35]....
        /*03d4*/ 	.word	0x00008970
        /*03d8*/ 	.word	0x000000ff
        /*03dc*/ 	.word	0x0002a850
        /*03e0*/ 	.short	0x010a
        /*03e2*/ 	.byte	0x0a
	.zero		1


	//   ....[36]....
        /*03e4*/ 	.word	0x00009ef0
        /*03e8*/ 	.word	0x00000058
        /*03ec*/ 	.word	0x00000000
        /*03f0*/ 	.short	0x0101
        /*03f2*/ 	.byte	0x3f
	.zero		1


	//   ....[37]....
        /*03f4*/ 	.word	0x00009f90
        /*03f8*/ 	.word	0x00000058
        /*03fc*/ 	.word	0x00000000
        /*0400*/ 	.short	0x0101
        /*0402*/ 	.byte	0x3f
	.zero		1


	//   ....[38]....
        /*0404*/ 	.word	0x0000a2d0
        /*0408*/ 	.word	0x000000ff
        /*040c*/ 	.word	0x0002a830
        /*0410*/ 	.short	0x010a
        /*0412*/ 	.byte	0x06
	.zero		1


	//   ....[39]....
        /*0414*/ 	.word	0x0000a310
        /*0418*/ 	.word	0x000000ff
        /*041c*/ 	.word	0x0002a830
        /*0420*/ 	.short	0x010a
        /*0422*/ 	.byte	0x06
	.zero		1


	//   ....[40]....
        /*0424*/ 	.word	0x0000abd0
        /*0428*/ 	.word	0x000000ff
        /*042c*/ 	.word	0x0002a850
        /*0430*/ 	.short	0x010a
        /*0432*/ 	.byte	0x0a
	.zero		1


	//   ....[41]....
        /*0434*/ 	.word	0x0000ac10
        /*0438*/ 	.word	0x000000ff
        /*043c*/ 	.word	0x0002a850
        /*0440*/ 	.short	0x010a
        /*0442*/ 	.byte	0x0a
	.zero		1


	//   ....[42]....
        /*0444*/ 	.word	0x0000b530
        /*0448*/ 	.word	0x0000006a
        /*044c*/ 	.word	0x00000000
        /*0450*/ 	.short	0x0101
        /*0452*/ 	.byte	0x3f
	.zero		1


	//   ....[43]....
        /*0454*/ 	.word	0x0000cf80
        /*0458*/ 	.word	0x00000062
        /*045c*/ 	.word	0x00000000
        /*0460*/ 	.short	0x0101
        /*0462*/ 	.byte	0x3f
	.zero		1


	//   ....[44]....
        /*0464*/ 	.word	0x0000d970
        /*0468*/ 	.word	0x000000ff
        /*046c*/ 	.word	0x0002a850
        /*0470*/ 	.short	0x010a
        /*0472*/ 	.byte	0x05
	.zero		1


	//   ....[45]....
        /*0474*/ 	.word	0x0000d9b0
        /*0478*/ 	.word	0x000000ff
        /*047c*/ 	.word	0x0002a850
        /*0480*/ 	.short	0x010a
        /*0482*/ 	.byte	0x05
	.zero		1


	//   ....[46]....
        /*0484*/ 	.word	0x0000de60
        /*0488*/ 	.word	0x00000007
        /*048c*/ 	.word	0x00000000
        /*0490*/ 	.short	0x0101
        /*0492*/ 	.byte	0x3f
	.zero		1


	//   ....[47]....
        /*0494*/ 	.word	0x0000ebe0
        /*0498*/ 	.word	0x000000ff
        /*049c*/ 	.word	0x00000000
        /*04a0*/ 	.short	0x0101
        /*04a2*/ 	.byte	0x05
	.zero		1


	//   ....[48]....
        /*04a4*/ 	.word	0x00010660
        /*04a8*/ 	.word	0x00000008
        /*04ac*/ 	.word	0x0002a840
        /*04b0*/ 	.short	0x010a
        /*04b2*/ 	.byte	0x3f
	.zero		1


	//   ....[49]....
        /*04b4*/ 	.word	0x00010af0
        /*04b8*/ 	.word	0x000000ff
        /*04bc*/ 	.word	0x0002a820
        /*04c0*/ 	.short	0x010a
        /*04c2*/ 	.byte	0x26
	.zero		1


	//   ....[50]....
        /*04c4*/ 	.word	0x00010dd0
        /*04c8*/ 	.word	0x00000003
        /*04cc*/ 	.word	0x0002a840
        /*04d0*/ 	.short	0x010a
        /*04d2*/ 	.byte	0x3f
	.zero		1


	//   ....[51]....
        /*04d4*/ 	.word	0x00011040
        /*04d8*/ 	.word	0x00000002
        /*04dc*/ 	.word	0x00000060
        /*04e0*/ 	.short	0x010a
        /*04e2*/ 	.byte	0x3f
	.zero		1


	//   ....[52]....
        /*04e4*/ 	.word	0x00011510
        /*04e8*/ 	.word	0x00000003
        /*04ec*/ 	.word	0x0002a840
        /*04f0*/ 	.short	0x010a
        /*04f2*/ 	.byte	0x3f
	.zero		1


	//   ....[53]....
        /*04f4*/ 	.word	0x00011780
        /*04f8*/ 	.word	0x00000002
        /*04fc*/ 	.word	0x00000060
        /*0500*/ 	.short	0x010a
        /*0502*/ 	.byte	0x3f
	.zero		1


	//   ....[54]....
        /*0504*/ 	.word	0x00011b70
        /*0508*/ 	.word	0x00000002
        /*050c*/ 	.word	0x0002a840
        /*0510*/ 	.short	0x010a
        /*0512*/ 	.byte	0x3f
	.zero		1


	//   ....[55]....
        /*0514*/ 	.word	0x00011e10
        /*0518*/ 	.word	0x00000002
        /*051c*/ 	.word	0x00000060
        /*0520*/ 	.short	0x010a
        /*0522*/ 	.byte	0x3f
	.zero		1


	//   ....[56]....
        /*0524*/ 	.word	0x000121d0
        /*0528*/ 	.word	0x00000003
        /*052c*/ 	.word	0x0002a860
        /*0530*/ 	.short	0x010a
        /*0532*/ 	.byte	0x3f
	.zero		1


	//   ....[57]....
        /*0534*/ 	.word	0x000125e0
        /*0538*/ 	.word	0x00000007
        /*053c*/ 	.word	0x0002a820
        /*0540*/ 	.short	0x010a
        /*0542*/ 	.byte	0x3f
	.zero		1


	//   ....[58]....
        /*0544*/ 	.word	0x00012750
        /*0548*/ 	.word	0x00000005
        /*054c*/ 	.word	0x00000000
        /*0550*/ 	.short	0x010a
        /*0552*/ 	.byte	0x3f
	.zero		1


	//   ....[59]....
        /*0554*/ 	.word	0x000127c0
        /*0558*/ 	.word	0x00000003
        /*055c*/ 	.word	0x00000000
        /*0560*/ 	.short	0x010a
        /*0562*/ 	.byte	0x3f
	.zero		1


	//   ....[60]....
        /*0564*/ 	.word	0x00012820
        /*0568*/ 	.word	0x00000005
        /*056c*/ 	.word	0x00000000
        /*0570*/ 	.short	0x010a
        /*0572*/ 	.byte	0x3f
	.zero		1


	//   ....[61]....
        /*0574*/ 	.word	0x00012850
        /*0578*/ 	.word	0x00000003
        /*057c*/ 	.word	0x00000000
        /*0580*/ 	.short	0x010a
        /*0582*/ 	.byte	0x3f
	.zero		1


	//   ....[62]....
        /*0584*/ 	.word	0x000128c0
        /*0588*/ 	.word	0x00000003
        /*058c*/ 	.word	0x0002a800
        /*0590*/ 	.short	0x010a
        /*0592*/ 	.byte	0x3f
	.zero		1


	//   ....[63]....
        /*0594*/ 	.word	0x00012910
        /*0598*/ 	.word	0x00000003
        /*059c*/ 	.word	0x0002a830
        /*05a0*/ 	.short	0x010a
        /*05a2*/ 	.byte	0x3f
	.zero		1


	//   ....[64]....
        /*05a4*/ 	.word	0x00012970
        /*05a8*/ 	.word	0x00000058
        /*05ac*/ 	.word	0x0002a830
        /*05b0*/ 	.short	0x010a
        /*05b2*/ 	.byte	0x3f
	.zero		1


	//   ....[65]....
        /*05b4*/ 	.word	0x000129d0
        /*05b8*/ 	.word	0x00000015
        /*05bc*/ 	.word	0x0002a850
        /*05c0*/ 	.short	0x010a
        /*05c2*/ 	.byte	0x3f
	.zero		1


	//   ....[66]....
        /*05c4*/ 	.word	0x00012a30
        /*05c8*/ 	.word	0x0000000f
        /*05cc*/ 	.word	0x0002a830
        /*05d0*/ 	.short	0x010a
        /*05d2*/ 	.byte	0x3f
	.zero		1


	//   ....[67]....
        /*05d4*/ 	.word	0x00012a90
        /*05d8*/ 	.word	0x0000000f
        /*05dc*/ 	.word	0x0002a850
        /*05e0*/ 	.short	0x010a
        /*05e2*/ 	.byte	0x3f
	.zero		1


	//   ....[68]....
        /*05e4*/ 	.word	0x00012af0
        /*05e8*/ 	.word	0x0000000f
        /*05ec*/ 	.word	0x0002a830
        /*05f0*/ 	.short	0x010a
        /*05f2*/ 	.byte	0x3f
	.zero		1


	//   ....[69]....
        /*05f4*/ 	.word	0x00012b50
        /*05f8*/ 	.word	0x0000000f
        /*05fc*/ 	.word	0x0002a850
        /*0600*/ 	.short	0x010a
        /*0602*/ 	.byte	0x3f
	.zero		1


	//   ....[70]....
        /*0604*/ 	.word	0x00012bb0
        /*0608*/ 	.word	0x00000003
        /*060c*/ 	.word	0x0002a850
        /*0610*/ 	.short	0x010a
        /*0612*/ 	.byte	0x3f
	.zero		1


	//   ....[71]....
        /*0614*/ 	.word	0x00012d30
        /*0618*/ 	.word	0x00000008
        /*061c*/ 	.word	0x0002a840
        /*0620*/ 	.short	0x010a
        /*0622*/ 	.byte	0x3f
	.zero		1


	//   ....[72]....
        /*0624*/ 	.word	0x00012d90
        /*0628*/ 	.word	0x00000008
        /*062c*/ 	.word	0x0002a820
        /*0630*/ 	.short	0x010a
        /*0632*/ 	.byte	0x3f
	.zero		1


	//   ....[73]....
        /*0634*/ 	.word	0x00012de0
        /*0638*/ 	.word	0x00000003
        /*063c*/ 	.word	0x0002a840
        /*0640*/ 	.short	0x010a
        /*0642*/ 	.byte	0x3f
	.zero		1


	//   ....[74]....
        /*0644*/ 	.word	0x00012e30
        /*0648*/ 	.word	0x00000002
        /*064c*/ 	.word	0x00000060
        /*0650*/ 	.short	0x010a
        /*0652*/ 	.byte	0x3f
	.zero		1


	//   ....[75]....
        /*0654*/ 	.word	0x00012e80
        /*0658*/ 	.word	0x00000003
        /*065c*/ 	.word	0x0002a840
        /*0660*/ 	.short	0x010a
        /*0662*/ 	.byte	0x3f
	.zero		1


	//   ....[76]....
        /*0664*/ 	.word	0x00012ed0
        /*0668*/ 	.word	0x00000002
        /*066c*/ 	.word	0x00000060
        /*0670*/ 	.short	0x010a
        /*0672*/ 	.byte	0x3f
	.zero		1


	//   ....[77]....
        /*0674*/ 	.word	0x00012f20
        /*0678*/ 	.word	0x00000002
        /*067c*/ 	.word	0x0002a840
        /*0680*/ 	.short	0x010a
        /*0682*/ 	.byte	0x3f
	.zero		1


	//   ....[78]....
        /*0684*/ 	.word	0x00012f70
        /*0688*/ 	.word	0x00000002
        /*068c*/ 	.word	0x00000060
        /*0690*/ 	.short	0x010a
        /*0692*/ 	.byte	0x3f
	.zero		1


	//   ....[79]....
        /*0694*/ 	.word	0x00012fc0
        /*0698*/ 	.word	0x00000003
        /*069c*/ 	.word	0x0002a860
        /*06a0*/ 	.short	0x010a
        /*06a2*/ 	.byte	0x3f
	.zero		1


	//   ....[80]....
        /*06a4*/ 	.word	0x000130a0
        /*06a8*/ 	.word	0x00000007
        /*06ac*/ 	.word	0x0002a820
        /*06b0*/ 	.short	0x010a
        /*06b2*/ 	.byte	0x3f
	.zero		1


	//   ....[81]....
        /*06b4*/ 	.word	0x000130f0
        /*06b8*/ 	.word	0x00000005
        /*06bc*/ 	.word	0x00000000
        /*06c0*/ 	.short	0x010a
        /*06c2*/ 	.byte	0x3f
	.zero		1


	//   ....[82]....
        /*06c4*/ 	.word	0x00013140
        /*06c8*/ 	.word	0x00000003
        /*06cc*/ 	.word	0x00000000
        /*06d0*/ 	.short	0x010a
        /*06d2*/ 	.byte	0x3f
	.zero		1


	//   ....[83]....
        /*06d4*/ 	.word	0x00013190
        /*06d8*/ 	.word	0x00000005
        /*06dc*/ 	.word	0x00000000
        /*06e0*/ 	.short	0x010a
        /*06e2*/ 	.byte	0x3f
	.zero		1


	//----- nvinfo : EIATTR_NUM_MBARRIERS
	.align		4
.L_217:
        /*06e4*/ 	.byte	0x03, 0x38
        /*06e6*/ 	.short	0x0016


	//----- nvinfo : EIATTR_EXIT_INSTR_OFFSETS
	.align		4
        /*06e8*/ 	.byte	0x04, 0x1c
        /*06ea*/ 	.short	(.L_219 - .L_218)


	//   ....[0]....
.L_218:
        /*06ec*/ 	.word	0x00000a40


	//   ....[1]....
        /*06f0*/ 	.word	0x0000f4a0


	//   ....[2]....
        /*06f4*/ 	.word	0x0000f500


	//   ....[3]....
        /*06f8*/ 	.word	0x00012650


	//   ....[4]....
        /*06fc*/ 	.word	0x000128a0


	//----- nvinfo : EIATTR_MAX_THREADS
	.align		4
.L_219:
        /*0700*/ 	.byte	0x04, 0x05
        /*0702*/ 	.short	(.L_221 - .L_220)
.L_220:
        /*0704*/ 	.word	0x00000180
        /*0708*/ 	.word	0x00000001
        /*070c*/ 	.word	0x00000001


	//----- nvinfo : EIATTR_CRS_STACK_SIZE
	.align		4
.L_221:
        /*0710*/ 	.byte	0x04, 0x1e
        /*0712*/ 	.short	(.L_223 - .L_222)
.L_222:
        /*0714*/ 	.word	0x00000000


	//----- nvinfo : EIATTR_CBANK_PARAM_SIZE
	.align		4
.L_223:
        /*0718*/ 	.byte	0x03, 0x19
        /*071a*/ 	.short	0x0bf0


	//----- nvinfo : EIATTR_PARAM_CBANK
	.align		4
        /*071c*/ 	.byte	0x04, 0x0a
        /*071e*/ 	.short	(.L_225 - .L_224)
	.align		4
.L_224:
        /*0720*/ 	.word	index@(.nv.constant0._ZN7cutlass13device_kernelIN5flash11enable_sm90INS1_16FlashAttnFwdSm90INS1_25CollectiveMainloopFwdSm90ILi2EN4cute5tupleIJNS5_1CILi1EEES8_S8_EEENS6_IJNS7_ILi128EEENS7_ILi96EEENS7_ILi192EEEEEELi128ENS_10bfloat16_tEfNS_4arch4Sm90ELb0ELb1ELb1ELb0ELb0ELb0ELb0ELb1ELb1ELb0ELb0ELb0EEENS1_21CollectiveEpilogueFwdINS6_IJSA_SA_SB_EEES9_SE_SG_Li256ELb0ELb0ELb0ELb0EEENS1_30DynamicPersistentTileSchedulerILi256ELi32ELb0ELb0ELb1EEEEEEEEEvNT_6ParamsE)
        /*0724*/ 	.short	0x0210
        /*0726*/ 	.short	0x0bf0


	//----- nvinfo : EIATTR_SW_WAR
	.align		4
.L_225:
        /*0728*/ 	.byte	0x04, 0x36
        /*072a*/ 	.short	(.L_227 - .L_226)
.L_226:
        /*072c*/ 	.word	0x00000008
.L_227:


//--------------------- .nv.info._ZN7cutlass13device_kernelIN5flash11enable_sm90INS1_16FlashAttnFwdSm90INS1_25CollectiveMainloopFwdSm90ILi2EN4cute5tupleIJNS5_1CILi1EEES8_S8_EEENS6_IJNS7_ILi128EEENS7_ILi96EEENS7_ILi192EEEEEELi128ENS_10bfloat16_tEfNS_4arch4Sm90ELb0ELb1ELb1ELb1ELb0ELb0ELb0ELb1ELb1ELb0ELb0ELb0EEENS1_21CollectiveEpilogueFwdINS6_IJSA_SA_SB_EEES9_SE_SG_Li256ELb1ELb0ELb0ELb0EEENS1_36VarlenDynamicPersistentTileSchedulerILi128ELi96ELi256ELi32ELb0ELb0ELb1ELb1ELb0ELb1EEEEEEEEEvNT_6ParamsE --------------------------
	.section	.nv.info._ZN7cutlass13device_kernelIN5flash11enable_sm90INS1_16FlashAttnFwdSm90INS1_25CollectiveMainloopFwdSm90ILi2EN4cute5tupleIJNS5_1CILi1EEES8_S8_EEENS6_IJNS7_ILi128EEENS7_ILi96EEENS7_ILi192EEEEEELi128ENS_10bfloat16_tEfNS_4arch4Sm90ELb0ELb1ELb1ELb1ELb0ELb0ELb0ELb1ELb1ELb0ELb0ELb0EEENS1_21CollectiveEpilogueFwdINS6_IJSA_SA_SB_EEES9_SE_SG_Li256ELb1ELb0ELb0ELb0EEENS1_36VarlenDynamicPersistentTileSchedulerILi128ELi96ELi256ELi32ELb0ELb0ELb1ELb1ELb0ELb1EEEEEEEEEvNT_6ParamsE,"",@"SHT_CUDA_INFO"
	.sectionflags	@""
	.align	4


	//----- nvinfo : EIATTR_CUDA_API_VERSION
	.align		4
        /*0000*/ 	.byte	0x04, 0x37
        /*0002*/ 	.short	(.L_229 - .L_228)
.L_228:
        /*0004*/ 	.word	0x00000082


	//----- nvinfo : EIATTR_KPARAM_INFO
	.align		4
.L_229:
        /*0008*/ 	.byte	0x04, 0x17
        /*000a*/ 	.short	(.L_231 - .L_230)
.L_230:
        /*000c*/ 	.word	0x00000000
        /*0010*/ 	.short	0x0000
        /*0012*/ 	.short	0x0070
        /*0014*/ 	.byte	0x00, 0xf0, 0x01, 0x28


	//----- nvinfo : EIATTR_SPARSE_MMA_MASK
	.align		4
.L_231:
        /*0018*/ 	.byte	0x03, 0x50
        /*001a*/ 	.short	0x0000


	//----- nvinfo : EIATTR_MAXREG_COUNT
	.align		4
        /*001c*/ 	.byte	0x03, 0x1b
        /*001e*/ 	.short	0x00a8


	//----- nvinfo : EIATTR_NUM_BARRIERS
	.align		4
        /*0020*/ 	.byte	0x02, 0x4c
        /*0022*/ 	.byte	0x09
	.zero		1


	//----- nvinfo : EIATTR_EXTERNS
	.align		4
        /*0024*/ 	.byte	0x04, 0x0f
        /*0026*/ 	.short	(.L_233 - .L_232)


	//   ....[0]....
	.align		4
.L_232:
        /*0028*/ 	.word	index@(__assertfail)


	//----- nvinfo : EIATTR_ANNOTATIONS
	.align		4
.L_233:
        /*002c*/ 	.byte	0x04, 0x55
        /*002e*/ 	.short	(.L_235 - .L_234)


	//   ....[0]....
.L_234:
        /* <DEDUP_REMOVED lines=34> */


	//----- nvinfo : EIATTR_MERCURY_ISA_VERSION
	.align		4
.L_235:
        /*0240*/ 	.byte	0x03, 0x5f
        /*0242*/ 	.short	0x0101


	//----- nvinfo : EIATTR_UNUSED_LOAD_BYTE_OFFSET
	.align		4
        /*0244*/ 	.byte	0x04, 0x44
        /*0246*/ 	.short	(.L_237 - .L_236)


	//   ....[0]....
.L_236:
        /*0248*/ 	.word	0x00000a10
        /*024c*/ 	.word	0x0000fff0


	//   ....[1]....
        /*0250*/ 	.word	0x0000e270
        /*0254*/ 	.word	0x0000fff0


	//----- nvinfo : EIATTR_INT_WARP_WIDE_INSTR_OFFSETS
	.align		4
.L_237:
        /*0258*/ 	.byte	0x04, 0x31
        /*025a*/ 	.short	(.L_239 - .L_238)


	//   ....[0]....
.L_238:
        /*025c*/ 	.word	0x00000150


	//   ....[1]....
        /*0260*/ 	.word	0x00000190


	//   ....[2]....
        /*0264*/ 	.word	0x00000250


	//   ....[3]....
        /*0268*/ 	.word	0x000115e0


	//   ....[4]....
        /*026c*/ 	.word	0x00011680


	//   ....[5]....
        /*0270*/ 	.word	0x00011b90


	//   ....[6]....
        /*0274*/ 	.word	0x00011c10


	//   ....[7]....
        /*0278*/ 	.word	0x00011d20


	//   ....[8]....
        /*027c*/ 	.word	0x00011e10


	//   ....[9]....
        /*0280*/ 	.word	0x00014170


	//   ....[10]....
        /*0284*/ 	.word	0x00014210


	//----- nvinfo : EIATTR_COOP_GROUP_MASK_REGIDS
	.align		4
.L_239:
        /*0288*/ 	.byte	0x04, 0x29
        /*028a*/ 	.short	(.L_241 - .L_240)


	//   ....[0]....
.L_240:
        /*028c*/ 	.word	0xffffffff


	//   ....[1]....
        /*0290*/ 	.word	0xffffffff


	//   ....[2]....
        /*0294*/ 	.word	0xffffffff


	//   ....[3]....
        /*0298*/ 	.word	0xffffffff


	//   ....[4]....
        /*029c*/ 	.word	0xffffffff


	//   ....[5]....
        /*02a0*/ 	.word	0xffffffff


	//   ....[6]....
        /*02a4*/ 	.word	0xffffffff


	//   ....[7]....
        /*02a8*/ 	.word	0xffffffff


	//   ....[8]....
        /*02ac*/ 	.word	0xffffffff


	//   ....[9]....
        /*02b0*/ 	.word	0xffffffff


	//   ....[10]....
        /*02b4*/ 	.word	0xffffffff


	//   ....[11]....
        /*02b8*/ 	.word	0xffffffff


	//   ....[12]....
        /*02bc*/ 	.word	0xffffffff


	//   ....[13]....
        /*02c0*/ 	.word	0xffffffff


	//   ....[14]....
        /*02c4*/ 	.word	0xffffffff


	//   ....[15]....
        /*02c8*/ 	.word	0xffffffff


	//   ....[16]....
        /*02cc*/ 	.word	0xffffffff


	//   ....[17]....
        /*02d0*/ 	.word	0xffffffff


	//   ....[18]....
        /*02d4*/ 	.word	0xffffffff


	//   ....[19]....
        /*02d8*/ 	.word	0xffffffff


	//   ....[20]....
        /*02dc*/ 	.word	0xffffffff


	//   ....[21]....
        /*02e0*/ 	.word	0xffffffff


	//   ....[22]....
        /*02e4*/ 	.word	0xffffffff


	//   ....[23]....
        /*02e8*/ 	.word	0xffffffff


	//   ....[24]....
        /*02ec*/ 	.word	0xffffffff


	//   ....[25]....
        /*02f0*/ 	.word	0xffffffff


	//   ....[26]....
        /*02f4*/ 	.word	0xffffffff


	//   ....[27]....
        /*02f8*/ 	.word	0xffffffff


	//   ....[28]....
        /*02fc*/ 	.word	0xffffffff


	//   ....[29]....
        /*0300*/ 	.word	0xffffffff


	//   ....[30]....
        /*0304*/ 	.word	0xffffffff


	//   ....[31]....
        /*0308*/ 	.word	0xffffffff


	//   ....[32]....
        /*030c*/ 	.word	0xffffffff


	//   ....[33]....
        /*0310*/ 	.word	0xffffffff


	//   ....[34]....
        /*0314*/ 	.word	0xffffffff


	//   ....[35]....
        /*0318*/ 	.word	0xffffffff


	//   ....[36]....
        /*031c*/ 	.word	0xffffffff


	//   ....[37]....
        /*0320*/ 	.word	0xffffffff


	//   ....[38]....
        /*0324*/ 	.word	0xffffffff


	//   ....[39]....
        /*0328*/ 	.word	0xffffffff


	//   ....[40]....
        /*032c*/ 	.word	0xffffffff


	//   ....[41]....
        /*0330*/ 	.word	0xffffffff


	//   ....[42]....
        /*0334*/ 	.word	0xffffffff


	//   ....[43]....
        /*0338*/ 	.word	0xffffffff


	//   ....[44]....
        /*033c*/ 	.word	0xffffffff


	//   ....[45]....
        /*0340*/ 	.word	0xffffffff


	//   ....[46]....
        /*0344*/ 	.word	0xffffffff


	//   ....[47]....
        /*0348*/ 	.word	0xffffffff


	//   ....[48]....
        /*034c*/ 	.word	0xffffffff


	//   ....[49]....
        /*0350*/ 	.word	0xffffffff


	//   ....[50]....
        /*0354*/ 	.word	0xffffffff


	//   ....[51]....
        /*0358*/ 	.word	0xffffffff


	//   ....[52]....
        /*035c*/ 	.word	0xffffffff


	//   ....[53]....
        /*0360*/ 	.word	0xffffffff


	//   ....[54]....
        /*0364*/ 	.word	0xffffffff


	//   ....[55]....
        /*0368*/ 	.word	0xffffffff


	//   ....[56]....
        /*036c*/ 	.word	0xffffffff


	//   ....[57]....
        /*0370*/ 	.word	0xffffffff


	//   ....[58]....
        /*0374*/ 	.word	0xffffffff


	//   ....[59]....
        /*0378*/ 	.word	0xffffffff


	//   ....[60]....
        /*037c*/ 	.word	0xffffffff


	//   ....[61]....
        /*0380*/ 	.word	0xffffffff


	//   ....[62]....
        /*0384*/ 	.word	0x0500000f


	//   ....[63]....
        /*0388*/ 	.word	0x0500000f


	//   ....[64]....
        /*038c*/ 	.word	0x0500000f


	//   ....[65]....
        /*0390*/ 	.word	0x0500000f


	//   ....[66]....
        /*0394*/ 	.word	0x0500000f


	//   ....[67]....
        /*0398*/ 	.word	0x0500000f


	//   ....[68]....
        /*039c*/ 	.word	0x0500000f


	//   ....[69]....
        /*03a0*/ 	.word	0x0500000f


	//   ....[70]....
        /*03a4*/ 	.word	0x0500000f


	//   ....[71]....
        /*03a8*/ 	.word	0x0500000f


	//   ....[72]....
        /*03ac*/ 	.word	0x0500000f


	//   ....[73]....
        /*03b0*/ 	.word	0x0500000f


	//   ....[74]....
        /*03b4*/ 	.word	0x0500000f


	//   ....[75]....
        /*03b8*/ 	.word	0x0500000f


	//   ....[76]....
        /*03bc*/ 	.word	0x0500000f


	//   ....[77]....
        /*03c0*/ 	.word	0x0500000f


	//   ....[78]....
        /*03c4*/ 	.word	0x0500000f


	//   ....[79]....
        /*03c8*/ 	.word	0x0500000f


	//   ....[80]....
        /*03cc*/ 	.word	0x0500000f


	//----- nvinfo : EIATTR_COOP_GROUP_INSTR_OFFSETS
	.align		4
.L_241:
        /*03d0*/ 	.byte	0x04, 0x28
        /*03d2*/ 	.short	(.L_243 - .L_242)


	//   ....[0]....
.L_242:
        /*03d4*/ 	.word	0x00000060


	//   ....[1]....
        /*03d8*/ 	.word	0x00000160


	//   ....[2]....
        /*03dc*/ 	.word	0x00000260


	//   ....[3]....
        /*03e0*/ 	.word	0x000003d0


	//   ....[4]....
        /*03e4*/ 	.word	0x00000530


	//   ....[5]....
        /*03e8*/ 	.word	0x00000650


	//   ....[6]....
        /*03ec*/ 	.word	0x000007b0


	//   ....[7]....
        /*03f0*/ 	.word	0x000016a0


	//   ....[8]....
        /*03f4*/ 	.word	0x000037f0


	//   ....[9]....
        /*03f8*/ 	.word	0x00003820


	//   ....[10]....
        /*03fc*/ 	.word	0x00003c20


	//   ....[11]....
        /*0400*/ 	.word	0x00003ca0


	//   ....[12]....
        /*0404*/ 	.word	0x00006ba0


	//   ....[13]....
        /*0408*/ 	.word	0x00006cb0


	//   ....[14]....
        /*040c*/ 	.word	0x000072e0


	//   ....[15]....
        /*0410*/ 	.word	0x00007350


	//   ....[16]....
        /*0414*/ 	.word	0x000092e0


	//   ....[17]....
        /*0418*/ 	.word	0x00009310


	//   ....[18]....
        /*041c*/ 	.word	0x00009670


	//   ....[19]....
        /*0420*/ 	.word	0x000096f0


	//   ....[20]....
        /*0424*/ 	.word	0x0000c400


	//   ....[21]....
        /*0428*/ 	.word	0x0000c510


	//   ....[22]....
        /*042c*/ 	.word	0x0000caf0


	//   ....[23]....
        /*0430*/ 	.word	0x0000cb60


	//   ....[24]....
        /*0434*/ 	.word	0x0000d9c0


	//   ....[25]....
        /*0438*/ 	.word	0x0000d9f0


	//   ....[26]....
        /*043c*/ 	.word	0x0000daf0


	//   ....[27]....
        /*0440*/ 	.word	0x0000db00


	//   ....[28]....
        /*0444*/ 	.word	0x000100e0


	//   ....[29]....
        /*0448*/ 	.word	0x00010280


	//   ....[30]....
        /*044c*/ 	.word	0x000102b0


	//   ....[31]....
        /*0450*/ 	.word	0x000102e0


	//   ....[32]....
        /*0454*/ 	.word	0x00010320


	//   ....[33]....
        /*0458*/ 	.word	0x00010370


	//   ....[34]....
        /*045c*/ 	.word	0x000103d0


	//   ....[35]....
        /*0460*/ 	.word	0x000105c0


	//   ....[36]....
        /*0464*/ 	.word	0x00010620


	//   ....[37]....
        /*0468*/ 	.word	0x00010660


	//   ....[38]....
        /*046c*/ 	.word	0x000106a0


	//   ....[39]....
        /*0470*/ 	.word	0x000106d0


	//   ....[40]....
        /*0474*/ 	.word	0x00010700


	//   ....[41]....
        /*0478*/ 	.word	0x000107a0


	//   ....[42]....
        /*047c*/ 	.word	0x00010800


	//   ....[43]....
        /*0480*/ 	.word	0x00010890


	//   ....[44]....
        /*0484*/ 	.word	0x00014620


	//   ....[45]....
        /*0488*/ 	.word	0x00014630


	//   ....[46]....
        /*048c*/ 	.word	0x00014750


	//   ....[47]....
        /*0490*/ 	.word	0x000147b0


	//   ....[48]....
        /*0494*/ 	.word	0x000147f0


	//   ....[49]....
        /*0498*/ 	.word	0x00014830


	//   ....[50]....
        /*049c*/ 	.word	0x00014860


	//   ....[51]....
        /*04a0*/ 	.word	0x00014890


	//   ....[52]....
        /*04a4*/ 	.word	0x00014a30


	//   ....[53]....
        /*04a8*/ 	.word	0x00014a90


	//   ....[54]....
        /*04ac*/ 	.word	0x00014ad0


	//   ....[55]....
        /*04b0*/ 	.word	0x00014b10


	//   ....[56]....
        /*04b4*/ 	.word	0x00014b40


	//   ....[57]....
        /*04b8*/ 	.word	0x00014b70


	//   ....[58]....
        /*04bc*/ 	.word	0x00014c30


	//   ....[59]....
        /*04c0*/ 	.word	0x00014c50


	//   ....[60]....
        /*04c4*/ 	.word	0x00014cc0


	//   ....[61]....
        /*04c8*/ 	.word	0x00015360


	//   ....[62]....
        /*04cc*/ 	.word	0x000159f0


	//   ....[63]....
        /*04d0*/ 	.word	0x00015e10


	//   ....[64]....
        /*04d4*/ 	.word	0x00015ea0


	//   ....[65]....
        /*04d8*/ 	.word	0x00015f40


	//   ....[66]....
        /*04dc*/ 	.word	0x00015ff0


	//   ....[67]....
        /*04e0*/ 	.word	0x00016070


	//   ....[68]....
        /*04e4*/ 	.word	0x000160f0


	//   ....[69]....
        /*04e8*/ 	.word	0x00016170


	//   ....[70]....
        /*04ec*/ 	.word	0x000161f0


	//   ....[71]....
        /*04f0*/ 	.word	0x00016280


	//   ....[72]....
        /*04f4*/ 	.word	0x00016330


	//   ....[73]....
        /*04f8*/ 	.word	0x000163b0


	//   ....[74]....
        /*04fc*/ 	.word	0x00016430


	//   ....[75]....
        /*0500*/ 	.word	0x000164b0


	//   ....[76]....
        /*0504*/ 	.word	0x00016530


	//   ....[77]....
        /*0508*/ 	.word	0x000165a0


	//   ....[78]....
        /*050c*/ 	.word	0x00016640


	//   ....[79]....
        /*0510*/ 	.word	0x000166d0


	//   ....[80]....
        /*0514*/ 	.word	0x00016800


	//----- nvinfo : EIATTR_REG_RECONFIG
	.align		4
.L_243:
        /*0518*/ 	.byte	0x01, 0x54
	.zero		2


	//----- nvinfo : EIATTR_SYSCALL_OFFSETS
	.align		4
        /*051c*/ 	.byte	0x04, 0x46
        /*051e*/ 	.short	(.L_245 - .L_244)


	//   ....[0]....
.L_244:
        /*0520*/ 	.word	0x00001880


	//   ....[1]....
        /*0524*/ 	.word	0x00011810


	//   ....[2]....
        /*0528*/ 	.word	0x00011950


	//   ....[3]....
        /*052c*/ 	.word	0x00011a50


	//----- nvinfo : EIATTR_MBARRIER_INSTR_OFFSETS
	.align		4
.L_245:
        /*0530*/ 	.byte	0x04, 0x39
        /*0532*/ 	.short	(.L_247 - .L_246)


	//   ....[0]....
.L_246:
        /*0534*/ 	.word	0x00000280
        /*0538*/ 	.word	0x000000ff
        /*053c*/ 	.word	0x0002a800
        /*0540*/ 	.short	0x0100
        /*0542*/ 	.byte	0x08
	.zero		1


	//   ....[1]....
        /*0544*/ 	.word	0x00000290
        /*0548*/ 	.word	0x000000ff
        /*054c*/ 	.word	0x0002a820
        /*0550*/ 	.short	0x0100
        /*0552*/ 	.byte	0x08
	.zero		1


	//   ....[2]....
        /*0554*/ 	.word	0x00000380
        /*0558*/ 	.word	0x000000ff
        /*055c*/ 	.word	0x0002a830
        /*0560*/ 	.short	0x0100
        /*0562*/ 	.byte	0x08
	.zero		1


	//   ....[3]....
        /*0564*/ 	.word	0x00000390
        /*0568*/ 	.word	0x000000ff
        /*056c*/ 	.word	0x0002a840
        /*0570*/ 	.short	0x0100
        /*0572*/ 	.byte	0x08
	.zero		1


	//   ....[4]....
        /*0574*/ 	.word	0x000003a0
        /*0578*/ 	.word	0x000000ff
        /*057c*/ 	.word	0x0002a838
        /*0580*/ 	.short	0x0100
        /*0582*/ 	.byte	0x08
	.zero		1


	//   ....[5]....
        /*0584*/ 	.word	0x000003b0
        /*0588*/ 	.word	0x000000ff
        /*058c*/ 	.word	0x0002a848
        /*0590*/ 	.short	0x0100
        /*0592*/ 	.byte	0x08
	.zero		1


	//   ....[6]....
        /*0594*/ 	.word	0x000004e0
        /*0598*/ 	.word	0x000000ff
        /*059c*/ 	.word	0x0002a850
        /*05a0*/ 	.short	0x0100
        /*05a2*/ 	.byte	0x08
	.zero		1


	//   ....[7]....
        /*05a4*/ 	.word	0x000004f0
        /*05a8*/ 	.word	0x000000ff
        /*05ac*/ 	.word	0x0002a860
        /*05b0*/ 	.short	0x0100
        /*05b2*/ 	.byte	0x08
	.zero		1


	//   ....[8]....
        /*05b4*/ 	.word	0x00000500
        /*05b8*/ 	.word	0x000000ff
        /*05bc*/ 	.word	0x0002a858
        /*05c0*/ 	.short	0x0100
        /*05c2*/ 	.byte	0x08
	.zero		1


	//   ....[9]....
        /*05c4*/ 	.word	0x00000510
        /*05c8*/ 	.word	0x000000ff
        /*05cc*/ 	.word	0x0002a868
        /*05d0*/ 	.short	0x0100
        /*05d2*/ 	.byte	0x08
	.zero		1


	//   ....[10]....
        /*05d4*/ 	.word	0x00000600
        /*05d8*/ 	.word	0x000000ff
        /*05dc*/ 	.word	0x0002a870
        /*05e0*/ 	.short	0x0100
        /*05e2*/ 	.byte	0x06
	.zero		1


	//   ....[11]....
        /*05e4*/ 	.word	0x00000610
        /*05e8*/ 	.word	0x000000ff
        /*05ec*/ 	.word	0x0002a880
        /*05f0*/ 	.short	0x0100
        /*05f2*/ 	.byte	0x06
	.zero		1


	//   ....[12]....
        /*05f4*/ 	.word	0x00000620
        /*05f8*/ 	.word	0x000000ff
        /*05fc*/ 	.word	0x0002a878
        /*0600*/ 	.short	0x0100
        /*0602*/ 	.byte	0x06
	.zero		1


	//   ....[13]....
        /*0604*/ 	.word	0x00000630
        /*0608*/ 	.word	0x000000ff
        /*060c*/ 	.word	0x0002a888
        /*0610*/ 	.short	0x0100
        /*0612*/ 	.byte	0x06
	.zero		1


	//   ....[14]....
        /*0614*/ 	.word	0x00000760
        /*0618*/ 	.word	0x000000ff
        /*061c*/ 	.word	0x0002a890
        /*0620*/ 	.short	0x0100
        /*0622*/ 	.byte	0x08
	.zero		1


	//   ....[15]....
        /*0624*/ 	.word	0x00000770
        /*0628*/ 	.word	0x000000ff
        /*062c*/ 	.word	0x0002a8a0
        /*0630*/ 	.short	0x0100
        /*0632*/ 	.byte	0x08
	.zero		1


	//   ....[16]....
        /*0634*/ 	.word	0x00000780
        /*0638*/ 	.word	0x000000ff
        /*063c*/ 	.word	0x0002a898
        /*0640*/ 	.short	0x0100
        /*0642*/ 	.byte	0x08
	.zero		1


	//   ....[17]....
        /*0644*/ 	.word	0x00000790
        /*0648*/ 	.word	0x000000ff
        /*064c*/ 	.word	0x0002a8a8
        /*0650*/ 	.short	0x0100
        /*0652*/ 	.byte	0x08
	.zero		1


	//   ....[18]....
        /*0654*/ 	.word	0x000008c0
        /*0658*/ 	.word	0x000000ff
        /*065c*/ 	.word	0x0002a8b0
        /*0660*/ 	.short	0x0100
        /*0662*/ 	.byte	0x08
	.zero		1


	//   ....[19]....
        /*0664*/ 	.word	0x000008d0
        /*0668*/ 	.word	0x000000ff
        /*066c*/ 	.word	0x0002a8c0
        /*0670*/ 	.short	0x0100
        /*0672*/ 	.byte	0x08
	.zero		1


	//   ....[20]....
        /*0674*/ 	.word	0x000008e0
        /*0678*/ 	.word	0x000000ff
        /*067c*/ 	.word	0x0002a8b8
        /*0680*/ 	.short	0x0100
        /*0682*/ 	.byte	0x08
	.zero		1


	//   ....[21]....
        /*0684*/ 	.word	0x000008f0
        /*0688*/ 	.word	0x000000ff
        /*068c*/ 	.word	0x0002a8c8
        /*0690*/ 	.short	0x0100
        /*0692*/ 	.byte	0x08
	.zero		1


	//   ....[22]....
        /*0694*/ 	.word	0x000018e0
        /*0698*/ 	.word	0x000000ff
        /*069c*/ 	.word	0x0002a800
        /*06a0*/ 	.short	0x010a
        /*06a2*/ 	.byte	0x27
	.zero		1


	//   ....[23]....
        /*06a4*/ 	.word	0x00001960
        /*06a8*/ 	.word	0x00000003
        /*06ac*/ 	.word	0x0002a830
        /*06b0*/ 	.short	0x010a
        /*06b2*/ 	.byte	0x3f
	.zero		1


	//   ....[24]....
        /*06b4*/ 	.word	0x00001a00
        /*06b8*/ 	.word	0x00000003
        /*06bc*/ 	.word	0x0002a830
        /*06c0*/ 	.short	0x010a
        /*06c2*/ 	.byte	0x3f
	.zero		1


	//   ....[25]....
        /*06c4*/ 	.word	0x000023a0
        /*06c8*/ 	.word	0x00000002
        /*06cc*/ 	.word	0x00000000
        /*06d0*/ 	.short	0x0101
        /*06d2*/ 	.byte	0x3f
	.zero		1


	//   ....[26]....
        /*06d4*/ 	.word	0x00004a40
        /*06d8*/ 	.word	0x000000ff
        /*06dc*/ 	.word	0x0002a830
        /*06e0*/ 	.short	0x010a
        /*06e2*/ 	.byte	0x06
	.zero		1


	//   ....[27]....
        /*06e4*/ 	.word	0x00004a80
        /*06e8*/ 	.word	0x000000ff
        /*06ec*/ 	.word	0x0002a830
        /*06f0*/ 	.short	0x010a
        /*06f2*/ 	.byte	0x06
	.zero		1


	//   ....[28]....
        /*06f4*/ 	.word	0x00005340
        /*06f8*/ 	.word	0x000000ff
        /*06fc*/ 	.word	0x0002a850
        /*0700*/ 	.short	0x010a
        /*0702*/ 	.byte	0x0b
	.zero		1


	//   ....[29]....
        /*0704*/ 	.word	0x00005380
        /*0708*/ 	.word	0x000000ff
        /*070c*/ 	.word	0x0002a850
        /*0710*/ 	.short	0x010a
        /*0712*/ 	.byte	0x0b
	.zero		1


	//   ....[30]....
        /*0714*/ 	.word	0x00005cb0
        /*0718*/ 	.word	0x00000067
        /*071c*/ 	.word	0x00000000
        /*0720*/ 	.short	0x0101
        /*0722*/ 	.byte	0x3f
	.zero		1


	//   ....[31]....
        /*0724*/ 	.word	0x000077d0
        /*0728*/ 	.word	0x0000005e
        /*072c*/ 	.word	0x00000000
        /*0730*/ 	.short	0x0101
        /*0732*/ 	.byte	0x3f
	.zero		1


	//   ....[32]....
        /*0734*/ 	.word	0x00007f70
        /*0738*/ 	.word	0x000000ff
        /*073c*/ 	.word	0x0002a830
        /*0740*/ 	.short	0x010a
        /*0742*/ 	.byte	0x06
	.zero		1


	//   ....[33]....
        /*0744*/ 	.word	0x00007fb0
        /*0748*/ 	.word	0x000000ff
        /*074c*/ 	.word	0x0002a830
        /*0750*/ 	.short	0x010a
        /*0752*/ 	.byte	0x06
	.zero		1


	//   ....[34]....
        /*0754*/ 	.word	0x00008870
        /*0758*/ 	.word	0x000000ff
        /*075c*/ 	.word	0x0002a850
        /*0760*/ 	.short	0x010a
        /*0762*/ 	.byte	0x0b
	.zero		1


	//   ....[35]....
        /*0764*/ 	.word	0x000088b0
        /*0768*/ 	.word	0x000000ff
        /*076c*/ 	.word	0x0002a850
        /*0770*/ 	.short	0x010a
        /*0772*/ 	.byte	0x0b
	.zero		1


	//   ....[36]....
        /*0774*/ 	.word	0x00009d90
        /*0778*/ 	.word	0x0000000d
        /*077c*/ 	.word	0x00000000
        /*0780*/ 	.short	0x0101
        /*0782*/ 	.byte	0x3f
	.zero		1


	//   ....[37]....
        /*0784*/ 	.word	0x00009e40
        /*0788*/ 	.word	0x0000000d
        /*078c*/ 	.word	0x00000000
        /*0790*/ 	.short	0x0101
        /*0792*/ 	.byte	0x3f
	.zero		1


	//   ....[38]....
        /*0794*/ 	.word	0x0000a260
        /*0798*/ 	.word	0x000000ff
        /*079c*/ 	.word	0x0002a830
        /*07a0*/ 	.short	0x010a
        /*07a2*/ 	.byte	0x06
	.zero		1


	//   ....[39]....
        /*07a4*/ 	.word	0x0000a2a0
        /*07a8*/ 	.word	0x000000ff
        /*07ac*/ 	.word	0x0002a830
        /*07b0*/ 	.short	0x010a
        /*07b2*/ 	.byte	0x06
	.zero		1


	//   ....[40]....
        /*07b4*/ 	.word	0x0000ab60
        /*07b8*/ 	.word	0x000000ff
        /*07bc*/ 	.word	0x0002a850
        /*07c0*/ 	.short	0x010a
        /*07c2*/ 	.byte	0x0b
	.zero		1


	//   ....[41]....
        /*07c4*/ 	.word	0x0000aba0
        /*07c8*/ 	.word	0x000000ff
        /*07cc*/ 	.word	0x0002a850
        /*07d0*/ 	.short	0x010a
        /*07d2*/ 	.byte	0x0b
	.zero		1


	//   ....[42]....
        /*07d4*/ 	.word	0x0000b500
        /*07d8*/ 	.word	0x00000066
        /*07dc*/ 	.word	0x00000000
        /*07e0*/ 	.short	0x0101
        /*07e2*/ 	.byte	0x3f
	.zero		1


	//   ....[43]....
        /*07e4*/ 	.word	0x0000ce60
        /*07e8*/ 	.word	0x0000005c
        /*07ec*/ 	.word	0x00000000
        /*07f0*/ 	.short	0x0101
        /*07f2*/ 	.byte	0x3f
	.zero		1


	//   ....[44]....
        /*07f4*/ 	.word	0x0000d930
        /*07f8*/ 	.word	0x000000ff
        /*07fc*/ 	.word	0x0002a850
        /*0800*/ 	.short	0x010a
        /*0802*/ 	.byte	0x05
	.zero		1


	//   ....[45]....
        /*0804*/ 	.word	0x0000d970
        /*0808*/ 	.word	0x000000ff
        /*080c*/ 	.word	0x0002a850
        /*0810*/ 	.short	0x010a
        /*0812*/ 	.byte	0x05
	.zero		1


	//   ....[46]....
        /*0814*/ 	.word	0x0000de10
        /*0818*/ 	.word	0x00000004
        /*081c*/ 	.word	0x00000000
        /*0820*/ 	.short	0x0101
        /*0822*/ 	.byte	0x3f
	.zero		1


	//   ....[47]....
        /*0824*/ 	.word	0x0000f060
        /*0828*/ 	.word	0x00000003
        /*082c*/ 	.word	0x00000000
        /*0830*/ 	.short	0x0101
        /*0832*/ 	.byte	0x3f
	.zero		1


	//   ....[48]....
        /*0834*/ 	.word	0x00012160
        /*0838*/ 	.word	0x00000009
        /*083c*/ 	.word	0x0002a840
        /*0840*/ 	.short	0x010a
        /*0842*/ 	.byte	0x3f
	.zero		1


	//   ....[49]....
        /*0844*/ 	.word	0x00012710
        /*0848*/ 	.word	0x0000000a
        /*084c*/ 	.word	0x0002a820
        /*0850*/ 	.short	0x010a
        /*0852*/ 	.byte	0x3f
	.zero		1


	//   ....[50]....
        /*0854*/ 	.word	0x00012a60
        /*0858*/ 	.word	0x00000002
        /*085c*/ 	.word	0x0002a840
        /*0860*/ 	.short	0x010a
        /*0862*/ 	.byte	0x3f
	.zero		1


	//   ....[51]....
        /*0864*/ 	.word	0x00012d60
        /*0868*/ 	.word	0x00000003
        /*086c*/ 	.word	0x00000060
        /*0870*/ 	.short	0x010a
        /*0872*/ 	.byte	0x3f
	.zero		1


	//   ....[52]....
        /*0874*/ 	.word	0x00013360
        /*0878*/ 	.word	0x00000002
        /*087c*/ 	.word	0x0002a840
        /*0880*/ 	.short	0x010a
        /*0882*/ 	.byte	0x3f
	.zero		1


	//   ....[53]....
        /*0884*/ 	.word	0x00013660
        /*0888*/ 	.word	0x00000003
        /*088c*/ 	.word	0x00000060
        /*0890*/ 	.short	0x010a
        /*0892*/ 	.byte	0x3f
	.zero		1


	//   ....[54]....
        /*0894*/ 	.word	0x00013b40
        /*0898*/ 	.word	0x00000002
        /*089c*/ 	.word	0x0002a840
        /*08a0*/ 	.short	0x010a
        /*08a2*/ 	.byte	0x3f
	.zero		1


	//   ....[55]....
        /*08a4*/ 	.word	0x00013e50
        /*08a8*/ 	.word	0x00000002
        /*08ac*/ 	.word	0x00000060
        /*08b0*/ 	.short	0x010a
        /*08b2*/ 	.byte	0x3f
	.zero		1


	//   ....[56]....
        /*08b4*/ 	.word	0x000142d0
        /*08b8*/ 	.word	0x00000003
        /*08bc*/ 	.word	0x0002a860
        /*08c0*/ 	.short	0x010a
        /*08c2*/ 	.byte	0x3f
	.zero		1


	//   ....[57]....
        /*08c4*/ 	.word	0x000152e0
        /*08c8*/ 	.word	0x00000000
        /*08cc*/ 	.word	0x0002a820
        /*08d0*/ 	.short	0x010a
        /*08d2*/ 	.byte	0x3f
	.zero		1


	//   ....[58]....
        /*08d4*/ 	.word	0x000154a0
        /*08d8*/ 	.word	0x00000006
        /*08dc*/ 	.word	0x00000000
        /*08e0*/ 	.short	0x010a
        /*08e2*/ 	.byte	0x3f
	.zero		1


	//   ....[59]....
        /*08e4*/ 	.word	0x00015510
        /*08e8*/ 	.word	0x00000007
        /*08ec*/ 	.word	0x00000000
        /*08f0*/ 	.short	0x010a
        /*08f2*/ 	.byte	0x3f
	.zero		1


	//   ....[60]....
        /*08f4*/ 	.word	0x00015580
        /*08f8*/ 	.word	0x00000004
        /*08fc*/ 	.word	0x00000000
        /*0900*/ 	.short	0x010a
        /*0902*/ 	.byte	0x3f
	.zero		1


	//   ....[61]....
        /*0904*/ 	.word	0x000155b0
        /*0908*/ 	.word	0x00000003
        /*090c*/ 	.word	0x00000000
        /*0910*/ 	.short	0x010a
        /*0912*/ 	.byte	0x3f
	.zero		1


	//   ....[62]....
        /*0914*/ 	.word	0x00015620
        /*0918*/ 	.word	0x00000003
        /*091c*/ 	.word	0x0002a800
        /*0920*/ 	.short	0x010a
        /*0922*/ 	.byte	0x3f
	.zero		1


	//   ....[63]....
        /*0924*/ 	.word	0x00015670
        /*0928*/ 	.word	0x00000003
        /*092c*/ 	.word	0x0002a830
        /*0930*/ 	.short	0x010a
        /*0932*/ 	.byte	0x3f
	.zero		1


	//   ....[64]....
        /*0934*/ 	.word	0x000156d0
        /*0938*/ 	.word	0x0000000e
        /*093c*/ 	.word	0x0002a830
        /*0940*/ 	.short	0x010a
        /*0942*/ 	.byte	0x3f
	.zero		1


	//   ....[65]....
        /*0944*/ 	.word	0x00015730
        /*0948*/ 	.word	0x0000000b
        /*094c*/ 	.word	0x0002a850
        /*0950*/ 	.short	0x010a
        /*0952*/ 	.byte	0x3f
	.zero		1


	//   ....[66]....
        /*0954*/ 	.word	0x00015790
        /*0958*/ 	.word	0x00000009
        /*095c*/ 	.word	0x0002a830
        /*0960*/ 	.short	0x010a
        /*0962*/ 	.byte	0x3f
	.zero		1


	//   ....[67]....
        /*0964*/ 	.word	0x000157f0
        /*0968*/ 	.word	0x00000009
        /*096c*/ 	.word	0x0002a850
        /*0970*/ 	.short	0x010a
        /*0972*/ 	.byte	0x3f
	.zero		1


	//   ....[68]....
        /*0974*/ 	.word	0x00015850
        /*0978*/ 	.word	0x00000009
        /*097c*/ 	.word	0x0002a830
        /*0980*/ 	.short	0x010a
        /*0982*/ 	.byte	0x3f
	.zero		1


	//   ....[69]....
        /*0984*/ 	.word	0x000158b0
        /*0988*/ 	.word	0x00000009
        /*098c*/ 	.word	0x0002a850
        /*0990*/ 	.short	0x010a
        /*0992*/ 	.byte	0x3f
	.zero		1


	//   ....[70]....
        /*0994*/ 	.word	0x00015910
        /*0998*/ 	.word	0x00000003
        /*099c*/ 	.word	0x0002a850
        /*09a0*/ 	.short	0x010a
        /*09a2*/ 	.byte	0x3f
	.zero		1


	//   ....[71]....
        /*09a4*/ 	.word	0x00015ab0
        /*09a8*/ 	.word	0x00000009
        /*09ac*/ 	.word	0x0002a840
        /*09b0*/ 	.short	0x010a
        /*09b2*/ 	.byte	0x3f
	.zero		1


	//   ....[72]....
        /*09b4*/ 	.word	0x00015b30
        /*09b8*/ 	.word	0x00000008
        /*09bc*/ 	.word	0x0002a820
        /*09c0*/ 	.short	0x010a
        /*09c2*/ 	.byte	0x3f
	.zero		1


	//   ....[73]....
        /*09c4*/ 	.word	0x00015b80
        /*09c8*/ 	.word	0x00000002
        /*09cc*/ 	.word	0x0002a840
        /*09d0*/ 	.short	0x010a
        /*09d2*/ 	.byte	0x3f
	.zero		1


	//   ....[74]....
        /*09d4*/ 	.word	0x00015bd0
        /*09d8*/ 	.word	0x00000003
        /*09dc*/ 	.word	0x00000060
        /*09e0*/ 	.short	0x010a
        /*09e2*/ 	.byte	0x3f
	.zero		1


	//   ....[75]....
        /*09e4*/ 	.word	0x00015c20
        /*09e8*/ 	.word	0x00000002
        /*09ec*/ 	.word	0x0002a840
        /*09f0*/ 	.short	0x010a
        /*09f2*/ 	.byte	0x3f
	.zero		1


	//   ....[76]....
        /*09f4*/ 	.word	0x00015c70
        /*09f8*/ 	.word	0x00000003
        /*09fc*/ 	.word	0x00000060
        /*0a00*/ 	.short	0x010a
        /*0a02*/ 	.byte	0x3f
	.zero		1


	//   ....[77]....
        /*0a04*/ 	.word	0x00015cc0
        /*0a08*/ 	.word	0x00000002
        /*0a0c*/ 	.word	0x0002a840
        /*0a10*/ 	.short	0x010a
        /*0a12*/ 	.byte	0x3f
	.zero		1


	//   ....[78]....
        /*0a14*/ 	.word	0x00015d10
        /*0a18*/ 	.word	0x00000002
        /*0a1c*/ 	.word	0x00000060
        /*0a20*/ 	.short	0x010a
        /*0a22*/ 	.byte	0x3f
	.zero		1


	//   ....[79]....
        /*0a24*/ 	.word	0x00015d60
        /*0a28*/ 	.word	0x00000003
        /*0a2c*/ 	.word	0x0002a860
        /*0a30*/ 	.short	0x010a
        /*0a32*/ 	.byte	0x3f
	.zero		1


	//   ....[80]....
        /*0a34*/ 	.word	0x00016720
        /*0a38*/ 	.word	0x00000000
        /*0a3c*/ 	.word	0x0002a820
        /*0a40*/ 	.short	0x010a
        /*0a42*/ 	.byte	0x3f
	.zero		1


	//   ....[81]....
        /*0a44*/ 	.word	0x000168c0
        /*0a48*/ 	.word	0x00000006
        /*0a4c*/ 	.word	0x00000000
        /*0a50*/ 	.short	0x010a
        /*0a52*/ 	.byte	0x3f
	.zero		1


	//   ....[82]....
        /*0a54*/ 	.word	0x00016910
        /*0a58*/ 	.word	0x00000007
        /*0a5c*/ 	.word	0x00000000
        /*0a60*/ 	.short	0x010a
        /*0a62*/ 	.byte	0x3f
	.zero		1


	//   ....[83]....
        /*0a64*/ 	.word	0x00016960
        /*0a68*/ 	.word	0x00000004
        /*0a6c*/ 	.word	0x00000000
        /*0a70*/ 	.short	0x010a
        /*0a72*/ 	.byte	0x3f
	.zero		1


	//----- nvinfo : EIATTR_NUM_MBARRIERS
	.align		4
.L_247:
        /*0a74*/ 	.byte	0x03, 0x38
        /*0a76*/ 	.short	0x0016


	//----- nvinfo : EIATTR_EXIT_INSTR_OFFSETS
	.align		4
        /*0a78*/ 	.byte	0x04, 0x1c
        /*0a7a*/ 	.short	(.L_249 - .L_248)


	//   ....[0]....
.L_248:
        /*0a7c*/ 	.word	0x00000a50


	//   ....[1]....
        /*0a80*/ 	.word	0x000100a0


	//   ....[2]....
        /*0a84*/ 	.word	0x00010100


	//   ....[3]....
        /*0a88*/ 	.word	0x00015600


	//----- nvinfo : EIATTR_MAX_THREADS
	.align		4
.L_249:
        /*0a8c*/ 	.byte	0x04, 0x05
        /*0a8e*/ 	.short	(.L_251 - .L_250)
.L_250:
        /*0a90*/ 	.word	0x00000180
        /*0a94*/ 	.word	0x00000001
        /*0a98*/ 	.word	0x00000001


	//----- nvinfo : EIATTR_CRS_STACK_SIZE
	.align		4
.L_251:
        /*0a9c*/ 	.byte	0x04, 0x1e
        /*0a9e*/ 	.short	(.L_253 - .L_252)
.L_252:
        /*0aa0*/ 	.word	0x00000000


	//----- nvinfo : EIATTR_CBANK_PARAM_SIZE
	.align		4
.L_253:
        /*0aa4*/ 	.byte	0x03, 0x19
        /*0aa6*/ 	.short	0x0a70


	//----- nvinfo : EIATTR_PARAM_CBANK
	.align		4
        /*0aa8*/ 	.byte	0x04, 0x0a
        /*0aaa*/ 	.short	(.L_255 - .L_254)
	.align		4
.L_254:
        /*0aac*/ 	.word	index@(.nv.constant0._ZN7cutlass13device_kernelIN5flash11enable_sm90INS1_16FlashAttnFwdSm90INS1_25CollectiveMainloopFwdSm90ILi2EN4cute5tupleIJNS5_1CILi1EEES8_S8_EEENS6_IJNS7_ILi128EEENS7_ILi96EEENS7_ILi192EEEEEELi128ENS_10bfloat16_tEfNS_4arch4Sm90ELb0ELb1ELb1ELb1ELb0ELb0ELb0ELb1ELb1ELb0ELb0ELb0EEENS1_21CollectiveEpilogueFwdINS6_IJSA_SA_SB_EEES9_SE_SG_Li256ELb1ELb0ELb0ELb0EEENS1_36VarlenDynamicPersistentTileSchedulerILi128ELi96ELi256ELi32ELb0ELb0ELb1ELb1ELb0ELb1EEEEEEEEEvNT_6ParamsE)
        /*0ab0*/ 	.short	0x0210
        /*0ab2*/ 	.short	0x0a70


	//----- nvinfo : EIATTR_SW_WAR
	.align		4
.L_255:
        /*0ab4*/ 	.byte	0x04, 0x36
        /*0ab6*/ 	.short	(.L_257 - .L_256)
.L_256:
        /*0ab8*/ 	.word	0x00000008
.L_257:


//--------------------- .nv.info._ZN7cutlass13device_kernelIN5flash11enable_sm90INS1_16FlashAttnFwdSm90INS1_25CollectiveMainloopFwdSm90ILi2EN4cute5tupleIJNS5_1CILi1EEES8_S8_EEENS6_IJNS7_ILi128EEENS7_ILi96EEENS7_ILi192EEEEEELi128ENS_10bfloat16_tEfNS_4arch4Sm90ELb0ELb1ELb1ELb1ELb0ELb1ELb0ELb1ELb1ELb0ELb0ELb0EEENS1_21CollectiveEpilogueFwdINS6_IJSA_SA_SB_EEES9_SE_SG_Li256ELb1ELb0ELb0ELb0EEENS1_36VarlenDynamicPersistentTileSchedulerILi128ELi96ELi256ELi32ELb0ELb0ELb1ELb1ELb0ELb1EEEEEEEEEvNT_6ParamsE --------------------------
	.section	.nv.info._ZN7cutlass13device_kernelIN5flash11enable_sm90INS1_16FlashAttnFwdSm90INS1_25CollectiveMainloopFwdSm90ILi2EN4cute5tupleIJNS5_1CILi1EEES8_S8_EEENS6_IJNS7_ILi128EEENS7_ILi96EEENS7_ILi192EEEEEELi128ENS_10bfloat16_tEfNS_4arch4Sm90ELb0ELb1ELb1ELb1ELb0ELb1ELb0ELb1ELb1ELb0ELb0ELb0EEENS1_21CollectiveEpilogueFwdINS6_IJSA_SA_SB_EEES9_SE_SG_Li256ELb1ELb0ELb0ELb0EEENS1_36VarlenDynamicPersistentTileSchedulerILi128ELi96ELi256ELi32ELb0ELb0ELb1ELb1ELb0ELb1EEEEEEEEEvNT_6ParamsE,"",@"SHT_CUDA_INFO"
	.sectionflags	@""
	.align	4


	//----- nvinfo : EIATTR_CUDA_API_VERSION
	.align		4
        /*0000*/ 	.byte	0x04, 0x37
        /*0002*/ 	.short	(.L_259 - .L_258)
.L_258:
        /*0004*/ 	.word	0x00000082


	//----- nvinfo : EIATTR_KPARAM_INFO
	.align		4
.L_259:
        /*0008*/ 	.byte	0x04, 0x17
        /*000a*/ 	.short	(.L_261 - .L_260)
.L_260:
        /*000c*/ 	.word	0x00000000
        /*0010*/ 	.short	0x0000
        /*0012*/ 	.short	0x0070
        /*0014*/ 	.byte	0x00, 0xf0, 0x01, 0x28


	//----- nvinfo : EIATTR_SPARSE_MMA_MASK
	.align		4
.L_261:
        /*0018*/ 	.byte	0x03, 0x50
        /*001a*/ 	.short	0x0000


	//----- nvinfo : EIATTR_MAXREG_COUNT
	.align		4
        /*001c*/ 	.byte	0x03, 0x1b
        /*001e*/ 	.short	0x00a8


	//----- nvinfo : EIATTR_NUM_BARRIERS
	.align		4
        /*0020*/ 	.byte	0x02, 0x4c
        /*0022*/ 	.byte	0x10
	.zero		1


	//----- nvinfo : EIATTR_EXTERNS
	.align		4
        /*0024*/ 	.byte	0x04, 0x0f
        /*0026*/ 	.short	(.L_263 - .L_262)


	//   ....[0]....
	.align		4
.L_262:
        /*0028*/ 	.word	index@(__assertfail)


	//----- nvinfo : EIATTR_ANNOTATIONS
	.align		4
.L_263:
        /*002c*/ 	.byte	0x04, 0x55
        /*002e*/ 	.short	(.L_265 - .L_264)


	//   ....[0]....
.L_264:
        /* <DEDUP_REMOVED lines=63> */


	//----- nvinfo : EIATTR_MERCURY_ISA_VERSION
	.align		4
.L_265:
        /*0410*/ 	.byte	0x03, 0x5f
        /*0412*/ 	.short	0x0101


	//----- nvinfo : EIATTR_UNUSED_LOAD_BYTE_OFFSET
	.align		4
        /*0414*/ 	.byte	0x04, 0x44
        /*0416*/ 	.short	(.L_267 - .L_266)


	//   ....[0]....
.L_266:
        /*0418*/ 	.word	0x00000ab0
        /*041c*/ 	.word	0x0000fff0


	//   ....[1]....
        /*0420*/ 	.word	0x00020510
        /*0424*/ 	.word	0x0000fff0


	//----- nvinfo : EIATTR_INT_WARP_WIDE_INSTR_OFFSETS
	.align		4
.L_267:
        /*0428*/ 	.byte	0x04, 0x31
        /*042a*/ 	.short	(.L_269 - .L_268)


	//   ....[0]....
.L_268:
        /*042c*/ 	.word	0x000001c0


	//   ....[1]....
        /*0430*/ 	.word	0x00000200


	//   ....[2]....
        /*0434*/ 	.word	0x00000270


	//   ....[3]....
        /*0438*/ 	.word	0x00024b60


	//   ....[4]....
        /*043c*/ 	.word	0x00024c00


	//   ....[5]....
        /*0440*/ 	.word	0x00025100


	//   ....[6]....
        /*0444*/ 	.word	0x00025140


	//   ....[7]....
        /*0448*/ 	.word	0x000252a0


	//   ....[8]....
        /*044c*/ 	.word	0x00025390


	//   ....[9]....
        /*0450*/ 	.word	0x000276e0


	//   ....[10]....
        /*0454*/ 	.word	0x00027780


	//----- nvinfo : EIATTR_COOP_GROUP_MASK_REGIDS
	.align		4
.L_269:
        /*0458*/ 	.byte	0x04, 0x29
        /*045a*/ 	.short	(.L_271 - .L_270)


	//   ....[0]....
.L_270:
        /*045c*/ 	.word	0xffffffff


	//   ....[1]....
        /*0460*/ 	.word	0xffffffff


	//   ....[2]....
        /*0464*/ 	.word	0xffffffff


	//   ....[3]....
        /*0468*/ 	.word	0xffffffff


	//   ....[4]....
        /*046c*/ 	.word	0xffffffff


	//   ....[5]....
        /*0470*/ 	.word	0xffffffff


	//   ....[6]....
        /*0474*/ 	.word	0xffffffff


	//   ....[7]....
        /*0478*/ 	.word	0xffffffff


	//   ....[8]....
        /*047c*/ 	.word	0xffffffff


	//   ....[9]....
        /*0480*/ 	.word	0xffffffff


	//   ....[10]....
        /*0484*/ 	.word	0xffffffff


	//   ....[11]....
        /*0488*/ 	.word	0xffffffff


	//   ....[12]....
        /*048c*/ 	.word	0xffffffff


	//   ....[13]....
        /*0490*/ 	.word	0xffffffff


	//   ....[14]....
        /*0494*/ 	.word	0xffffffff


	//   ....[15]....
        /*0498*/ 	.word	0xffffffff


	//   ....[16]....
        /*049c*/ 	.word	0xffffffff


	//   ....[17]....
        /*04a0*/ 	.word	0xffffffff


	//   ....[18]....
        /*04a4*/ 	.word	0xffffffff


	//   ....[19]....
        /*04a8*/ 	.word	0xffffffff


	//   ....[20]....
        /*04ac*/ 	.word	0xffffffff


	//   ....[21]....
        /*04b0*/ 	.word	0xffffffff


	//   ....[22]....
        /*04b4*/ 	.word	0xffffffff


	//   ....[23]....
        /*04b8*/ 	.word	0xffffffff


	//   ....[24]....
        /*04bc*/ 	.word	0xffffffff


	//   ....[25]....
        /*04c0*/ 	.word	0xffffffff


	//   ....[26]....
        /*04c4*/ 	.word	0xffffffff


	//   ....[27]....
        /*04c8*/ 	.word	0xffffffff


	//   ....[28]....
        /*04cc*/ 	.word	0xffffffff


	//   ....[29]....
        /*04d0*/ 	.word	0xffffffff


	//   ....[30]....
        /*04d4*/ 	.word	0xffffffff


	//   ....[31]....
        /*04d8*/ 	.word	0xffffffff


	//   ....[32]....
        /*04dc*/ 	.word	0xffffffff


	//   ....[33]....
        /*04e0*/ 	.word	0xffffffff


	//   ....[34]....
        /*04e4*/ 	.word	0xffffffff


	//   ....[35]....
        /*04e8*/ 	.word	0xffffffff


	//   ....[36]....
        /*04ec*/ 	.word	0xffffffff


	//   ....[37]....
        /*04f0*/ 	.word	0xffffffff


	//   ....[38]....
        /*04f4*/ 	.word	0xffffffff


	//   ....[39]....
        /*04f8*/ 	.word	0xffffffff


	//   ....[40]....
        /*04fc*/ 	.word	0xffffffff


	//   ....[41]....
        /*0500*/ 	.word	0xffffffff


	//   ....[42]....
        /*0504*/ 	.word	0xffffffff


	//   ....[43]....
        /*0508*/ 	.word	0xffffffff


	//   ....[44]....
        /*050c*/ 	.word	0xffffffff


	//   ....[45]....
        /*0510*/ 	.word	0xffffffff


	//   ....[46]....
        /*0514*/ 	.word	0xffffffff


	//   ....[47]....
        /*0518*/ 	.word	0xffffffff


	//   ....[48]....
        /*051c*/ 	.word	0xffffffff


	//   ....[49]....
        /*0520*/ 	.word	0xffffffff


	//   ....[50]....
        /*0524*/ 	.word	0xffffffff


	//   ....[51]....
        /*0528*/ 	.word	0xffffffff


	//   ....[52]....
        /*052c*/ 	.word	0xffffffff


	//   ....[53]....
        /*0530*/ 	.word	0xffffffff


	//   ....[54]....
        /*0534*/ 	.word	0xffffffff


	//   ....[55]....
        /*0538*/ 	.word	0xffffffff


	//   ....[56]....
        /*053c*/ 	.word	0xffffffff


	//   ....[57]....
        /*0540*/ 	.word	0xffffffff


	//   ....[58]....
        /*0544*/ 	.word	0xffffffff


	//   ....[59]....
        /*0548*/ 	.word	0xffffffff


	//   ....[60]....
        /*054c*/ 	.word	0xffffffff


	//   ....[61]....
        /*0550*/ 	.word	0xffffffff


	//   ....[62]....
        /*0554*/ 	.word	0x0500000f


	//   ....[63]....
        /*0558*/ 	.word	0x0500000f


	//   ....[64]....
        /*055c*/ 	.word	0x0500000f


	//   ....[65]....
        /*0560*/ 	.word	0x0500000f


	//   ....[66]....
        /*0564*/ 	.word	0x0500000f


	//   ....[67]....
        /*0568*/ 	.word	0x0500000f


	//   ....[68]....
        /*056c*/ 	.word	0x0500000f


	//   ....[69]....
        /*0570*/ 	.word	0x0500000f


	//   ....[70]....
        /*0574*/ 	.word	0x0500000f


	//   ....[71]....
        /*0578*/ 	.word	0x0500000f


	//   ....[72]....
        /*057c*/ 	.word	0x0500000f


	//   ....[73]....
        /*0580*/ 	.word	0x0500000f


	//   ....[74]....
        /*0584*/ 	.word	0x0500000f


	//   ....[75]....
        /*0588*/ 	.word	0x0500000f


	//   ....[76]....
        /*058c*/ 	.word	0x0500000f


	//   ....[77]....
        /*0590*/ 	.word	0x0500000f


	//   ....[78]....
        /*0594*/ 	.word	0x0500000f


	//   ....[79]....
        /*0598*/ 	.word	0x0500000f


	//   ....[80]....
        /*059c*/ 	.word	0x0500000f


	//   ....[81]....
        /*05a0*/ 	.word	0x0500000f


	//   ....[82]....
        /*05a4*/ 	.word	0x0500000f


	//   ....[83]....
        /*05a8*/ 	.word	0x0500000f


	//   ....[84]....
        /*05ac*/ 	.word	0x0500000f


	//   ....[85]....
        /*05b0*/ 	.word	0x0500000f


	//   ....[86]....
        /*05b4*/ 	.word	0x0500000f


	//   ....[87]....
        /*05b8*/ 	.word	0x0500000f


	//   ....[88]....
        /*05bc*/ 	.word	0x0500000f


	//   ....[89]....
        /*05c0*/ 	.word	0x0500000f


	//   ....[90]....
        /*05c4*/ 	.word	0x0500000f


	//   ....[91]....
        /*05c8*/ 	.word	0x0500000f


	//   ....[92]....
        /*05cc*/ 	.word	0x0500000f


	//   ....[93]....
        /*05d0*/ 	.word	0x0500000f


	//   ....[94]....
        /*05d4*/ 	.word	0x0500000f


	//   ....[95]....
        /*05d8*/ 	.word	0x0500000f


	//   ....[96]....
        /*05dc*/ 	.word	0x0500000f


	//   ....[97]....
        /*05e0*/ 	.word	0x0500000f


	//----- nvinfo : EIATTR_COOP_GROUP_INSTR_OFFSETS
	.align		4
.L_271:
        /*05e4*/ 	.byte	0x04, 0x28
        /*05e6*/ 	.short	(.L_273 - .L_272)


	//   ....[0]....
.L_272:
        /*05e8*/ 	.word	0x00000060


	//   ....[1]....
        /*05ec*/ 	.word	0x000001d0


	//   ....[2]....
        /*05f0*/ 	.word	0x00000220


	//   ....[3]....
        /*05f4*/ 	.word	0x00000450


	//   ....[4]....
        /*05f8*/ 	.word	0x000005b0


	//   ....[5]....
        /*05fc*/ 	.word	0x000006d0


	//   ....[6]....
        /*0600*/ 	.word	0x00000830


	//   ....[7]....
        /*0604*/ 	.word	0x0000b500


	//   ....[8]....
        /*0608*/ 	.word	0x00014c10


	//   ....[9]....
        /*060c*/ 	.word	0x00014d10


	//   ....[10]....
        /*0610*/ 	.word	0x00015320


	//   ....[11]....
        /*0614*/ 	.word	0x000153b0


	//   ....[12]....
        /*0618*/ 	.word	0x00018790


	//   ....[13]....
        /*061c*/ 	.word	0x00018840


	//   ....[14]....
        /*0620*/ 	.word	0x00018d90


	//   ....[15]....
        /*0624*/ 	.word	0x00018e30


	//   ....[16]....
        /*0628*/ 	.word	0x0001b030


	//   ....[17]....
        /*062c*/ 	.word	0x0001b060


	//   ....[18]....
        /*0630*/ 	.word	0x0001b4b0


	//   ....[19]....
        /*0634*/ 	.word	0x0001b530


	//   ....[20]....
        /*0638*/ 	.word	0x0001e710


	//   ....[21]....
        /*063c*/ 	.word	0x0001e7b0


	//   ....[22]....
        /*0640*/ 	.word	0x0001ece0


	//   ....[23]....
        /*0644*/ 	.word	0x0001ed70


	//   ....[24]....
        /*0648*/ 	.word	0x0001fc40


	//   ....[25]....
        /*064c*/ 	.word	0x0001fc80


	//   ....[26]....
        /*0650*/ 	.word	0x0001fd80


	//   ....[27]....
        /*0654*/ 	.word	0x0001ffa0


	//   ....[28]....
        /*0658*/ 	.word	0x000223f0


	//   ....[29]....
        /*065c*/ 	.word	0x00022580


	//   ....[30]....
        /*0660*/ 	.word	0x000225b0


	//   ....[31]....
        /*0664*/ 	.word	0x000225f0


	//   ....[32]....
        /*0668*/ 	.word	0x00022650


	//   ....[33]....
        /*066c*/ 	.word	0x000226b0


	//   ....[34]....
        /*0670*/ 	.word	0x00022700


	//   ....[35]....
        /*0674*/ 	.word	0x000228c0


	//   ....[36]....
        /*0678*/ 	.word	0x00022920


	//   ....[37]....
        /*067c*/ 	.word	0x00022960


	//   ....[38]....
        /*0680*/ 	.word	0x000229a0


	//   ....[39]....
        /*0684*/ 	.word	0x000229d0


	//   ....[40]....
        /*0688*/ 	.word	0x00022a00


	//   ....[41]....
        /*068c*/ 	.word	0x00022aa0


	//   ....[42]....
        /*0690*/ 	.word	0x00022b00


	//   ....[43]....
        /*0694*/ 	.word	0x00022b90


	//   ....[44]....
        /*0698*/ 	.word	0x00027b90


	//   ....[45]....
        /*069c*/ 	.word	0x00027ba0


	//   ....[46]....
        /*06a0*/ 	.word	0x00027cc0


	//   ....[47]....
        /*06a4*/ 	.word	0x00027d20


	//   ....[48]....
        /*06a8*/ 	.word	0x00027d60


	//   ....[49]....
        /*06ac*/ 	.word	0x00027da0


	//   ....[50]....
        /*06b0*/ 	.word	0x00027dd0


	//   ....[51]....
        /*06b4*/ 	.word	0x00027e00


	//   ....[52]....
        /*06b8*/ 	.word	0x00027fa0


	//   ....[53]....
        /*06bc*/ 	.word	0x00028000


	//   ....[54]....
        /*06c0*/ 	.word	0x00028040


	//   ....[55]....
        /*06c4*/ 	.word	0x00028080


	//   ....[56]....
        /*06c8*/ 	.word	0x000280b0


	//   ....[57]....
        /*06cc*/ 	.word	0x000280e0


	//   ....[58]....
        /*06d0*/ 	.word	0x000281a0


	//   ....[59]....
        /*06d4*/ 	.word	0x000281c0


	//   ....[60]....
        /*06d8*/ 	.word	0x00028230


	//   ....[61]....
        /*06dc*/ 	.word	0x000288d0


	//   ....[62]....
        /*06e0*/ 	.word	0x00028d10


	//   ....[63]....
        /*06e4*/ 	.word	0x00028db0


	//   ....[64]....
        /*06e8*/ 	.word	0x00028e50


	//   ....[65]....
        /*06ec*/ 	.word	0x00028ef0


	//   ....[66]....
        /*06f0*/ 	.word	0x00028f90


	//   ....[67]....
        /*06f4*/ 	.word	0x00029030


	//   ....[68]....
        /*06f8*/ 	.word	0x000290d0


	//   ....[69]....
        /*06fc*/ 	.word	0x00029170


	//   ....[70]....
        /*0700*/ 	.word	0x00029260


	//   ....[71]....
        /*0704*/ 	.word	0x00029300


	//   ....[72]....
        /*0708*/ 	.word	0x000293a0


	//   ....[73]....
        /*070c*/ 	.word	0x00029440


	//   ....[74]....
        /*0710*/ 	.word	0x000294e0


	//   ....[75]....
        /*0714*/ 	.word	0x00029580


	//   ....[76]....
        /*0718*/ 	.word	0x00029620


	//   ....[77]....
        /*071c*/ 	.word	0x000296c0


	//   ....[78]....
        /*0720*/ 	.word	0x00029a60


	//   ....[79]....
        /*0724*/ 	.word	0x00029d40


	//   ....[80]....
        /*0728*/ 	.word	0x0002a160


	//   ....[81]....
        /*072c*/ 	.word	0x0002a1f0


	//   ....[82]....
        /*0730*/ 	.word	0x0002a290


	//   ....[83]....
        /*0734*/ 	.word	0x0002a340


	//   ....[84]....
        /*0738*/ 	.word	0x0002a3c0


	//   ....[85]....
        /*073c*/ 	.word	0x0002a440


	//   ....[86]....
        /*0740*/ 	.word	0x0002a4c0


	//   ....[87]....
        /*0744*/ 	.word	0x0002a540


	//   ....[88]....
        /*0748*/ 	.word	0x0002a5d0


	//   ....[89]....
        /*074c*/ 	.word	0x0002a680


	//   ....[90]....
        /*0750*/ 	.word	0x0002a700


	//   ....[91]....
        /*0754*/ 	.word	0x0002a780


	//   ....[92]....
        /*0758*/ 	.word	0x0002a800


	//   ....[93]....
        /*075c*/ 	.word	0x0002a880


	//   ....[94]....
        /*0760*/ 	.word	0x0002a8f0


	//   ....[95]....
        /*0764*/ 	.word	0x0002a990


	//   ....[96]....
        /*0768*/ 	.word	0x0002aa20


	//   ....[97]....
        /*076c*/ 	.word	0x0002ab50


	//----- nvinfo : EIATTR_REG_RECONFIG
	.align		4
.L_273:
        /*0770*/ 	.byte	0x01, 0x54
	.zero		2


	//----- nvinfo : EIATTR_SYSCALL_OFFSETS
	.align		4
        /*0774*/ 	.byte	0x04, 0x46
        /*0776*/ 	.short	(.L_275 - .L_274)


	//   ....[0]....
.L_274:
        /*0778*/ 	.word	0x00001c50


	//   ....[1]....
        /*077c*/ 	.word	0x00001da0


	//   ....[2]....
        /*0780*/ 	.word	0x0000b6a0


	//   ....[3]....
        /*0784*/ 	.word	0x0000bb40


	//   ....[4]....
        /*0788*/ 	.word	0x00024d90


	//   ....[5]....
        /*078c*/ 	.word	0x00024ed0


	//   ....[6]....
        /*0790*/ 	.word	0x00024fd0


	//----- nvinfo : EIATTR_MBARRIER_INSTR_OFFSETS
	.align		4
.L_275:
        /*0794*/ 	.byte	0x04, 0x39
        /*0796*/ 	.short	(.L_277 - .L_276)


	//   ....[0]....
.L_276:
        /*0798*/ 	.word	0x00000300
        /*079c*/ 	.word	0x000000ff
        /*07a0*/ 	.word	0x0002a800
        /*07a4*/ 	.short	0x0100
        /*07a6*/ 	.byte	0x08
	.zero		1


	//   ....[1]....
        /*07a8*/ 	.word	0x00000310
        /*07ac*/ 	.word	0x000000ff
        /*07b0*/ 	.word	0x0002a820
        /*07b4*/ 	.short	0x0100
        /*07b6*/ 	.byte	0x08
	.zero		1


	//   ....[2]....
        /*07b8*/ 	.word	0x00000400
        /*07bc*/ 	.word	0x000000ff
        /*07c0*/ 	.word	0x0002a830
        /*07c4*/ 	.short	0x0100
        /*07c6*/ 	.byte	0x08
	.zero		1


	//   ....[3]....
        /*07c8*/ 	.word	0x00000410
        /*07cc*/ 	.word	0x000000ff
        /*07d0*/ 	.word	0x0002a840
        /*07d4*/ 	.short	0x0100
        /*07d6*/ 	.byte	0x08
	.zero		1


	//   ....[4]....
        /*07d8*/ 	.word	0x00000420
        /*07dc*/ 	.word	0x000000ff
        /*07e0*/ 	.word	0x0002a838
        /*07e4*/ 	.short	0x0100
        /*07e6*/ 	.byte	0x08
	.zero		1


	//   ....[5]....
        /*07e8*/ 	.word	0x00000430
        /*07ec*/ 	.word	0x000000ff
        /*07f0*/ 	.word	0x0002a848
        /*07f4*/ 	.short	0x0100
        /*07f6*/ 	.byte	0x08
	.zero		1


	//   ....[6]....
        /*07f8*/ 	.word	0x00000560
        /*07fc*/ 	.word	0x000000ff
        /*0800*/ 	.word	0x0002a850
        /*0804*/ 	.short	0x0100
        /*0806*/ 	.byte	0x08
	.zero		1


	//   ....[7]....
        /*0808*/ 	.word	0x00000570
        /*080c*/ 	.word	0x000000ff
        /*0810*/ 	.word	0x0002a860
        /*0814*/ 	.short	0x0100
        /*0816*/ 	.byte	0x08
	.zero		1


	//   ....[8]....
        /*0818*/ 	.word	0x00000580
        /*081c*/ 	.word	0x000000ff
        /*0820*/ 	.word	0x0002a858
        /*0824*/ 	.short	0x0100
        /*0826*/ 	.byte	0x08
	.zero		1


	//   ....[9]....
        /*0828*/ 	.word	0x00000590
        /*082c*/ 	.word	0x000000ff
        /*0830*/ 	.word	0x0002a868
        /*0834*/ 	.short	0x0100
        /*0836*/ 	.byte	0x08
	.zero		1


	//   ....[10]....
        /*0838*/ 	.word	0x00000680
        /*083c*/ 	.word	0x000000ff
        /*0840*/ 	.word	0x0002a870
        /*0844*/ 	.short	0x0100
        /*0846*/ 	.byte	0x06
	.zero		1


	//   ....[11]....
        /*0848*/ 	.word	0x00000690
        /*084c*/ 	.word	0x000000ff
        /*0850*/ 	.word	0x0002a880
        /*0854*/ 	.short	0x0100
        /*0856*/ 	.byte	0x06
	.zero		1


	//   ....[12]....
        /*0858*/ 	.word	0x000006a0
        /*085c*/ 	.word	0x000000ff
        /*0860*/ 	.word	0x0002a878
        /*0864*/ 	.short	0x0100
        /*0866*/ 	.byte	0x06
	.zero		1


	//   ....[13]....
        /*0868*/ 	.word	0x000006b0
        /*086c*/ 	.word	0x000000ff
        /*0870*/ 	.word	0x0002a888
        /*0874*/ 	.short	0x0100
        /*0876*/ 	.byte	0x06
	.zero		1


	//   ....[14]....
        /*0878*/ 	.word	0x000007e0
        /*087c*/ 	.word	0x000000ff
        /*0880*/ 	.word	0x0002a890
        /*0884*/ 	.short	0x0100
        /*0886*/ 	.byte	0x08
	.zero		1


	//   ....[15]....
        /*0888*/ 	.word	0x000007f0
        /*088c*/ 	.word	0x000000ff
        /*0890*/ 	.word	0x0002a8a0
        /*0894*/ 	.short	0x0100
        /*0896*/ 	.byte	0x08
	.zero		1


	//   ....[16]....
        /*0898*/ 	.word	0x00000800
        /*089c*/ 	.word	0x000000ff
        /*08a0*/ 	.word	0x0002a898
        /*08a4*/ 	.short	0x0100
        /*08a6*/ 	.byte	0x08
	.zero		1


	//   ....[17]....
        /*08a8*/ 	.word	0x00000810
        /*08ac*/ 	.word	0x000000ff
        /*08b0*/ 	.word	0x0002a8a8
        /*08b4*/ 	.short	0x0100
        /*08b6*/ 	.byte	0x08
	.zero		1


	//   ....[18]....
        /*08b8*/ 	.word	0x00000940
        /*08bc*/ 	.word	0x000000ff
        /*08c0*/ 	.word	0x0002a8b0
        /*08c4*/ 	.short	0x0100
        /*08c6*/ 	.byte	0x08
	.zero		1


	//   ....[19]....
        /*08c8*/ 	.word	0x00000950
        /*08cc*/ 	.word	0x000000ff
        /*08d0*/ 	.word	0x0002a8c0
        /*08d4*/ 	.short	0x0100
        /*08d6*/ 	.byte	0x08
	.zero		1


	//   ....[20]....
        /*08d8*/ 	.word	0x00000960
        /*08dc*/ 	.word	0x000000ff
        /*08e0*/ 	.word	0x0002a8b8
        /*08e4*/ 	.short	0x0100
        /*08e6*/ 	.byte	0x08
	.zero		1


	//   ....[21]....
        /*08e8*/ 	.word	0x00000970
        /*08ec*/ 	.word	0x000000ff
        /*08f0*/ 	.word	0x0002a8c8
        /*08f4*/ 	.short	0x0100
        /*08f6*/ 	.byte	0x08
	.zero		1


	//   ....[22]....
        /*08f8*/ 	.word	0x00003ae0
        /*08fc*/ 	.word	0x00000004
        /*0900*/ 	.word	0x0002a890
        /*0904*/ 	.short	0x010a
        /*0906*/ 	.byte	0x3f
	.zero		1


	//   ....[23]....
        /*0908*/ 	.word	0x000072c0
        /*090c*/ 	.word	0x00000004
        /*0910*/ 	.word	0x0002a890
        /*0914*/ 	.short	0x010a
        /*0916*/ 	.byte	0x3f
	.zero		1


	//   ....[24]....
        /*0918*/ 	.word	0x0000a570
        /*091c*/ 	.word	0x00000004
        /*0920*/ 	.word	0x0002a890
        /*0924*/ 	.short	0x010a
        /*0926*/ 	.byte	0x3f
	.zero		1


	//   ....[25]....
        /*0928*/ 	.word	0x0000a960
        /*092c*/ 	.word	0x00000020
        /*0930*/ 	.word	0x00000000
        /*0934*/ 	.short	0x0101
        /*0936*/ 	.byte	0x3f
	.zero		1


	//   ....[26]....
        /*0938*/ 	.word	0x0000a9a0
        /*093c*/ 	.word	0x00000004
        /*0940*/ 	.word	0x0002a8b0
        /*0944*/ 	.short	0x010a
        /*0946*/ 	.byte	0x3f
	.zero		1


	//   ....[27]....
        /*0948*/ 	.word	0x0000ae70
        /*094c*/ 	.word	0x00000004
        /*0950*/ 	.word	0x00000000
        /*0954*/ 	.short	0x0101
        /*0956*/ 	.byte	0x3f
	.zero		1


	//   ....[28]....
        /*0958*/ 	.word	0x0000b720
        /*095c*/ 	.word	0x00000012
        /*0960*/ 	.word	0x0002a800
        /*0964*/ 	.short	0x010a
        /*0966*/ 	.byte	0x3f
	.zero		1


	//   ....[29]....
        /*0968*/ 	.word	0x0000b770
        /*096c*/ 	.word	0x00000012
        /*0970*/ 	.word	0x0002a800
        /*0974*/ 	.short	0x010a
        /*0976*/ 	.byte	0x3f
	.zero		1


	//   ....[30]....
        /*0978*/ 	.word	0x0000cba0
        /*097c*/ 	.word	0x00000012
        /*0980*/ 	.word	0x0002a800
        /*0984*/ 	.short	0x010a
        /*0986*/ 	.byte	0x3f
	.zero		1


	//   ....[31]....
        /*0988*/ 	.word	0x00010120
        /*098c*/ 	.word	0x00000012
        /*0990*/ 	.word	0x0002a800
        /*0994*/ 	.short	0x010a
        /*0996*/ 	.byte	0x3f
	.zero		1


	//   ....[32]....
        /*0998*/ 	.word	0x00012cc0
        /*099c*/ 	.word	0x00000004
        /*09a0*/ 	.word	0x0002a830
        /*09a4*/ 	.short	0x010a
        /*09a6*/ 	.byte	0x3f
	.zero		1


	//   ....[33]....
        /*09a8*/ 	.word	0x00012d30
        /*09ac*/ 	.word	0x00000004
        /*09b0*/ 	.word	0x0002a830
        /*09b4*/ 	.short	0x010a
        /*09b6*/ 	.byte	0x3f
	.zero		1


	//   ....[34]....
        /*09b8*/ 	.word	0x000136e0
        /*09bc*/ 	.word	0x00000004
        /*09c0*/ 	.word	0x00000000
        /*09c4*/ 	.short	0x0101
        /*09c6*/ 	.byte	0x3f
	.zero		1


	//   ....[35]....
        /*09c8*/ 	.word	0x00016160
        /*09cc*/ 	.word	0x000000c0
        /*09d0*/ 	.word	0x0002a830
        /*09d4*/ 	.short	0x010a
        /*09d6*/ 	.byte	0x3f
	.zero		1


	//   ....[36]....
        /*09d8*/ 	.word	0x000161d0
        /*09dc*/ 	.word	0x000000c0
        /*09e0*/ 	.word	0x0002a830
        /*09e4*/ 	.short	0x010a
        /*09e6*/ 	.byte	0x3f
	.zero		1


	//   ....[37]....
        /*09e8*/ 	.word	0x00016d50
        /*09ec*/ 	.word	0x0000000c
        /*09f0*/ 	.word	0x0002a850
        /*09f4*/ 	.short	0x010a
        /*09f6*/ 	.byte	0x3f
	.zero		1


	//   ....[38]....
        /*09f8*/ 	.word	0x00016df0
        /*09fc*/ 	.word	0x0000000c
        /*0a00*/ 	.word	0x0002a850
        /*0a04*/ 	.short	0x010a
        /*0a06*/ 	.byte	0x3f
	.zero		1


	//   ....[39]....
        /*0a08*/ 	.word	0x00017780
        /*0a0c*/ 	.word	0x000000c0
        /*0a10*/ 	.word	0x00000000
        /*0a14*/ 	.short	0x0101
        /*0a16*/ 	.byte	0x3f
	.zero		1


	//   ....[40]....
        /*0a18*/ 	.word	0x00018ef0
        /*0a1c*/ 	.word	0x00000071
        /*0a20*/ 	.word	0x00000000
        /*0a24*/ 	.short	0x0101
        /*0a26*/ 	.byte	0x3f
	.zero		1


	//   ....[41]....
        /*0a28*/ 	.word	0x00019ab0
        /*0a2c*/ 	.word	0x0000000a
        /*0a30*/ 	.word	0x0002a830
        /*0a34*/ 	.short	0x010a
        /*0a36*/ 	.byte	0x3f
	.zero		1


	//   ....[42]....
        /*0a38*/ 	.word	0x00019b20
        /*0a3c*/ 	.word	0x0000000a
        /*0a40*/ 	.word	0x0002a830
        /*0a44*/ 	.short	0x010a
        /*0a46*/ 	.byte	0x3f
	.zero		1


	//   ....[43]....
        /*0a48*/ 	.word	0x0001a6a0
        /*0a4c*/ 	.word	0x00000014
        /*0a50*/ 	.word	0x0002a850
        /*0a54*/ 	.short	0x010a
        /*0a56*/ 	.byte	0x3f
	.zero		1


	//   ....[44]....
        /*0a58*/ 	.word	0x0001a6f0
        /*0a5c*/ 	.word	0x00000014
        /*0a60*/ 	.word	0x0002a850
        /*0a64*/ 	.short	0x010a
        /*0a66*/ 	.byte	0x3f
	.zero		1


	//   ....[45]....
        /*0a68*/ 	.word	0x0001baa0
        /*0a6c*/ 	.word	0x0000000d
        /*0a70*/ 	.word	0x00000000
        /*0a74*/ 	.short	0x0101
        /*0a76*/ 	.byte	0x3f
	.zero		1


	//   ....[46]....
        /*0a78*/ 	.word	0x0001bbd0
        /*0a7c*/ 	.word	0x0000000f
        /*0a80*/ 	.word	0x00000000
        /*0a84*/ 	.short	0x0101
        /*0a86*/ 	.byte	0x3f
	.zero		1


	//   ....[47]....
        /*0a88*/ 	.word	0x0001c0c0
        /*0a8c*/ 	.word	0x0000000f
        /*0a90*/ 	.word	0x0002a830
        /*0a94*/ 	.short	0x010a
        /*0a96*/ 	.byte	0x3f
	.zero		1


	//   ....[48]....
        /*0a98*/ 	.word	0x0001c130
        /*0a9c*/ 	.word	0x0000000f
        /*0aa0*/ 	.word	0x0002a830
        /*0aa4*/ 	.short	0x010a
        /*0aa6*/ 	.byte	0x3f
	.zero		1


	//   ....[49]....
        /*0aa8*/ 	.word	0x0001ccb0
        /*0aac*/ 	.word	0x0000000a
        /*0ab0*/ 	.word	0x0002a850
        /*0ab4*/ 	.short	0x010a
        /*0ab6*/ 	.byte	0x3f
	.zero		1


	//   ....[50]....
        /*0ab8*/ 	.word	0x0001cd50
        /*0abc*/ 	.word	0x0000000a
        /*0ac0*/ 	.word	0x0002a850
        /*0ac4*/ 	.short	0x010a
        /*0ac6*/ 	.byte	0x3f
	.zero		1


	//   ....[51]....
        /*0ac8*/ 	.word	0x0001d680
        /*0acc*/ 	.word	0x00000006
        /*0ad0*/ 	.word	0x00000000
        /*0ad4*/ 	.short	0x0101
        /*0ad6*/ 	.byte	0x3f
	.zero		1


	//   ....[52]....
        /*0ad8*/ 	.word	0x0001f1d0
        /*0adc*/ 	.word	0x0000006d
        /*0ae0*/ 	.word	0x00000000
        /*0ae4*/ 	.short	0x0101
        /*0ae6*/ 	.byte	0x3f
	.zero		1


	//   ....[53]....
        /*0ae8*/ 	.word	0x0001fb30
        /*0aec*/ 	.word	0x0000000d
        /*0af0*/ 	.word	0x0002a850
        /*0af4*/ 	.short	0x010a
        /*0af6*/ 	.byte	0x3f
	.zero		1


	//   ....[54]....
        /*0af8*/ 	.word	0x0001fbd0
        /*0afc*/ 	.word	0x0000000d
        /*0b00*/ 	.word	0x0002a850
        /*0b04*/ 	.short	0x010a
        /*0b06*/ 	.byte	0x3f
	.zero		1


	//   ....[55]....
        /*0b08*/ 	.word	0x000200a0
        /*0b0c*/ 	.word	0x0000000c
        /*0b10*/ 	.word	0x00000000
        /*0b14*/ 	.short	0x0101
        /*0b16*/ 	.byte	0x3f
	.zero		1


	//   ....[56]....
        /*0b18*/ 	.word	0x00021340
        /*0b1c*/ 	.word	0x00000000
        /*0b20*/ 	.word	0x00000000
        /*0b24*/ 	.short	0x0101
        /*0b26*/ 	.byte	0x3f
	.zero		1


	//   ....[57]....
        /*0b28*/ 	.word	0x00023bc0
        /*0b2c*/ 	.word	0x00000008
        /*0b30*/ 	.word	0x0002a820
        /*0b34*/ 	.short	0x010a
        /*0b36*/ 	.byte	0x3f
	.zero		1


	//   ....[58]....
        /*0b38*/ 	.word	0x00023c50
        /*0b3c*/ 	.word	0x00000009
        /*0b40*/ 	.word	0x0002a8a0
        /*0b44*/ 	.short	0x010a
        /*0b46*/ 	.byte	0x3f
	.zero		1


	//   ....[59]....
        /*0b48*/ 	.word	0x00023ee0
        /*0b4c*/ 	.word	0x00000009
        /*0b50*/ 	.word	0x0002a8c0
        /*0b54*/ 	.short	0x010a
        /*0b56*/ 	.byte	0x3f
	.zero		1


	//   ....[60]....
        /*0b58*/ 	.word	0x00024220
        /*0b5c*/ 	.word	0x00000009
        /*0b60*/ 	.word	0x0002a8a0
        /*0b64*/ 	.short	0x010a
        /*0b66*/ 	.byte	0x3f
	.zero		1


	//   ....[61]....
        /*0b68*/ 	.word	0x000244a0
        /*0b6c*/ 	.word	0x00000009
        /*0b70*/ 	.word	0x0002a8c0
        /*0b74*/ 	.short	0x010a
        /*0b76*/ 	.byte	0x3f
	.zero		1


	//   ....[62]....
        /*0b78*/ 	.word	0x000256d0
        /*0b7c*/ 	.word	0x00000007
        /*0b80*/ 	.word	0x0002a840
        /*0b84*/ 	.short	0x010a
        /*0b86*/ 	.byte	0x3f
	.zero		1


	//   ....[63]....
        /*0b88*/ 	.word	0x00025c80
        /*0b8c*/ 	.word	0x0000000a
        /*0b90*/ 	.word	0x0002a820
        /*0b94*/ 	.short	0x010a
        /*0b96*/ 	.byte	0x3f
	.zero		1


	//   ....[64]....
        /*0b98*/ 	.word	0x00025fd0
        /*0b9c*/ 	.word	0x00000003
        /*0ba0*/ 	.word	0x0002a840
        /*0ba4*/ 	.short	0x010a
        /*0ba6*/ 	.byte	0x3f
	.zero		1


	//   ....[65]....
        /*0ba8*/ 	.word	0x000262d0
        /*0bac*/ 	.word	0x00000008
        /*0bb0*/ 	.word	0x00000060
        /*0bb4*/ 	.short	0x010a
        /*0bb6*/ 	.byte	0x3f
	.zero		1


	//   ....[66]....
        /*0bb8*/ 	.word	0x000268d0
        /*0bbc*/ 	.word	0x00000002
        /*0bc0*/ 	.word	0x0002a840
        /*0bc4*/ 	.short	0x010a
        /*0bc6*/ 	.byte	0x3f
	.zero		1


	//   ....[67]....
        /*0bc8*/ 	.word	0x00026bd0
        /*0bcc*/ 	.word	0x00000003
        /*0bd0*/ 	.word	0x00000060
        /*0bd4*/ 	.short	0x010a
        /*0bd6*/ 	.byte	0x3f
	.zero		1


	//   ....[68]....
        /*0bd8*/ 	.word	0x000270b0
        /*0bdc*/ 	.word	0x00000002
        /*0be0*/ 	.word	0x0002a840
        /*0be4*/ 	.short	0x010a
        /*0be6*/ 	.byte	0x3f
	.zero		1


	//   ....[69]....
        /*0be8*/ 	.word	0x000273c0
        /*0bec*/ 	.word	0x00000002
        /*0bf0*/ 	.word	0x00000060
        /*0bf4*/ 	.short	0x010a
        /*0bf6*/ 	.byte	0x3f
	.zero		1


	//   ....[70]....
        /*0bf8*/ 	.word	0x00027840
        /*0bfc*/ 	.word	0x00000003
        /*0c00*/ 	.word	0x0002a860
        /*0c04*/ 	.short	0x010a
        /*0c06*/ 	.byte	0x3f
	.zero		1


	//   ....[71]....
        /*0c08*/ 	.word	0x00028850
        /*0c0c*/ 	.word	0x00000000
        /*0c10*/ 	.word	0x0002a820
        /*0c14*/ 	.short	0x010a
        /*0c16*/ 	.byte	0x3f
	.zero		1


	//   ....[72]....
        /*0c18*/ 	.word	0x00028a00
        /*0c1c*/ 	.word	0x00000006
        /*0c20*/ 	.word	0x00000000
        /*0c24*/ 	.short	0x010a
        /*0c26*/ 	.byte	0x3f
	.zero		1


	//   ....[73]....
        /*0c28*/ 	.word	0x00028a70
        /*0c2c*/ 	.word	0x00000007
        /*0c30*/ 	.word	0x00000000
        /*0c34*/ 	.short	0x010a
        /*0c36*/ 	.byte	0x3f
	.zero		1


	//   ....[74]....
        /*0c38*/ 	.word	0x00028ae0
        /*0c3c*/ 	.word	0x00000004
        /*0c40*/ 	.word	0x00000000
        /*0c44*/ 	.short	0x010a
        /*0c46*/ 	.byte	0x3f
	.zero		1


	//   ....[75]....
        /*0c48*/ 	.word	0x00028b10
        /*0c4c*/ 	.word	0x00000003
        /*0c50*/ 	.word	0x00000000
        /*0c54*/ 	.short	0x010a
        /*0c56*/ 	.byte	0x3f
	.zero		1


	//   ....[76]....
        /*0c58*/ 	.word	0x00028b70
        /*0c5c*/ 	.word	0x00000004
        /*0c60*/ 	.word	0x0002a890
        /*0c64*/ 	.short	0x010a
        /*0c66*/ 	.byte	0x3f
	.zero		1


	//   ....[77]....
        /*0c68*/ 	.word	0x00028bc0
        /*0c6c*/ 	.word	0x00000004
        /*0c70*/ 	.word	0x0002a890
        /*0c74*/ 	.short	0x010a
        /*0c76*/ 	.byte	0x3f
	.zero		1


	//   ....[78]....
        /*0c78*/ 	.word	0x00028c10
        /*0c7c*/ 	.word	0x00000004
        /*0c80*/ 	.word	0x0002a890
        /*0c84*/ 	.short	0x010a
        /*0c86*/ 	.byte	0x3f
	.zero		1


	//   ....[79]....
        /*0c88*/ 	.word	0x00028c60
        /*0c8c*/ 	.word	0x00000004
        /*0c90*/ 	.word	0x0002a8b0
        /*0c94*/ 	.short	0x010a
        /*0c96*/ 	.byte	0x3f
	.zero		1


	//   ....[80]....
        /*0c98*/ 	.word	0x000291b0
        /*0c9c*/ 	.word	0x00000012
        /*0ca0*/ 	.word	0x0002a800
        /*0ca4*/ 	.short	0x010a
        /*0ca6*/ 	.byte	0x3f
	.zero		1


	//   ....[81]....
        /*0ca8*/ 	.word	0x00029700
        /*0cac*/ 	.word	0x00000012
        /*0cb0*/ 	.word	0x0002a800
        /*0cb4*/ 	.short	0x010a
        /*0cb6*/ 	.byte	0x3f
	.zero		1


	//   ....[82]....
        /*0cb8*/ 	.word	0x00029750
        /*0cbc*/ 	.word	0x00000004
        /*0cc0*/ 	.word	0x0002a830
        /*0cc4*/ 	.short	0x010a
        /*0cc6*/ 	.byte	0x3f
	.zero		1


	//   ....[83]....
        /*0cc8*/ 	.word	0x000297a0
        /*0ccc*/ 	.word	0x000000c0
        /*0cd0*/ 	.word	0x0002a830
        /*0cd4*/ 	.short	0x010a
        /*0cd6*/ 	.byte	0x3f
	.zero		1


	//   ....[84]....
        /*0cd8*/ 	.word	0x000297f0
        /*0cdc*/ 	.word	0x0000000c
        /*0ce0*/ 	.word	0x0002a850
        /*0ce4*/ 	.short	0x010a
        /*0ce6*/ 	.byte	0x3f
	.zero		1


	//   ....[85]....
        /*0ce8*/ 	.word	0x00029840
        /*0cec*/ 	.word	0x0000000a
        /*0cf0*/ 	.word	0x0002a830
        /*0cf4*/ 	.short	0x010a
        /*0cf6*/ 	.byte	0x3f
	.zero		1


	//   ....[86]....
        /*0cf8*/ 	.word	0x00029890
        /*0cfc*/ 	.word	0x00000014
        /*0d00*/ 	.word	0x0002a850
        /*0d04*/ 	.short	0x010a
        /*0d06*/ 	.byte	0x3f
	.zero		1


	//   ....[87]....
        /*0d08*/ 	.word	0x000298e0
        /*0d0c*/ 	.word	0x0000000f
        /*0d10*/ 	.word	0x0002a830
        /*0d14*/ 	.short	0x010a
        /*0d16*/ 	.byte	0x3f
	.zero		1


	//   ....[88]....
        /*0d18*/ 	.word	0x00029930
        /*0d1c*/ 	.word	0x0000000a
        /*0d20*/ 	.word	0x0002a850
        /*0d24*/ 	.short	0x010a
        /*0d26*/ 	.byte	0x3f
	.zero		1


	//   ....[89]....
        /*0d28*/ 	.word	0x00029980
        /*0d2c*/ 	.word	0x0000000d
        /*0d30*/ 	.word	0x0002a850
        /*0d34*/ 	.short	0x010a
        /*0d36*/ 	.byte	0x3f
	.zero		1


	//   ....[90]....
        /*0d38*/ 	.word	0x00029b20
        /*0d3c*/ 	.word	0x00000008
        /*0d40*/ 	.word	0x0002a820
        /*0d44*/ 	.short	0x010a
        /*0d46*/ 	.byte	0x3f
	.zero		1


	//   ....[91]....
        /*0d48*/ 	.word	0x00029b70
        /*0d4c*/ 	.word	0x00000009
        /*0d50*/ 	.word	0x0002a8a0
        /*0d54*/ 	.short	0x010a
        /*0d56*/ 	.byte	0x3f
	.zero		1


	//   ....[92]....
        /*0d58*/ 	.word	0x00029bc0
        /*0d5c*/ 	.word	0x00000009
        /*0d60*/ 	.word	0x0002a8c0
        /*0d64*/ 	.short	0x010a
        /*0d66*/ 	.byte	0x3f
	.zero		1


	//   ....[93]....
        /*0d68*/ 	.word	0x00029c10
        /*0d6c*/ 	.word	0x00000009
        /*0d70*/ 	.word	0x0002a8a0
        /*0d74*/ 	.short	0x010a
        /*0d76*/ 	.byte	0x3f
	.zero		1


	//   ....[94]....
        /*0d78*/ 	.word	0x00029c60
        /*0d7c*/ 	.word	0x00000009
        /*0d80*/ 	.word	0x0002a8c0
        /*0d84*/ 	.short	0x010a
        /*0d86*/ 	.byte	0x3f
	.zero		1


	//   ....[95]....
        /*0d88*/ 	.word	0x00029e00
        /*0d8c*/ 	.word	0x00000007
        /*0d90*/ 	.word	0x0002a840
        /*0d94*/ 	.short	0x010a
        /*0d96*/ 	.byte	0x3f
	.zero		1


	//   ....[96]....
        /*0d98*/ 	.word	0x00029e80
        /*0d9c*/ 	.word	0x00000003
        /*0da0*/ 	.word	0x0002a820
        /*0da4*/ 	.short	0x010a
        /*0da6*/ 	.byte	0x3f
	.zero		1


	//   ....[97]....
        /*0da8*/ 	.word	0x00029ed0
        /*0dac*/ 	.word	0x00000003
        /*0db0*/ 	.word	0x0002a840
        /*0db4*/ 	.short	0x010a
        /*0db6*/ 	.byte	0x3f
	.zero		1


	//   ....[98]....
        /*0db8*/ 	.word	0x00029f20
        /*0dbc*/ 	.word	0x00000008
        /*0dc0*/ 	.word	0x00000060
        /*0dc4*/ 	.short	0x010a
        /*0dc6*/ 	.byte	0x3f
	.zero		1


	//   ....[99]....
        /*0dc8*/ 	.word	0x00029f70
        /*0dcc*/ 	.word	0x00000002
        /*0dd0*/ 	.word	0x0002a840
        /*0dd4*/ 	.short	0x010a
        /*0dd6*/ 	.byte	0x3f
	.zero		1


	//   ....[100]....
        /*0dd8*/ 	.word	0x00029fc0
        /*0ddc*/ 	.word	0x00000003
        /*0de0*/ 	.word	0x00000060
        /*0de4*/ 	.short	0x010a
        /*0de6*/ 	.byte	0x3f
	.zero		1


	//   ....[101]....
        /*0de8*/ 	.word	0x0002a010
        /*0dec*/ 	.word	0x00000002
        /*0df0*/ 	.word	0x0002a840
        /*0df4*/ 	.short	0x010a
        /*0df6*/ 	.byte	0x3f
	.zero		1


	//   ....[102]....
        /*0df8*/ 	.word	0x0002a060
        /*0dfc*/ 	.word	0x00000002
        /*0e00*/ 	.word	0x00000060
        /*0e04*/ 	.short	0x010a
        /*0e06*/ 	.byte	0x3f
	.zero		1


	//   ....[103]....
        /*0e08*/ 	.word	0x0002a0b0
        /*0e0c*/ 	.word	0x00000003
        /*0e10*/ 	.word	0x0002a860
        /*0e14*/ 	.short	0x010a
        /*0e16*/ 	.byte	0x3f
	.zero		1


	//   ....[104]....
        /*0e18*/ 	.word	0x0002aa70
        /*0e1c*/ 	.word	0x00000000
        /*0e20*/ 	.word	0x0002a820
        /*0e24*/ 	.short	0x010a
        /*0e26*/ 	.byte	0x3f
	.zero		1


	//   ....[105]....
        /*0e28*/ 	.word	0x0002ac10
        /*0e2c*/ 	.word	0x00000006
        /*0e30*/ 	.word	0x00000000
        /*0e34*/ 	.short	0x010a
        /*0e36*/ 	.byte	0x3f
	.zero		1


	//   ....[106]....
        /*0e38*/ 	.word	0x0002ac60
        /*0e3c*/ 	.word	0x00000007
        /*0e40*/ 	.word	0x00000000
        /*0e44*/ 	.short	0x010a
        /*0e46*/ 	.byte	0x3f
	.zero		1


	//   ....[107]....
        /*0e48*/ 	.word	0x0002acb0
        /*0e4c*/ 	.word	0x00000004
        /*0e50*/ 	.word	0x00000000
        /*0e54*/ 	.short	0x010a
        /*0e56*/ 	.byte	0x3f
	.zero		1


	//----- nvinfo : EIATTR_NUM_MBARRIERS
	.align		4
.L_277:
        /*0e58*/ 	.byte	0x03, 0x38
        /*0e5a*/ 	.short	0x0016


	//----- nvinfo : EIATTR_EXIT_INSTR_OFFSETS
	.align		4
        /*0e5c*/ 	.byte	0x04, 0x1c
        /*0e5e*/ 	.short	(.L_279 - .L_278)


	//   ....[0]....
.L_278:
        /*0e60*/ 	.word	0x00028b60


	//----- nvinfo : EIATTR_MAX_THREADS
	.align		4
.L_279:
        /*0e64*/ 	.byte	0x04, 0x05
        /*0e66*/ 	.short	(.L_281 - .L_280)
.L_280:
        /*0e68*/ 	.word	0x00000180
        /*0e6c*/ 	.word	0x00000001
        /*0e70*/ 	.word	0x00000001


	//----- nvinfo : EIATTR_CRS_STACK_SIZE
	.align		4
.L_281:
        /*0e74*/ 	.byte	0x04, 0x1e
        /*0e76*/ 	.short	(.L_283 - .L_282)
.L_282:
        /*0e78*/ 	.word	0x00000000


	//----- nvinfo : EIATTR_CBANK_PARAM_SIZE
	.align		4
.L_283:
        /*0e7c*/ 	.byte	0x03, 0x19
        /*0e7e*/ 	.short	0x0a70


	//----- nvinfo : EIATTR_PARAM_CBANK
	.align		4
        /*0e80*/ 	.byte	0x04, 0x0a
        /*0e82*/ 	.short	(.L_285 - .L_284)
	.align		4
.L_284:
        /*0e84*/ 	.word	index@(.nv.constant0._ZN7cutlass13device_kernelIN5flash11enable_sm90INS1_16FlashAttnFwdSm90INS1_25CollectiveMainloopFwdSm90ILi2EN4cute5tupleIJNS5_1CILi1EEES8_S8_EEENS6_IJNS7_ILi128EEENS7_ILi96EEENS7_ILi192EEEEEELi128ENS_10bfloat16_tEfNS_4arch4Sm90ELb0ELb1ELb1ELb1ELb0ELb1ELb0ELb1ELb1ELb0ELb0ELb0EEENS1_21CollectiveEpilogueFwdINS6_IJSA_SA_SB_EEES9_SE_SG_Li256ELb1ELb0ELb0ELb0EEENS1_36VarlenDynamicPersistentTileSchedulerILi128ELi96ELi256ELi32ELb0ELb0ELb1ELb1ELb0ELb1EEEEEEEEEvNT_6ParamsE)
        /*0e88*/ 	.short	0x0210
        /*0e8a*/ 	.short	0x0a70


	//----- nvinfo : EIATTR_SW_WAR
	.align		4
.L_285:
        /*0e8c*/ 	.byte	0x04, 0x36
        /*0e8e*/ 	.short	(.L_287 - .L_286)
.L_286:
        /*0e90*/ 	.word	0x00000008
.L_287:


//--------------------- .nv.info._ZN7cutlass13device_kernelIN5flash11enable_sm90INS1_16FlashAttnFwdSm90INS1_25CollectiveMainloopFwdSm90ILi2EN4cute5tupleIJNS5_1CILi1EEES8_S8_EEENS6_IJNS7_ILi128EEESA_NS7_ILi192EEEEEELi128ENS_10bfloat16_tEfNS_4arch4Sm90ELb1ELb0ELb1ELb0ELb0ELb0ELb0ELb1ELb1ELb0ELb0ELb0EEENS1_21CollectiveEpilogueFwdINS6_IJSA_SA_SA_EEES9_SD_SF_Li256ELb0ELb0ELb0ELb0EEENS1_30DynamicPersistentTileSchedulerILi256ELi32ELb0ELb0ELb1EEEEEEEEEvNT_6ParamsE --------------------------
	.section	.nv.info._ZN7cutlass13device_kernelIN5flash11enable_sm90INS1_16FlashAttnFwdSm90INS1_25CollectiveMainloopFwdSm90ILi2EN4cute5tupleIJNS5_1CILi1EEES8_S8_EEENS6_IJNS7_ILi128EEESA_NS7_ILi192EEEEEELi128ENS_10bfloat16_tEfNS_4arch4Sm90ELb1ELb0ELb1ELb0ELb0ELb0ELb0ELb1ELb1ELb0ELb0ELb0EEENS1_21CollectiveEpilogueFwdINS6_IJSA_SA_SA_EEES9_SD_SF_Li256ELb0ELb0ELb0ELb0EEENS1_30DynamicPersistentTileSchedulerILi256ELi32ELb0ELb0ELb1EEEEEEEEEvNT_6ParamsE,"",@"SHT_CUDA_INFO"
	.sectionflags	@""
	.align	4


	//----- nvinfo : EIATTR_CUDA_API_VERSION
	.align		4
        /*0000*/ 	.byte	0x04, 0x37
        /*0002*/ 	.short	(.L_289 - .L_288)
.L_288:
        /*0004*/ 	.word	0x00000082


	//----- nvinfo : EIATTR_KPARAM_INFO
	.align		4
.L_289:
        /*0008*/ 	.byte	0x04, 0x17
        /*000a*/ 	.short	(.L_291 - .L_290)
.L_290:
        /*000c*/ 	.word	0x00000000
        /*0010*/ 	.short	0x0000
        /*0012*/ 	.short	0x0070
        /*0014*/ 	.byte	0x00, 0xf0, 0x01, 0x2e


	//----- nvinfo : EIATTR_SPARSE_MMA_MASK
	.align		4
.L_291:
        /*0018*/ 	.byte	0x03, 0x50
        /*001a*/ 	.short	0x0000


	//----- nvinfo : EIATTR_MAXREG_COUNT
	.align		4
        /*001c*/ 	.byte	0x03, 0x1b
        /*001e*/ 	.short	0x00a8


	//----- nvinfo : EIATTR_NUM_BARRIERS
	.align		4
        /*0020*/ 	.byte	0x02, 0x4c
        /*0022*/ 	.byte	0x09
	.zero		1


	//----- nvinfo : EIATTR_EXTERNS
	.align		4
        /*0024*/ 	.byte	0x04, 0x0f
        /*0026*/ 	.short	(.L_293 - .L_292)


	//   ....[0]....
	.align		4
.L_292:
        /*0028*/ 	.word	index@(__assertfail)


	//----- nvinfo : EIATTR_ANNOTATIONS
	.align		4
.L_293:
        /*002c*/ 	.byte	0x04, 0x55
        /*002e*/ 	.short	(.L_295 - .L_294)


	//   ....[0]....
.L_294:
        /*0030*/ 	.word	0x00000001
        /*0034*/ 	.byte	0x70, 0x09, 0x00, 0x00, 0x01, 0x00, 0x00, 0x00, 0x40, 0x0a, 0x00, 0x00, 0x01, 0x00, 0x00, 0x00
        /*0044*/ 	.byte	0x00, 0xf3, 0x00, 0x00


	//----- nvinfo : EIATTR_MERCURY_ISA_VERSION
	.align		4
.L_295:
        /*0048*/ 	.byte	0x03, 0x5f
        /*004a*/ 	.short	0x0101


	//----- nvinfo : EIATTR_INT_WARP_WIDE_INSTR_OFFSETS
	.align		4
        /*004c*/ 	.byte	0x04, 0x31
        /*004e*/ 	.short	(.L_297 - .L_296)


	//   ....[0]....
.L_296:
        /*0050*/ 	.word	0x00000190


	//   ....[1]....
        /*0054*/ 	.word	0x000001c0


	//   ....[2]....
        /*0058*/ 	.word	0x000001d0


	//   ....[3]....
        /*005c*/ 	.word	0x0000cae0


	//   ....[4]....
        /*0060*/ 	.word	0x0000cb80


	//   ....[5]....
        /*0064*/ 	.word	0x0000d0e0


	//   ....[6]....
        /*0068*/ 	.word	0x0000ed40


	//   ....[7]....
        /*006c*/ 	.word	0x0000ede0


	//----- nvinfo : EIATTR_COOP_GROUP_MASK_REGIDS
	.align		4
.L_297:
        /*0070*/ 	.byte	0x04, 0x29
        /*0072*/ 	.short	(.L_299 - .L_298)


	//   ....[0]....
.L_298:
        /*0074*/ 	.word	0xffffffff


	//   ....[1]....
        /*0078*/ 	.word	0xffffffff


	//   ....[2]....
        /*007c*/ 	.word	0xffffffff


	//   ....[3]....
        /*0080*/ 	.word	0xffffffff


	//   ....[4]....
        /*0084*/ 	.word	0xffffffff


	//   ....[5]....
        /*0088*/ 	.word	0xffffffff


	//   ....[6]....
        /*008c*/ 	.word	0xffffffff


	//   ....[7]....
        /*0090*/ 	.word	0xffffffff


	//   ....[8]....
        /*0094*/ 	.word	0xffffffff


	//   ....[9]....
        /*0098*/ 	.word	0xffffffff


	//   ....[10]....
        /*009c*/ 	.word	0xffffffff


	//   ....[11]....
        /*00a0*/ 	.word	0xffffffff


	//   ....[12]....
        /*00a4*/ 	.word	0xffffffff


	//   ....[13]....
        /*00a8*/ 	.word	0xffffffff


	//   ....[14]....
        /*00ac*/ 	.word	0xffffffff


	//   ....[15]....
        /*00b0*/ 	.word	0xffffffff


	//   ....[16]....
        /*00b4*/ 	.word	0xffffffff


	//   ....[17]....
        /*00b8*/ 	.word	0xffffffff


	//   ....[18]....
        /*00bc*/ 	.word	0xffffffff


	//   ....[19]....
        /*00c0*/ 	.word	0xffffffff


	//   ....[20]....
        /*00c4*/ 	.word	0xffffffff


	//   ....[21]....
        /*00c8*/ 	.word	0xffffffff


	//   ....[22]....
        /*00cc*/ 	.word	0xffffffff


	//   ....[23]....
        /*00d0*/ 	.word	0xffffffff


	//   ....[24]....
        /*00d4*/ 	.word	0xffffffff


	//   ....[25]....
        /*00d8*/ 	.word	0xffffffff


	//   ....[26]....
        /*00dc*/ 	.word	0xffffffff


	//   ....[27]....
        /*00e0*/ 	.word	0xffffffff


	//   ....[28]....
        /*00e4*/ 	.word	0x0500000f


	//   ....[29]....
        /*00e8*/ 	.word	0x0500000f


	//----- nvinfo : EIATTR_COOP_GROUP_INSTR_OFFSETS
	.align		4
.L_299:
        /*00ec*/ 	.byte	0x04, 0x28
        /*00ee*/ 	.short	(.L_301 - .L_300)


	//   ....[0]....
.L_300:
        /*00f0*/ 	.word	0x00000060


	//   ....[1]....
        /*00f4*/ 	.word	0x000001a0


	//   ....[2]....
        /*00f8*/ 	.word	0x000001f0


	//   ....[3]....
        /*00fc*/ 	.word	0x000003e0


	//   ....[4]....
        /*0100*/ 	.word	0x00000540


	//   ....[5]....
        /*0104*/ 	.word	0x00000660


	//   ....[6]....
        /*0108*/ 	.word	0x000007c0


	//   ....[7]....
        /*010c*/ 	.word	0x00001420


	//   ....[8]....
        /*0110*/ 	.word	0x00002e20


	//   ....[9]....
        /*0114*/ 	.word	0x00002e90


	//   ....[10]....
        /*0118*/ 	.word	0x000038d0


	//   ....[11]....
        /*011c*/ 	.word	0x00003940


	//   ....[12]....
        /*0120*/ 	.word	0x000065a0


	//   ....[13]....
        /*0124*/ 	.word	0x000066a0


	//   ....[14]....
        /*0128*/ 	.word	0x00006db0


	//   ....[15]....
        /*012c*/ 	.word	0x00006e00


	//   ....[16]....
        /*0130*/ 	.word	0x000092f0


	//   ....[17]....
        /*0134*/ 	.word	0x00009340


	//   ....[18]....
        /*0138*/ 	.word	0x000095c0


	//   ....[19]....
        /*013c*/ 	.word	0x00009640


	//   ....[20]....
        /*0140*/ 	.word	0x0000a970


	//   ....[21]....
        /*0144*/ 	.word	0x0000a9a0


	//   ....[22]....
        /*0148*/ 	.word	0x0000aaa0


	//   ....[23]....
        /*014c*/ 	.word	0x0000aac0


	//   ....[24]....
        /*0150*/ 	.word	0x0000b900


	//   ....[25]....
        /*0154*/ 	.word	0x0000c570


	//   ....[26]....
        /*0158*/ 	.word	0x0000f0f0


	//   ....[27]....
        /*015c*/ 	.word	0x0000f2a0


	//   ....[28]....
        /*0160*/ 	.word	0x0000f830


	//   ....[29]....
        /*0164*/ 	.word	0x0000fc10


	//----- nvinfo : EIATTR_REG_RECONFIG
	.align		4
.L_301:
        /*0168*/ 	.byte	0x01, 0x54
	.zero		2


	//----- nvinfo : EIATTR_SYSCALL_OFFSETS
	.align		4
        /*016c*/ 	.byte	0x04, 0x46
        /*016e*/ 	.short	(.L_303 - .L_302)


	//   ....[0]....
.L_302:
        /*0170*/ 	.word	0x000015d0


	//   ....[1]....
        /*0174*/ 	.word	0x0000cd10


	//   ....[2]....
        /*0178*/ 	.word	0x0000ce50


	//   ....[3]....
        /*017c*/ 	.word	0x0000cf50


	//----- nvinfo : EIATTR_MBARRIER_INSTR_OFFSETS
	.align		4
.L_303:
        /*0180*/ 	.byte	0x04, 0x39
        /*0182*/ 	.short	(.L_305 - .L_304)


	//   ....[0]....
.L_304:
        /*0184*/ 	.word	0x00000290
        /*0188*/ 	.word	0x000000ff
        /*018c*/ 	.word	0x00034800
        /*0190*/ 	.short	0x0100
        /*0192*/ 	.byte	0x06
	.zero		1


	//   ....[1]....
        /*0194*/ 	.word	0x000002a0
        /*0198*/ 	.word	0x000000ff
        /*019c*/ 	.word	0x00034820
        /*01a0*/ 	.short	0x0100
        /*01a2*/ 	.byte	0x06
	.zero		1


	//   ....[2]....
        /*01a4*/ 	.word	0x00000390
        /*01a8*/ 	.word	0x000000ff
        /*01ac*/ 	.word	0x00034830
        /*01b0*/ 	.short	0x0100
        /*01b2*/ 	.byte	0x08
	.zero		1


	//   ....[3]....
        /*01b4*/ 	.word	0x000003a0
        /*01b8*/ 	.word	0x000000ff
        /*01bc*/ 	.word	0x00034840
        /*01c0*/ 	.short	0x0100
        /*01c2*/ 	.byte	0x08
	.zero		1


	//   ....[4]....
        /*01c4*/ 	.word	0x000003b0
        /*01c8*/ 	.word	0x000000ff
        /*01cc*/ 	.word	0x00034838
        /*01d0*/ 	.short	0x0100
        /*01d2*/ 	.byte	0x08
	.zero		1


	//   ....[5]....
        /*01d4*/ 	.word	0x000003c0
        /*01d8*/ 	.word	0x000000ff
        /*01dc*/ 	.word	0x00034848
        /*01e0*/ 	.short	0x0100
        /*01e2*/ 	.byte	0x08
	.zero		1


	//   ....[6]....
        /*01e4*/ 	.word	0x000004f0
        /*01e8*/ 	.word	0x000000ff
        /*01ec*/ 	.word	0x00034850
        /*01f0*/ 	.short	0x0100
        /*01f2*/ 	.byte	0x08
	.zero		1


	//   ....[7]....
        /*01f4*/ 	.word	0x00000500
        /*01f8*/ 	.word	0x000000ff
        /*01fc*/ 	.word	0x00034860
        /*0200*/ 	.short	0x0100
        /*0202*/ 	.byte	0x08
	.zero		1


	//   ....[8]....
        /*0204*/ 	.word	0x00000510
        /*0208*/ 	.word	0x000000ff
        /*020c*/ 	.word	0x00034858
        /*0210*/ 	.short	0x0100
        /*0212*/ 	.byte	0x08
	.zero		1


	//   ....[9]....
        /*0214*/ 	.word	0x00000520
        /*0218*/ 	.word	0x000000ff
        /*021c*/ 	.word	0x00034868
        /*0220*/ 	.short	0x0100
        /*0222*/ 	.byte	0x08
	.zero		1


	//   ....[10]....
        /*0224*/ 	.word	0x00000610
        /*0228*/ 	.word	0x000000ff
        /*022c*/ 	.word	0x00034870
        /*0230*/ 	.short	0x0100
        /*0232*/ 	.byte	0x06
	.zero		1


	//   ....[11]....
        /*0234*/ 	.word	0x00000620
        /*0238*/ 	.word	0x000000ff
        /*023c*/ 	.word	0x00034880
        /*0240*/ 	.short	0x0100
        /*0242*/ 	.byte	0x06
	.zero		1


	//   ....[12]....
        /*0244*/ 	.word	0x00000630
        /*0248*/ 	.word	0x000000ff
        /*024c*/ 	.word	0x00034878
        /*0250*/ 	.short	0x0100
        /*0252*/ 	.byte	0x06
	.zero		1


	//   ....[13]....
        /*0254*/ 	.word	0x00000640
        /*0258*/ 	.word	0x000000ff
        /*025c*/ 	.word	0x00034888
        /*0260*/ 	.short	0x0100
        /*0262*/ 	.byte	0x06
	.zero		1


	//   ....[14]....
        /*0264*/ 	.word	0x00000770
        /*0268*/ 	.word	0x000000ff
        /*026c*/ 	.word	0x00034890
        /*0270*/ 	.short	0x0100
        /*0272*/ 	.byte	0x08
	.zero		1


	//   ....[15]....
        /*0274*/ 	.word	0x00000780
        /*0278*/ 	.word	0x000000ff
        /*027c*/ 	.word	0x000348a0
        /*0280*/ 	.short	0x0100
        /*0282*/ 	.byte	0x08
	.zero		1


	//   ....[16]....
        /*0284*/ 	.word	0x00000790
        /*0288*/ 	.word	0x000000ff
        /*028c*/ 	.word	0x00034898
        /*0290*/ 	.short	0x0100
        /*0292*/ 	.byte	0x08
	.zero		1


	//   ....[17]....
        /*0294*/ 	.word	0x000007a0
        /*0298*/ 	.word	0x000000ff
        /*029c*/ 	.word	0x000348a8
        /*02a0*/ 	.short	0x0100
        /*02a2*/ 	.byte	0x08
	.zero		1


	//   ....[18]....
        /*02a4*/ 	.word	0x000008d0
        /*02a8*/ 	.word	0x000000ff
        /*02ac*/ 	.word	0x000348b0
        /*02b0*/ 	.short	0x0100
        /*02b2*/ 	.byte	0x08
	.zero		1


	//   ....[19]....
        /*02b4*/ 	.word	0x000008e0
        /*02b8*/ 	.word	0x000000ff
        /*02bc*/ 	.word	0x000348c0
        /*02c0*/ 	.short	0x0100
        /*02c2*/ 	.byte	0x08
	.zero		1


	//   ....[20]....
        /*02c4*/ 	.word	0x000008f0
        /*02c8*/ 	.word	0x000000ff
        /*02cc*/ 	.word	0x000348b8
        /*02d0*/ 	.short	0x0100
        /*02d2*/ 	.byte	0x08
	.zero		1


	//   ....[21]....
        /*02d4*/ 	.word	0x00000900
        /*02d8*/ 	.word	0x000000ff
        /*02dc*/ 	.word	0x000348c8
        /*02e0*/ 	.short	0x0100
        /*02e2*/ 	.byte	0x08
	.zero		1


	//   ....[22]....
        /*02e4*/ 	.word	0x00001670
        /*02e8*/ 	.word	0x000000ff
        /*02ec*/ 	.word	0x00034800
        /*02f0*/ 	.short	0x010a
        /*02f2*/ 	.byte	0x26
	.zero		1


	//   ....[23]....
        /*02f4*/ 	.word	0x000016f0
        /*02f8*/ 	.word	0x00000000
        /*02fc*/ 	.word	0x00034830
        /*0300*/ 	.short	0x010a
        /*0302*/ 	.byte	0x3f
	.zero		1


	//   ....[24]....
        /*0304*/ 	.word	0x00001760
        /*0308*/ 	.word	0x00000000
        /*030c*/ 	.word	0x00034830
        /*0310*/ 	.short	0x010a
        /*0312*/ 	.byte	0x3f
	.zero		1


	//   ....[25]....
        /*0314*/ 	.word	0x00002910
        /*0318*/ 	.word	0x00000000
        /*031c*/ 	.word	0x00000000
        /*0320*/ 	.short	0x0101
        /*0322*/ 	.byte	0x3f
	.zero		1


	//   ....[26]....
        /*0324*/ 	.word	0x000049b0
        /*0328*/ 	.word	0x000000ff
        /*032c*/ 	.word	0x00034830
        /*0330*/ 	.short	0x010a
        /*0332*/ 	.byte	0x25
	.zero		1


	//   ....[27]....
        /*0334*/ 	.word	0x000049f0
        /*0338*/ 	.word	0x000000ff
        /*033c*/ 	.word	0x00034830
        /*0340*/ 	.short	0x010a
        /*0342*/ 	.byte	0x25
	.zero		1


	//   ....[28]....
        /*0344*/ 	.word	0x000052b0
        /*0348*/ 	.word	0x000000ff
        /*034c*/ 	.word	0x00034850
        /*0350*/ 	.short	0x010a
        /*0352*/ 	.byte	0x06
	.zero		1


	//   ....[29]....
        /*0354*/ 	.word	0x000052f0
        /*0358*/ 	.word	0x000000ff
        /*035c*/ 	.word	0x00034850
        /*0360*/ 	.short	0x010a
        /*0362*/ 	.byte	0x06
	.zero		1


	//   ....[30]....
        /*0364*/ 	.word	0x00007580
        /*0368*/ 	.word	0x00000003
        /*036c*/ 	.word	0x00000000
        /*0370*/ 	.short	0x0101
        /*0372*/ 	.byte	0x3f
	.zero		1


	//   ....[31]....
        /*0374*/ 	.word	0x000075b0
        /*0378*/ 	.word	0x00000037
        /*037c*/ 	.word	0x00000000
        /*0380*/ 	.short	0x0101
        /*0382*/ 	.byte	0x3f
	.zero		1


	//   ....[32]....
        /*0384*/ 	.word	0x00007c20
        /*0388*/ 	.word	0x000000ff
        /*038c*/ 	.word	0x00034830
        /*0390*/ 	.short	0x010a
        /*0392*/ 	.byte	0x06
	.zero		1


	//   ....[33]....
        /*0394*/ 	.word	0x00007c60
        /*0398*/ 	.word	0x000000ff
        /*039c*/ 	.word	0x00034830
        /*03a0*/ 	.short	0x010a
        /*03a2*/ 	.byte	0x06
	.zero		1


	//   ....[34]....
        /*03a4*/ 	.word	0x00008520
        /*03a8*/ 	.word	0x000000ff
        /*03ac*/ 	.word	0x00034850
        /*03b0*/ 	.short	0x010a
        /*03b2*/ 	.byte	0x06
	.zero		1


	//   ....[35]....
        /*03b4*/ 	.word	0x00008560
        /*03b8*/ 	.word	0x000000ff
        /*03bc*/ 	.word	0x00034850
        /*03c0*/ 	.short	0x010a
        /*03c2*/ 	.byte	0x06
	.zero		1


	//   ....[36]....
        /*03c4*/ 	.word	0x00009ee0
        /*03c8*/ 	.word	0x00000025
        /*03cc*/ 	.word	0x00000000
        /*03d0*/ 	.short	0x0101
        /*03d2*/ 	.byte	0x3f
	.zero		1


	//   ....[37]....
        /*03d4*/ 	.word	0x00009f30
        /*03d8*/ 	.word	0x0000002e
        /*03dc*/ 	.word	0x00000000
        /*03e0*/ 	.short	0x0101
        /*03e2*/ 	.byte	0x3f
	.zero		1


	//   ....[38]....
        /*03e4*/ 	.word	0x0000a8e0
        /*03e8*/ 	.word	0x000000ff
        /*03ec*/ 	.word	0x00034850
        /*03f0*/ 	.short	0x010a
        /*03f2*/ 	.byte	0x05
	.zero		1


	//   ....[39]....
        /*03f4*/ 	.word	0x0000a920
        /*03f8*/ 	.word	0x000000ff
        /*03fc*/ 	.word	0x00034850
        /*0400*/ 	.short	0x010a
        /*0402*/ 	.byte	0x05
	.zero		1


	//   ....[40]....
        /*0404*/ 	.word	0x0000ae60
        /*0408*/ 	.word	0x00000007
        /*040c*/ 	.word	0x00000000
        /*0410*/ 	.short	0x0101
        /*0412*/ 	.byte	0x3f
	.zero		1


	//   ....[41]....
        /*0414*/ 	.word	0x0000bc10
        /*0418*/ 	.word	0x000000ff
        /*041c*/ 	.word	0x00000000
        /*0420*/ 	.short	0x0101
        /*0422*/ 	.byte	0x05
	.zero		1


	//   ....[42]....
        /*0424*/ 	.word	0x0000d3d0
        /*0428*/ 	.word	0x00000008
        /*042c*/ 	.word	0x00034840
        /*0430*/ 	.short	0x010a
        /*0432*/ 	.byte	0x3f
	.zero		1


	//   ....[43]....
        /*0434*/ 	.word	0x0000d840
        /*0438*/ 	.word	0x000000ff
        /*043c*/ 	.word	0x00034820
        /*0440*/ 	.short	0x010a
        /*0442*/ 	.byte	0x26
	.zero		1


	//   ....[44]....
        /*0444*/ 	.word	0x0000db40
        /*0448*/ 	.word	0x00000003
        /*044c*/ 	.word	0x00034840
        /*0450*/ 	.short	0x010a
        /*0452*/ 	.byte	0x3f
	.zero		1


	//   ....[45]....
        /*0454*/ 	.word	0x0000dd90
        /*0458*/ 	.word	0x00000002
        /*045c*/ 	.word	0x00000060
        /*0460*/ 	.short	0x010a
        /*0462*/ 	.byte	0x3f
	.zero		1


	//   ....[46]....
        /*0464*/ 	.word	0x0000e230
        /*0468*/ 	.word	0x00000003
        /*046c*/ 	.word	0x00034840
        /*0470*/ 	.short	0x010a
        /*0472*/ 	.byte	0x3f
	.zero		1


	//   ....[47]....
        /*0474*/ 	.word	0x0000e480
        /*0478*/ 	.word	0x00000002
        /*047c*/ 	.word	0x00000060
        /*0480*/ 	.short	0x010a
        /*0482*/ 	.byte	0x3f
	.zero		1


	//   ....[48]....
        /*0484*/ 	.word	0x0000e880
        /*0488*/ 	.word	0x00000002
        /*048c*/ 	.word	0x00034840
        /*0490*/ 	.short	0x010a
        /*0492*/ 	.byte	0x3f
	.zero		1


	//   ....[49]....
        /*0494*/ 	.word	0x0000ead0
        /*0498*/ 	.word	0x00000002
        /*049c*/ 	.word	0x00000060
        /*04a0*/ 	.short	0x010a
        /*04a2*/ 	.byte	0x3f
	.zero		1


	//   ....[50]....
        /*04a4*/ 	.word	0x0000ee80
        /*04a8*/ 	.word	0x00000003
        /*04ac*/ 	.word	0x00034860
        /*04b0*/ 	.short	0x010a
        /*04b2*/ 	.byte	0x3f
	.zero		1


	//   ....[51]....
        /*04b4*/ 	.word	0x0000f250
        /*04b8*/ 	.word	0x00000007
        /*04bc*/ 	.word	0x00034820
        /*04c0*/ 	.short	0x010a
        /*04c2*/ 	.byte	0x3f
	.zero		1


	//   ....[52]....
        /*04c4*/ 	.word	0x0000f3c0
        /*04c8*/ 	.word	0x00000005
        /*04cc*/ 	.word	0x00000000
        /*04d0*/ 	.short	0x010a
        /*04d2*/ 	.byte	0x3f
	.zero		1


	//   ....[53]....
        /*04d4*/ 	.word	0x0000f430
        /*04d8*/ 	.word	0x00000003
        /*04dc*/ 	.word	0x00000000
        /*04e0*/ 	.short	0x010a
        /*04e2*/ 	.byte	0x3f
	.zero		1


	//   ....[54]....
        /*04e4*/ 	.word	0x0000f490
        /*04e8*/ 	.word	0x00000005
        /*04ec*/ 	.word	0x00000000
        /*04f0*/ 	.short	0x010a
        /*04f2*/ 	.byte	0x3f
	.zero		1


	//   ....[55]....
        /*04f4*/ 	.word	0x0000f4c0
        /*04f8*/ 	.word	0x00000003
        /*04fc*/ 	.word	0x00000000
        /*0500*/ 	.short	0x010a
        /*0502*/ 	.byte	0x3f
	.zero		1


	//   ....[56]....
        /*0504*/ 	.word	0x0000f530
        /*0508*/ 	.word	0x00000003
        /*050c*/ 	.word	0x00034800
        /*0510*/ 	.short	0x010a
        /*0512*/ 	.byte	0x3f
	.zero		1


	//   ....[57]....
        /*0514*/ 	.word	0x0000f580
        /*0518*/ 	.word	0x00000000
        /*051c*/ 	.word	0x00034830
        /*0520*/ 	.short	0x010a
        /*0522*/ 	.byte	0x3f
	.zero		1


	//   ....[58]....
        /*0524*/ 	.word	0x0000f5e0
        /*0528*/ 	.word	0x0000000c
        /*052c*/ 	.word	0x00034830
        /*0530*/ 	.short	0x010a
        /*0532*/ 	.byte	0x3f
	.zero		1


	//   ....[59]....
        /*0534*/ 	.word	0x0000f640
        /*0538*/ 	.word	0x00000005
        /*053c*/ 	.word	0x00034850
        /*0540*/ 	.short	0x010a
        /*0542*/ 	.byte	0x3f
	.zero		1


	//   ....[60]....
        /*0544*/ 	.word	0x0000f6a0
        /*0548*/ 	.word	0x0000000c
        /*054c*/ 	.word	0x00034830
        /*0550*/ 	.short	0x010a
        /*0552*/ 	.byte	0x3f
	.zero		1


	//   ....[61]....
        /*0554*/ 	.word	0x0000f700
        /*0558*/ 	.word	0x00000005
        /*055c*/ 	.word	0x00034850
        /*0560*/ 	.short	0x010a
        /*0562*/ 	.byte	0x3f
	.zero		1


	//   ....[62]....
        /*0564*/ 	.word	0x0000f760
        /*0568*/ 	.word	0x00000007
        /*056c*/ 	.word	0x00034850
        /*0570*/ 	.short	0x010a
        /*0572*/ 	.byte	0x3f
	.zero		1


	//   ....[63]....
        /*0574*/ 	.word	0x0000f8e0
        /*0578*/ 	.word	0x00000008
        /*057c*/ 	.word	0x00034840
        /*0580*/ 	.short	0x010a
        /*0582*/ 	.byte	0x3f
	.zero		1


	//   ....[64]....
        /*0584*/ 	.word	0x0000f940
        /*0588*/ 	.word	0x00000008
        /*058c*/ 	.word	0x00034820
        /*0590*/ 	.short	0x010a
        /*0592*/ 	.byte	0x3f
	.zero		1


	//   ....[65]....
        /*0594*/ 	.word	0x0000f990
        /*0598*/ 	.word	0x00000003
        /*059c*/ 	.word	0x00034840
        /*05a0*/ 	.short	0x010a
        /*05a2*/ 	.byte	0x3f
	.zero		1


	//   ....[66]....
        /*05a4*/ 	.word	0x0000f9e0
        /*05a8*/ 	.word	0x00000002
        /*05ac*/ 	.word	0x00000060
        /*05b0*/ 	.short	0x010a
        /*05b2*/ 	.byte	0x3f
	.zero		1


	//   ....[67]....
        /*05b4*/ 	.word	0x0000fa30
        /*05b8*/ 	.word	0x00000003
        /*05bc*/ 	.word	0x00034840
        /*05c0*/ 	.short	0x010a
        /*05c2*/ 	.byte	0x3f
	.zero		1


	//   ....[68]....
        /*05c4*/ 	.word	0x0000fa80
        /*05c8*/ 	.word	0x00000002
        /*05cc*/ 	.word	0x00000060
        /*05d0*/ 	.short	0x010a
        /*05d2*/ 	.byte	0x3f
	.zero		1


	//   ....[69]....
        /*05d4*/ 	.word	0x0000fad0
        /*05d8*/ 	.word	0x00000002
        /*05dc*/ 	.word	0x00034840
        /*05e0*/ 	.short	0x010a
        /*05e2*/ 	.byte	0x3f
	.zero		1


	//   ....[70]....
        /*05e4*/ 	.word	0x0000fb20
        /*05e8*/ 	.word	0x00000002
        /*05ec*/ 	.word	0x00000060
        /*05f0*/ 	.short	0x010a
        /*05f2*/ 	.byte	0x3f
	.zero		1


	//   ....[71]....
        /*05f4*/ 	.word	0x0000fb70
        /*05f8*/ 	.word	0x00000003
        /*05fc*/ 	.word	0x00034860
        /*0600*/ 	.short	0x010a
        /*0602*/ 	.byte	0x3f
	.zero		1


	//   ....[72]....
        /*0604*/ 	.word	0x0000fc50
        /*0608*/ 	.word	0x00000007
        /*060c*/ 	.word	0x00034820
        /*0610*/ 	.short	0x010a
        /*0612*/ 	.byte	0x3f
	.zero		1


	//   ....[73]....
        /*0614*/ 	.word	0x0000fca0
        /*0618*/ 	.word	0x00000005
        /*061c*/ 	.word	0x00000000
        /*0620*/ 	.short	0x010a
        /*0622*/ 	.byte	0x3f
	.zero		1


	//   ....[74]....
        /*0624*/ 	.word	0x0000fcf0
        /*0628*/ 	.word	0x00000003
        /*062c*/ 	.word	0x00000000
        /*0630*/ 	.short	0x010a
        /*0632*/ 	.byte	0x3f
	.zero		1


	//   ....[75]....
        /*0634*/ 	.word	0x0000fd40
        /*0638*/ 	.word	0x00000005
        /*063c*/ 	.word	0x00000000
        /*0640*/ 	.short	0x010a
        /*0642*/ 	.byte	0x3f
	.zero		1


	//----- nvinfo : EIATTR_NUM_MBARRIERS
	.align		4
.L_305:
        /*0644*/ 	.byte	0x03, 0x38
        /*0646*/ 	.short	0x0016


	//----- nvinfo : EIATTR_EXIT_INSTR_OFFSETS
	.align		4
        /*0648*/ 	.byte	0x04, 0x1c
        /*064a*/ 	.short	(.L_307 - .L_306)


	//   ....[0]....
.L_306:
        /*064c*/ 	.word	0x00000a30


	//   ....[1]....
        /*0650*/ 	.word	0x0000c530


	//   ....[2]....
        /*0654*/ 	.word	0x0000c590


	//   ....[3]....
        /*0658*/ 	.word	0x0000f2c0


	//   ....[4]....
        /*065c*/ 	.word	0x0000f510


	//----- nvinfo : EIATTR_MAX_THREADS
	.align		4
.L_307:
        /*0660*/ 	.byte	0x04, 0x05
        /*0662*/ 	.short	(.L_309 - .L_308)
.L_308:
        /*0664*/ 	.word	0x00000180
        /*0668*/ 	.word	0x00000001
        /*066c*/ 	.word	0x00000001


	//----- nvinfo : EIATTR_CRS_STACK_SIZE
	.align		4
.L_309:
        /*0670*/ 	.byte	0x04, 0x1e
        /*0672*/ 	.short	(.L_311 - .L_310)
.L_310:
        /*0674*/ 	.word	0x00000000


	//----- nvinfo : EIATTR_CBANK_PARAM_SIZE
	.align		4
.L_311:
        /*0678*/ 	.byte	0x03, 0x19
        /*067a*/ 	.short	0x0bf0


	//----- nvinfo : EIATTR_PARAM_CBANK
	.align		4
        /*067c*/ 	.byte	0x04, 0x0a
        /*067e*/ 	.short	(.L_313 - .L_312)
	.align		4
.L_312:
        /*0680*/ 	.word	index@(.nv.constant0._ZN7cutlass13device_kernelIN5flash11enable_sm90INS1_16FlashAttnFwdSm90INS1_25CollectiveMainloopFwdSm90ILi2EN4cute5tupleIJNS5_1CILi1EEES8_S8_EEENS6_IJNS7_ILi128EEESA_NS7_ILi192EEEEEELi128ENS_10bfloat16_tEfNS_4arch4Sm90ELb1ELb0ELb1ELb0ELb0ELb0ELb0ELb1ELb1ELb0ELb0ELb0EEENS1_21CollectiveEpilogueFwdINS6_IJSA_SA_SA_EEES9_SD_SF_Li256ELb0ELb0ELb0ELb0EEENS1_30DynamicPersistentTileSchedulerILi256ELi32ELb0ELb0ELb1EEEEEEEEEvNT_6ParamsE)
        /*0684*/ 	.short	0x0210
        /*0686*/ 	.short	0x0bf0


	//----- nvinfo : EIATTR_SW_WAR
	.align		4
.L_313:
        /*0688*/ 	.byte	0x04, 0x36
        /*068a*/ 	.short	(.L_315 - .L_314)
.L_314:
        /*068c*/ 	.word	0x00000008
.L_315:


//--------------------- .nv.info._ZN7cutlass13device_kernelIN5flash11enable_sm90INS1_16FlashAttnFwdSm90INS1_25CollectiveMainloopFwdSm90ILi2EN4cute5tupleIJNS5_1CILi1EEES8_S8_EEENS6_IJNS7_ILi128EEESA_NS7_ILi192EEEEEELi128ENS_10bfloat16_tEfNS_4arch4Sm90ELb1ELb0ELb1ELb1ELb0ELb0ELb0ELb1ELb1ELb0ELb0ELb0EEENS1_21CollectiveEpilogueFwdINS6_IJSA_SA_SA_EEES9_SD_SF_Li256ELb1ELb0ELb0ELb0EEENS1_36VarlenDynamicPersistentTileSchedulerILi128ELi128ELi256ELi32ELb0ELb0ELb1ELb1ELb1ELb1EEEEEEEEEvNT_6ParamsE --------------------------
	.section	.nv.info._ZN7cutlass13device_kernelIN5flash11enable_sm90INS1_16FlashAttnFwdSm90INS1_25CollectiveMainloopFwdSm90ILi2EN4cute5tupleIJNS5_1CILi1EEES8_S8_EEENS6_IJNS7_ILi128EEESA_NS7_ILi192EEEEEELi128ENS_10bfloat16_tEfNS_4arch4Sm90ELb1ELb0ELb1ELb1ELb0ELb0ELb0ELb1ELb1ELb0ELb0ELb0EEENS1_21CollectiveEpilogueFwdINS6_IJSA_SA_SA_EEES9_SD_SF_Li256ELb1ELb0ELb0ELb0EEENS1_36VarlenDynamicPersistentTileSchedulerILi128ELi128ELi256ELi32ELb0ELb0ELb1ELb1ELb1ELb1EEEEEEEEEvNT_6ParamsE,"",@"SHT_CUDA_INFO"
	.sectionflags	@""
	.align	4


	//----- nvinfo : EIATTR_CUDA_API_VERSION
	.align		4
        /*0000*/ 	.byte	0x04, 0x37
        /*0002*/ 	.short	(.L_317 - .L_316)
.L_316:
        /*0004*/ 	.word	0x00000082


	//----- nvinfo : EIATTR_KPARAM_INFO
	.align		4
.L_317:
        /*0008*/ 	.byte	0x04, 0x17
        /*000a*/ 	.short	(.L_319 - .L_318)
.L_318:
        /*000c*/ 	.word	0x00000000
        /*0010*/ 	.short	0x0000
        /*0012*/ 	.short	0x0070
        /*0014*/ 	.byte	0x00, 0xf0, 0x01, 0x28


	//----- nvinfo : EIATTR_SPARSE_MMA_MASK
	.align		4
.L_319:
        /*0018*/ 	.byte	0x03, 0x50
        /*001a*/ 	.short	0x0000


	//----- nvinfo : EIATTR_MAXREG_COUNT
	.align		4
        /*001c*/ 	.byte	0x03, 0x1b
        /*001e*/ 	.short	0x00a8


	//----- nvinfo : EIATTR_NUM_BARRIERS
	.align		4
        /*0020*/ 	.byte	0x02, 0x4c
        /*0022*/ 	.byte	0x09
	.zero		1


	//----- nvinfo : EIATTR_EXTERNS
	.align		4
        /*0024*/ 	.byte	0x04, 0x0f
        /*0026*/ 	.short	(.L_321 - .L_320)


	//   ....[0]....
	.align		4
.L_320:
        /*0028*/ 	.word	index@(__assertfail)


	//----- nvinfo : EIATTR_ANNOTATIONS
	.align		4
.L_321:
        /*002c*/ 	.byte	0x04, 0x55
        /*002e*/ 	.short	(.L_323 - .L_322)


	//   ....[0]....
.L_322:
        /* <DEDUP_REMOVED lines=33> */


	//----- nvinfo : EIATTR_MERCURY_ISA_VERSION
	.align		4
.L_323:
        /*0230*/ 	.byte	0x03, 0x5f
        /*0232*/ 	.short	0x0101


	//----- nvinfo : EIATTR_UNUSED_LOAD_BYTE_OFFSET
	.align		4
        /*0234*/ 	.byte	0x04, 0x44
        /*0236*/ 	.short	(.L_325 - .L_324)


	//   ....[0]....
.L_324:
        /*0238*/ 	.word	0x00000a40
        /*023c*/ 	.word	0x0000fff0


	//   ....[1]....
        /*0240*/ 	.word	0x0000b520
        /*0244*/ 	.word	0x0000fff0


	//----- nvinfo : EIATTR_INT_WARP_WIDE_INSTR_OFFSETS
	.align		4
.L_325:
        /*0248*/ 	.byte	0x04, 0x31
        /*024a*/ 	.short	(.L_327 - .L_326)


	//   ....[0]....
.L_326:
        /*024c*/ 	.word	0x00000160


	//   ....[1]....
        /*0250*/ 	.word	0x000001a0


	//   ....[2]....
        /*0254*/ 	.word	0x00000210


	//   ....[3]....
        /*0258*/ 	.word	0x0000e940


	//   ....[4]....
        /*025c*/ 	.word	0x0000e9e0


	//   ....[5]....
        /*0260*/ 	.word	0x0000ee70


	//   ....[6]....
        /*0264*/ 	.word	0x0000eea0


	//   ....[7]....
        /*0268*/ 	.word	0x0000f0b0


	//   ....[8]....
        /*026c*/ 	.word	0x0000f1a0


	//   ....[9]....
        /*0270*/ 	.word	0x000114a0


	//   ....[10]....
        /*0274*/ 	.word	0x00011540


	//----- nvinfo : EIATTR_COOP_GROUP_MASK_REGIDS
	.align		4
.L_327:
        /*0278*/ 	.byte	0x04, 0x29
        /*027a*/ 	.short	(.L_329 - .L_328)


	//   ....[0]....
.L_328:
        /*027c*/ 	.word	0xffffffff


	//   ....[1]....
        /*0280*/ 	.word	0xffffffff


	//   ....[2]....
        /*0284*/ 	.word	0xffffffff


	//   ....[3]....
        /*0288*/ 	.word	0xffffffff


	//   ....[4]....
        /*028c*/ 	.word	0xffffffff


	//   ....[5]....
        /*0290*/ 	.word	0xffffffff


	//   ....[6]....
        /*0294*/ 	.word	0xffffffff


	//   ....[7]....
        /*0298*/ 	.word	0xffffffff


	//   ....[8]....
        /*029c*/ 	.word	0xffffffff


	//   ....[9]....
        /*02a0*/ 	.word	0xffffffff


	//   ....[10]....
        /*02a4*/ 	.word	0xffffffff


	//   ....[11]....
        /*02a8*/ 	.word	0xffffffff


	//   ....[12]....
        /*02ac*/ 	.word	0xffffffff


	//   ....[13]....
        /*02b0*/ 	.word	0xffffffff


	//   ....[14]....
        /*02b4*/ 	.word	0xffffffff


	//   ....[15]....
        /*02b8*/ 	.word	0xffffffff


	//   ....[16]....
        /*02bc*/ 	.word	0xffffffff


	//   ....[17]....
        /*02c0*/ 	.word	0xffffffff


	//   ....[18]....
        /*02c4*/ 	.word	0xffffffff


	//   ....[19]....
        /*02c8*/ 	.word	0xffffffff


	//   ....[20]....
        /*02cc*/ 	.word	0xffffffff


	//   ....[21]....
        /*02d0*/ 	.word	0xffffffff


	//   ....[22]....
        /*02d4*/ 	.word	0xffffffff


	//   ....[23]....
        /*02d8*/ 	.word	0xffffffff


	//   ....[24]....
        /*02dc*/ 	.word	0xffffffff


	//   ....[25]....
        /*02e0*/ 	.word	0xffffffff


	//   ....[26]....
        /*02e4*/ 	.word	0xffffffff


	//   ....[27]....
        /*02e8*/ 	.word	0xffffffff


	//   ....[28]....
        /*02ec*/ 	.word	0xffffffff


	//   ....[29]....
        /*02f0*/ 	.word	0xffffffff


	//   ....[30]....
        /*02f4*/ 	.word	0xffffffff


	//   ....[31]....
        /*02f8*/ 	.word	0xffffffff


	//   ....[32]....
        /*02fc*/ 	.word	0xffffffff


	//   ....[33]....
        /*0300*/ 	.word	0xffffffff


	//   ....[34]....
        /*0304*/ 	.word	0xffffffff


	//   ....[35]....
        /*0308*/ 	.word	0xffffffff


	//   ....[36]....
        /*030c*/ 	.word	0xffffffff


	//   ....[37]....
        /*0310*/ 	.word	0xffffffff


	//   ....[38]....
        /*0314*/ 	.word	0xffffffff


	//   ....[39]....
        /*0318*/ 	.word	0xffffffff


	//   ....[40]....
        /*031c*/ 	.word	0xffffffff


	//   ....[41]....
        /*0320*/ 	.word	0xffffffff


	//   ....[42]....
        /*0324*/ 	.word	0xffffffff


	//   ....[43]....
        /*0328*/ 	.word	0xffffffff


	//   ....[44]....
        /*032c*/ 	.word	0xffffffff


	//   ....[45]....
        /*0330*/ 	.word	0xffffffff


	//   ....[46]....
        /*0334*/ 	.word	0xffffffff


	//   ....[47]....
        /*0338*/ 	.word	0xffffffff


	//   ....[48]....
        /*033c*/ 	.word	0xffffffff


	//   ....[49]....
        /*0340*/ 	.word	0xffffffff


	//   ....[50]....
        /*0344*/ 	.word	0xffffffff


	//   ....[51]....
        /*0348*/ 	.word	0xffffffff


	//   ....[52]....
        /*034c*/ 	.word	0xffffffff


	//   ....[53]....
        /*0350*/ 	.word	0xffffffff


	//   ....[54]....
        /*0354*/ 	.word	0xffffffff


	//   ....[55]....
        /*0358*/ 	.word	0xffffffff


	//   ....[56]....
        /*035c*/ 	.word	0xffffffff


	//   ....[57]....
        /*0360*/ 	.word	0xffffffff


	//   ....[58]....
        /*0364*/ 	.word	0x0500000f


	//   ....[59]....
        /*0368*/ 	.word	0x0500000f


	//   ....[60]....
        /*036c*/ 	.word	0x0500000f


	//   ....[61]....
        /*0370*/ 	.word	0x0500000f


	//   ....[62]....
        /*0374*/ 	.word	0x0500000f


	//   ....[63]....
        /*0378*/ 	.word	0x0500000f


	//   ....[64]....
        /*037c*/ 	.word	0x0500000f


	//   ....[65]....
        /*0380*/ 	.word	0x0500000f


	//   ....[66]....
        /*0384*/ 	.word	0x0500000f


	//   ....[67]....
        /*0388*/ 	.word	0x0500000f


	//   ....[68]....
        /*038c*/ 	.word	0x0500000f


	//   ....[69]....
        /*0390*/ 	.word	0x0500000f


	//   ....[70]....
        /*0394*/ 	.word	0x0500000f


	//   ....[71]....
        /*0398*/ 	.word	0x0500000f


	//   ....[72]....
        /*039c*/ 	.word	0x0500000f


	//   ....[73]....
        /*03a0*/ 	.word	0x0500000f


	//   ....[74]....
        /*03a4*/ 	.word	0x0500000f


	//   ....[75]....
        /*03a8*/ 	.word	0x0500000f


	//   ....[76]....
        /*03ac*/ 	.word	0x0500000f


	//----- nvinfo : EIATTR_COOP_GROUP_INSTR_OFFSETS
	.align		4
.L_329:
        /*03b0*/ 	.byte	0x04, 0x28
        /*03b2*/ 	.short	(.L_331 - .L_330)


	//   ....[0]....
.L_330:
        /*03b4*/ 	.word	0x00000060


	//   ....[1]....
        /*03b8*/ 	.word	0x00000170


	//   ....[2]....
        /*03bc*/ 	.word	0x000001c0


	//   ....[3]....
        /*03c0*/ 	.word	0x000003f0


	//   ....[4]....
        /*03c4*/ 	.word	0x00000550


	//   ....[5]....
        /*03c8*/ 	.word	0x00000670


	//   ....[6]....
        /*03cc*/ 	.word	0x000007d0


	//   ....[7]....
        /*03d0*/ 	.word	0x00001650


	//   ....[8]....
        /*03d4*/ 	.word	0x000030a0


	//   ....[9]....
        /*03d8*/ 	.word	0x00003110


	//   ....[10]....
        /*03dc*/ 	.word	0x00003b10


	//   ....[11]....
        /*03e0*/ 	.word	0x00003b80


	//   ....[12]....
        /*03e4*/ 	.word	0x00006650


	//   ....[13]....
        /*03e8*/ 	.word	0x00006810


	//   ....[14]....
        /*03ec*/ 	.word	0x00006f40


	//   ....[15]....
        /*03f0*/ 	.word	0x00006fa0


	//   ....[16]....
        /*03f4*/ 	.word	0x00009580


	//   ....[17]....
        /*03f8*/ 	.word	0x000095d0


	//   ....[18]....
        /*03fc*/ 	.word	0x00009860


	//   ....[19]....
        /*0400*/ 	.word	0x000098e0


	//   ....[20]....
        /*0404*/ 	.word	0x0000abd0


	//   ....[21]....
        /*0408*/ 	.word	0x0000ac00


	//   ....[22]....
        /*040c*/ 	.word	0x0000ad00


	//   ....[23]....
        /*0410*/ 	.word	0x0000ad30


	//   ....[24]....
        /*0414*/ 	.word	0x0000d6e0


	//   ....[25]....
        /*0418*/ 	.word	0x0000d870


	//   ....[26]....
        /*041c*/ 	.word	0x0000d8a0


	//   ....[27]....
        /*0420*/ 	.word	0x0000d8e0


	//   ....[28]....
        /*0424*/ 	.word	0x0000d950


	//   ....[29]....
        /*0428*/ 	.word	0x0000d9b0


	//   ....[30]....
        /*042c*/ 	.word	0x0000d9f0


	//   ....[31]....
        /*0430*/ 	.word	0x0000dba0


	//   ....[32]....
        /*0434*/ 	.word	0x0000dc00


	//   ....[33]....
        /*0438*/ 	.word	0x0000dc40


	//   ....[34]....
        /*043c*/ 	.word	0x0000dc80


	//   ....[35]....
        /*0440*/ 	.word	0x0000dcb0


	//   ....[36]....
        /*0444*/ 	.word	0x0000dce0


	//   ....[37]....
        /*0448*/ 	.word	0x0000dd80


	//   ....[38]....
        /*044c*/ 	.word	0x0000dde0


	//   ....[39]....
        /*0450*/ 	.word	0x0000de70


	//   ....[40]....
        /*0454*/ 	.word	0x00011950


	//   ....[41]....
        /*0458*/ 	.word	0x00011960


	//   ....[42]....
        /*045c*/ 	.word	0x00011a80


	//   ....[43]....
        /*0460*/ 	.word	0x00011ae0


	//   ....[44]....
        /*0464*/ 	.word	0x00011b20


	//   ....[45]....
        /*0468*/ 	.word	0x00011b60


	//   ....[46]....
        /*046c*/ 	.word	0x00011b90


	//   ....[47]....
        /*0470*/ 	.word	0x00011bc0


	//   ....[48]....
        /*0474*/ 	.word	0x00011d60


	//   ....[49]....
        /*0478*/ 	.word	0x00011dc0


	//   ....[50]....
        /*047c*/ 	.word	0x00011e00


	//   ....[51]....
        /*0480*/ 	.word	0x00011e40


	//   ....[52]....
        /*0484*/ 	.word	0x00011e70


	//   ....[53]....
        /*0488*/ 	.word	0x00011ea0


	//   ....[54]....
        /*048c*/ 	.word	0x00011f60


	//   ....[55]....
        /*0490*/ 	.word	0x00011f80


	//   ....[56]....
        /*0494*/ 	.word	0x00011ff0


	//   ....[57]....
        /*0498*/ 	.word	0x00012690


	//   ....[58]....
        /*049c*/ 	.word	0x00012c80


	//   ....[59]....
        /*04a0*/ 	.word	0x000130a0


	//   ....[60]....
        /*04a4*/ 	.word	0x00013130


	//   ....[61]....
        /*04a8*/ 	.word	0x000131d0


	//   ....[62]....
        /*04ac*/ 	.word	0x00013280


	//   ....[63]....
        /*04b0*/ 	.word	0x00013300


	//   ....[64]....
        /*04b4*/ 	.word	0x00013380


	//   ....[65]....
        /*04b8*/ 	.word	0x00013400


	//   ....[66]....
        /*04bc*/ 	.word	0x00013480


	//   ....[67]....
        /*04c0*/ 	.word	0x00013510


	//   ....[68]....
        /*04c4*/ 	.word	0x000135c0


	//   ....[69]....
        /*04c8*/ 	.word	0x00013640


	//   ....[70]....
        /*04cc*/ 	.word	0x000136c0


	//   ....[71]....
        /*04d0*/ 	.word	0x00013740


	//   ....[72]....
        /*04d4*/ 	.word	0x000137c0


	//   ....[73]....
        /*04d8*/ 	.word	0x00013830


	//   ....[74]....
        /*04dc*/ 	.word	0x000138d0


	//   ....[75]....
        /*04e0*/ 	.word	0x00013960


	//   ....[76]....
        /*04e4*/ 	.word	0x00013a90


	//----- nvinfo : EIATTR_REG_RECONFIG
	.align		4
.L_331:
        /*04e8*/ 	.byte	0x01, 0x54
	.zero		2


	//----- nvinfo : EIATTR_SYSCALL_OFFSETS
	.align		4
        /*04ec*/ 	.byte	0x04, 0x46
        /*04ee*/ 	.short	(.L_333 - .L_332)


	//   ....[0]....
.L_332:
        /*04f0*/ 	.word	0x00001830


	//   ....[1]....
        /*04f4*/ 	.word	0x0000eb70


	//   ....[2]....
        /*04f8*/ 	.word	0x0000ecb0


	//   ....[3]....
        /*04fc*/ 	.word	0x0000edb0


	//----- nvinfo : EIATTR_MBARRIER_INSTR_OFFSETS
	.align		4
.L_333:
        /*0500*/ 	.byte	0x04, 0x39
        /*0502*/ 	.short	(.L_335 - .L_334)


	//   ....[0]....
.L_334:
        /*0504*/ 	.word	0x000002a0
        /*0508*/ 	.word	0x000000ff
        /*050c*/ 	.word	0x00034800
        /*0510*/ 	.short	0x0100
        /*0512*/ 	.byte	0x08
	.zero		1


	//   ....[1]....
        /*0514*/ 	.word	0x000002b0
        /*0518*/ 	.word	0x000000ff
        /*051c*/ 	.word	0x00034820
        /*0520*/ 	.short	0x0100
        /*0522*/ 	.byte	0x08
	.zero		1


	//   ....[2]....
        /*0524*/ 	.word	0x000003a0
        /*0528*/ 	.word	0x000000ff
        /*052c*/ 	.word	0x00034830
        /*0530*/ 	.short	0x0100
        /*0532*/ 	.byte	0x08
	.zero		1


	//   ....[3]....
        /*0534*/ 	.word	0x000003b0
        /*0538*/ 	.word	0x000000ff
        /*053c*/ 	.word	0x00034840
        /*0540*/ 	.short	0x0100
        /*0542*/ 	.byte	0x08
	.zero		1


	//   ....[4]....
        /*0544*/ 	.word	0x000003c0
        /*0548*/ 	.word	0x000000ff
        /*054c*/ 	.word	0x00034838
        /*0550*/ 	.short	0x0100
        /*0552*/ 	.byte	0x08
	.zero		1


	//   ....[5]....
        /*0554*/ 	.word	0x000003d0
        /*0558*/ 	.word	0x000000ff
        /*055c*/ 	.word	0x00034848
        /*0560*/ 	.short	0x0100
        /*0562*/ 	.byte	0x08
	.zero		1


	//   ....[6]....
        /*0564*/ 	.word	0x00000500
        /*0568*/ 	.word	0x000000ff
        /*056c*/ 	.word	0x00034850
        /*0570*/ 	.short	0x0100
        /*0572*/ 	.byte	0x08
	.zero		1


	//   ....[7]....
        /*0574*/ 	.word	0x00000510
        /*0578*/ 	.word	0x000000ff
        /*057c*/ 	.word	0x00034860
        /*0580*/ 	.short	0x0100
        /*0582*/ 	.byte	0x08
	.zero		1


	//   ....[8]....
        /*0584*/ 	.word	0x00000520
        /*0588*/ 	.word	0x000000ff
        /*058c*/ 	.word	0x00034858
        /*0590*/ 	.short	0x0100
        /*0592*/ 	.byte	0x08
	.zero		1


	//   ....[9]....
        /*0594*/ 	.word	0x00000530
        /*0598*/ 	.word	0x000000ff
        /*059c*/ 	.word	0x00034868
        /*05a0*/ 	.short	0x0100
        /*05a2*/ 	.byte	0x08
	.zero		1


	//   ....[10]....
        /*05a4*/ 	.word	0x00000620
        /*05a8*/ 	.word	0x000000ff
        /*05ac*/ 	.word	0x00034870
        /*05b0*/ 	.short	0x0100
        /*05b2*/ 	.byte	0x06
	.zero		1


	//   ....[11]....
        /*05b4*/ 	.word	0x00000630
        /*05b8*/ 	.word	0x000000ff
        /*05bc*/ 	.word	0x00034880
        /*05c0*/ 	.short	0x0100
        /*05c2*/ 	.byte	0x06
	.zero		1


	//   ....[12]....
        /*05c4*/ 	.word	0x00000640
        /*05c8*/ 	.word	0x000000ff
        /*05cc*/ 	.word	0x00034878
        /*05d0*/ 	.short	0x0100
        /*05d2*/ 	.byte	0x06
	.zero		1


	//   ....[13]....
        /*05d4*/ 	.word	0x00000650
        /*05d8*/ 	.word	0x000000ff
        /*05dc*/ 	.word	0x00034888
        /*05e0*/ 	.short	0x0100
        /*05e2*/ 	.byte	0x06
	.zero		1


	//   ....[14]....
        /*05e4*/ 	.word	0x00000780
        /*05e8*/ 	.word	0x000000ff
        /*05ec*/ 	.word	0x00034890
        /*05f0*/ 	.short	0x0100
        /*05f2*/ 	.byte	0x08
	.zero		1


	//   ....[15]....
        /*05f4*/ 	.word	0x00000790
        /*05f8*/ 	.word	0x000000ff
        /*05fc*/ 	.word	0x000348a0
        /*0600*/ 	.short	0x0100
        /*0602*/ 	.byte	0x08
	.zero		1


	//   ....[16]....
        /*0604*/ 	.word	0x000007a0
        /*0608*/ 	.word	0x000000ff
        /*060c*/ 	.word	0x00034898
        /*0610*/ 	.short	0x0100
        /*0612*/ 	.byte	0x08
	.zero		1


	//   ....[17]....
        /*0614*/ 	.word	0x000007b0
        /*0618*/ 	.word	0x000000ff
        /*061c*/ 	.word	0x000348a8
        /*0620*/ 	.short	0x0100
        /*0622*/ 	.byte	0x08
	.zero		1


	//   ....[18]....
        /*0624*/ 	.word	0x000008e0
        /*0628*/ 	.word	0x000000ff
        /*062c*/ 	.word	0x000348b0
        /*0630*/ 	.short	0x0100
        /*0632*/ 	.byte	0x08
	.zero		1


	//   ....[19]....
        /*0634*/ 	.word	0x000008f0
        /*0638*/ 	.word	0x000000ff
        /*063c*/ 	.word	0x000348c0
        /*0640*/ 	.short	0x0100
        /*0642*/ 	.byte	0x08
	.zero		1


	//   ....[20]....
        /*0644*/ 	.word	0x00000900
        /*0648*/ 	.word	0x000000ff
        /*064c*/ 	.word	0x000348b8
        /*0650*/ 	.short	0x0100
        /*0652*/ 	.byte	0x08
	.zero		1


	//   ....[21]....
        /*0654*/ 	.word	0x00000910
        /*0658*/ 	.word	0x000000ff
        /*065c*/ 	.word	0x000348c8
        /*0660*/ 	.short	0x0100
        /*0662*/ 	.byte	0x08
	.zero		1


	//   ....[22]....
        /*0664*/ 	.word	0x000018d0
        /*0668*/ 	.word	0x000000ff
        /*066c*/ 	.word	0x00034800
        /*0670*/ 	.short	0x010a
        /*0672*/ 	.byte	0x26
	.zero		1


	//   ....[23]....
        /*0674*/ 	.word	0x00001950
        /*0678*/ 	.word	0x00000000
        /*067c*/ 	.word	0x00034830
        /*0680*/ 	.short	0x010a
        /*0682*/ 	.byte	0x3f
	.zero		1


	//   ....[24]....
        /*0684*/ 	.word	0x000019c0
        /*0688*/ 	.word	0x00000000
        /*068c*/ 	.word	0x00034830
        /*0690*/ 	.short	0x010a
        /*0692*/ 	.byte	0x3f
	.zero		1


	//   ....[25]....
        /*0694*/ 	.word	0x00002b00
        /*0698*/ 	.word	0x00000000
        /*069c*/ 	.word	0x00000000
        /*06a0*/ 	.short	0x0101
        /*06a2*/ 	.byte	0x3f
	.zero		1


	//   ....[26]....
        /*06a4*/ 	.word	0x00004b90
        /*06a8*/ 	.word	0x000000ff
        /*06ac*/ 	.word	0x00034830
        /*06b0*/ 	.short	0x010a
        /*06b2*/ 	.byte	0x08
	.zero		1


	//   ....[27]....
        /*06b4*/ 	.word	0x00004bd0
        /*06b8*/ 	.word	0x000000ff
        /*06bc*/ 	.word	0x00034830
        /*06c0*/ 	.short	0x010a
        /*06c2*/ 	.byte	0x08
	.zero		1


	//   ....[28]....
        /*06c4*/ 	.word	0x000054f0
        /*06c8*/ 	.word	0x000000ff
        /*06cc*/ 	.word	0x00034850
        /*06d0*/ 	.short	0x010a
        /*06d2*/ 	.byte	0x09
	.zero		1


	//   ....[29]....
        /*06d4*/ 	.word	0x00005530
        /*06d8*/ 	.word	0x000000ff
        /*06dc*/ 	.word	0x00034850
        /*06e0*/ 	.short	0x010a
        /*06e2*/ 	.byte	0x09
	.zero		1


	//   ....[30]....
        /*06e4*/ 	.word	0x000076e0
        /*06e8*/ 	.word	0x00000003
        /*06ec*/ 	.word	0x00000000
        /*06f0*/ 	.short	0x0101
        /*06f2*/ 	.byte	0x3f
	.zero		1


	//   ....[31]....
        /*06f4*/ 	.word	0x00007730
        /*06f8*/ 	.word	0x00000035
        /*06fc*/ 	.word	0x00000000
        /*0700*/ 	.short	0x0101
        /*0702*/ 	.byte	0x3f
	.zero		1


	//   ....[32]....
        /*0704*/ 	.word	0x00007e30
        /*0708*/ 	.word	0x000000ff
        /*070c*/ 	.word	0x00034830
        /*0710*/ 	.short	0x010a
        /*0712*/ 	.byte	0x08
	.zero		1


	//   ....[33]....
        /*0714*/ 	.word	0x00007e70
        /*0718*/ 	.word	0x000000ff
        /*071c*/ 	.word	0x00034830
        /*0720*/ 	.short	0x010a
        /*0722*/ 	.byte	0x08
	.zero		1


	//   ....[34]....
        /*0724*/ 	.word	0x00008790
        /*0728*/ 	.word	0x000000ff
        /*072c*/ 	.word	0x00034850
        /*0730*/ 	.short	0x010a
        /*0732*/ 	.byte	0x08
	.zero		1


	//   ....[35]....
        /*0734*/ 	.word	0x000087d0
        /*0738*/ 	.word	0x000000ff
        /*073c*/ 	.word	0x00034850
        /*0740*/ 	.short	0x010a
        /*0742*/ 	.byte	0x08
	.zero		1


	//   ....[36]....
        /*0744*/ 	.word	0x0000a140
        /*0748*/ 	.word	0x00000023
        /*074c*/ 	.word	0x00000000
        /*0750*/ 	.short	0x0101
        /*0752*/ 	.byte	0x3f
	.zero		1


	//   ....[37]....
        /*0754*/ 	.word	0x0000a190
        /*0758*/ 	.word	0x0000002c
        /*075c*/ 	.word	0x00000000
        /*0760*/ 	.short	0x0101
        /*0762*/ 	.byte	0x3f
	.zero		1


	//   ....[38]....
        /*0764*/ 	.word	0x0000ab40
        /*0768*/ 	.word	0x000000ff
        /*076c*/ 	.word	0x00034850
        /*0770*/ 	.short	0x010a
        /*0772*/ 	.byte	0x05
	.zero		1


	//   ....[39]....
        /*0774*/ 	.word	0x0000ab80
        /*0778*/ 	.word	0x000000ff
        /*077c*/ 	.word	0x00034850
        /*0780*/ 	.short	0x010a
        /*0782*/ 	.byte	0x05
	.zero		1


	//   ....[40]....
        /*0784*/ 	.word	0x0000b0c0
        /*0788*/ 	.word	0x00000008
        /*078c*/ 	.word	0x00000000
        /*0790*/ 	.short	0x0101
        /*0792*/ 	.byte	0x3f
	.zero		1


	//   ....[41]....
        /*0794*/ 	.word	0x0000c490
        /*0798*/ 	.word	0x00000003
        /*079c*/ 	.word	0x00000000
        /*07a0*/ 	.short	0x0101
        /*07a2*/ 	.byte	0x3f
	.zero		1


	//   ....[42]....
        /*07a4*/ 	.word	0x0000f4f0
        /*07a8*/ 	.word	0x00000008
        /*07ac*/ 	.word	0x00034840
        /*07b0*/ 	.short	0x010a
        /*07b2*/ 	.byte	0x3f
	.zero		1


	//   ....[43]....
        /*07b4*/ 	.word	0x0000faa0
        /*07b8*/ 	.word	0x00000009
        /*07bc*/ 	.word	0x00034820
        /*07c0*/ 	.short	0x010a
        /*07c2*/ 	.byte	0x3f
	.zero		1


	//   ....[44]....
        /*07c4*/ 	.word	0x0000fdd0
        /*07c8*/ 	.word	0x00000002
        /*07cc*/ 	.word	0x00034840
        /*07d0*/ 	.short	0x010a
        /*07d2*/ 	.byte	0x3f
	.zero		1


	//   ....[45]....
        /*07d4*/ 	.word	0x000100d0
        /*07d8*/ 	.word	0x00000003
        /*07dc*/ 	.word	0x00000060
        /*07e0*/ 	.short	0x010a
        /*07e2*/ 	.byte	0x3f
	.zero		1


	//   ....[46]....
        /*07e4*/ 	.word	0x000106a0
        /*07e8*/ 	.word	0x00000002
        /*07ec*/ 	.word	0x00034840
        /*07f0*/ 	.short	0x010a
        /*07f2*/ 	.byte	0x3f
	.zero		1


	//   ....[47]....
        /*07f4*/ 	.word	0x000109a0
        /*07f8*/ 	.word	0x00000003
        /*07fc*/ 	.word	0x00000060
        /*0800*/ 	.short	0x010a
        /*0802*/ 	.byte	0x3f
	.zero		1


	//   ....[48]....
        /*0804*/ 	.word	0x00010e70
        /*0808*/ 	.word	0x00000002
        /*080c*/ 	.word	0x00034840
        /*0810*/ 	.short	0x010a
        /*0812*/ 	.byte	0x3f
	.zero		1


	//   ....[49]....
        /*0814*/ 	.word	0x00011180
        /*0818*/ 	.word	0x00000002
        /*081c*/ 	.word	0x00000060
        /*0820*/ 	.short	0x010a
        /*0822*/ 	.byte	0x3f
	.zero		1


	//   ....[50]....
        /*0824*/ 	.word	0x00011600
        /*0828*/ 	.word	0x00000003
        /*082c*/ 	.word	0x00034860
        /*0830*/ 	.short	0x010a
        /*0832*/ 	.byte	0x3f
	.zero		1


	//   ....[51]....
        /*0834*/ 	.word	0x00012610
        /*0838*/ 	.word	0x00000000
        /*083c*/ 	.word	0x00034820
        /*0840*/ 	.short	0x010a
        /*0842*/ 	.byte	0x3f
	.zero		1


	//   ....[52]....
        /*0844*/ 	.word	0x000127f0
        /*0848*/ 	.word	0x00000006
        /*084c*/ 	.word	0x00000000
        /*0850*/ 	.short	0x010a
        /*0852*/ 	.byte	0x3f
	.zero		1


	//   ....[53]....
        /*0854*/ 	.word	0x00012860
        /*0858*/ 	.word	0x00000007
        /*085c*/ 	.word	0x00000000
        /*0860*/ 	.short	0x010a
        /*0862*/ 	.byte	0x3f
	.zero		1


	//   ....[54]....
        /*0864*/ 	.word	0x000128d0
        /*0868*/ 	.word	0x00000004
        /*086c*/ 	.word	0x00000000
        /*0870*/ 	.short	0x010a
        /*0872*/ 	.byte	0x3f
	.zero		1


	//   ....[55]....
        /*0874*/ 	.word	0x00012900
        /*0878*/ 	.word	0x00000003
        /*087c*/ 	.word	0x00000000
        /*0880*/ 	.short	0x010a
        /*0882*/ 	.byte	0x3f
	.zero		1


	//   ....[56]....
        /*0884*/ 	.word	0x00012970
        /*0888*/ 	.word	0x00000003
        /*088c*/ 	.word	0x00034800
        /*0890*/ 	.short	0x010a
        /*0892*/ 	.byte	0x3f
	.zero		1


	//   ....[57]....
        /*0894*/ 	.word	0x000129c0
        /*0898*/ 	.word	0x00000000
        /*089c*/ 	.word	0x00034830
        /*08a0*/ 	.short	0x010a
        /*08a2*/ 	.byte	0x3f
	.zero		1


	//   ....[58]....
        /*08a4*/ 	.word	0x00012a20
        /*08a8*/ 	.word	0x0000000a
        /*08ac*/ 	.word	0x00034830
        /*08b0*/ 	.short	0x010a
        /*08b2*/ 	.byte	0x3f
	.zero		1


	//   ....[59]....
        /*08b4*/ 	.word	0x00012a80
        /*08b8*/ 	.word	0x00000005
        /*08bc*/ 	.word	0x00034850
        /*08c0*/ 	.short	0x010a
        /*08c2*/ 	.byte	0x3f
	.zero		1


	//   ....[60]....
        /*08c4*/ 	.word	0x00012ae0
        /*08c8*/ 	.word	0x0000000a
        /*08cc*/ 	.word	0x00034830
        /*08d0*/ 	.short	0x010a
        /*08d2*/ 	.byte	0x3f
	.zero		1


	//   ....[61]....
        /*08d4*/ 	.word	0x00012b40
        /*08d8*/ 	.word	0x00000005
        /*08dc*/ 	.word	0x00034850
        /*08e0*/ 	.short	0x010a
        /*08e2*/ 	.byte	0x3f
	.zero		1


	//   ....[62]....
        /*08e4*/ 	.word	0x00012ba0
        /*08e8*/ 	.word	0x00000007
        /*08ec*/ 	.word	0x00034850
        /*08f0*/ 	.short	0x010a
        /*08f2*/ 	.byte	0x3f
	.zero		1


	//   ....[63]....
        /*08f4*/ 	.word	0x00012d40
        /*08f8*/ 	.word	0x00000008
        /*08fc*/ 	.word	0x00034840
        /*0900*/ 	.short	0x010a
        /*0902*/ 	.byte	0x3f
	.zero		1


	//   ....[64]....
        /*0904*/ 	.word	0x00012dc0
        /*0908*/ 	.word	0x00000008
        /*090c*/ 	.word	0x00034820
        /*0910*/ 	.short	0x010a
        /*0912*/ 	.byte	0x3f
	.zero		1


	//   ....[65]....
        /*0914*/ 	.word	0x00012e10
        /*0918*/ 	.word	0x00000002
        /*091c*/ 	.word	0x00034840
        /*0920*/ 	.short	0x010a
        /*0922*/ 	.byte	0x3f
	.zero		1


	//   ....[66]....
        /*0924*/ 	.word	0x00012e60
        /*0928*/ 	.word	0x00000003
        /*092c*/ 	.word	0x00000060
        /*0930*/ 	.short	0x010a
        /*0932*/ 	.byte	0x3f
	.zero		1


	//   ....[67]....
        /*0934*/ 	.word	0x00012eb0
        /*0938*/ 	.word	0x00000002
        /*093c*/ 	.word	0x00034840
        /*0940*/ 	.short	0x010a
        /*0942*/ 	.byte	0x3f
	.zero		1


	//   ....[68]....
        /*0944*/ 	.word	0x00012f00
        /*0948*/ 	.word	0x00000003
        /*094c*/ 	.word	0x00000060
        /*0950*/ 	.short	0x010a
        /*0952*/ 	.byte	0x3f
	.zero		1


	//   ....[69]....
        /*0954*/ 	.word	0x00012f50
        /*0958*/ 	.word	0x00000002
        /*095c*/ 	.word	0x00034840
        /*0960*/ 	.short	0x010a
        /*0962*/ 	.byte	0x3f
	.zero		1


	//   ....[70]....
        /*0964*/ 	.word	0x00012fa0
        /*0968*/ 	.word	0x00000002
        /*096c*/ 	.word	0x00000060
        /*0970*/ 	.short	0x010a
        /*0972*/ 	.byte	0x3f
	.zero		1


	//   ....[71]....
        /*0974*/ 	.word	0x00012ff0
        /*0978*/ 	.word	0x00000003
        /*097c*/ 	.word	0x00034860
        /*0980*/ 	.short	0x010a
        /*0982*/ 	.byte	0x3f
	.zero		1


	//   ....[72]....
        /*0984*/ 	.word	0x000139b0
        /*0988*/ 	.word	0x00000000
        /*098c*/ 	.word	0x00034820
        /*0990*/ 	.short	0x010a
        /*0992*/ 	.byte	0x3f
	.zero		1


	//   ....[73]....
        /*0994*/ 	.word	0x00013b50
        /*0998*/ 	.word	0x00000006
        /*099c*/ 	.word	0x00000000
        /*09a0*/ 	.short	0x010a
        /*09a2*/ 	.byte	0x3f
	.zero		1


	//   ....[74]....
        /*09a4*/ 	.word	0x00013ba0
        /*09a8*/ 	.word	0x00000007
        /*09ac*/ 	.word	0x00000000
        /*09b0*/ 	.short	0x010a
        /*09b2*/ 	.byte	0x3f
	.zero		1


	//   ....[75]....
        /*09b4*/ 	.word	0x00013bf0
        /*09b8*/ 	.word	0x00000004
        /*09bc*/ 	.word	0x00000000
        /*09c0*/ 	.short	0x010a
        /*09c2*/ 	.byte	0x3f
	.zero		1


	//----- nvinfo : EIATTR_NUM_MBARRIERS
	.align		4
.L_335:
        /*09c4*/ 	.byte	0x03, 0x38
        /*09c6*/ 	.short	0x0016


	//----- nvinfo : EIATTR_EXIT_INSTR_OFFSETS
	.align		4
        /*09c8*/ 	.byte	0x04, 0x1c
        /*09ca*/ 	.short	(.L_337 - .L_336)


	//   ....[0]....
.L_336:
        /*09cc*/ 	.word	0x00000a80


	//   ....[1]....
        /*09d0*/ 	.word	0x0000d6a0


	//   ....[2]....
        /*09d4*/ 	.word	0x0000d700


	//   ....[3]....
        /*09d8*/ 	.word	0x00012950


	//----- nvinfo : EIATTR_MAX_THREADS
	.align		4
.L_337:
        /*09dc*/ 	.byte	0x04, 0x05
        /*09de*/ 	.short	(.L_339 - .L_338)
.L_338:
        /*09e0*/ 	.word	0x00000180
        /*09e4*/ 	.word	0x00000001
        /*09e8*/ 	.word	0x00000001


	//----- nvinfo : EIATTR_CRS_STACK_SIZE
	.align		4
.L_339:
        /*09ec*/ 	.byte	0x04, 0x1e
        /*09ee*/ 	.short	(.L_341 - .L_340)
.L_340:
        /*09f0*/ 	.word	0x00000000


	//----- nvinfo : EIATTR_CBANK_PARAM_SIZE
	.align		4
.L_341:
        /*09f4*/ 	.byte	0x03, 0x19
        /*09f6*/ 	.short	0x0a70


	//----- nvinfo : EIATTR_PARAM_CBANK
	.align		4
        /*09f8*/ 	.byte	0x04, 0x0a
        /*09fa*/ 	.short	(.L_343 - .L_342)
	.align		4
.L_342:
        /*09fc*/ 	.word	index@(.nv.constant0._ZN7cutlass13device_kernelIN5flash11enable_sm90INS1_16FlashAttnFwdSm90INS1_25CollectiveMainloopFwdSm90ILi2EN4cute5tupleIJNS5_1CILi1EEES8_S8_EEENS6_IJNS7_ILi128EEESA_NS7_ILi192EEEEEELi128ENS_10bfloat16_tEfNS_4arch4Sm90ELb1ELb0ELb1ELb1ELb0ELb0ELb0ELb1ELb1ELb0ELb0ELb0EEENS1_21CollectiveEpilogueFwdINS6_IJSA_SA_SA_EEES9_SD_SF_Li256ELb1ELb0ELb0ELb0EEENS1_36VarlenDynamicPersistentTileSchedulerILi128ELi128ELi256ELi32ELb0ELb0ELb1ELb1ELb1ELb1EEEEEEEEEvNT_6ParamsE)
        /*0a00*/ 	.short	0x0210
        /*0a02*/ 	.short	0x0a70


	//----- nvinfo : EIATTR_SW_WAR
	.align		4
.L_343:
        /*0a04*/ 	.byte	0x04, 0x36
        /*0a06*/ 	.short	(.L_345 - .L_344)
.L_344:
        /*0a08*/ 	.word	0x00000008
.L_345:


//--------------------- .nv.info._ZN7cutlass13device_kernelIN5flash11enable_sm90INS1_16FlashAttnFwdSm90INS1_25CollectiveMainloopFwdSm90ILi2EN4cute5tupleIJNS5_1CILi1EEES8_S8_EEENS6_IJNS7_ILi128EEESA_NS7_ILi192EEEEEELi128ENS_10bfloat16_tEfNS_4arch4Sm90ELb1ELb0ELb1ELb1ELb0ELb1ELb0ELb1ELb1ELb0ELb0ELb0EEENS1_21CollectiveEpilogueFwdINS6_IJSA_SA_SA_EEES9_SD_SF_Li256ELb1ELb0ELb0ELb0EEENS1_36VarlenDynamicPersistentTileSchedulerILi128ELi128ELi256ELi32ELb0ELb0ELb1ELb1ELb1ELb1EEEEEEEEEvNT_6ParamsE --------------------------
	.section	.nv.info._ZN7cutlass13device_kernelIN5flash11enable_sm90INS1_16FlashAttnFwdSm90INS1_25CollectiveMainloopFwdSm90ILi2EN4cute5tupleIJNS5_1CILi1EEES8_S8_EEENS6_IJNS7_ILi128EEESA_NS7_ILi192EEEEEELi128ENS_10bfloat16_tEfNS_4arch4Sm90ELb1ELb0ELb1ELb1ELb0ELb1ELb0ELb1ELb1ELb0ELb0ELb0EEENS1_21CollectiveEpilogueFwdINS6_IJSA_SA_SA_EEES9_SD_SF_Li256ELb1ELb0ELb0ELb0EEENS1_36VarlenDynamicPersistentTileSchedulerILi128ELi128ELi256ELi32ELb0ELb0ELb1ELb1ELb1ELb1EEEEEEEEEvNT_6ParamsE,"",@"SHT_CUDA_INFO"
	.sectionflags	@""
	.align	4


	//----- nvinfo : EIATTR_CUDA_API_VERSION
	.align		4
        /*0000*/ 	.byte	0x04, 0x37
        /*0002*/ 	.short	(.L_347 - .L_346)
.L_346:
        /*0004*/ 	.word	0x00000082


	//----- nvinfo : EIATTR_KPARAM_INFO
	.align		4
.L_347:
        /*0008*/ 	.byte	0x04, 0x17
        /*000a*/ 	.short	(.L_349 - .L_348)
.L_348:
        /*000c*/ 	.word	0x00000000
        /*0010*/ 	.short	0x0000
        /*0012*/ 	.short	0x0070
        /*0014*/ 	.byte	0x00, 0xf0, 0x01, 0x28


	//----- nvinfo : EIATTR_SPARSE_MMA_MASK
	.align		4
.L_349:
        /*0018*/ 	.byte	0x03, 0x50
        /*001a*/ 	.short	0x0000


	//----- nvinfo : EIATTR_MAXREG_COUNT
	.align		4
        /*001c*/ 	.byte	0x03, 0x1b
        /*001e*/ 	.short	0x00a8


	//----- nvinfo : EIATTR_NUM_BARRIERS
	.align		4
        /*0020*/ 	.byte	0x02, 0x4c
        /*0022*/ 	.byte	0x10
	.zero		1


	//----- nvinfo : EIATTR_EXTERNS
	.align		4
        /*0024*/ 	.byte	0x04, 0x0f
        /*0026*/ 	.short	(.L_351 - .L_350)


	//   ....[0]....
	.align		4
.L_350:
        /*0028*/ 	.word	index@(__assertfail)


	//----- nvinfo : EIATTR_ANNOTATIONS
	.align		4
.L_351:
        /*002c*/ 	.byte	0x04, 0x55
        /*002e*/ 	.short	(.L_353 - .L_352)


	//   ....[0]....
.L_352:
        /* <DEDUP_REMOVED lines=54> */


	//----- nvinfo : EIATTR_MERCURY_ISA_VERSION
	.align		4
.L_353:
        /*0378*/ 	.byte	0x03, 0x5f
        /*037a*/ 	.short	0x0101


	//----- nvinfo : EIATTR_UNUSED_LOAD_BYTE_OFFSET
	.align		4
        /*037c*/ 	.byte	0x04, 0x44
        /*037e*/ 	.short	(.L_355 - .L_354)


	//   ....[0]....
.L_354:
        /*0380*/ 	.word	0x00000ab0
        /*0384*/ 	.word	0x0000fff0


	//   ....[1]....
        /*0388*/ 	.word	0x0001c970
        /*038c*/ 	.word	0x0000fff0


	//----- nvinfo : EIATTR_INT_WARP_WIDE_INSTR_OFFSETS
	.align		4
.L_355:
        /*0390*/ 	.byte	0x04, 0x31
        /*0392*/ 	.short	(.L_357 - .L_356)


	//   ....[0]....
.L_356:
        /*0394*/ 	.word	0x000001b0


	//   ....[1]....
        /*0398*/ 	.word	0x000001f0


	//   ....[2]....
        /*039c*/ 	.word	0x000002b0


	//   ....[3]....
        /*03a0*/ 	.word	0x000208a0


	//   ....[4]....
        /*03a4*/ 	.word	0x00020930


	//   ....[5]....
        /*03a8*/ 	.word	0x00020db0


	//   ....[6]....
        /*03ac*/ 	.word	0x00020de0


	//   ....[7]....
        /*03b0*/ 	.word	0x00020ff0


	//   ....[8]....
        /*03b4*/ 	.word	0x000210e0


	//   ....[9]....
        /*03b8*/ 	.word	0x00023370


	//   ....[10]....
        /*03bc*/ 	.word	0x00023400


	//----- nvinfo : EIATTR_COOP_GROUP_MASK_REGIDS
	.align		4
.L_357:
        /*03c0*/ 	.byte	0x04, 0x29
        /*03c2*/ 	.short	(.L_359 - .L_358)


	//   ....[0]....
.L_358:
        /*03c4*/ 	.word	0xffffffff


	//   ....[1]....
        /*03c8*/ 	.word	0xffffffff


	//   ....[2]....
        /*03cc*/ 	.word	0xffffffff


	//   ....[3]....
        /*03d0*/ 	.word	0xffffffff


	//   ....[4]....
        /*03d4*/ 	.word	0xffffffff


	//   ....[5]....
        /*03d8*/ 	.word	0xffffffff


	//   ....[6]....
        /*03dc*/ 	.word	0xffffffff


	//   ....[7]....
        /*03e0*/ 	.word	0xffffffff


	//   ....[8]....
        /*03e4*/ 	.word	0xffffffff


	//   ....[9]....
        /*03e8*/ 	.word	0xffffffff


	//   ....[10]....
        /*03ec*/ 	.word	0xffffffff


	//   ....[11]....
        /*03f0*/ 	.word	0xffffffff


	//   ....[12]....
        /*03f4*/ 	.word	0xffffffff


	//   ....[13]....
        /*03f8*/ 	.word	0xffffffff


	//   ....[14]....
        /*03fc*/ 	.word	0xffffffff


	//   ....[15]....
        /*0400*/ 	.word	0xffffffff


	//   ....[16]....
        /*0404*/ 	.word	0xffffffff


	//   ....[17]....
        /*0408*/ 	.word	0xffffffff


	//   ....[18]....
        /*040c*/ 	.word	0xffffffff


	//   ....[19]....
        /*0410*/ 	.word	0xffffffff


	//   ....[20]....
        /*0414*/ 	.word	0xffffffff


	//   ....[21]....
        /*0418*/ 	.word	0xffffffff


	//   ....[22]....
        /*041c*/ 	.word	0xffffffff


	//   ....[23]....
        /*0420*/ 	.word	0xffffffff


	//   ....[24]....
        /*0424*/ 	.word	0xffffffff


	//   ....[25]....
        /*0428*/ 	.word	0xffffffff


	//   ....[26]....
        /*042c*/ 	.word	0xffffffff


	//   ....[27]....
        /*0430*/ 	.word	0xffffffff


	//   ....[28]....
        /*0434*/ 	.word	0xffffffff


	//   ....[29]....
        /*0438*/ 	.word	0xffffffff


	//   ....[30]....
        /*043c*/ 	.word	0xffffffff


	//   ....[31]....
        /*0440*/ 	.word	0xffffffff


	//   ....[32]....
        /*0444*/ 	.word	0xffffffff


	//   ....[33]....
        /*0448*/ 	.word	0xffffffff


	//   ....[34]....
        /*044c*/ 	.word	0xffffffff


	//   ....[35]....
        /*0450*/ 	.word	0xffffffff


	//   ....[36]....
        /*0454*/ 	.word	0xffffffff


	//   ....[37]....
        /*0458*/ 	.word	0xffffffff


	//   ....[38]....
        /*045c*/ 	.word	0xffffffff


	//   ....[39]....
        /*0460*/ 	.word	0xffffffff


	//   ....[40]....
        /*0464*/ 	.word	0xffffffff


	//   ....[41]....
        /*0468*/ 	.word	0xffffffff


	//   ....[42]....
        /*046c*/ 	.word	0xffffffff


	//   ....[43]....
        /*0470*/ 	.word	0xffffffff


	//   ....[44]....
        /*0474*/ 	.word	0xffffffff


	//   ....[45]....
        /*0478*/ 	.word	0xffffffff


	//   ....[46]....
        /*047c*/ 	.word	0xffffffff


	//   ....[47]....
        /*0480*/ 	.word	0xffffffff


	//   ....[48]....
        /*0484*/ 	.word	0xffffffff


	//   ....[49]....
        /*0488*/ 	.word	0xffffffff


	//   ....[50]....
        /*048c*/ 	.word	0xffffffff


	//   ....[51]....
        /*0490*/ 	.word	0xffffffff


	//   ....[52]....
        /*0494*/ 	.word	0xffffffff


	//   ....[53]....
        /*0498*/ 	.word	0xffffffff


	//   ....[54]....
        /*049c*/ 	.word	0xffffffff


	//   ....[55]....
        /*04a0*/ 	.word	0xffffffff


	//   ....[56]....
        /*04a4*/ 	.word	0xffffffff


	//   ....[57]....
        /*04a8*/ 	.word	0xffffffff


	//   ....[58]....
        /*04ac*/ 	.word	0x0500000f


	//   ....[59]....
        /*04b0*/ 	.word	0x0500000f


	//   ....[60]....
        /*04b4*/ 	.word	0x0500000f


	//   ....[61]....
        /*04b8*/ 	.word	0x0500000f


	//   ....[62]....
        /*04bc*/ 	.word	0x0500000f


	//   ....[63]....
        /*04c0*/ 	.word	0x0500000f


	//   ....[64]....
        /*04c4*/ 	.word	0x0500000f


	//   ....[65]....
        /*04c8*/ 	.word	0x0500000f


	//   ....[66]....
        /*04cc*/ 	.word	0x0500000f


	//   ....[67]....
        /*04d0*/ 	.word	0x0500000f


	//   ....[68]....
        /*04d4*/ 	.word	0x0500000f


	//   ....[69]....
        /*04d8*/ 	.word	0x0500000f


	//   ....[70]....
        /*04dc*/ 	.word	0x0500000f


	//   ....[71]....
        /*04e0*/ 	.word	0x0500000f


	//   ....[72]....
        /*04e4*/ 	.word	0x0500000f


	//   ....[73]....
        /*04e8*/ 	.word	0x0500000f


	//   ....[74]....
        /*04ec*/ 	.word	0x0500000f


	//   ....[75]....
        /*04f0*/ 	.word	0x0500000f


	//   ....[76]....
        /*04f4*/ 	.word	0x0500000f


	//   ....[77]....
        /*04f8*/ 	.word	0x0500000f


	//   ....[78]....
        /*04fc*/ 	.word	0x0500000f


	//   ....[79]....
        /*0500*/ 	.word	0x0500000f


	//   ....[80]....
        /*0504*/ 	.word	0x0500000f


	//   ....[81]....
        /*0508*/ 	.word	0x0500000f


	//   ....[82]....
        /*050c*/ 	.word	0x0500000f


	//   ....[83]....
        /*0510*/ 	.word	0x0500000f


	//   ....[84]....
        /*0514*/ 	.word	0x0500000f


	//   ....[85]....
        /*0518*/ 	.word	0x0500000f


	//   ....[86]....
        /*051c*/ 	.word	0x0500000f


	//   ....[87]....
        /*0520*/ 	.word	0x0500000f


	//   ....[88]....
        /*0524*/ 	.word	0x0500000f


	//   ....[89]....
        /*0528*/ 	.word	0x0500000f


	//   ....[90]....
        /*052c*/ 	.word	0x0500000f


	//   ....[91]....
        /*0530*/ 	.word	0x0500000f


	//   ....[92]....
        /*0534*/ 	.word	0x0500000f


	//   ....[93]....
        /*0538*/ 	.word	0x0500000f


	//----- nvinfo : EIATTR_COOP_GROUP_INSTR_OFFSETS
	.align		4
.L_359:
        /*053c*/ 	.byte	0x04, 0x28
        /*053e*/ 	.short	(.L_361 - .L_360)


	//   ....[0]....
.L_360:
        /*0540*/ 	.word	0x00000060


	//   ....[1]....
        /*0544*/ 	.word	0x000001c0


	//   ....[2]....
        /*0548*/ 	.word	0x000002c0


	//   ....[3]....
        /*054c*/ 	.word	0x00000430


	//   ....[4]....
        /*0550*/ 	.word	0x00000590


	//   ....[5]....
        /*0554*/ 	.word	0x000006b0


	//   ....[6]....
        /*0558*/ 	.word	0x00000810


	//   ....[7]....
        /*055c*/ 	.word	0x0000abc0


	//   ....[8]....
        /*0560*/ 	.word	0x00013d00


	//   ....[9]....
        /*0564*/ 	.word	0x00013d70


	//   ....[10]....
        /*0568*/ 	.word	0x00014780


	//   ....[11]....
        /*056c*/ 	.word	0x000147d0


	//   ....[12]....
        /*0570*/ 	.word	0x00017540


	//   ....[13]....
        /*0574*/ 	.word	0x00017570


	//   ....[14]....
        /*0578*/ 	.word	0x00018090


	//   ....[15]....
        /*057c*/ 	.word	0x000180d0


	//   ....[16]....
        /*0580*/ 	.word	0x0001a550


	//   ....[17]....
        /*0584*/ 	.word	0x0001a5b0


	//   ....[18]....
        /*0588*/ 	.word	0x0001ad00


	//   ....[19]....
        /*058c*/ 	.word	0x0001ad60


	//   ....[20]....
        /*0590*/ 	.word	0x0001bfd0


	//   ....[21]....
        /*0594*/ 	.word	0x0001c010


	//   ....[22]....
        /*0598*/ 	.word	0x0001c100


	//   ....[23]....
        /*059c*/ 	.word	0x0001c400


	//   ....[24]....
        /*05a0*/ 	.word	0x0001e730


	//   ....[25]....
        /*05a4*/ 	.word	0x0001e8a0


	//   ....[26]....
        /*05a8*/ 	.word	0x0001e8d0


	//   ....[27]....
        /*05ac*/ 	.word	0x0001e910


	//   ....[28]....
        /*05b0*/ 	.word	0x0001e980


	//   ....[29]....
        /*05b4*/ 	.word	0x0001e9e0


	//   ....[30]....
        /*05b8*/ 	.word	0x0001ea20


	//   ....[31]....
        /*05bc*/ 	.word	0x0001ebc0


	//   ....[32]....
        /*05c0*/ 	.word	0x0001ec20


	//   ....[33]....
        /*05c4*/ 	.word	0x0001ec60


	//   ....[34]....
        /*05c8*/ 	.word	0x0001eca0


	//   ....[35]....
        /*05cc*/ 	.word	0x0001ecd0


	//   ....[36]....
        /*05d0*/ 	.word	0x0001ed00


	//   ....[37]....
        /*05d4*/ 	.word	0x0001ed90


	//   ....[38]....
        /*05d8*/ 	.word	0x0001edf0


	//   ....[39]....
        /*05dc*/ 	.word	0x0001ee80


	//   ....[40]....
        /*05e0*/ 	.word	0x00023810


	//   ....[41]....
        /*05e4*/ 	.word	0x00023820


	//   ....[42]....
        /*05e8*/ 	.word	0x00023930


	//   ....[43]....
        /*05ec*/ 	.word	0x00023990


	//   ....[44]....
        /*05f0*/ 	.word	0x000239d0


	//   ....[45]....
        /*05f4*/ 	.word	0x00023a10


	//   ....[46]....
        /*05f8*/ 	.word	0x00023a40


	//   ....[47]....
        /*05fc*/ 	.word	0x00023a70


	//   ....[48]....
        /*0600*/ 	.word	0x00023c00


	//   ....[49]....
        /*0604*/ 	.word	0x00023c60


	//   ....[50]....
        /*0608*/ 	.word	0x00023ca0


	//   ....[51]....
        /*060c*/ 	.word	0x00023ce0


	//   ....[52]....
        /*0610*/ 	.word	0x00023d10


	//   ....[53]....
        /*0614*/ 	.word	0x00023d40


	//   ....[54]....
        /*0618*/ 	.word	0x00023e00


	//   ....[55]....
        /*061c*/ 	.word	0x00023e20


	//   ....[56]....
        /*0620*/ 	.word	0x00023e90


	//   ....[57]....
        /*0624*/ 	.word	0x00024520


	//   ....[58]....
        /*0628*/ 	.word	0x00024960


	//   ....[59]....
        /*062c*/ 	.word	0x00024a00


	//   ....[60]....
        /*0630*/ 	.word	0x00024aa0


	//   ....[61]....
        /*0634*/ 	.word	0x00024b40


	//   ....[62]....
        /*0638*/ 	.word	0x00024be0


	//   ....[63]....
        /*063c*/ 	.word	0x00024c80


	//   ....[64]....
        /*0640*/ 	.word	0x00024d20


	//   ....[65]....
        /*0644*/ 	.word	0x00024dc0


	//   ....[66]....
        /*0648*/ 	.word	0x00024eb0


	//   ....[67]....
        /*064c*/ 	.word	0x00024f50


	//   ....[68]....
        /*0650*/ 	.word	0x00024ff0


	//   ....[69]....
        /*0654*/ 	.word	0x00025090


	//   ....[70]....
        /*0658*/ 	.word	0x00025130


	//   ....[71]....
        /*065c*/ 	.word	0x000251d0


	//   ....[72]....
        /*0660*/ 	.word	0x00025270


	//   ....[73]....
        /*0664*/ 	.word	0x00025310


	//   ....[74]....
        /*0668*/ 	.word	0x00025610


	//   ....[75]....
        /*066c*/ 	.word	0x000258f0


	//   ....[76]....
        /*0670*/ 	.word	0x00025d10


	//   ....[77]....
        /*0674*/ 	.word	0x00025da0


	//   ....[78]....
        /*0678*/ 	.word	0x00025e40


	//   ....[79]....
        /*067c*/ 	.word	0x00025ef0


	//   ....[80]....
        /*0680*/ 	.word	0x00025f70


	//   ....[81]....
        /*0684*/ 	.word	0x00025ff0


	//   ....[82]....
        /*0688*/ 	.word	0x00026070


	//   ....[83]....
        /*068c*/ 	.word	0x000260f0


	//   ....[84]....
        /*0690*/ 	.word	0x00026180


	//   ....[85]....
        /*0694*/ 	.word	0x00026230


	//   ....[86]....
        /*0698*/ 	.word	0x000262b0


	//   ....[87]....
        /*069c*/ 	.word	0x00026330


	//   ....[88]....
        /*06a0*/ 	.word	0x000263b0


	//   ....[89]....
        /*06a4*/ 	.word	0x00026430


	//   ....[90]....
        /*06a8*/ 	.word	0x000264a0


	//   ....[91]....
        /*06ac*/ 	.word	0x00026540


	//   ....[92]....
        /*06b0*/ 	.word	0x000265d0


	//   ....[93]....
        /*06b4*/ 	.word	0x00026700


	//----- nvinfo : EIATTR_REG_RECONFIG
	.align		4
.L_361:
        /*06b8*/ 	.byte	0x01, 0x54
	.zero		2


	//----- nvinfo : EIATTR_SYSCALL_OFFSETS
	.align		4
        /*06bc*/ 	.byte	0x04, 0x46
        /*06be*/ 	.short	(.L_363 - .L_362)


	//   ....[0]....
.L_362:
        /*06c0*/ 	.word	0x00001910


	//   ....[1]....
        /*06c4*/ 	.word	0x00001a60


	//   ....[2]....
        /*06c8*/ 	.word	0x0000ad50


	//   ....[3]....
        /*06cc*/ 	.word	0x0000b1c0


	//   ....[4]....
        /*06d0*/ 	.word	0x00020ac0


	//   ....[5]....
        /*06d4*/ 	.word	0x00020c00


	//   ....[6]....
        /*06d8*/ 	.word	0x00020d00


	//----- nvinfo : EIATTR_MBARRIER_INSTR_OFFSETS
	.align		4
.L_363:
        /*06dc*/ 	.byte	0x04, 0x39
        /*06de*/ 	.short	(.L_365 - .L_364)


	//   ....[0]....
.L_364:
        /*06e0*/ 	.word	0x000002e0
        /*06e4*/ 	.word	0x000000ff
        /*06e8*/ 	.word	0x00034800
        /*06ec*/ 	.short	0x0100
        /*06ee*/ 	.byte	0x08
	.zero		1


	//   ....[1]....
        /*06f0*/ 	.word	0x000002f0
        /*06f4*/ 	.word	0x000000ff
        /*06f8*/ 	.word	0x00034820
        /*06fc*/ 	.short	0x0100
        /*06fe*/ 	.byte	0x08
	.zero		1


	//   ....[2]....
        /*0700*/ 	.word	0x000003e0
        /*0704*/ 	.word	0x000000ff
        /*0708*/ 	.word	0x00034830
        /*070c*/ 	.short	0x0100
        /*070e*/ 	.byte	0x08
	.zero		1


	//   ....[3]....
        /*0710*/ 	.word	0x000003f0
        /*0714*/ 	.word	0x000000ff
        /*0718*/ 	.word	0x00034840
        /*071c*/ 	.short	0x0100
        /*071e*/ 	.byte	0x08
	.zero		1


	//   ....[4]....
        /*0720*/ 	.word	0x00000400
        /*0724*/ 	.word	0x000000ff
        /*0728*/ 	.word	0x00034838
        /*072c*/ 	.short	0x0100
        /*072e*/ 	.byte	0x08
	.zero		1


	//   ....[5]....
        /*0730*/ 	.word	0x00000410
        /*0734*/ 	.word	0x000000ff
        /*0738*/ 	.word	0x00034848
        /*073c*/ 	.short	0x0100
        /*073e*/ 	.byte	0x08
	.zero		1


	//   ....[6]....
        /*0740*/ 	.word	0x00000540
        /*0744*/ 	.word	0x000000ff
        /*0748*/ 	.word	0x00034850
        /*074c*/ 	.short	0x0100
        /*074e*/ 	.byte	0x08
	.zero		1


	//   ....[7]....
        /*0750*/ 	.word	0x00000550
        /*0754*/ 	.word	0x000000ff
        /*0758*/ 	.word	0x00034860
        /*075c*/ 	.short	0x0100
        /*075e*/ 	.byte	0x08
	.zero		1


	//   ....[8]....
        /*0760*/ 	.word	0x00000560
        /*0764*/ 	.word	0x000000ff
        /*0768*/ 	.word	0x00034858
        /*076c*/ 	.short	0x0100
        /*076e*/ 	.byte	0x08
	.zero		1


	//   ....[9]....
        /*0770*/ 	.word	0x00000570
        /*0774*/ 	.word	0x000000ff
        /*0778*/ 	.word	0x00034868
        /*077c*/ 	.short	0x0100
        /*077e*/ 	.byte	0x08
	.zero		1


	//   ....[10]....
        /*0780*/ 	.word	0x00000660
        /*0784*/ 	.word	0x000000ff
        /*0788*/ 	.word	0x00034870
        /*078c*/ 	.short	0x0100
        /*078e*/ 	.byte	0x06
	.zero		1


	//   ....[11]....
        /*0790*/ 	.word	0x00000670
        /*0794*/ 	.word	0x000000ff
        /*0798*/ 	.word	0x00034880
        /*079c*/ 	.short	0x0100
        /*079e*/ 	.byte	0x06
	.zero		1


	//   ....[12]....
        /*07a0*/ 	.word	0x00000680
        /*07a4*/ 	.word	0x000000ff
        /*07a8*/ 	.word	0x00034878
        /*07ac*/ 	.short	0x0100
        /*07ae*/ 	.byte	0x06
	.zero		1


	//   ....[13]....
        /*07b0*/ 	.word	0x00000690
        /*07b4*/ 	.word	0x000000ff
        /*07b8*/ 	.word	0x00034888
        /*07bc*/ 	.short	0x0100
        /*07be*/ 	.byte	0x06
	.zero		1


	//   ....[14]....
        /*07c0*/ 	.word	0x000007c0
        /*07c4*/ 	.word	0x000000ff
        /*07c8*/ 	.word	0x00034890
        /*07cc*/ 	.short	0x0100
        /*07ce*/ 	.byte	0x08
	.zero		1


	//   ....[15]....
        /*07d0*/ 	.word	0x000007d0
        /*07d4*/ 	.word	0x000000ff
        /*07d8*/ 	.word	0x000348a0
        /*07dc*/ 	.short	0x0100
        /*07de*/ 	.byte	0x08
	.zero		1


	//   ....[16]....
        /*07e0*/ 	.word	0x000007e0
        /*07e4*/ 	.word	0x000000ff
        /*07e8*/ 	.word	0x00034898
        /*07ec*/ 	.short	0x0100
        /*07ee*/ 	.byte	0x08
	.zero		1


	//   ....[17]....
        /*07f0*/ 	.word	0x000007f0
        /*07f4*/ 	.word	0x000000ff
        /*07f8*/ 	.word	0x000348a8
        /*07fc*/ 	.short	0x0100
        /*07fe*/ 	.byte	0x08
	.zero		1


	//   ....[18]....
        /*0800*/ 	.word	0x00000920
        /*0804*/ 	.word	0x000000ff
        /*0808*/ 	.word	0x000348b0
        /*080c*/ 	.short	0x0100
        /*080e*/ 	.byte	0x08
	.zero		1


	//   ....[19]....
        /*0810*/ 	.word	0x00000930
        /*0814*/ 	.word	0x000000ff
        /*0818*/ 	.word	0x000348c0
        /*081c*/ 	.short	0x0100
        /*081e*/ 	.byte	0x08
	.zero		1


	//   ....[20]....
        /*0820*/ 	.word	0x00000940
        /*0824*/ 	.word	0x000000ff
        /*0828*/ 	.word	0x000348b8
        /*082c*/ 	.short	0x0100
        /*082e*/ 	.byte	0x08
	.zero		1


	//   ....[21]....
        /*0830*/ 	.word	0x00000950
        /*0834*/ 	.word	0x000000ff
        /*0838*/ 	.word	0x000348c8
        /*083c*/ 	.short	0x0100
        /*083e*/ 	.byte	0x08
	.zero		1


	//   ....[22]....
        /*0840*/ 	.word	0x000036c0
        /*0844*/ 	.word	0x00000003
        /*0848*/ 	.word	0x00034890
        /*084c*/ 	.short	0x010a
        /*084e*/ 	.byte	0x3f
	.zero		1


	//   ....[23]....
        /*0850*/ 	.word	0x00006da0
        /*0854*/ 	.word	0x00000003
        /*0858*/ 	.word	0x00034890
        /*085c*/ 	.short	0x010a
        /*085e*/ 	.byte	0x3f
	.zero		1


	//   ....[24]....
        /*0860*/ 	.word	0x00009fb0
        /*0864*/ 	.word	0x00000003
        /*0868*/ 	.word	0x00034890
        /*086c*/ 	.short	0x010a
        /*086e*/ 	.byte	0x3f
	.zero		1


	//   ....[25]....
        /*0870*/ 	.word	0x0000a380
        /*0874*/ 	.word	0x00000024
        /*0878*/ 	.word	0x00000000
        /*087c*/ 	.short	0x0101
        /*087e*/ 	.byte	0x3f
	.zero		1


	//   ....[26]....
        /*0880*/ 	.word	0x0000a3c0
        /*0884*/ 	.word	0x00000003
        /*0888*/ 	.word	0x000348b0
        /*088c*/ 	.short	0x010a
        /*088e*/ 	.byte	0x3f
	.zero		1


	//   ....[27]....
        /*0890*/ 	.word	0x0000a890
        /*0894*/ 	.word	0x00000003
        /*0898*/ 	.word	0x00000000
        /*089c*/ 	.short	0x0101
        /*089e*/ 	.byte	0x3f
	.zero		1


	//   ....[28]....
        /*08a0*/ 	.word	0x0000add0
        /*08a4*/ 	.word	0x00000012
        /*08a8*/ 	.word	0x00034800
        /*08ac*/ 	.short	0x010a
        /*08ae*/ 	.byte	0x3f
	.zero		1


	//   ....[29]....
        /*08b0*/ 	.word	0x0000ae20
        /*08b4*/ 	.word	0x00000012
        /*08b8*/ 	.word	0x00034800
        /*08bc*/ 	.short	0x010a
        /*08be*/ 	.byte	0x3f
	.zero		1


	//   ....[30]....
        /*08c0*/ 	.word	0x0000c210
        /*08c4*/ 	.word	0x00000012
        /*08c8*/ 	.word	0x00034800
        /*08cc*/ 	.short	0x010a
        /*08ce*/ 	.byte	0x3f
	.zero		1


	//   ....[31]....
        /*08d0*/ 	.word	0x0000f770
        /*08d4*/ 	.word	0x00000012
        /*08d8*/ 	.word	0x00034800
        /*08dc*/ 	.short	0x010a
        /*08de*/ 	.byte	0x3f
	.zero		1


	//   ....[32]....
        /*08e0*/ 	.word	0x00012310
        /*08e4*/ 	.word	0x00000000
        /*08e8*/ 	.word	0x00034830
        /*08ec*/ 	.short	0x010a
        /*08ee*/ 	.byte	0x3f
	.zero		1


	//   ....[33]....
        /*08f0*/ 	.word	0x00012390
        /*08f4*/ 	.word	0x00000000
        /*08f8*/ 	.word	0x00034830
        /*08fc*/ 	.short	0x010a
        /*08fe*/ 	.byte	0x3f
	.zero		1


	//   ....[34]....
        /*0900*/ 	.word	0x00013750
        /*0904*/ 	.word	0x00000000
        /*0908*/ 	.word	0x00000000
        /*090c*/ 	.short	0x0101
        /*090e*/ 	.byte	0x3f
	.zero		1


	//   ....[35]....
        /*0910*/ 	.word	0x00015820
        /*0914*/ 	.word	0x0000000e
        /*0918*/ 	.word	0x00034830
        /*091c*/ 	.short	0x010a
        /*091e*/ 	.byte	0x3f
	.zero		1


	//   ....[36]....
        /*0920*/ 	.word	0x00015890
        /*0924*/ 	.word	0x0000000e
        /*0928*/ 	.word	0x00034830
        /*092c*/ 	.short	0x010a
        /*092e*/ 	.byte	0x3f
	.zero		1


	//   ....[37]....
        /*0930*/ 	.word	0x00016410
        /*0934*/ 	.word	0x0000000f
        /*0938*/ 	.word	0x00034850
        /*093c*/ 	.short	0x010a
        /*093e*/ 	.byte	0x3f
	.zero		1


	//   ....[38]....
        /*0940*/ 	.word	0x00016460
        /*0944*/ 	.word	0x0000000f
        /*0948*/ 	.word	0x00034850
        /*094c*/ 	.short	0x010a
        /*094e*/ 	.byte	0x3f
	.zero		1


	//   ....[39]....
        /*0950*/ 	.word	0x00018a60
        /*0954*/ 	.word	0x0000000e
        /*0958*/ 	.word	0x00000000
        /*095c*/ 	.short	0x0101
        /*095e*/ 	.byte	0x3f
	.zero		1


	//   ....[40]....
        /*0960*/ 	.word	0x00018ab0
        /*0964*/ 	.word	0x0000000f
        /*0968*/ 	.word	0x00000000
        /*096c*/ 	.short	0x0101
        /*096e*/ 	.byte	0x3f
	.zero		1


	//   ....[41]....
        /*0970*/ 	.word	0x00018e40
        /*0974*/ 	.word	0x00000008
        /*0978*/ 	.word	0x00034830
        /*097c*/ 	.short	0x010a
        /*097e*/ 	.byte	0x3f
	.zero		1


	//   ....[42]....
        /*0980*/ 	.word	0x00018eb0
        /*0984*/ 	.word	0x00000008
        /*0988*/ 	.word	0x00034830
        /*098c*/ 	.short	0x010a
        /*098e*/ 	.byte	0x3f
	.zero		1


	//   ....[43]....
        /*0990*/ 	.word	0x00019a30
        /*0994*/ 	.word	0x0000000e
        /*0998*/ 	.word	0x00034850
        /*099c*/ 	.short	0x010a
        /*099e*/ 	.byte	0x3f
	.zero		1


	//   ....[44]....
        /*09a0*/ 	.word	0x00019a80
        /*09a4*/ 	.word	0x0000000e
        /*09a8*/ 	.word	0x00034850
        /*09ac*/ 	.short	0x010a
        /*09ae*/ 	.byte	0x3f
	.zero		1


	//   ....[45]....
        /*09b0*/ 	.word	0x0001b390
        /*09b4*/ 	.word	0x00000007
        /*09b8*/ 	.word	0x00000000
        /*09bc*/ 	.short	0x0101
        /*09be*/ 	.byte	0x3f
	.zero		1


	//   ....[46]....
        /*09c0*/ 	.word	0x0001b550
        /*09c4*/ 	.word	0x0000000d
        /*09c8*/ 	.word	0x00000000
        /*09cc*/ 	.short	0x0101
        /*09ce*/ 	.byte	0x3f
	.zero		1


	//   ....[47]....
        /*09d0*/ 	.word	0x0001bec0
        /*09d4*/ 	.word	0x0000000b
        /*09d8*/ 	.word	0x00034850
        /*09dc*/ 	.short	0x010a
        /*09de*/ 	.byte	0x3f
	.zero		1


	//   ....[48]....
        /*09e0*/ 	.word	0x0001bf60
        /*09e4*/ 	.word	0x0000000b
        /*09e8*/ 	.word	0x00034850
        /*09ec*/ 	.short	0x010a
        /*09ee*/ 	.byte	0x3f
	.zero		1


	//   ....[49]....
        /*09f0*/ 	.word	0x0001c4f0
        /*09f4*/ 	.word	0x0000000a
        /*09f8*/ 	.word	0x00000000
        /*09fc*/ 	.short	0x0101
        /*09fe*/ 	.byte	0x3f
	.zero		1


	//   ....[50]....
        /*0a00*/ 	.word	0x0001d740
        /*0a04*/ 	.word	0x00000000
        /*0a08*/ 	.word	0x00000000
        /*0a0c*/ 	.short	0x0101
        /*0a0e*/ 	.byte	0x3f
	.zero		1


	//   ....[51]....
        /*0a10*/ 	.word	0x0001fbb0
        /*0a14*/ 	.word	0x00000005
        /*0a18*/ 	.word	0x00034820
        /*0a1c*/ 	.short	0x010a
        /*0a1e*/ 	.byte	0x3f
	.zero		1


	//   ....[52]....
        /*0a20*/ 	.word	0x0001fc40
        /*0a24*/ 	.word	0x00000006
        /*0a28*/ 	.word	0x000348a0
        /*0a2c*/ 	.short	0x010a
        /*0a2e*/ 	.byte	0x3f
	.zero		1


	//   ....[53]....
        /*0a30*/ 	.word	0x0001fed0
        /*0a34*/ 	.word	0x00000006
        /*0a38*/ 	.word	0x000348c0
        /*0a3c*/ 	.short	0x010a
        /*0a3e*/ 	.byte	0x3f
	.zero		1


	//   ....[54]....
        /*0a40*/ 	.word	0x00020290
        /*0a44*/ 	.word	0x00000007
        /*0a48*/ 	.word	0x000348a0
        /*0a4c*/ 	.short	0x010a
        /*0a4e*/ 	.byte	0x3f
	.zero		1


	//   ....[55]....
        /*0a50*/ 	.word	0x00020500
        /*0a54*/ 	.word	0x00000007
        /*0a58*/ 	.word	0x000348c0
        /*0a5c*/ 	.short	0x010a
        /*0a5e*/ 	.byte	0x3f
	.zero		1


	//   ....[56]....
        /*0a60*/ 	.word	0x00021410
        /*0a64*/ 	.word	0x00000007
        /*0a68*/ 	.word	0x00034840
        /*0a6c*/ 	.short	0x010a
        /*0a6e*/ 	.byte	0x3f
	.zero		1


	//   ....[57]....
        /*0a70*/ 	.word	0x000219c0
        /*0a74*/ 	.word	0x0000000a
        /*0a78*/ 	.word	0x00034820
        /*0a7c*/ 	.short	0x010a
        /*0a7e*/ 	.byte	0x3f
	.zero		1


	//   ....[58]....
        /*0a80*/ 	.word	0x00021cd0
        /*0a84*/ 	.word	0x00000007
        /*0a88*/ 	.word	0x00034840
        /*0a8c*/ 	.short	0x010a
        /*0a8e*/ 	.byte	0x3f
	.zero		1


	//   ....[59]....
        /*0a90*/ 	.word	0x00021fd0
        /*0a94*/ 	.word	0x00000008
        /*0a98*/ 	.word	0x00000060
        /*0a9c*/ 	.short	0x010a
        /*0a9e*/ 	.byte	0x3f
	.zero		1


	//   ....[60]....
        /*0aa0*/ 	.word	0x00022590
        /*0aa4*/ 	.word	0x00000002
        /*0aa8*/ 	.word	0x00034840
        /*0aac*/ 	.short	0x010a
        /*0aae*/ 	.byte	0x3f
	.zero		1


	//   ....[61]....
        /*0ab0*/ 	.word	0x00022890
        /*0ab4*/ 	.word	0x00000003
        /*0ab8*/ 	.word	0x00000060
        /*0abc*/ 	.short	0x010a
        /*0abe*/ 	.byte	0x3f
	.zero		1


	//   ....[62]....
        /*0ac0*/ 	.word	0x00022d50
        /*0ac4*/ 	.word	0x00000002
        /*0ac8*/ 	.word	0x00034840
        /*0acc*/ 	.short	0x010a
        /*0ace*/ 	.byte	0x3f
	.zero		1


	//   ....[63]....
        /*0ad0*/ 	.word	0x00023060
        /*0ad4*/ 	.word	0x00000002
        /*0ad8*/ 	.word	0x00000060
        /*0adc*/ 	.short	0x010a
        /*0ade*/ 	.byte	0x3f
	.zero		1


	//   ....[64]....
        /*0ae0*/ 	.word	0x000234c0
        /*0ae4*/ 	.word	0x00000003
        /*0ae8*/ 	.word	0x00034860
        /*0aec*/ 	.short	0x010a
        /*0aee*/ 	.byte	0x3f
	.zero		1


	//   ....[65]....
        /*0af0*/ 	.word	0x000244a0
        /*0af4*/ 	.word	0x00000000
        /*0af8*/ 	.word	0x00034820
        /*0afc*/ 	.short	0x010a
        /*0afe*/ 	.byte	0x3f
	.zero		1


	//   ....[66]....
        /*0b00*/ 	.word	0x00024650
        /*0b04*/ 	.word	0x00000006
        /*0b08*/ 	.word	0x00000000
        /*0b0c*/ 	.short	0x010a
        /*0b0e*/ 	.byte	0x3f
	.zero		1


	//   ....[67]....
        /*0b10*/ 	.word	0x000246c0
        /*0b14*/ 	.word	0x00000007
        /*0b18*/ 	.word	0x00000000
        /*0b1c*/ 	.short	0x010a
        /*0b1e*/ 	.byte	0x3f
	.zero		1


	//   ....[68]....
        /*0b20*/ 	.word	0x00024730
        /*0b24*/ 	.word	0x00000004
        /*0b28*/ 	.word	0x00000000
        /*0b2c*/ 	.short	0x010a
        /*0b2e*/ 	.byte	0x3f
	.zero		1


	//   ....[69]....
        /*0b30*/ 	.word	0x00024760
        /*0b34*/ 	.word	0x00000003
        /*0b38*/ 	.word	0x00000000
        /*0b3c*/ 	.short	0x010a
        /*0b3e*/ 	.byte	0x3f
	.zero		1


	//   ....[70]....
        /*0b40*/ 	.word	0x000247c0
        /*0b44*/ 	.word	0x00000003
        /*0b48*/ 	.word	0x00034890
        /*0b4c*/ 	.short	0x010a
        /*0b4e*/ 	.byte	0x3f
	.zero		1


	//   ....[71]....
        /*0b50*/ 	.word	0x00024810
        /*0b54*/ 	.word	0x00000003
        /*0b58*/ 	.word	0x00034890
        /*0b5c*/ 	.short	0x010a
        /*0b5e*/ 	.byte	0x3f
	.zero		1


	//   ....[72]....
        /*0b60*/ 	.word	0x00024860
        /*0b64*/ 	.word	0x00000003
        /*0b68*/ 	.word	0x00034890
        /*0b6c*/ 	.short	0x010a
        /*0b6e*/ 	.byte	0x3f
	.zero		1


	//   ....[73]....
        /*0b70*/ 	.word	0x000248b0
        /*0b74*/ 	.word	0x00000003
        /*0b78*/ 	.word	0x000348b0
        /*0b7c*/ 	.short	0x010a
        /*0b7e*/ 	.byte	0x3f
	.zero		1


	//   ....[74]....
        /*0b80*/ 	.word	0x00024e00
        /*0b84*/ 	.word	0x00000012
        /*0b88*/ 	.word	0x00034800
        /*0b8c*/ 	.short	0x010a
        /*0b8e*/ 	.byte	0x3f
	.zero		1


	//   ....[75]....
        /*0b90*/ 	.word	0x00025350
        /*0b94*/ 	.word	0x00000012
        /*0b98*/ 	.word	0x00034800
        /*0b9c*/ 	.short	0x010a
        /*0b9e*/ 	.byte	0x3f
	.zero		1


	//   ....[76]....
        /*0ba0*/ 	.word	0x000253a0
        /*0ba4*/ 	.word	0x00000000
        /*0ba8*/ 	.word	0x00034830
        /*0bac*/ 	.short	0x010a
        /*0bae*/ 	.byte	0x3f
	.zero		1


	//   ....[77]....
        /*0bb0*/ 	.word	0x000253f0
        /*0bb4*/ 	.word	0x0000000e
        /*0bb8*/ 	.word	0x00034830
        /*0bbc*/ 	.short	0x010a
        /*0bbe*/ 	.byte	0x3f
	.zero		1


	//   ....[78]....
        /*0bc0*/ 	.word	0x00025440
        /*0bc4*/ 	.word	0x0000000f
        /*0bc8*/ 	.word	0x00034850
        /*0bcc*/ 	.short	0x010a
        /*0bce*/ 	.byte	0x3f
	.zero		1


	//   ....[79]....
        /*0bd0*/ 	.word	0x00025490
        /*0bd4*/ 	.word	0x00000008
        /*0bd8*/ 	.word	0x00034830
        /*0bdc*/ 	.short	0x010a
        /*0bde*/ 	.byte	0x3f
	.zero		1


	//   ....[80]....
        /*0be0*/ 	.word	0x000254e0
        /*0be4*/ 	.word	0x0000000e
        /*0be8*/ 	.word	0x00034850
        /*0bec*/ 	.short	0x010a
        /*0bee*/ 	.byte	0x3f
	.zero		1


	//   ....[81]....
        /*0bf0*/ 	.word	0x00025530
        /*0bf4*/ 	.word	0x0000000b
        /*0bf8*/ 	.word	0x00034850
        /*0bfc*/ 	.short	0x010a
        /*0bfe*/ 	.byte	0x3f
	.zero		1


	//   ....[82]....
        /*0c00*/ 	.word	0x000256d0
        /*0c04*/ 	.word	0x00000005
        /*0c08*/ 	.word	0x00034820
        /*0c0c*/ 	.short	0x010a
        /*0c0e*/ 	.byte	0x3f
	.zero		1


	//   ....[83]....
        /*0c10*/ 	.word	0x00025720
        /*0c14*/ 	.word	0x00000006
        /*0c18*/ 	.word	0x000348a0
        /*0c1c*/ 	.short	0x010a
        /*0c1e*/ 	.byte	0x3f
	.zero		1


	//   ....[84]....
        /*0c20*/ 	.word	0x00025770
        /*0c24*/ 	.word	0x00000006
        /*0c28*/ 	.word	0x000348c0
        /*0c2c*/ 	.short	0x010a
        /*0c2e*/ 	.byte	0x3f
	.zero		1


	//   ....[85]....
        /*0c30*/ 	.word	0x000257c0
        /*0c34*/ 	.word	0x00000007
        /*0c38*/ 	.word	0x000348a0
        /*0c3c*/ 	.short	0x010a
        /*0c3e*/ 	.byte	0x3f
	.zero		1


	//   ....[86]....
        /*0c40*/ 	.word	0x00025810
        /*0c44*/ 	.word	0x00000007
        /*0c48*/ 	.word	0x000348c0
        /*0c4c*/ 	.short	0x010a
        /*0c4e*/ 	.byte	0x3f
	.zero		1


	//   ....[87]....
        /*0c50*/ 	.word	0x000259b0
        /*0c54*/ 	.word	0x00000007
        /*0c58*/ 	.word	0x00034840
        /*0c5c*/ 	.short	0x010a
        /*0c5e*/ 	.byte	0x3f
	.zero		1


	//   ....[88]....
        /*0c60*/ 	.word	0x00025a30
        /*0c64*/ 	.word	0x00000003
        /*0c68*/ 	.word	0x00034820
        /*0c6c*/ 	.short	0x010a
        /*0c6e*/ 	.byte	0x3f
	.zero		1


	//   ....[89]....
        /*0c70*/ 	.word	0x00025a80
        /*0c74*/ 	.word	0x00000007
        /*0c78*/ 	.word	0x00034840
        /*0c7c*/ 	.short	0x010a
        /*0c7e*/ 	.byte	0x3f
	.zero		1


	//   ....[90]....
        /*0c80*/ 	.word	0x00025ad0
        /*0c84*/ 	.word	0x00000008
        /*0c88*/ 	.word	0x00000060
        /*0c8c*/ 	.short	0x010a
        /*0c8e*/ 	.byte	0x3f
	.zero		1


	//   ....[91]....
        /*0c90*/ 	.word	0x00025b20
        /*0c94*/ 	.word	0x00000002
        /*0c98*/ 	.word	0x00034840
        /*0c9c*/ 	.short	0x010a
        /*0c9e*/ 	.byte	0x3f
	.zero		1


	//   ....[92]....
        /*0ca0*/ 	.word	0x00025b70
        /*0ca4*/ 	.word	0x00000003
        /*0ca8*/ 	.word	0x00000060
        /*0cac*/ 	.short	0x010a
        /*0cae*/ 	.byte	0x3f
	.zero		1


	//   ....[93]....
        /*0cb0*/ 	.word	0x00025bc0
        /*0cb4*/ 	.word	0x00000002
        /*0cb8*/ 	.word	0x00034840
        /*0cbc*/ 	.short	0x010a
        /*0cbe*/ 	.byte	0x3f
	.zero		1


	//   ....[94]....
        /*0cc0*/ 	.word	0x00025c10
        /*0cc4*/ 	.word	0x00000002
        /*0cc8*/ 	.word	0x00000060
        /*0ccc*/ 	.short	0x010a
        /*0cce*/ 	.byte	0x3f
	.zero		1


	//   ....[95]....
        /*0cd0*/ 	.word	0x00025c60
        /*0cd4*/ 	.word	0x00000003
        /*0cd8*/ 	.word	0x00034860
        /*0cdc*/ 	.short	0x010a
        /*0cde*/ 	.byte	0x3f
	.zero		1


	//   ....[96]....
        /*0ce0*/ 	.word	0x00026620
        /*0ce4*/ 	.word	0x00000000
        /*0ce8*/ 	.word	0x00034820
        /*0cec*/ 	.short	0x010a
        /*0cee*/ 	.byte	0x3f
	.zero		1


	//   ....[97]....
        /*0cf0*/ 	.word	0x000267c0
        /*0cf4*/ 	.word	0x00000006
        /*0cf8*/ 	.word	0x00000000
        /*0cfc*/ 	.short	0x010a
        /*0cfe*/ 	.byte	0x3f
	.zero		1


	//   ....[98]....
        /*0d00*/ 	.word	0x00026810
        /*0d04*/ 	.word	0x00000007
        /*0d08*/ 	.word	0x00000000
        /*0d0c*/ 	.short	0x010a
        /*0d0e*/ 	.byte	0x3f
	.zero		1


	//   ....[99]....
        /*0d10*/ 	.word	0x00026860
        /*0d14*/ 	.word	0x00000004
        /*0d18*/ 	.word	0x00000000
        /*0d1c*/ 	.short	0x010a
        /*0d1e*/ 	.byte	0x3f
	.zero		1


	//----- nvinfo : EIATTR_NUM_MBARRIERS
	.align		4
.L_365:
        /*0d20*/ 	.byte	0x03, 0x38
        /*0d22*/ 	.short	0x0016


	//----- nvinfo : EIATTR_EXIT_INSTR_OFFSETS
	.align		4
        /*0d24*/ 	.byte	0x04, 0x1c
        /*0d26*/ 	.short	(.L_367 - .L_366)


	//   ....[0]....
.L_366:
        /*0d28*/ 	.word	0x000247b0


	//----- nvinfo : EIATTR_MAX_THREADS
	.align		4
.L_367:
        /*0d2c*/ 	.byte	0x04, 0x05
        /*0d2e*/ 	.short	(.L_369 - .L_368)
.L_368:
        /*0d30*/ 	.word	0x00000180
        /*0d34*/ 	.word	0x00000001
        /*0d38*/ 	.word	0x00000001


	//----- nvinfo : EIATTR_CRS_STACK_SIZE
	.align		4
.L_369:
        /*0d3c*/ 	.byte	0x04, 0x1e
        /*0d3e*/ 	.short	(.L_371 - .L_370)
.L_370:
        /*0d40*/ 	.word	0x00000000


	//----- nvinfo : EIATTR_CBANK_PARAM_SIZE
	.align		4
.L_371:
        /*0d44*/ 	.byte	0x03, 0x19
        /*0d46*/ 	.short	0x0a70


	//----- nvinfo : EIATTR_PARAM_CBANK
	.align		4
        /*0d48*/ 	.byte	0x04, 0x0a
        /*0d4a*/ 	.short	(.L_373 - .L_372)
	.align		4
.L_372:
        /*0d4c*/ 	.word	index@(.nv.constant0._ZN7cutlass13device_kernelIN5flash11enable_sm90INS1_16FlashAttnFwdSm90INS1_25CollectiveMainloopFwdSm90ILi2EN4cute5tupleIJNS5_1CILi1EEES8_S8_EEENS6_IJNS7_ILi128EEESA_NS7_ILi192EEEEEELi128ENS_10bfloat16_tEfNS_4arch4Sm90ELb1ELb0ELb1ELb1ELb0ELb1ELb0ELb1ELb1ELb0ELb0ELb0EEENS1_21CollectiveEpilogueFwdINS6_IJSA_SA_SA_EEES9_SD_SF_Li256ELb1ELb0ELb0ELb0EEENS1_36VarlenDynamicPersistentTileSchedulerILi128ELi128ELi256ELi32ELb0ELb0ELb1ELb1ELb1ELb1EEEEEEEEEvNT_6ParamsE)
        /*0d50*/ 	.short	0x0210
        /*0d52*/ 	.short	0x0a70


	//----- nvinfo : EIATTR_SW_WAR
	.align		4
.L_373:
        /*0d54*/ 	.byte	0x04, 0x36
        /*0d56*/ 	.short	(.L_375 - .L_374)
.L_374:
        /*0d58*/ 	.word	0x00000008
.L_375:


//--------------------- .nv.callgraph             --------------------------
	.section	.nv.callgraph,"",@"SHT_CUDA_CALLGRAPH"
	.align	4
	.sectionentsize	8
	.align		4
        /*0000*/ 	.word	0x00000000
	.align		4
        /*0004*/ 	.word	0xffffffff
	.align		4
        /*0008*/ 	.word	index@(_ZN7cutlass13device_kernelIN5flash11enable_sm90INS1_16FlashAttnFwdSm90INS1_25CollectiveMainloopFwdSm90ILi2EN4cute5tupleIJNS5_1CILi1EEES8_S8_EEENS6_IJNS7_ILi128EEESA_NS7_ILi192EEEEEELi128ENS_10bfloat16_tEfNS_4arch4Sm90ELb0ELb0ELb1ELb0ELb0ELb0ELb0ELb1ELb1ELb0ELb0ELb0EEENS1_21CollectiveEpilogueFwdINS6_IJSA_SA_SA_EEES9_SD_SF_Li256ELb0ELb0ELb0ELb0EEENS1_29StaticPersistentTileSchedulerILb0EEEEEEEEEvNT_6ParamsE)
	.align		4
        /*000c*/ 	.word	index@(__assertfail)
	.align		4
        /*0010*/ 	.word	index@(_ZN7cutlass13device_kernelIN5flash11enable_sm90INS1_16FlashAttnFwdSm90INS1_25CollectiveMainloopFwdSm90ILi2EN4cute5tupleIJNS5_1CILi2EEENS7_ILi1EEES9_EEENS6_IJNS7_ILi128EEESB_NS7_ILi192EEEEEELi128ENS_10bfloat16_tEfNS_4arch4Sm90ELb0ELb0ELb1ELb0ELb0ELb0ELb0ELb1ELb1ELb0ELb0ELb0EEENS1_21CollectiveEpilogueFwdINS6_IJSB_SB_SB_EEESA_SE_SG_Li256ELb0ELb0ELb0ELb0EEENS1_29StaticPersistentTileSchedulerILb0EEEEEEEEEvNT_6ParamsE)
	.align		4
        /*0014*/ 	.word	index@(__assertfail)
	.align		4
        /*0018*/ 	.word	index@(_ZN7cutlass13device_kernelIN5flash11enable_sm90INS1_16FlashAttnFwdSm90INS1_25CollectiveMainloopFwdSm90ILi2EN4cute5tupleIJNS5_1CILi1EEES8_S8_EEENS6_IJNS7_ILi128EEESA_NS7_ILi192EEEEEELi128ENS_10bfloat16_tEfNS_4arch4Sm90ELb0ELb0ELb1ELb1ELb0ELb0ELb0ELb1ELb1ELb0ELb0ELb0EEENS1_21CollectiveEpilogueFwdINS6_IJSA_SA_SA_EEES9_SD_SF_Li256ELb1ELb0ELb0ELb0EEENS1_36VarlenDynamicPersistentTileSchedulerILi128ELi128ELi256ELi32ELb0ELb0ELb1ELb0ELb1ELb1EEEEEEEEEvNT_6ParamsE)
	.align		4
        /*001c*/ 	.word	index@(__assertfail)
	.align		4
        /*0020*/ 	.word	index@(_ZN7cutlass13device_kernelIN5flash11enable_sm90INS1_16FlashAttnFwdSm90INS1_25CollectiveMainloopFwdSm90ILi2EN4cute5tupleIJNS5_1CILi1EEES8_S8_EEENS6_IJNS7_ILi128EEESA_NS7_ILi192EEEEEELi128ENS_10bfloat16_tEfNS_4arch4Sm90ELb0ELb0ELb1ELb1ELb0ELb1ELb0ELb1ELb1ELb0ELb0ELb0EEENS1_21CollectiveEpilogueFwdINS6_IJSA_SA_SA_EEES9_SD_SF_Li256ELb1ELb0ELb0ELb0EEENS1_36VarlenDynamicPersistentTileSchedulerILi128ELi128ELi256ELi32ELb0ELb0ELb1ELb0ELb1ELb1EEEEEEEEEvNT_6ParamsE)
	.align		4
        /*0024*/ 	.word	index@(__assertfail)
	.align		4
        /*0028*/ 	.word	index@(_ZN7cutlass13device_kernelIN5flash11enable_sm90INS1_16FlashAttnFwdSm90INS1_25CollectiveMainloopFwdSm90ILi2EN4cute5tupleIJNS5_1CILi1EEES8_S8_EEENS6_IJNS7_ILi128EEENS7_ILi96EEENS7_ILi192EEEEEELi128ENS_10bfloat16_tEfNS_4arch4Sm90ELb0ELb1ELb1ELb0ELb0ELb0ELb0ELb1ELb1ELb0ELb0ELb0EEENS1_21CollectiveEpilogueFwdINS6_IJSA_SA_SB_EEES9_SE_SG_Li256ELb0ELb0ELb0ELb0EEENS1_30DynamicPersistentTileSchedulerILi256ELi32ELb0ELb0ELb1EEEEEEEEEvNT_6ParamsE)
	.align		4
        /*002c*/ 	.word	index@(__assertfail)
	.align		4
        /*0030*/ 	.word	index@(_ZN7cutlass13device_kernelIN5flash11enable_sm90INS1_16FlashAttnFwdSm90INS1_25CollectiveMainloopFwdSm90ILi2EN4cute5tupleIJNS5_1CILi1EEES8_S8_EEENS6_IJNS7_ILi128EEENS7_ILi96EEENS7_ILi192EEEEEELi128ENS_10bfloat16_tEfNS_4arch4Sm90ELb0ELb1ELb1ELb1ELb0ELb0ELb0ELb1ELb1ELb0ELb0ELb0EEENS1_21CollectiveEpilogueFwdINS6_IJSA_SA_SB_EEES9_SE_SG_Li256ELb1ELb0ELb0ELb0EEENS1_36VarlenDynamicPersistentTileSchedulerILi128ELi96ELi256ELi32ELb0ELb0ELb1ELb1ELb0ELb1EEEEEEEEEvNT_6ParamsE)
	.align		4
        /*0034*/ 	.word	index@(__assertfail)
	.align		4
        /*0038*/ 	.word	index@(_ZN7cutlass13device_kernelIN5flash11enable_sm90INS1_16FlashAttnFwdSm90INS1_25CollectiveMainloopFwdSm90ILi2EN4cute5tupleIJNS5_1CILi1EEES8_S8_EEENS6_IJNS7_ILi128EEENS7_ILi96EEENS7_ILi192EEEEEELi128ENS_10bfloat16_tEfNS_4arch4Sm90ELb0ELb1ELb1ELb1ELb0ELb1ELb0ELb1ELb1ELb0ELb0ELb0EEENS1_21CollectiveEpilogueFwdINS6_IJSA_SA_SB_EEES9_SE_SG_Li256ELb1ELb0ELb0ELb0EEENS1_36VarlenDynamicPersistentTileSchedulerILi128ELi96ELi256ELi32ELb0ELb0ELb1ELb1ELb0ELb1EEEEEEEEEvNT_6ParamsE)
	.align		4
        /*003c*/ 	.word	index@(__assertfail)
	.align		4
        /*0040*/ 	.word	index@(_ZN7cutlass13device_kernelIN5flash11enable_sm90INS1_16FlashAttnFwdSm90INS1_25CollectiveMainloopFwdSm90ILi2EN4cute5tupleIJNS5_1CILi1EEES8_S8_EEENS6_IJNS7_ILi128EEESA_NS7_ILi192EEEEEELi128ENS_10bfloat16_tEfNS_4arch4Sm90ELb1ELb0ELb1ELb0ELb0ELb0ELb0ELb1ELb1ELb0ELb0ELb0EEENS1_21CollectiveEpilogueFwdINS6_IJSA_SA_SA_EEES9_SD_SF_Li256ELb0ELb0ELb0ELb0EEENS1_30DynamicPersistentTileSchedulerILi256ELi32ELb0ELb0ELb1EEEEEEEEEvNT_6ParamsE)
	.align		4
        /*0044*/ 	.word	index@(__assertfail)
	.align		4
        /*0048*/ 	.word	index@(_ZN7cutlass13device_kernelIN5flash11enable_sm90INS1_16FlashAttnFwdSm90INS1_25CollectiveMainloopFwdSm90ILi2EN4cute5tupleIJNS5_1CILi1EEES8_S8_EEENS6_IJNS7_ILi128EEESA_NS7_ILi192EEEEEELi128ENS_10bfloat16_tEfNS_4arch4Sm90ELb1ELb0ELb1ELb1ELb0ELb0ELb0ELb1ELb1ELb0ELb0ELb0EEENS1_21CollectiveEpilogueFwdINS6_IJSA_SA_SA_EEES9_SD_SF_Li256ELb1ELb0ELb0ELb0EEENS1_36VarlenDynamicPersistentTileSchedulerILi128ELi128ELi256ELi32ELb0ELb0ELb1ELb1ELb1ELb1EEEEEEEEEvNT_6ParamsE)
	.align		4
        /*004c*/ 	.word	index@(__assertfail)
	.align		4
        /*0050*/ 	.word	index@(_ZN7cutlass13device_kernelIN5flash11enable_sm90INS1_16FlashAttnFwdSm90INS1_25CollectiveMainloopFwdSm90ILi2EN4cute5tupleIJNS5_1CILi1EEES8_S8_EEENS6_IJNS7_ILi128EEESA_NS7_ILi192EEEEEELi128ENS_10bfloat16_tEfNS_4arch4Sm90ELb1ELb0ELb1ELb1ELb0ELb1ELb0ELb1ELb1ELb0ELb0ELb0EEENS1_21CollectiveEpilogueFwdINS6_IJSA_SA_SA_EEES9_SD_SF_Li256ELb1ELb0ELb0ELb0EEENS1_36VarlenDynamicPersistentTileSchedulerILi128ELi128ELi256ELi32ELb0ELb0ELb1ELb1ELb1ELb1EEEEEEEEEvNT_6ParamsE)
	.align		4
        /*0054*/ 	.word	index@(__assertfail)
	.align		4
        /*0058*/ 	.word	0x00000000
	.align		4
        /*005c*/ 	.word	0xfffffffe
	.align		4
        /*0060*/ 	.word	0x00000000
	.align		4
        /*0064*/ 	.word	0xfffffffd
	.align		4
        /*0068*/ 	.word	0x00000000
	.align		4
        /*006c*/ 	.word	0xfffffffc


//--------------------- .nv.constant4             --------------------------
	.section	.nv.constant4,"a",@progbits
	.align	8
	.align		8
.nv.constant4:
        /*0000*/ 	.dword	__assertfail
	.align		8
        /*0008*/ 	.dword	__unnamed_1
	.align		8
        /*0010*/ 	.dword	__unnamed_2
	.align		8
        /*0018*/ 	.dword	__unnamed_3
	.align		8
        /*0020*/ 	.dword	__unnamed_4
	.align		8
        /*0028*/ 	.dword	__unnamed_5
	.align		8
        /*0030*/ 	.dword	__unnamed_6
	.align		8
        /*0038*/ 	.dword	__unnamed_7
	.align		8
        /*0040*/ 	.dword	__unnamed_8
	.align		8
        /*0048*/ 	.dword	__unnamed_9
	.align		8
        /*0050*/ 	.dword	__unnamed_10
	.align		8
        /*0058*/ 	.dword	__unnamed_11
	.align		8
        /*0060*/ 	.dword	_ZN78_INTERNAL_a2d7799c_42_flash_fwd_hdim192_128_bf16_softcap_sm90_cu_4022bc09_30834cuda3std3__45__cpo5beginE
	.align		8
        /*0068*/ 	.dword	_ZN78_INTERNAL_a2d7799c_42_flash_fwd_hdim192_128_bf16_softcap_sm90_cu_4022bc09_30834cuda3std3__45__cpo3endE
	.align		8
        /*0070*/ 	.dword	_ZN78_INTERNAL_a2d7799c_42_flash_fwd_hdim192_128_bf16_softcap_sm90_cu_4022bc09_30834cuda3std3__45__cpo6cbeginE
	.align		8
        /*0078*/ 	.dword	_ZN78_INTERNAL_a2d7799c_42_flash_fwd_hdim192_128_bf16_softcap_sm90_cu_4022bc09_30834cuda3std3__45__cpo4cendE
	.align		8
        /*0080*/ 	.dword	_ZN78_INTERNAL_a2d7799c_42_flash_fwd_hdim192_128_bf16_softcap_sm90_cu_4022bc09_30834cuda3std3__480_GLOBAL__N__a2d7799c_42_flash_fwd_hdim192_128_bf16_softcap_sm90_cu_4022bc09_30836ignoreE
	.align		8
        /*0088*/ 	.dword	_ZN78_INTERNAL_a2d7799c_42_flash_fwd_hdim192_128_bf16_softcap_sm90_cu_4022bc09_30834cuda3std3__419piecewise_constructE
	.align		8
        /*0090*/ 	.dword	_ZN78_INTERNAL_a2d7799c_42_flash_fwd_hdim192_128_bf16_softcap_sm90_cu_4022bc09_30834cuda3std3__48in_placeE
	.align		8
        /*0098*/ 	.dword	_ZN78_INTERNAL_a2d7799c_42_flash_fwd_hdim192_128_bf16_softcap_sm90_cu_4022bc09_30834cuda3std6ranges3__45__cpo4swapE
	.align		8
        /*00a0*/ 	.dword	_ZN78_INTERNAL_a2d7799c_42_flash_fwd_hdim192_128_bf16_softcap_sm90_cu_4022bc09_30834cuda3std6ranges3__45__cpo9iter_moveE
	.align		8
        /*00a8*/ 	.dword	_ZN78_INTERNAL_a2d7799c_42_flash_fwd_hdim192_128_bf16_softcap_sm90_cu_4022bc09_30834cute7productE
	.align		8
        /*00b0*/ 	.dword	_ZN78_INTERNAL_a2d7799c_42_flash_fwd_hdim192_128_bf16_softcap_sm90_cu_4022bc09_30834cute1_E
	.align		8
        /*00b8*/ 	.dword	$str$23
	.align		8
        /*00c0*/ 	.dword	$str$24


//--------------------- .text._ZN7cutlass13device_kernelIN5flash11enable_sm90INS1_16FlashAttnFwdSm90INS1_25CollectiveMainloopFwdSm90ILi2EN4cute5tupleIJNS5_1CILi1EEES8_S8_EEENS6_IJNS7_ILi128EEESA_NS7_ILi192EEEEEELi128ENS_10bfloat16_tEfNS_4arch4Sm90ELb0ELb0ELb1ELb0ELb0ELb0ELb0ELb1ELb1ELb0ELb0ELb0EEENS1_21CollectiveEpilogueFwdINS6_IJSA_SA_SA_EEES9_SD_SF_Li256ELb0ELb0ELb0ELb0EEENS1_29StaticPersistentTileSchedulerILb0EEEEEEEEEvNT_6ParamsE --------------------------
	.section	.text._ZN7cutlass13device_kernelIN5flash11enable_sm90INS1_16FlashAttnFwdSm90INS1_25CollectiveMainloopFwdSm90ILi2EN4cute5tupleIJNS5_1CILi1EEES8_S8_EEENS6_IJNS7_ILi128EEESA_NS7_ILi192EEEEEELi128ENS_10bfloat16_tEfNS_4arch4Sm90ELb0ELb0ELb1ELb0ELb0ELb0ELb0ELb1ELb1ELb0ELb0ELb0EEENS1_21CollectiveEpilogueFwdINS6_IJSA_SA_SA_EEES9_SD_SF_Li256ELb0ELb0ELb0ELb0EEENS1_29StaticPersistentTileSchedulerILb0EEEEEEEEEvNT_6ParamsE,"ax",@progbits
	.align	128
.text._ZN7cutlass13device_kernelIN5flash11enable_sm90INS1_16FlashAttnFwdSm90INS1_25CollectiveMainloopFwdSm90ILi2EN4cute5tupleIJNS5_1CILi1EEES8_S8_EEENS6_IJNS7_ILi128EEESA_NS7_ILi192EEEEEELi128ENS_10bfloat16_tEfNS_4arch4Sm90ELb0ELb0ELb1ELb0ELb0ELb0ELb0ELb1ELb1ELb0ELb0ELb0EEENS1_21CollectiveEpilogueFwdINS6_IJSA_SA_SA_EEES9_SD_SF_Li256ELb0ELb0ELb0ELb0EEENS1_29StaticPersistentTileSchedulerILb0EEEEEEEEEvNT_6ParamsE:
        .type           _ZN7cutlass13device_kernelIN5flash11enable_sm90INS1_16FlashAttnFwdSm90INS1_25CollectiveMainloopFwdSm90ILi2EN4cute5tupleIJNS5_1CILi1EEES8_S8_EEENS6_IJNS7_ILi128EEESA_NS7_ILi192EEEEEELi128ENS_10bfloat16_tEfNS_4arch4Sm90ELb0ELb0ELb1ELb0ELb0ELb0ELb0ELb1ELb1ELb0ELb0ELb0EEENS1_21CollectiveEpilogueFwdINS6_IJSA_SA_SA_EEES9_SD_SF_Li256ELb0ELb0ELb0ELb0EEENS1_29StaticPersistentTileSchedulerILb0EEEEEEEEEvNT_6ParamsE,@function
        .size           _ZN7cutlass13device_kernelIN5flash11enable_sm90INS1_16FlashAttnFwdSm90INS1_25CollectiveMainloopFwdSm90ILi2EN4cute5tupleIJNS5_1CILi1EEES8_S8_EEENS6_IJNS7_ILi128EEESA_NS7_ILi192EEEEEELi128ENS_10bfloat16_tEfNS_4arch4Sm90ELb0ELb0ELb1ELb0ELb0ELb0ELb0ELb1ELb1ELb0ELb0ELb0EEENS1_21CollectiveEpilogueFwdINS6_IJSA_SA_SA_EEES9_SD_SF_Li256ELb0ELb0ELb0ELb0EEENS1_29StaticPersistentTileSchedulerILb0EEEEEEEEEvNT_6ParamsE,(.L_x_2656 - _ZN7cutlass13device_kernelIN5flash11enable_sm90INS1_16FlashAttnFwdSm90INS1_25CollectiveMainloopFwdSm90ILi2EN4cute5tupleIJNS5_1CILi1EEES8_S8_EEENS6_IJNS7_ILi128EEESA_NS7_ILi192EEEEEELi128ENS_10bfloat16_tEfNS_4arch4Sm90ELb0ELb0ELb1ELb0ELb0ELb0ELb0ELb1ELb1ELb0ELb0ELb0EEENS1_21CollectiveEpilogueFwdINS6_IJSA_SA_SA_EEES9_SD_SF_Li256ELb0ELb0ELb0ELb0EEENS1_29StaticPersistentTileSchedulerILb0EEEEEEEEEvNT_6ParamsE)
        .other          _ZN7cutlass13device_kernelIN5flash11enable_sm90INS1_16FlashAttnFwdSm90INS1_25CollectiveMainloopFwdSm90ILi2EN4cute5tupleIJNS5_1CILi1EEES8_S8_EEENS6_IJNS7_ILi128EEESA_NS7_ILi192EEEEEELi128ENS_10bfloat16_tEfNS_4arch4Sm90ELb0ELb0ELb1ELb0ELb0ELb0ELb0ELb1ELb1ELb0ELb0ELb0EEENS1_21CollectiveEpilogueFwdINS6_IJSA_SA_SA_EEES9_SD_SF_Li256ELb0ELb0ELb0ELb0EEENS1_29StaticPersistentTileSchedulerILb0EEEEEEEEEvNT_6ParamsE,@"STO_CUDA_ENTRY STV_DEFAULT"
_ZN7cutlass13device_kernelIN5flash11enable_sm90INS1_16FlashAttnFwdSm90INS1_25CollectiveMainloopFwdSm90ILi2EN4cute5tupleIJNS5_1CILi1EEES8_S8_EEENS6_IJNS7_ILi128EEESA_NS7_ILi192EEEEEELi128ENS_10bfloat16_tEfNS_4arch4Sm90ELb0ELb0ELb1ELb0ELb0ELb0ELb0ELb1ELb1ELb0ELb0ELb0EEENS1_21CollectiveEpilogueFwdINS6_IJSA_SA_SA_EEES9_SD_SF_Li256ELb0ELb0ELb0ELb0EEENS1_29StaticPersistentTileSchedulerILb0EEEEEEEEEvNT_6ParamsE:
[----:B------:R-:W1:Y:S02]  /*0000*/  LDC R1, c[0x0][0x28] ;  /* 0x00000a00ff017b82 */ /* 0x000e640000000800 */
[----:B-1----:R-:W-:Y:S01]  /*0010*/  VIADD R1, R1, 0xffffffe0 ;  /* 0xffffffe001017836 */ /* 0x002fe20000000000 */
[----:B------:R-:W1:Y:S01]  /*0020*/  S2R R3, SR_TID.X ;  /* 0x0000000000037919 */ /* 0x000e620000002100 */
[----:B------:R-:W-:Y:S01]  /*0030*/  ELECT P0, URZ, PT ;  /* 0x00000000003f782f */ /* 0x000fe20003800000 */
[----:B------:R-:W-:Y:S01]  /*0040*/  BSSY B0, `(.L_x_0) ;  /* 0x0000013000007945 */ /* 0x000fe20003800000 */
[----:B-1----:R-:W-:-:S05]  /*0050*/  SHF.R.U32.HI R0, RZ, 0x5, R3 ;  /* 0x00000005ff007819 */ /* 0x002fca0000011603 */
[----:B------:R-:W1:Y:S02]  /*0060*/  SHFL.IDX PT, R2, R0, RZ, 0x1f ;  /* 0x00001fff00027589 */ /* 0x000e6400000e0000 */
[----:B-1----:R-:W-:-:S13]  /*0070*/  ISETP.EQ.AND P0, PT, R2, RZ, P0 ;  /* 0x000000ff0200720c */ /* 0x002fda0000702270 */
[----:B------:R-:W-:Y:S05]  /*0080*/  @!P0 BRA `(.L_x_1) ;  /* 0x0000000000388947 */ /* 0x000fea0003800000 */
[----:B------:R-:W-:Y:S02]  /*0090*/  ULDC.64 UR4, c[0x0][0x198] ;  /* 0x0000660000047ab9 */ /* 0x000fe40000000a00 */
[----:B------:R-:W-:Y:S02]  /*00a0*/  UIADD3 UR6, UP0, UR4, 0x270, URZ ;  /* 0x0000027004067890 */ /* 0x000fe4000ff1e03f */
[----:B------:R-:W-:Y:S02]  /*00b0*/  UIADD3 UR8, UP1, UR4, 0x370, URZ ;  /* 0x0000037004087890 */ /* 0x000fe4000ff3e03f */
[----:B------:R-:W-:Y:S02]  /*00c0*/  UIADD3 UR10, UP2, UR4, 0x470, URZ ;  /* 0x00000470040a7890 */ /* 0x000fe4000ff5e03f */
[----:B------:R-:W-:Y:S02]  /*00d0*/  UIADD3 UR4, UP3, UR4, 0x9f0, URZ ;  /* 0x000009f004047890 */ /* 0x000fe4000ff7e03f */
[----:B------:R-:W-:-:S02]  /*00e0*/  UIADD3.X UR7, URZ, UR5, URZ, UP0, !UPT ;  /* 0x000000053f077290 */ /* 0x000fc400087fe43f */
[----:B------:R-:W-:Y:S02]  /*00f0*/  UIADD3.X UR9, URZ, UR5, URZ, UP1, !UPT ;  /* 0x000000053f097290 */ /* 0x000fe40008ffe43f */
[----:B------:R-:W-:Y:S02]  /*0100*/  UIADD3.X UR11, URZ, UR5, URZ, UP2, !UPT ;  /* 0x000000053f0b7290 */ /* 0x000fe400097fe43f */
[----:B------:R-:W-:-:S03]  /*0110*/  UIADD3.X UR5, URZ, UR5, URZ, UP3, !UPT ;  /* 0x000000053f057290 */ /* 0x000fc60009ffe43f */
[----:B------:R1:W-:Y:S02]  /*0120*/  UTMACCTL.PF [UR6] ;  /* 0x00000000060079b9 */ /* 0x0003e40008040000 */
[----:B------:R1:W-:Y:S02]  /*0130*/  UTMACCTL.PF [UR8] ;  /* 0x00000000080079b9 */ /* 0x0003e40008040000 */
[----:B------:R1:W-:Y:S02]  /*0140*/  UTMACCTL.PF [UR10] ;  /* 0x000000000a0079b9 */ /* 0x0003e40008040000 */
[----:B------:R1:W-:Y:S02]  /*0150*/  UTMACCTL.PF [UR4] ;  /* 0x00000000040079b9 */ /* 0x0003e40008040000 */
[----:B-1----:R-:W-:Y:S01]  /*0160*/  NOP ;  /* 0x0000000000007918 */ /* 0x002fe20000000000 */
.L_x_1:
[----:B------:R-:W-:Y:S05]  /*0170*/  BSYNC B0 ;  /* 0x0000000000007941 */ /* 0x000fea0003800000 */
.L_x_0:
[----:B------:R-:W-:Y:S01]  /*0180*/  VOTEU.ANY UP0, P0 ;  /* 0x00000000003f7886 */ /* 0x000fe20000000100 */
[----:B------:R-:W1:Y:S01]  /*0190*/  SHFL.IDX PT, R2, R0, RZ, 0x1f ;  /* 0x00001fff00027589 */ /* 0x000e6200000e0000 */
[----:B------:R-:W-:Y:S01]  /*01a0*/  UMOV UR4, 0x1 ;  /* 0x0000000100047882 */ /* 0x000fe20000000000 */
[----:B------:R-:W-:Y:S02]  /*01b0*/  VOTEU.ANY UP1, P0 ;  /* 0x00000000003f7886 */ /* 0x000fe40000020100 */
[----:B------:R-:W2:Y:S01]  /*01c0*/  @UP0 S2UR UR7, SR_CgaCtaId ;  /* 0x00000000000709c3 */ /* 0x000ea20000008800 */
[----:B------:R-:W-:Y:S01]  /*01d0*/  @UP0 UMOV UR6, 0x400 ;  /* 0x0000040000060882 */ /* 0x000fe20000000000 */
[----:B------:R-:W-:-:S04]  /*01e0*/  @UP0 UIADD3 UR4, -UR4, 0x100000, URZ ;  /* 0x0010000004040890 */ /* 0x000fc8000fffe13f */
[----:B------:R-:W-:Y:S02]  /*01f0*/  @UP0 USHF.L.U32 UR5, UR4, 0xb, URZ ;  /* 0x0000000b04050899 */ /* 0x000fe4000800063f */
[----:B------:R-:W-:Y:S01]  /*0200*/  @UP0 USHF.L.U32 UR4, UR4, 0x1, URZ ;  /* 0x0000000104040899 */ /* 0x000fe2000800063f */
[----:B-1----:R-:W-:Y:S02]  /*0210*/  ISETP.NE.AND P1, PT, R2, RZ, PT ;  /* 0x000000ff0200720c */ /* 0x002fe40003f25270 */
[----:B------:R-:W-:Y:S01]  /*0220*/  SHF.R.U32.HI R2, RZ, 0x7, R3 ;  /* 0x00000007ff027819 */ /* 0x000fe20000011603 */
[----:B--2---:R-:W-:Y:S01]  /*0230*/  @UP0 ULEA UR6, UR7, UR6, 0x18 ;  /* 0x0000000607060291 */ /* 0x004fe2000f8ec03f */
[----:B------:R-:W-:-:S04]  /*0240*/  VOTEU.ANY UP0, P0 ;  /* 0x00000000003f7886 */ /* 0x000fc80000000100 */
[----:B------:R-:W1:Y:S04]  /*0250*/  SHFL.IDX PT, R2, R2, RZ, 0x1f ;  /* 0x00001fff02027589 */ /* 0x000e6800000e0000 */
[----:B------:R-:W2:Y:S03]  /*0260*/  FENCE.VIEW.ASYNC.S ;  /* 0x00000000000073c6 */ /* 0x000ea60000000000 */
[----:B--2---:R2:W3:Y:S01]  /*0270*/  @UP0 SYNCS.EXCH.64 URZ, [UR6+0x34800], UR4 ;  /* 0x03480004063f05b2 */ /* 0x0044e20008000100 */
[----:B------:R2:W4:Y:S01]  /*0280*/  @UP1 SYNCS.EXCH.64 URZ, [UR6+0x34820], UR4 ;  /* 0x03482004063f15b2 */ /* 0x0005220008000100 */
[----:B------:R-:W-:Y:S05]  /*0290*/  @P1 BRA `(.L_x_2) ;  /* 0x0000000000481947 */ /* 0x000fea0003800000 */
[----:B--2---:R-:W2:Y:S01]  /*02a0*/  S2UR UR5, SR_CgaCtaId ;  /* 0x00000000000579c3 */ /* 0x004ea20000008800 */
[----:B------:R-:W-:Y:S01]  /*02b0*/  UMOV UR4, 0x400 ;  /* 0x0000040000047882 */ /* 0x000fe20000000000 */
[----:B------:R-:W-:Y:S01]  /*02c0*/  UMOV UR6, 0x1 ;  /* 0x0000000100067882 */ /* 0x000fe20000000000 */
[----:B------:R-:W-:Y:S01]  /*02d0*/  UMOV UR9, 0x2 ;  /* 0x0000000200097882 */ /* 0x000fe20000000000 */
[----:B------:R-:W-:-:S04]  /*02e0*/  UIADD3 UR6, -UR6, 0x100000, URZ ;  /* 0x0010000006067890 */ /* 0x000fc8000fffe13f */
[----:B------:R-:W-:Y:S02]  /*02f0*/  USHF.L.U32 UR7, UR6, 0xb, URZ ;  /* 0x0000000b06077899 */ /* 0x000fe4000800063f */
[----:B------:R-:W-:Y:S01]  /*0300*/  USHF.L.U32 UR6, UR6, 0x1, URZ ;  /* 0x0000000106067899 */ /* 0x000fe2000800063f */
[----:B------:R-:W-:Y:S01]  /*0310*/  ELECT P0, URZ, PT ;  /* 0x00000000003f782f */ /* 0x000fe20003800000 */
[----:B--2---:R-:W-:Y:S02]  /*0320*/  ULEA UR8, UR5, UR4, 0x18 ;  /* 0x0000000405087291 */ /* 0x004fe4000f8ec03f */
[----:B------:R-:W-:-:S04]  /*0330*/  UIADD3 UR4, -UR9, 0x100000, URZ ;  /* 0x0010000009047890 */ /* 0x000fc8000fffe13f */
[----:B------:R-:W-:Y:S02]  /*0340*/  USHF.L.U32 UR5, UR4, 0xb, URZ ;  /* 0x0000000b04057899 */ /* 0x000fe4000800063f */
[----:B------:R-:W-:Y:S01]  /*0350*/  USHF.L.U32 UR4, UR4, 0x1, URZ ;  /* 0x0000000104047899 */ /* 0x000fe2000800063f */
[----:B------:R-:W2:Y:S03]  /*0360*/  FENCE.VIEW.ASYNC.S ;  /* 0x00000000000073c6 */ /* 0x000ea60000000000 */
[----:B--2---:R2:W1:Y:S08]  /*0370*/  SYNCS.EXCH.64 URZ, [UR8+0x34830], UR6 ;  /* 0x03483006083f75b2 */ /* 0x0044700008000100 */
[----:B------:R2:W1:Y:S01]  /*0380*/  SYNCS.EXCH.64 URZ, [UR8+0x34840], UR4 ;  /* 0x03484004083f75b2 */ /* 0x0004620008000100 */
[----:B------:R2:W1:Y:S01]  /*0390*/  SYNCS.EXCH.64 URZ, [UR8+0x34838], UR6 ;  /* 0x03483806083f75b2 */ /* 0x0004620008000100 */
[----:B------:R2:W1:Y:S01]  /*03a0*/  SYNCS.EXCH.64 URZ, [UR8+0x34848], UR4 ;  /* 0x03484804083f75b2 */ /* 0x0004620008000100 */
[----:B------:R-:W-:Y:S01]  /*03b0*/  NOP ;  /* 0x0000000000007918 */ /* 0x000fe20000000000 */
.L_x_2:
[----:B------:R-:W5:Y:S01]  /*03c0*/  SHFL.IDX PT, R4, R0, RZ, 0x1f ;  /* 0x00001fff00047589 */ /* 0x000f6200000e0000 */
[----:B------:R-:W-:Y:S01]  /*03d0*/  NOP ;  /* 0x0000000000007918 */ /* 0x000fe20000000000 */
[----:B-----5:R-:W-:-:S13]  /*03e0*/  ISETP.NE.AND P0, PT, R4, RZ, PT ;  /* 0x000000ff0400720c */ /* 0x020fda0003f05270 */
[----:B------:R-:W-:Y:S05]  /*03f0*/  @P0 BRA `(.L_x_3) ;  /* 0x0000000000480947 */ /* 0x000fea0003800000 */
[----:B--2---:R-:W2:Y:S01]  /*0400*/  S2UR UR5, SR_CgaCtaId ;  /* 0x00000000000579c3 */ /* 0x004ea20000008800 */
[----:B------:R-:W-:Y:S01]  /*0410*/  UMOV UR4, 0x400 ;  /* 0x0000040000047882 */ /* 0x000fe20000000000 */
[----:B------:R-:W-:Y:S01]  /*0420*/  UMOV UR6, 0x1 ;  /* 0x0000000100067882 */ /* 0x000fe20000000000 */
[----:B------:R-:W-:Y:S01]  /*0430*/  UMOV UR7, 0x2 ;  /* 0x0000000200077882 */ /* 0x000fe20000000000 */
[----:B------:R-:W-:Y:S01]  /*0440*/  ELECT P0, URZ, PT ;  /* 0x00000000003f782f */ /* 0x000fe20003800000 */
[----:B--2---:R-:W-:Y:S02]  /*0450*/  ULEA UR8, UR5, UR4, 0x18 ;  /* 0x0000000405087291 */ /* 0x004fe4000f8ec03f */
[----:B------:R-:W-:-:S04]  /*0460*/  UIADD3 UR4, -UR6, 0x100000, URZ ;  /* 0x0010000006047890 */ /* 0x000fc8000fffe13f */
[----:B------:R-:W-:Y:S02]  /*0470*/  USHF.L.U32 UR5, UR4, 0xb, URZ ;  /* 0x0000000b04057899 */ /* 0x000fe4000800063f */
[----:B------:R-:W-:Y:S02]  /*0480*/  USHF.L.U32 UR4, UR4, 0x1, URZ ;  /* 0x0000000104047899 */ /* 0x000fe4000800063f */
        /* <DEDUP_REMOVED lines=9> */
.L_x_3:
[----:B------:R-:W5:Y:S01]  /*0520*/  SHFL.IDX PT, R4, R0, RZ, 0x1f ;  /* 0x00001fff00047589 */ /* 0x000f6200000e0000 */
[----:B------:R-:W-:Y:S01]  /*0530*/  NOP ;  /* 0x0000000000007918 */ /* 0x000fe20000000000 */
[----:B-----5:R-:W-:-:S13]  /*0540*/  ISETP.NE.AND P0, PT, R4, RZ, PT ;  /* 0x000000ff0400720c */ /* 0x020fda0003f05270 */
[----:B------:R-:W-:Y:S05]  /*0550*/  @P0 BRA `(.L_x_4) ;  /* 0x0000000000380947 */ /* 0x000fea0003800000 */
[----:B--2---:R-:W2:Y:S01]  /*0560*/  S2UR UR5, SR_CgaCtaId ;  /* 0x00000000000579c3 */ /* 0x004ea20000008800 */
[----:B------:R-:W-:Y:S01]  /*0570*/  UMOV UR4, 0x400 ;  /* 0x0000040000047882 */ /* 0x000fe20000000000 */
[----:B------:R-:W-:Y:S01]  /*0580*/  UMOV UR7, 0x1 ;  /* 0x0000000100077882 */ /* 0x000fe20000000000 */
[----:B------:R-:W-:Y:S01]  /*0590*/  ELECT P0, URZ, PT ;  /* 0x00000000003f782f */ /* 0x000fe20003800000 */
[----:B--2---:R-:W-:Y:S02]  /*05a0*/  ULEA UR6, UR5, UR4, 0x18 ;  /* 0x0000000405067291 */ /* 0x004fe4000f8ec03f */
[----:B------:R-:W-:-:S04]  /*05b0*/  UIADD3 UR4, -UR7, 0x100000, URZ ;  /* 0x0010000007047890 */ /* 0x000fc8000fffe13f */
[----:B------:R-:W-:Y:S02]  /*05c0*/  USHF.L.U32 UR5, UR4, 0xb, URZ ;  /* 0x0000000b04057899 */ /* 0x000fe4000800063f */
[----:B------:R-:W-:Y:S01]  /*05d0*/  USHF.L.U32 UR4, UR4, 0x1, URZ ;  /* 0x0000000104047899 */ /* 0x000fe2000800063f */
[----:B------:R-:W2:Y:S11]  /*05e0*/  FENCE.VIEW.ASYNC.S ;  /* 0x00000000000073c6 */ /* 0x000eb60000000000 */
[----:B--2---:R2:W1:Y:S01]  /*05f0*/  SYNCS.EXCH.64 URZ, [UR6+0x34870], UR4 ;  /* 0x03487004063f75b2 */ /* 0x0044620008000100 */
[----:B------:R2:W1:Y:S01]  /*0600*/  SYNCS.EXCH.64 URZ, [UR6+0x34880], UR4 ;  /* 0x03488004063f75b2 */ /* 0x0004620008000100 */
[----:B------:R2:W1:Y:S01]  /*0610*/  SYNCS.EXCH.64 URZ, [UR6+0x34878], UR4 ;  /* 0x03487804063f75b2 */ /* 0x0004620008000100 */
[----:B------:R2:W1:Y:S01]  /*0620*/  SYNCS.EXCH.64 URZ, [UR6+0x34888], UR4 ;  /* 0x03488804063f75b2 */ /* 0x0004620008000100 */
[----:B------:R-:W-:Y:S01]  /*0630*/  NOP ;  /* 0x0000000000007918 */ /* 0x000fe20000000000 */
.L_x_4:
        /* <DEDUP_REMOVED lines=22> */
.L_x_5:
        /* <DEDUP_REMOVED lines=22> */
.L_x_6:
[----:B-1----:R-:W-:Y:S01]  /*0900*/  ISETP.NE.AND P0, PT, R2, RZ, PT ;  /* 0x000000ff0200720c */ /* 0x002fe20003f05270 */
[----:B------:R-:W-:Y:S01]  /*0910*/  IMAD.MOV.U32 R2, RZ, RZ, 0x1 ;  /* 0x00000001ff027424 */ /* 0x000fe200078e00ff */
[----:B------:R-:W-:-:S04]  /*0920*/  NOP ;  /* 0x0000000000007918 */ /* 0x000fc80000000000 */
[----:B------:R-:W-:-:S05]  /*0930*/  SEL R2, R2, 0x2, !P0 ;  /* 0x0000000202027807 */ /* 0x000fca0004000000 */
[----:B------:R1:W-:Y:S01]  /*0940*/  STL [R1+0x1c], R2 ;  /* 0x00001c0201007387 */ /* 0x0003e20000100800 */
[----:B---34-:R-:W-:Y:S06]  /*0950*/  BAR.SYNC.DEFER_BLOCKING 0x0 ;  /* 0x0000000000007b1d */ /* 0x018fec0000010000 */
[----:B------:R-:W-:Y:S05]  /*0960*/  @!P0 BRA `(.L_x_7) ;  /* 0x0000007800108947 */ /* 0x000fea0003800000 */
.L_x_8:
[----:B------:R-:W-:-:S08]  /*0970*/  NOP ;  /* 0x0000000000007918 */ /* 0x000fd00000000000 */
[----:B------:R-:W3:Y:S02]  /*0980*/  USETMAXREG.TRY_ALLOC.CTAPOOL UP0, 0xf0 ;  /* 0x000000f0000079c8 */ /* 0x000ee40008000600 */
[----:B---3--:R-:W-:-:S13]  /*0990*/  PLOP3.LUT P0, PT, PT, PT, UP0, 0x80, 0x0 ;  /* 0x000000000000781c */ /* 0x008fda0003f0f008 */
[----:B------:R-:W-:Y:S05]  /*09a0*/  @!P0 BRA `(.L_x_8) ;  /* 0xfffffffc00f08947 */ /* 0x000fea000383ffff */
[----:B--2---:R-:W2:Y:S08]  /*09b0*/  S2UR UR7, SR_CTAID.X ;  /* 0x00000000000779c3 */ /* 0x004eb00000002500 */
[----:B------:R-:W-:Y:S08]  /*09c0*/  BAR.ARV 0x8, 0x120 ;  /* 0x0204800000007b1d */ /* 0x000ff00000002000 */
[----:B------:R-:W2:Y:S02]  /*09d0*/  LDC R0, c[0x0][0xda4] ;  /* 0x00036900ff007b82 */ /* 0x000ea40000000800 */
[----:B--2---:R-:W-:-:S13]  /*09e0*/  ISETP.LE.AND P0, PT, R0, UR7, PT ;  /* 0x0000000700007c0c */ /* 0x004fda000bf03270 */
[----:B------:R-:W-:Y:S05]  /*09f0*/  @P0 EXIT ;  /* 0x000000000000094d */ /* 0x000fea0003800000 */
[----:B------:R-:W2:Y:S01]  /*0a00*/  LDL.LU R8, [R1+0x1c] ;  /* 0x00001c0001087983 */ /* 0x000ea20000300800 */
[----:B------:R-:W-:Y:S01]  /*0a10*/  IADD3 R0, R3, -0x80, RZ ;  /* 0xffffff8003007810 */ /* 0x000fe20007ffe0ff */
[----:B------:R-:W3:Y:S01]  /*0a20*/  S2UR UR4, SR_CgaCtaId ;  /* 0x00000000000479c3 */ /* 0x000ee20000008800 */
[----:B------:R-:W-:Y:S01]  /*0a30*/  UMOV UR60, 0x400 ;  /* 0x00000400003c7882 */ /* 0x000fe20000000000 */
[----:B------:R-:W-:Y:S01]  /*0a40*/  MOV R18, UR7 ;  /* 0x0000000700127c02 */ /* 0x000fe20008000f00 */
[----:B------:R-:W-:Y:S01]  /*0a50*/  IMAD.MOV.U32 R19, RZ, RZ, RZ ;  /* 0x000000ffff137224 */ /* 0x000fe200078e00ff */
[----:B------:R-:W-:Y:S01]  /*0a60*/  SHF.R.S32.HI R3, RZ, 0x1f, R0 ;  /* 0x0000001fff037819 */ /* 0x000fe20000011400 */
[----:B------:R-:W-:Y:S01]  /*0a70*/  UMOV UR39, URZ ;  /* 0x0000003f00277c82 */ /* 0x000fe20008000000 */
[----:B------:R-:W-:Y:S02]  /*0a80*/  UMOV UR38, URZ ;  /* 0x0000003f00267c82 */ /* 0x000fe40008000000 */
[CC--:B------:R-:W-:Y:S01]  /*0a90*/  LEA.HI R5, R3.reuse, R0.reuse, RZ, 0x7 ;  /* 0x0000000003057211 */ /* 0x0c0fe200078f38ff */
[----:B------:R-:W4:Y:S01]  /*0aa0*/  S2UR UR6, SR_SWINHI ;  /* 0x00000000000679c3 */ /* 0x000f220000002f00 */
[----:B------:R-:W-:-:S02]  /*0ab0*/  LEA.HI R4, R3, R0, RZ, 0x4 ;  /* 0x0000000003047211 */ /* 0x000fc400078f20ff */
[----:B------:R-:W-:Y:S02]  /*0ac0*/  LOP3.LUT R7, R5, 0xffffff80, RZ, 0xc0, !PT ;  /* 0xffffff8005077812 */ /* 0x000fe400078ec0ff */
[----:B------:R-:W-:Y:S02]  /*0ad0*/  SHF.R.S32.HI R11, RZ, 0x4, R4 ;  /* 0x00000004ff0b7819 */ /* 0x000fe40000011404 */
[----:B------:R-:W-:Y:S01]  /*0ae0*/  LOP3.LUT R9, R4, 0x3fffff0, RZ, 0xc0, !PT ;  /* 0x03fffff004097812 */ /* 0x000fe200078ec0ff */
[----:B------:R-:W-:Y:S01]  /*0af0*/  IMAD.IADD R22, R0, 0x1, -R7 ;  /* 0x0000000100167824 */ /* 0x000fe200078e0a07 */
[----:B------:R-:W-:Y:S02]  /*0b00*/  LEA.HI R185, R3, R0, RZ, 0x5 ;  /* 0x0000000003b97211 */ /* 0x000fe400078f28ff */
[----:B------:R-:W-:Y:S01]  /*0b10*/  LEA.HI R4, R4, R11, RZ, 0x1 ;  /* 0x0000000b04047211 */ /* 0x000fe200078f08ff */
[----:B------:R-:W-:Y:S01]  /*0b20*/  IMAD.IADD R0, R0, 0x1, -R9 ;  /* 0x0000000100007824 */ /* 0x000fe200078e0a09 */
[----:B------:R-:W-:-:S02]  /*0b30*/  SHF.R.S32.HI R7, RZ, 0x1f, R22 ;  /* 0x0000001fff077819 */ /* 0x000fc40000011416 */
[----:B------:R-:W-:Y:S01]  /*0b40*/  LOP3.LUT R4, R4, 0x1ffffffe, RZ, 0xc0, !PT ;  /* 0x1ffffffe04047812 */ /* 0x000fe200078ec0ff */
[----:B---3--:R-:W-:Y:S01]  /*0b50*/  ULEA UR60, UR4, UR60, 0x18 ;  /* 0x0000003c043c7291 */ /* 0x008fe2000f8ec03f */
[----:B-1----:R-:W-:Y:S02]  /*0b60*/  LEA.HI R2, R7, R22, RZ, 0x2 ;  /* 0x0000001607027211 */ /* 0x002fe400078f10ff */
[----:B------:R-:W-:Y:S02]  /*0b70*/  SHF.R.S32.HI R185, RZ, 0x5, R185 ;  /* 0x00000005ffb97819 */ /* 0x000fe400000114b9 */
[--C-:B------:R-:W-:Y:S02]  /*0b80*/  SHF.R.S32.HI R3, RZ, 0x2, R2.reuse ;  /* 0x00000002ff037819 */ /* 0x100fe40000011402 */
[----:B------:R-:W-:Y:S01]  /*0b90*/  SHF.R.S32.HI R6, RZ, 0x1f, R2 ;  /* 0x0000001fff067819 */ /* 0x000fe20000011402 */
[----:B------:R-:W-:Y:S01]  /*0ba0*/  IMAD R9, R185, 0x10, R0 ;  /* 0x00000010b9097824 */ /* 0x000fe200078e0200 */
[----:B------:R-:W-:Y:S01]  /*0bb0*/  SHF.R.S32.HI R184, RZ, 0x7, R5 ;  /* 0x00000007ffb87819 */ /* 0x000fe20000011405 */
[----:B------:R-:W-:Y:S01]  /*0bc0*/  UMOV UR4, UR60 ;  /* 0x0000003c00047c82 */ /* 0x000fe20008000000 */
[----:B----4-:R-:W-:Y:S01]  /*0bd0*/  UMOV UR5, UR6 ;  /* 0x0000000600057c82 */ /* 0x010fe20008000000 */
[----:B------:R-:W-:Y:S01]  /*0be0*/  LEA.HI R6, R6, R3, RZ, 0x3 ;  /* 0x0000000306067211 */ /* 0x000fe200078f18ff */
[----:B------:R-:W-:Y:S01]  /*0bf0*/  IMAD.U32 R16, RZ, RZ, UR4 ;  /* 0x00000004ff107e24 */ /* 0x000fe2000f8e00ff */
[----:B------:R-:W-:-:S02]  /*0c00*/  IADD3 R4, R11, -R4, RZ ;  /* 0x800000040b047210 */ /* 0x000fc40007ffe0ff */
[----:B------:R-:W-:Y:S02]  /*0c10*/  LOP3.LUT R6, R6, 0xfffffff8, RZ, 0xc0, !PT ;  /* 0xfffffff806067812 */ /* 0x000fe400078ec0ff */
[----:B------:R-:W-:Y:S01]  /*0c20*/  LEA.HI R7, R7, R22, RZ, 0x5 ;  /* 0x0000001607077211 */ /* 0x000fe200078f28ff */
[----:B------:R-:W-:Y:S01]  /*0c30*/  IMAD R4, R9, 0x8, R4 ;  /* 0x0000000809047824 */ /* 0x000fe200078e0204 */
[----:B------:R-:W-:Y:S02]  /*0c40*/  LEA.HI R5, R5, R184, RZ, 0x1 ;  /* 0x000000b805057211 */ /* 0x000fe400078f08ff */
[----:B------:R-:W-:Y:S01]  /*0c50*/  IADD3 R9, R3, -R6, RZ ;  /* 0x8000000603097210 */ /* 0x000fe20007ffe0ff */
[----:B------:R-:W-:Y:S01]  /*0c60*/  IMAD.MOV.U32 R6, RZ, RZ, -0x2 ;  /* 0xfffffffeff067424 */ /* 0x000fe200078e00ff */
[----:B------:R-:W-:Y:S02]  /*0c70*/  LOP3.LUT R3, R2, 0x7ffffffc, RZ, 0xc0, !PT ;  /* 0x7ffffffc02037812 */ /* 0x000fe400078ec0ff */
[----:B------:R-:W-:Y:S01]  /*0c80*/  SHF.R.S32.HI R0, RZ, 0x5, R7 ;  /* 0x00000005ff007819 */ /* 0x000fe20000011407 */
[----:B------:R-:W-:Y:S01]  /*0c90*/  IMAD.SHL.U32 R7, R4, 0x8, RZ ;  /* 0x0000000804077824 */ /* 0x000fe200078e00ff */
[----:B------:R-:W-:Y:S01]  /*0ca0*/  LOP3.LUT R5, R5, 0x3fffffe, RZ, 0xc0, !PT ;  /* 0x03fffffe05057812 */ /* 0x000fe200078ec0ff */
[----:B------:R-:W-:Y:S01]  /*0cb0*/  IMAD.IADD R3, R22, 0x1, -R3 ;  /* 0x0000000116037824 */ /* 0x000fe200078e0a03 */
[----:B------:R-:W-:-:S02]  /*0cc0*/  MOV R17, UR5 ;  /* 0x0000000500117c02 */ /* 0x000fc40008000f00 */
[----:B------:R-:W-:Y:S01]  /*0cd0*/  LEA R0, R0, R9, 0x4 ;  /* 0x0000000900007211 */ /* 0x000fe200078e20ff */
[----:B------:R-:W-:Y:S02]  /*0ce0*/  IMAD.IADD R5, R184, 0x1, -R5 ;  /* 0x00000001b8057824 */ /* 0x000fe400078e0a05 */
[----:B------:R-:W-:Y:S02]  /*0cf0*/  IMAD R187, R3, R6, 0x80 ;  /* 0x0000008003bb7424 */ /* 0x000fe400078e0206 */
[----:B------:R-:W-:-:S04]  /*0d00*/  IMAD.WIDE R16, R7, 0x2, R16 ;  /* 0x0000000207107825 */ /* 0x000fc800078e0210 */
[----:B------:R-:W-:Y:S01]  /*0d10*/  IMAD R186, R5, 0x40, R0 ;  /* 0x0000004005ba7824 */ /* 0x000fe200078e0200 */
[----:B--2---:R-:W-:-:S07]  /*0d20*/  LOP3.LUT R2, R8, 0x1, RZ, 0xfc, !PT ;  /* 0x0000000108027812 */ /* 0x004fce00078efcff */
.L_x_31:
[----:B-1----:R-:W1:Y:S01]  /*0d30*/  SHFL.IDX PT, R0, R184, RZ, 0x1f ;  /* 0x00001fffb8007589 */ /* 0x002e6200000e0000 */
[----:B------:R-:W2:Y:S01]  /*0d40*/  LDC R88, c[0x0][0x2e0] ;  /* 0x0000b800ff587b82 */ /* 0x000ea20000000800 */
[----:B------:R-:W-:Y:S01]  /*0d50*/  ULDC UR4, c[0x0][0xda8] ;  /* 0x00036a0000047ab9 */ /* 0x000fe20000000800 */
[----:B------:R-:W-:Y:S01]  /*0d60*/  R2UR UR13, R18 ;  /* 0x00000000120d72ca */ /* 0x000fe200000e0000 */
[----:B------:R-:W-:Y:S01]  /*0d70*/  ULDC.64 UR8, c[0x0][0x3f8] ;  /* 0x0000fe0000087ab9 */ /* 0x000fe20000000a00 */
[----:B------:R-:W-:Y:S02]  /*0d80*/  UISETP.NE.AND UP1, UPT, UR4, 0x1, UPT ;  /* 0x000000010400788c */ /* 0x000fe4000bf25270 */
[----:B------:R-:W-:Y:S01]  /*0d90*/  UISETP.NE.U32.AND UP0, UPT, UR8, URZ, UPT ;  /* 0x0000003f0800728c */ /* 0x000fe2000bf05070 */
[----:B------:R-:W-:Y:S01]  /*0da0*/  ULDC UR4, c[0x0][0xdb4] ;  /* 0x00036d0000047ab9 */ /* 0x000fe20000000800 */
[----:B------:R-:W-:Y:S02]  /*0db0*/  ULDC UR6, c[0x0][0x404] ;  /* 0x0001010000067ab9 */ /* 0x000fe40000000800 */
[----:B------:R-:W-:-:S02]  /*0dc0*/  UISETP.NE.AND.EX UP0, UPT, UR9, URZ, UPT, UP0 ;  /* 0x0000003f0900728c */ /* 0x000fc4000bf05300 */
[----:B------:R-:W-:Y:S02]  /*0dd0*/  UIADD3 UR9, UR60, 0x10400, URZ ;  /* 0x000104003c097890 */ /* 0x000fe4000fffe03f */
[----:B------:R-:W-:Y:S02]  /*0de0*/  UISETP.NE.AND UP2, UPT, UR4, 0x1, UPT ;  /* 0x000000010400788c */ /* 0x000fe4000bf45270 */
[----:B------:R-:W-:Y:S01]  /*0df0*/  USEL UR6, UR6, 0x1, UP0 ;  /* 0x0000000106067887 */ /* 0x000fe20008000000 */
[----:B------:R-:W-:Y:S01]  /*0e00*/  @UP1 ULDC UR4, c[0x0][0xdac] ;  /* 0x00036b0000041ab9 */ /* 0x000fe20000000800 */
[----:B------:R-:W-:Y:S02]  /*0e10*/  ULOP3.LUT UP3, URZ, UR9, 0x3ff, URZ, 0xc0, !UPT ;  /* 0x000003ff093f7892 */ /* 0x000fe4000f86c03f */
[----:B------:R-:W-:Y:S01]  /*0e20*/  UIMAD.WIDE.U32 UR4, UR13, UR4, URZ ;  /* 0x000000040d0472a5 */ /* 0x000fe2000f8e003f */
[----:B-1----:R-:W-:Y:S01]  /*0e30*/  R2UR UR7, R0 ;  /* 0x00000000000772ca */ /* 0x002fe200000e0000 */
[----:B------:R-:W-:Y:S01]  /*0e40*/  @UP1 ULDC UR12, c[0x0][0xdb0] ;  /* 0x00036c00000c1ab9 */ /* 0x000fe20000000800 */
[----:B------:R-:W-:Y:S01]  /*0e50*/  UMOV UR61, UR13 ;  /* 0x0000000d003d7c82 */ /* 0x000fe20008000000 */
[----:B--2---:R-:W-:Y:S01]  /*0e60*/  IMAD R88, R88, UR6, RZ ;  /* 0x0000000658587c24 */ /* 0x004fe2000f8e02ff */
[----:B------:R-:W-:Y:S01]  /*0e70*/  @UP1 USHF.R.U32.HI UR61, URZ, UR12, UR5 ;  /* 0x0000000c3f3d1299 */ /* 0x000fe20008011605 */
[----:B------:R-:W-:Y:S01]  /*0e80*/  PLOP3.LUT P0, PT, PT, PT, UP3, 0x80, 0x0 ;  /* 0x000000000000781c */ /* 0x000fe20003f0f038 */
[----:B------:R-:W-:Y:S01]  /*0e90*/  @UP2 ULDC.64 UR10, c[0x0][0xdb8] ;  /* 0x00036e00000a2ab9 */ /* 0x000fe20000000a00 */
[----:B------:R-:W-:Y:S01]  /*0ea0*/  VIADD R0, R88, 0x7f ;  /* 0x0000007f58007836 */ /* 0x000fe20000000000 */
[----:B------:R-:W-:-:S03]  /*0eb0*/  UIMAD.WIDE.U32 UR4, UR61, UR10, URZ ;  /* 0x0000000a3d0472a5 */ /* 0x000fc6000f8e003f */
[----:B------:R-:W-:Y:S01]  /*0ec0*/  UMOV UR36, UR61 ;  /* 0x0000003d00247c82 */ /* 0x000fe20008000000 */
[----:B------:R-:W-:Y:S01]  /*0ed0*/  SHF.R.S32.HI R3, RZ, 0x1f, R0 ;  /* 0x0000001fff037819 */ /* 0x000fe20000011400 */
[----:B------:R-:W-:Y:S02]  /*0ee0*/  ULEA.HI UR8, UR7, UR7, URZ, 0x1 ;  /* 0x0000000707087291 */ /* 0x000fe4000f8f083f */
[----:B------:R-:W-:Y:S01]  /*0ef0*/  UMOV UR4, UR13 ;  /* 0x0000000d00047c82 */ /* 0x000fe20008000000 */
[----:B------:R-:W-:Y:S01]  /*0f00*/  LEA.HI R3, R3, R0, RZ, 0x7 ;  /* 0x0000000003037211 */ /* 0x000fe200078f38ff */
[----:B------:R-:W-:Y:S01]  /*0f10*/  ULOP3.LUT UR8, UR8, 0x1e, URZ, 0xc0, !UPT ;  /* 0x0000001e08087892 */ /* 0x000fe2000f8ec03f */
[----:B------:R-:W-:Y:S01]  /*0f20*/  MOV R23, UR4 ;  /* 0x0000000400177c02 */ /* 0x000fe20008000f00 */
[----:B------:R-:W-:Y:S01]  /*0f30*/  @UP2 USHF.R.U32.HI UR36, URZ, UR11, UR5 ;  /* 0x0000000b3f242299 */ /* 0x000fe20008011605 */
[----:B------:R-:W-:Y:S01]  /*0f40*/  SHF.R.S32.HI R188, RZ, 0x7, R3 ;  /* 0x00000007ffbc7819 */ /* 0x000fe20000011403 */
[----:B------:R-:W-:-:S04]  /*0f50*/  UIADD3 UR8, UR7, -UR8, URZ ;  /* 0x8000000807087290 */ /* 0x000fc8000fffe03f */
[----:B------:R-:W-:-:S04]  /*0f60*/  ULEA UR8, UR8, UR9, 0xd ;  /* 0x0000000908087291 */ /* 0x000fc8000f8e683f */
[----:B------:R-:W-:-:S04]  /*0f70*/  USHF.R.U32.HI UR8, URZ, 0x4, UR8 ;  /* 0x000000043f087899 */ /* 0x000fc80008011608 */
[----:B------:R-:W-:Y:S01]  /*0f80*/  ULOP3.LUT UR40, UR8, 0x3fff, URZ, 0xc0, !UPT ;  /* 0x00003fff08287892 */ /* 0x000fe2000f8ec03f */
[----:B------:R-:W-:Y:S11]  /*0f90*/  @!P0 BRA `(.L_x_9) ;  /* 0x0000000000408947 */ /* 0x000ff60003800000 */
[----:B------:R-:W-:Y:S01]  /*0fa0*/  MOV R0, 0x0 ;  /* 0x0000000000007802 */ /* 0x000fe20000000f00 */
[----:B------:R-:W-:Y:S01]  /*0fb0*/  ULDC.64 UR4, c[0x4][0xb8] ;  /* 0x01002e0000047ab9 */ /* 0x000fe20000000a00 */
[----:B------:R-:W-:Y:S01]  /*0fc0*/  ULDC.64 UR6, c[0x4][0x28] ;  /* 0x01000a0000067ab9 */ /* 0x000fe20000000a00 */
[----:B------:R-:W-:Y:S01]  /*0fd0*/  IMAD.U32 R4, RZ, RZ, UR4 ;  /* 0x00000004ff047e24 */ /* 0x000fe2000f8e00ff */
[----:B------:R1:W2:Y:S01]  /*0fe0*/  LDC.64 R14, c[0x4][R0] ;  /* 0x01000000000e7b82 */ /* 0x0002a20000000a00 */
[----:B------:R-:W-:Y:S01]  /*0ff0*/  IMAD.U32 R5, RZ, RZ, UR5 ;  /* 0x00000005ff057e24 */ /* 0x000fe2000f8e00ff */
[----:B------:R-:W-:Y:S01]  /*1000*/  ULDC.64 UR4, c[0x4][0xc0] ;  /* 0x0100300000047ab9 */ /* 0x000fe20000000a00 */
[----:B------:R-:W-:Y:S01]  /*1010*/  IMAD.U32 R10, RZ, RZ, UR6 ;  /* 0x00000006ff0a7e24 */ /* 0x000fe2000f8e00ff */
[----:B------:R-:W-:Y:S01]  /*1020*/  MOV R6, UR4 ;  /* 0x0000000400067c02 */ /* 0x000fe20008000f00 */
[----:B------:R-:W-:Y:S01]  /*1030*/  IMAD.U32 R7, RZ, RZ, UR5 ;  /* 0x00000005ff077e24 */ /* 0x000fe2000f8e00ff */
[----:B------:R-:W-:Y:S01]  /*1040*/  MOV R11, UR7 ;  /* 0x00000007000b7c02 */ /* 0x000fe20008000f00 */
[----:B------:R-:W-:Y:S01]  /*1050*/  IMAD.MOV.U32 R8, RZ, RZ, 0x70 ;  /* 0x00000070ff087424 */ /* 0x000fe200078e00ff */
[----:B------:R-:W-:Y:S01]  /*1060*/  MOV R13, RZ ;  /* 0x000000ff000d7202 */ /* 0x000fe20000000f00 */
[----:B-1----:R-:W-:-:S07]  /*1070*/  IMAD.MOV.U32 R12, RZ, RZ, 0x1 ;  /* 0x00000001ff0c7424 */ /* 0x002fce00078e00ff */
[----:B------:R-:W-:-:S07]  /*1080*/  LEPC R20, `(.L_x_9) ;  /* 0x000000001014794e */ /* 0x000fce0000000000 */
[----:B--2---:R-:W-:Y:S05]  /*1090*/  CALL.ABS.NOINC R14 ;  /* 0x000000000e007343 */ /* 0x004fea0003c00000 */
.L_x_9:
[----:B------:R-:W-:Y:S02]  /*10a0*/  LOP3.LUT R0, R19, 0x1, RZ, 0xc0, !PT ;  /* 0x0000000113007812 */ /* 0x000fe400078ec0ff */
[----:B------:R-:W-:Y:S02]  /*10b0*/  ISETP.NE.AND P0, PT, R2, 0x3, PT ;  /* 0x000000030200780c */ /* 0x000fe40003f05270 */
[----:B------:R-:W-:-:S04]  /*10c0*/  SHF.L.U32 R0, R0, 0x1f, RZ ;  /* 0x0000001f00007819 */ /* 0x000fc800000006ff */
[----:B------:R-:W1:Y:S02]  /*10d0*/  SYNCS.PHASECHK.TRANS64.TRYWAIT P1, [UR60+0x34800], R0 ;  /* 0x03480000ff0075a7 */ /* 0x000e64000802017c */
[----:B-1----:R-:W-:Y:S05]  /*10e0*/  @!P1 BRA `(.L_x_10) ;  /* 0x000000a0008c9947 */ /* 0x002fea0003800000 */
.L_x_89:
[----:B------:R-:W-:Y:S05]  /*10f0*/  @!P0 BRA `(.L_x_11) ;  /* 0x0000000000048947 */ /* 0x000fea0003800000 */
[----:B------:R-:W-:Y:S01]  /*1100*/  BPT.TRAP 0x1 ;  /* 0x000000040000795c */ /* 0x000fe20000300000 */
.L_x_11:
[----:B-1----:R-:W-:Y:S02]  /*1110*/  IMAD.U32 R0, RZ, RZ, UR38 ;  /* 0x00000026ff007e24 */ /* 0x002fe4000f8e00ff */
[----:B------:R-:W-:-:S03]  /*1120*/  IMAD.U32 R3, RZ, RZ, UR39 ;  /* 0x00000027ff037e24 */ /* 0x000fc6000f8e00ff */
[----:B------:R-:W-:Y:S02]  /*1130*/  LEA R0, R0, UR60, 0x3 ;  /* 0x0000003c00007c11 */ /* 0x000fe4000f8e18ff */
[----:B------:R-:W-:-:S04]  /*1140*/  SHF.L.U32 R3, R3, 0x1f, RZ ;  /* 0x0000001f03037819 */ /* 0x000fc800000006ff */
[----:B------:R1:W2:Y:S01]  /*1150*/  SYNCS.PHASECHK.TRANS64.TRYWAIT P2, [R0+URZ+0x34830], R3 ;  /* 0x03483003000075a7 */ /* 0x0002a2000804017f */
[----:B------:R-:W-:Y:S05]  /*1160*/  @!P0 BRA `(.L_x_12) ;  /* 0x0000000000048947 */ /* 0x000fea0003800000 */
[----:B------:R-:W-:Y:S01]  /*1170*/  BPT.TRAP 0x1 ;  /* 0x000000040000795c */ /* 0x000fe20000300000 */
.L_x_12:
[----:B------:R-:W3:Y:S01]  /*1180*/  S2R R4, SR_TID.X ;  /* 0x0000000000047919 */ /* 0x000ee20000002100 */
[----:B------:R-:W-:Y:S02]  /*1190*/  MOV R151, RZ ;  /* 0x000000ff00977202 */ /* 0x000fe40000000f00 */
[----:B---3--:R-:W-:-:S04]  /*11a0*/  LOP3.LUT R4, R4, 0x7f, RZ, 0xc0, !PT ;  /* 0x0000007f04047812 */ /* 0x008fc800078ec0ff */
[----:B------:R-:W-:Y:S01]  /*11b0*/  ISETP.NE.AND P1, PT, R4, RZ, PT ;  /* 0x000000ff0400720c */ /* 0x000fe20003f25270 */
[----:B--2---:R-:W-:-:S12]  /*11c0*/  @P2 BRA `(.L_x_13) ;  /* 0x0000000000082947 */ /* 0x004fd80003800000 */
[----:B------:R-:W2:Y:S02]  /*11d0*/  SYNCS.PHASECHK.TRANS64.TRYWAIT P2, [R0+URZ+0x34830], R3 ;  /* 0x03483003000075a7 */ /* 0x000ea4000804017f */
[----:B--2---:R-:W-:Y:S05]  /*11e0*/  @!P2 BRA `(.L_x_14) ;  /* 0x000000a00064a947 */ /* 0x004fea0003800000 */
.L_x_13:
[----:B------:R-:W-:Y:S05]  /*11f0*/  WARPSYNC.ALL ;  /* 0x0000000000007948 */ /* 0x000fea0003800000 */
[----:B------:R-:W-:Y:S01]  /*1200*/  UIADD3 UR4, UR60, 0x1c400, URZ ;  /* 0x0001c4003c047890 */ /* 0x000fe2000fffe03f */
[----:B------:R-:W-:Y:S01]  /*1210*/  WARPGROUP.ARRIVE ;  /* 0x00000000000079c5 */ /* 0x000fe20000000000 */
[----:B------:R-:W-:Y:S01]  /*1220*/  UMOV UR9, 0x40000040 ;  /* 0x4000004000097882 */ /* 0x000fe20000000000 */
[----:B------:R-:W-:Y:S01]  /*1230*/  UMOV UR11, 0x40000040 ;  /* 0x40000040000b7882 */ /* 0x000fe20000000000 */
[----:B------:R-:W-:Y:S01]  /*1240*/  USHF.R.U32.HI UR4, URZ, 0x4, UR4 ;  /* 0x000000043f047899 */ /* 0x000fe20008011604 */
[----:B------:R-:W-:Y:S01]  /*1250*/  IMAD.U32 R5, RZ, RZ, UR9 ;  /* 0x00000009ff057e24 */ /* 0x000fe2000f8e00ff */
[----:B------:R-:W-:Y:S01]  /*1260*/  UMOV UR57, 0x40000040 ;  /* 0x4000004000397882 */ /* 0x000fe20000000000 */
[----:B------:R-:W-:Y:S01]  /*1270*/  UMOV UR59, 0x40000040 ;  /* 0x40000040003b7882 */ /* 0x000fe20000000000 */
[----:B------:R-:W-:Y:S01]  /*1280*/  ULOP3.LUT UR4, UR4, 0x3fff, URZ, 0xc0, !UPT ;  /* 0x00003fff04047892 */ /* 0x000fe2000f8ec03f */
[----:B------:R-:W-:Y:S01]  /*1290*/  IADD3 R7, R187, R88, RZ ;  /* 0x00000058bb077210 */ /* 0x000fe20007ffe0ff */
[----:B------:R-:W-:Y:S01]  /*12a0*/  UMOV UR53, 0x40000040 ;  /* 0x4000004000357882 */ /* 0x000fe20000000000 */
[----:B------:R-:W-:Y:S01]  /*12b0*/  UMOV UR55, 0x40000040 ;  /* 0x4000004000377882 */ /* 0x000fe20000000000 */
[----:B------:R-:W-:Y:S01]  /*12c0*/  ULOP3.LUT UR37, UR4, 0x10000, URZ, 0xfc, !UPT ;  /* 0x0001000004257892 */ /* 0x000fe2000f8efc3f */
[----:B------:R-:W-:Y:S01]  /*12d0*/  P2R R9, PR, RZ, 0x1 ;  /* 0x00000001ff097803 */ /* 0x000fe20000000000 */
[----:B------:R-:W-:Y:S01]  /*12e0*/  ULOP3.LUT UR4, UR40, 0x10000, URZ, 0xfc, !UPT ;  /* 0x0001000028047892 */ /* 0x000fe2000f8efc3f */
[----:B------:R-:W-:Y:S01]  /*12f0*/  IMAD R7, R188, -0x80, R7 ;  /* 0xffffff80bc077824 */ /* 0x000fe200078e0207 */
[----:B------:R-:W-:Y:S01]  /*1300*/  UIMAD UR5, UR38, 0xc00, UR37 ;  /* 0x00000c00260578a4 */ /* 0x000fe2000f8e0225 */
[----:B-12---:R-:W-:Y:S01]  /*1310*/  @!P1 VIADD R0, R0, 0x34840 ;  /* 0x0003484000009836 */ /* 0x006fe20000000000 */
[----:B------:R-:W-:Y:S01]  /*1320*/  UIADD3 UR56, UR4, 0x2, URZ ;  /* 0x0000000204387890 */ /* 0x000fe2000fffe03f */
[--C-:B------:R-:W-:Y:S01]  /*1330*/  IMAD.MOV.U32 R150, RZ, RZ, R151.reuse ;  /* 0x000000ffff967224 */ /* 0x100fe200078e0097 */
[----:B------:R-:W-:Y:S01]  /*1340*/  UIADD3 UR58, UR5, 0x2, URZ ;  /* 0x00000002053a7890 */ /* 0x000fe2000fffe03f */
[C---:B------:R-:W-:Y:S01]  /*1350*/  ISETP.GT.AND P2, PT, R7.reuse, RZ, PT ;  /* 0x000000ff0700720c */ /* 0x040fe20003f44270 */
[----:B------:R-:W-:Y:S01]  /*1360*/  UMOV UR8, UR4 ;  /* 0x0000000400087c82 */ /* 0x000fe20008000000 */
[----:B------:R-:W-:Y:S01]  /*1370*/  UMOV UR10, UR5 ;  /* 0x00000005000a7c82 */ /* 0x000fe20008000000 */
[----:B------:R-:W-:Y:S01]  /*1380*/  UIADD3 UR52, UR4, 0x4, URZ ;  /* 0x0000000404347890 */ /* 0x000fe2000fffe03f */
[----:B------:R-:W-:Y:S01]  /*1390*/  HGMMA.64x128x16.F32.BF16 R24, gdesc[UR8], RZ, !UPT, gsb0 ;  /* 0x01e00000081879f0 */ /* 0x000fe2000c0018ff */
[----:B------:R-:W-:Y:S01]  /*13a0*/  UIADD3 UR54, UR5, 0x4, URZ ;  /* 0x0000000405367890 */ /* 0x000fe2000fffe03f */
[----:B------:R-:W-:Y:S01]  /*13b0*/  IMAD.U32 R4, RZ, RZ, UR8 ;  /* 0x00000008ff047e24 */ /* 0x000fe2000f8e00ff */
[----:B------:R-:W-:Y:S01]  /*13c0*/  UIADD3 UR48, UR4, 0x6, URZ ;  /* 0x0000000604307890 */ /* 0x000fe2000fffe03f */
[C---:B------:R-:W-:Y:S01]  /*13d0*/  ISETP.GT.AND P3, PT, R7.reuse, 0x1, PT ;  /* 0x000000010700780c */ /* 0x040fe20003f64270 */
[----:B------:R-:W-:Y:S01]  /*13e0*/  UIADD3 UR50, UR5, 0x6, URZ ;  /* 0x0000000605327890 */ /* 0x000fe2000fffe03f */
[C---:B------:R-:W-:Y:S01]  /*13f0*/  ISETP.GT.AND P6, PT, R7.reuse, 0x8, PT ;  /* 0x000000080700780c */ /* 0x040fe20003fc4270 */
[----:B------:R-:W-:Y:S01]  /*1400*/  UMOV UR49, 0x40000040 ;  /* 0x4000004000317882 */ /* 0x000fe20000000000 */
[----:B------:R-:W-:Y:S01]  /*1410*/  UMOV UR51, 0x40000040 ;  /* 0x4000004000337882 */ /* 0x000fe20000000000 */
[----:B------:R-:W-:Y:S01]  /*1420*/  UIADD3 UR8, UR4, 0x400, URZ ;  /* 0x0000040004087890 */ /* 0x000fe2000fffe03f */
[C---:B------:R-:W-:Y:S01]  /*1430*/  ISETP.GT.AND P5, PT, R7.reuse, 0x9, PT ;  /* 0x000000090700780c */ /* 0x040fe20003fa4270 */
[----:B------:R-:W-:Y:S01]  /*1440*/  UIADD3 UR10, UR5, 0x400, URZ ;  /* 0x00000400050a7890 */ /* 0x000fe2000fffe03f */
[----:B------:R-:W-:Y:S01]  /*1450*/  ISETP.GT.AND P4, PT, R7, 0x10, PT ;  /* 0x000000100700780c */ /* 0x000fe20003f84270 */
[----:B------:R-:W-:Y:S01]  /*1460*/  UMOV UR9, 0x40000040 ;  /* 0x4000004000097882 */ /* 0x000fe20000000000 */
[----:B------:R-:W-:Y:S01]  /*1470*/  UMOV UR11, 0x40000040 ;  /* 0x40000040000b7882 */ /* 0x000fe20000000000 */
[----:B------:R-:W-:Y:S01]  /*1480*/  UIADD3 UR12, UR4, 0x402, URZ ;  /* 0x00000402040c7890 */ /* 0x000fe2000fffe03f */
[----:B------:R-:W-:Y:S01]  /*1490*/  @!P1 PRMT R0, RZ, 0x654, R0 ;  /* 0x00000654ff009816 */ /* 0x000fe20000000000 */
[----:B------:R-:W-:Y:S01]  /*14a0*/  UIADD3 UR14, UR5, 0x402, URZ ;  /* 0x00000402050e7890 */ /* 0x000fe2000fffe03f */
[-C--:B------:R-:W-:Y:S01]  /*14b0*/  MOV R149, R151.reuse ;  /* 0x0000009700957202 */ /* 0x080fe20000000f00 */
[----:B------:R-:W-:Y:S01]  /*14c0*/  UMOV UR13, 0x40000040 ;  /* 0x40000040000d7882 */ /* 0x000fe20000000000 */
[----:B------:R-:W-:Y:S01]  /*14d0*/  UMOV UR15, 0x40000040 ;  /* 0x40000040000f7882 */ /* 0x000fe20000000000 */
[----:B------:R-:W-:Y:S01]  /*14e0*/  UIADD3 UR16, UR4, 0x404, URZ ;  /* 0x0000040404107890 */ /* 0x000fe2000fffe03f */
[--C-:B------:R-:W-:Y:S01]  /*14f0*/  IMAD.MOV.U32 R148, RZ, RZ, R151.reuse ;  /* 0x000000ffff947224 */ /* 0x100fe200078e0097 */
[----:B------:R-:W-:Y:S01]  /*1500*/  UIADD3 UR18, UR5, 0x404, URZ ;  /* 0x0000040405127890 */ /* 0x000fe2000fffe03f */
[--C-:B------:R-:W-:Y:S01]  /*1510*/  IMAD.MOV.U32 R147, RZ, RZ, R151.reuse ;  /* 0x000000ffff937224 */ /* 0x100fe200078e0097 */
[----:B------:R-:W-:Y:S01]  /*1520*/  UMOV UR17, 0x40000040 ;  /* 0x4000004000117882 */ /* 0x000fe20000000000 */
[----:B------:R-:W-:Y:S01]  /*1530*/  UMOV UR19, 0x40000040 ;  /* 0x4000004000137882 */ /* 0x000fe20000000000 */
[----:B------:R-:W-:Y:S01]  /*1540*/  UIADD3 UR20, UR4, 0x406, URZ ;  /* 0x0000040604147890 */ /* 0x000fe2000fffe03f */
[-C--:B------:R-:W-:Y:S01]  /*1550*/  MOV R146, R151.reuse ;  /* 0x0000009700927202 */ /* 0x080fe20000000f00 */
[----:B------:R-:W-:Y:S01]  /*1560*/  UIADD3 UR22, UR5, 0x406, URZ ;  /* 0x0000040605167890 */ /* 0x000fe2000fffe03f */
[--C-:B------:R-:W-:Y:S01]  /*1570*/  IMAD.MOV.U32 R145, RZ, RZ, R151.reuse ;  /* 0x000000ffff917224 */ /* 0x100fe200078e0097 */
[----:B------:R-:W-:Y:S01]  /*1580*/  UMOV UR21, 0x40000040 ;  /* 0x4000004000157882 */ /* 0x000fe20000000000 */
[----:B------:R-:W-:Y:S01]  /*1590*/  UMOV UR23, 0x40000040 ;  /* 0x4000004000177882 */ /* 0x000fe20000000000 */
[----:B------:R-:W-:Y:S01]  /*15a0*/  UIADD3 UR24, UR4, 0x800, URZ ;  /* 0x0000080004187890 */ /* 0x000fe2000fffe03f */
[--C-:B------:R-:W-:Y:S01]  /*15b0*/  IMAD.MOV.U32 R144, RZ, RZ, R151.reuse ;  /* 0x000000ffff907224 */ /* 0x100fe200078e0097 */
        /* <DEDUP_REMOVED lines=22> */
[----:B------:R-:W-:Y:S01]  /*1720*/  ULDC UR4, c[0x0][0x9d8] ;  /* 0x0002760000047ab9 */ /* 0x000fe20000000800 */
[----:B------:R-:W-:Y:S01]  /*1730*/  ULDC UR5, c[0x0][0x988] ;  /* 0x0002620000057ab9 */ /* 0x000fe20000000800 */
[--C-:B------:R-:W-:Y:S01]  /*1740*/  IMAD.MOV.U32 R136, RZ, RZ, R151.reuse ;  /* 0x000000ffff887224 */ /* 0x100fe200078e0097 */
[-C--:B------:R-:W-:Y:S01]  /*1750*/  MOV R134, R151.reuse ;  /* 0x0000009700867202 */ /* 0x080fe20000000f00 */
        /* <DEDUP_REMOVED lines=15> */
[----:B------:R-:W-:Y:S01]  /*1850*/  MOV R89, R151 ;  /* 0x0000009700597202 */ /* 0x000fe20000000f00 */
[----:B------:R-:W-:-:S02]  /*1860*/  IMAD.MOV.U32 R111, RZ, RZ, R151 ;  /* 0x000000ffff6f7224 */ /* 0x000fc400078e0097 */
[--C-:B------:R-:W-:Y:S02]  /*1870*/  IMAD.MOV.U32 R109, RZ, RZ, R151.reuse ;  /* 0x000000ffff6d7224 */ /* 0x100fe400078e0097 */
[--C-:B------:R-:W-:Y:S02]  /*1880*/  IMAD.MOV.U32 R105, RZ, RZ, R151.reuse ;  /* 0x000000ffff697224 */ /* 0x100fe400078e0097 */
[--C-:B------:R-:W-:Y:S02]  /*1890*/  IMAD.MOV.U32 R103, RZ, RZ, R151.reuse ;  /* 0x000000ffff677224 */ /* 0x100fe400078e0097 */
[--C-:B------:R-:W-:Y:S02]  /*18a0*/  IMAD.MOV.U32 R99, RZ, RZ, R151.reuse ;  /* 0x000000ffff637224 */ /* 0x100fe400078e0097 */
[--C-:B------:R-:W-:Y:S02]  /*18b0*/  IMAD.MOV.U32 R97, RZ, RZ, R151.reuse ;  /* 0x000000ffff617224 */ /* 0x100fe400078e0097 */
[----:B------:R-:W-:-:S02]  /*18c0*/  IMAD.MOV.U32 R93, RZ, RZ, R151 ;  /* 0x000000ffff5d7224 */ /* 0x000fc400078e0097 */
[----:B------:R-:W-:Y:S01]  /*18d0*/  IMAD.MOV.U32 R91, RZ, RZ, R151 ;  /* 0x000000ffff5b7224 */ /* 0x000fe200078e0097 */
[----:B------:R-:W-:Y:S02]  /*18e0*/  WARPGROUP.DEPBAR.LE gsb0, 0x0 ;  /* 0x00008000000079c5 */ /* 0x000fe40000010000 */
[----:B------:R-:W-:-:S06]  /*18f0*/  WARPGROUP.ARRIVE ;  /* 0x00000000000079c5 */ /* 0x000fcc0000000000 */
[----:B------:R-:W-:Y:S03]  /*1900*/  HGMMA.64x128x16.F32.BF16 R24, gdesc[UR56], R24, gsb0 ;  /* 0x01e00000381879f0 */ /* 0x000fe60008001818 */
[----:B------:R-:W-:Y:S02]  /*1910*/  WARPGROUP.DEPBAR.LE gsb0, 0x0 ;  /* 0x00008000000079c5 */ /* 0x000fe40000010000 */
[----:B------:R-:W-:-:S07]  /*1920*/  WARPGROUP.ARRIVE ;  /* 0x00000000000079c5 */ /* 0x000fce0000000000 */
        /* <DEDUP_REMOVED lines=29> */
[----:B------:R-:W-:Y:S01]  /*1b00*/  FMUL.FTZ R24, R24, UR4 ;  /* 0x0000000418187c20 */ /* 0x000fe20008410000 */
[----:B------:R-:W-:Y:S01]  /*1b10*/  FMUL.FTZ R25, R25, UR4 ;  /* 0x0000000419197c20 */ /* 0x000fe20008410000 */
[----:B------:R-:W-:Y:S01]  /*1b20*/  FMUL.FTZ R28, R28, UR4 ;  /* 0x000000041c1c7c20 */ /* 0x000fe20008410000 */
[----:B------:R-:W-:Y:S01]  /*1b30*/  FMUL.FTZ R29, R29, UR4 ;  /* 0x000000041d1d7c20 */ /* 0x000fe20008410000 */
[----:B------:R-:W-:Y:S01]  /*1b40*/  FMUL.FTZ R32, R32, UR4 ;  /* 0x0000000420207c20 */ /* 0x000fe20008410000 */
[----:B------:R-:W-:Y:S01]  /*1b50*/  FMUL.FTZ R26, R26, UR4 ;  /* 0x000000041a1a7c20 */ /* 0x000fe20008410000 */
[----:B------:R-:W1:Y:S01]  /*1b60*/  MUFU.TANH R24, R24 ;  /* 0x0000001800187308 */ /* 0x000e620000002400 */
[----:B------:R-:W-:Y:S01]  /*1b70*/  FMUL.FTZ R33, R33, UR4 ;  /* 0x0000000421217c20 */ /* 0x000fe20008410000 */
[----:B------:R-:W-:Y:S01]  /*1b80*/  FMUL.FTZ R27, R27, UR4 ;  /* 0x000000041b1b7c20 */ /* 0x000fe20008410000 */
[----:B------:R-:W-:Y:S01]  /*1b90*/  FMUL.FTZ R36, R36, UR4 ;  /* 0x0000000424247c20 */ /* 0x000fe20008410000 */
[----:B------:R-:W-:Y:S01]  /*1ba0*/  FMUL.FTZ R30, R30, UR4 ;  /* 0x000000041e1e7c20 */ /* 0x000fe20008410000 */
[----:B------:R-:W-:Y:S01]  /*1bb0*/  FMUL.FTZ R37, R37, UR4 ;  /* 0x0000000425257c20 */ /* 0x000fe20008410000 */
[----:B------:R-:W-:Y:S01]  /*1bc0*/  FMUL.FTZ R31, R31, UR4 ;  /* 0x000000041f1f7c20 */ /* 0x000fe20008410000 */
[----:B------:R-:W-:Y:S01]  /*1bd0*/  FMUL.FTZ R40, R40, UR4 ;  /* 0x0000000428287c20 */ /* 0x000fe20008410000 */
[----:B------:R-:W2:Y:S01]  /*1be0*/  MUFU.TANH R25, R25 ;  /* 0x0000001900197308 */ /* 0x000ea20000002400 */
[----:B------:R-:W-:Y:S01]  /*1bf0*/  FMUL.FTZ R34, R34, UR4 ;  /* 0x0000000422227c20 */ /* 0x000fe20008410000 */
[----:B------:R-:W-:Y:S01]  /*1c00*/  FMUL.FTZ R35, R35, UR4 ;  /* 0x0000000423237c20 */ /* 0x000fe20008410000 */
[----:B------:R-:W-:Y:S01]  /*1c10*/  FMUL.FTZ R41, R41, UR4 ;  /* 0x0000000429297c20 */ /* 0x000fe20008410000 */
[----:B------:R-:W-:Y:S01]  /*1c20*/  FMUL.FTZ R46, R46, UR4 ;  /* 0x000000042e2e7c20 */ /* 0x000fe20008410000 */
[----:B------:R-:W-:Y:S01]  /*1c30*/  FMUL.FTZ R44, R44, UR4 ;  /* 0x000000042c2c7c20 */ /* 0x000fe20008410000 */
[----:B------:R-:W-:Y:S01]  /*1c40*/  FMUL.FTZ R58, R58, UR4 ;  /* 0x000000043a3a7c20 */ /* 0x000fe20008410000 */
[----:B------:R-:W-:Y:S01]  /*1c50*/  FMUL.FTZ R38, R38, UR4 ;  /* 0x0000000426267c20 */ /* 0x000fe20008410000 */
[----:B------:R-:W3:Y:S01]  /*1c60*/  MUFU.TANH R28, R28 ;  /* 0x0000001c001c7308 */ /* 0x000ee20000002400 */
[----:B-1----:R-:W-:Y:S01]  /*1c70*/  FSEL R12, R24, -INF , P2 ;  /* 0xff800000180c7808 */ /* 0x002fe20001000000 */
[----:B------:R-:W-:Y:S01]  /*1c80*/  FMUL.FTZ R70, R70, UR4 ;  /* 0x0000000446467c20 */ /* 0x000fe20008410000 */
[----:B------:R-:W-:Y:S01]  /*1c90*/  FMUL.FTZ R39, R39, UR4 ;  /* 0x0000000427277c20 */ /* 0x000fe20008410000 */
[----:B------:R-:W-:Y:S01]  /*1ca0*/  FMUL.FTZ R45, R45, UR4 ;  /* 0x000000042d2d7c20 */ /* 0x000fe20008410000 */
[----:B------:R-:W-:Y:S01]  /*1cb0*/  FMUL.FTZ R48, R48, UR4 ;  /* 0x0000000430307c20 */ /* 0x000fe20008410000 */
[----:B------:R-:W-:Y:S01]  /*1cc0*/  FMUL.FTZ R42, R42, UR4 ;  /* 0x000000042a2a7c20 */ /* 0x000fe20008410000 */
[----:B------:R-:W-:Y:S01]  /*1cd0*/  FMUL.FTZ R43, R43, UR4 ;  /* 0x000000042b2b7c20 */ /* 0x000fe20008410000 */
[----:B------:R-:W1:Y:S01]  /*1ce0*/  MUFU.TANH R29, R29 ;  /* 0x0000001d001d7308 */ /* 0x000e620000002400 */
[----:B--2---:R-:W-:Y:S01]  /*1cf0*/  FSEL R25, R25, -INF , P3 ;  /* 0xff80000019197808 */ /* 0x004fe20001800000 */
[----:B------:R-:W-:Y:S01]  /*1d00*/  FMUL.FTZ R49, R49, UR4 ;  /* 0x0000000431317c20 */ /* 0x000fe20008410000 */
[----:B------:R-:W-:Y:S01]  /*1d10*/  FMUL.FTZ R52, R52, UR4 ;  /* 0x0000000434347c20 */ /* 0x000fe20008410000 */
[----:B------:R-:W-:Y:S01]  /*1d20*/  FMUL.FTZ R47, R47, UR4 ;  /* 0x000000042f2f7c20 */ /* 0x000fe20008410000 */
[----:B------:R-:W-:Y:S01]  /*1d30*/  FMNMX.FTZ R11, R12, R25, !PT ;  /* 0x000000190c0b7209 */ /* 0x000fe20007810000 */
[----:B------:R-:W-:Y:S01]  /*1d40*/  FMUL.FTZ R53, R53, UR4 ;  /* 0x0000000435357c20 */ /* 0x000fe20008410000 */
[----:B------:R-:W-:Y:S01]  /*1d50*/  FMUL.FTZ R56, R56, UR4 ;  /* 0x0000000438387c20 */ /* 0x000fe20008410000 */
[----:B------:R-:W2:Y:S01]  /*1d60*/  MUFU.TANH R6, R26 ;  /* 0x0000001a00067308 */ /* 0x000ea20000002400 */
[----:B---3--:R-:W-:Y:S01]  /*1d70*/  FSEL R90, R28, -INF , P6 ;  /* 0xff8000001c5a7808 */ /* 0x008fe20003000000 */
[----:B------:R-:W-:Y:S01]  /*1d80*/  FMUL.FTZ R50, R50, UR4 ;  /* 0x0000000432327c20 */ /* 0x000fe20008410000 */
[----:B------:R-:W-:Y:S01]  /*1d90*/  FMUL.FTZ R51, R51, UR4 ;  /* 0x0000000433337c20 */ /* 0x000fe20008410000 */
[----:B------:R-:W-:Y:S01]  /*1da0*/  FMUL.FTZ R57, R57, UR4 ;  /* 0x0000000439397c20 */ /* 0x000fe20008410000 */
[----:B------:R-:W-:Y:S01]  /*1db0*/  FMNMX.FTZ R11, R90, R11, !PT ;  /* 0x0000000b5a0b7209 */ /* 0x000fe20007810000 */
[----:B------:R-:W-:Y:S01]  /*1dc0*/  FMUL.FTZ R62, R62, UR4 ;  /* 0x000000043e3e7c20 */ /* 0x000fe20008410000 */
[----:B------:R-:W-:Y:S01]  /*1dd0*/  FMUL.FTZ R74, R74, UR4 ;  /* 0x000000044a4a7c20 */ /* 0x000fe20008410000 */
[----:B------:R-:W3:Y:S01]  /*1de0*/  MUFU.TANH R32, R32 ;  /* 0x0000002000207308 */ /* 0x000ee20000002400 */
[----:B-1----:R-:W-:Y:S01]  /*1df0*/  FSEL R92, R29, -INF , P5 ;  /* 0xff8000001d5c7808 */ /* 0x002fe20002800000 */
[----:B------:R-:W-:Y:S01]  /*1e00*/  FMUL.FTZ R60, R60, UR4 ;  /* 0x000000043c3c7c20 */ /* 0x000fe20008410000 */
[----:B------:R-:W-:Y:S01]  /*1e10*/  FMUL.FTZ R54, R54, UR4 ;  /* 0x0000000436367c20 */ /* 0x000fe20008410000 */
[----:B------:R-:W-:Y:S01]  /*1e20*/  FMUL.FTZ R55, R55, UR4 ;  /* 0x0000000437377c20 */ /* 0x000fe20008410000 */
[----:B------:R-:W-:Y:S01]  /*1e30*/  FMNMX.FTZ R11, R92, R11, !PT ;  /* 0x0000000b5c0b7209 */ /* 0x000fe20007810000 */
[----:B------:R-:W-:Y:S01]  /*1e40*/  FMUL.FTZ R61, R61, UR4 ;  /* 0x000000043d3d7c20 */ /* 0x000fe20008410000 */
[----:B------:R-:W-:Y:S01]  /*1e50*/  FMUL.FTZ R64, R64, UR4 ;  /* 0x0000000440407c20 */ /* 0x000fe20008410000 */
[----:B------:R-:W1:Y:S01]  /*1e60*/  MUFU.TANH R3, R27 ;  /* 0x0000001b00037308 */ /* 0x000e620000002400 */
[----:B--2---:R-:W-:Y:S01]  /*1e70*/  FSEL R6, R6, -INF , P2 ;  /* 0xff80000006067808 */ /* 0x004fe20001000000 */
[----:B------:R-:W-:Y:S01]  /*1e80*/  FMUL.FTZ R59, R59, UR4 ;  /* 0x000000043b3b7c20 */ /* 0x000fe20008410000 */
[----:B------:R-:W-:Y:S01]  /*1e90*/  ISETP.GT.AND P2, PT, R7, 0x11, PT ;  /* 0x000000110700780c */ /* 0x000fe20003f44270 */
[----:B------:R-:W-:Y:S01]  /*1ea0*/  FMUL.FTZ R65, R65, UR4 ;  /* 0x0000000441417c20 */ /* 0x000fe20008410000 */
[----:B------:R-:W-:Y:S01]  /*1eb0*/  FMUL.FTZ R68, R68, UR4 ;  /* 0x0000000444447c20 */ /* 0x000fe20008410000 */
        /* <DEDUP_REMOVED lines=13> */
[----:B------:R-:W-:Y:S01]  /*1f90*/  ISETP.GT.AND P3, PT, R7, 0x18, PT ;  /* 0x000000180700780c */ /* 0x000fe20003f64270 */
[----:B------:R-:W-:Y:S01]  /*1fa0*/  FMUL.FTZ R71, R71, UR4 ;  /* 0x0000000447477c20 */ /* 0x000fe20008410000 */
[----:B------:R-:W-:Y:S01]  /*1fb0*/  FMUL.FTZ R77, R77, UR4 ;  /* 0x000000044d4d7c20 */ /* 0x000fe20008410000 */
[----:B------:R-:W-:Y:S01]  /*1fc0*/  FMUL.FTZ R80, R80, UR4 ;  /* 0x0000000450507c20 */ /* 0x000fe20008410000 */
[----:B------:R-:W-:Y:S01]  /*1fd0*/  FMUL.FTZ R75, R75, UR4 ;  /* 0x000000044b4b7c20 */ /* 0x000fe20008410000 */
[----:B------:R-:W-:Y:S01]  /*1fe0*/  MUFU.TANH R36, R36 ;  /* 0x0000002400247308 */ /* 0x000fe20000002400 */
[----:B--2---:R-:W-:Y:S01]  /*1ff0*/  FSEL R96, R33, -INF , P2 ;  /* 0xff80000021607808 */ /* 0x004fe20001000000 */
[----:B------:R-:W-:Y:S01]  /*2000*/  FMUL.FTZ R81, R81, UR4 ;  /* 0x0000000451517c20 */ /* 0x000fe20008410000 */
[----:B------:R-:W-:Y:S01]  /*2010*/  FMUL.FTZ R84, R84, UR4 ;  /* 0x0000000454547c20 */ /* 0x000fe20008410000 */
[----:B------:R-:W-:Y:S01]  /*2020*/  FMUL.FTZ R85, R85, UR4 ;  /* 0x0000000455557c20 */ /* 0x000fe20008410000 */
[----:B------:R-:W-:Y:S01]  /*2030*/  FMNMX.FTZ R11, R96, R11, !PT ;  /* 0x0000000b600b7209 */ /* 0x000fe20007810000 */
[----:B------:R-:W-:Y:S01]  /*2040*/  FMUL.FTZ R79, R79, UR4 ;  /* 0x000000044f4f7c20 */ /* 0x000fe20008410000 */
[----:B------:R-:W-:Y:S01]  /*2050*/  FMUL.FTZ R82, R82, UR4 ;  /* 0x0000000452527c20 */ /* 0x000fe20008410000 */
[----:B------:R-:W1:Y:S01]  /*2060*/  MUFU.TANH R14, R31 ;  /* 0x0000001f000e7308 */ /* 0x000e620000002400 */
[----:B---3--:R-:W-:Y:S01]  /*2070*/  FSEL R8, R8, -INF , P6 ;  /* 0xff80000008087808 */ /* 0x008fe20003000000 */
[----:B------:R-:W-:Y:S01]  /*2080*/  FMUL.FTZ R83, R83, UR4 ;  /* 0x0000000453537c20 */ /* 0x000fe20008410000 */
[----:B------:R-:W-:Y:S01]  /*2090*/  ISETP.GT.AND P6, PT, R7, 0x19, PT ;  /* 0x000000190700780c */ /* 0x000fe20003fc4270 */
[----:B------:R-:W-:Y:S01]  /*20a0*/  FMUL.FTZ R86, R86, UR4 ;  /* 0x0000000456567c20 */ /* 0x000fe20008410000 */
[----:B------:R-:W-:Y:S01]  /*20b0*/  FMUL.FTZ R87, R87, UR4 ;  /* 0x0000000457577c20 */ /* 0x000fe20008410000 */
[----:B------:R2:W-:Y:S02]  /*20c0*/  @!P1 SYNCS.ARRIVE.TRANS64.RED.A1T0 RZ, [R0+URZ], RZ ;  /* 0x000000ff00ff99a7 */ /* 0x0005e4000810043f */
[----:B------:R-:W3:Y:S08]  /*20d0*/  MUFU.TANH R37, R37 ;  /* 0x0000002500257308 */ /* 0x000ef00000002400 */
[----:B------:R-:W4:Y:S01]  /*20e0*/  MUFU.TANH R20, R34 ;  /* 0x0000002200147308 */ /* 0x000f220000002400 */
[----:B-1----:R-:W-:-:S02]  /*20f0*/  FSEL R14, R14, -INF , P5 ;  /* 0xff8000000e0e7808 */ /* 0x002fc40002800000 */
[----:B------:R-:W-:-:S05]  /*2100*/  ISETP.GT.AND P5, PT, R7, 0x20, PT ;  /* 0x000000200700780c */ /* 0x000fca0003fa4270 */
[----:B------:R-:W1:Y:S01]  /*2110*/  MUFU.TANH R40, R40 ;  /* 0x0000002800287308 */ /* 0x000e620000002400 */
[----:B---3--:R-:W-:-:S07]  /*2120*/  FSEL R98, R37, -INF , P6 ;  /* 0xff80000025627808 */ /* 0x008fce0003000000 */
[----:B------:R-:W3:Y:S01]  /*2130*/  MUFU.TANH R35, R35 ;  /* 0x0000002300237308 */ /* 0x000ee20000002400 */
[----:B----4-:R-:W-:Y:S02]  /*2140*/  FSEL R20, R20, -INF , P4 ;  /* 0xff80000014147808 */ /* 0x010fe40002000000 */
[----:B------:R-:W-:-:S05]  /*2150*/  ISETP.GT.AND P4, PT, R7, 0x21, PT ;  /* 0x000000210700780c */ /* 0x000fca0003f84270 */
[----:B------:R-:W4:Y:S01]  /*2160*/  MUFU.TANH R41, R41 ;  /* 0x0000002900297308 */ /* 0x000f220000002400 */
[----:B-1----:R-:W-:-:S07]  /*2170*/  FSEL R100, R40, -INF , P5 ;  /* 0xff80000028647808 */ /* 0x002fce0002800000 */
[----:B------:R-:W1:Y:S01]  /*2180*/  MUFU.TANH R34, R46 ;  /* 0x0000002e00227308 */ /* 0x000e620000002400 */
[----:B---3--:R-:W-:Y:S02]  /*2190*/  FSEL R24, R35, -INF , P2 ;  /* 0xff80000023187808 */ /* 0x008fe40001000000 */
[----:B------:R-:W-:-:S05]  /*21a0*/  ISETP.GT.AND P2, PT, R7, 0x28, PT ;  /* 0x000000280700780c */ /* 0x000fca0003f44270 */
[----:B------:R-:W3:Y:S01]  /*21b0*/  MUFU.TANH R26, R38 ;  /* 0x00000026001a7308 */ /* 0x000ee20000002400 */
[----:B----4-:R-:W-:-:S07]  /*21c0*/  FSEL R102, R41, -INF , P4 ;  /* 0xff80000029667808 */ /* 0x010fce0002000000 */
[----:B------:R-:W-:Y:S01]  /*21d0*/  MUFU.TANH R46, R58 ;  /* 0x0000003a002e7308 */ /* 0x000fe20000002400 */
[----:B-1----:R-:W-:-:S07]  /*21e0*/  FSEL R34, R34, -INF , P2 ;  /* 0xff80000022227808 */ /* 0x002fce0001000000 */
[----:B------:R-:W1:Y:S01]  /*21f0*/  MUFU.TANH R44, R44 ;  /* 0x0000002c002c7308 */ /* 0x000e620000002400 */
[----:B---3--:R-:W-:-:S07]  /*2200*/  FSEL R26, R26, -INF , P3 ;  /* 0xff8000001a1a7808 */ /* 0x008fce0001800000 */
[----:B------:R3:W-:Y:S08]  /*2210*/  MUFU.TANH R58, R70 ;  /* 0x00000046003a7308 */ /* 0x0007f00000002400 */
[----:B------:R-:W4:Y:S01]  /*2220*/  MUFU.TANH R39, R39 ;  /* 0x0000002700277308 */ /* 0x000f220000002400 */
[----:B---3--:R-:W-:Y:S02]  /*2230*/  FSEL R70, R36, -INF , P3 ;  /* 0xff80000024467808 */ /* 0x008fe40001800000 */
[----:B------:R-:W-:-:S02]  /*2240*/  ISETP.GT.AND P3, PT, R7, 0x29, PT ;  /* 0x000000290700780c */ /* 0x000fc40003f64270 */
[----:B------:R-:W-:Y:S02]  /*2250*/  FMNMX.FTZ R11, R70, R11, !PT ;  /* 0x0000000b460b7209 */ /* 0x000fe40007810000 */
[----:B-1----:R-:W-:Y:S01]  /*2260*/  FSEL R104, R44, -INF , P2 ;  /* 0xff8000002c687808 */ /* 0x002fe20001000000 */
[----:B------:R-:W1:Y:S01]  /*2270*/  MUFU.TANH R45, R45 ;  /* 0x0000002d002d7308 */ /* 0x000e620000002400 */
[----:B------:R-:W-:Y:S02]  /*2280*/  FMNMX.FTZ R11, R98, R11, !PT ;  /* 0x0000000b620b7209 */ /* 0x000fe40007810000 */
[----:B------:R-:W-:Y:S02]  /*2290*/  ISETP.GT.AND P2, PT, R7, 0x39, PT ;  /* 0x000000390700780c */ /* 0x000fe40003f44270 */
[----:B------:R-:W-:-:S03]  /*22a0*/  FMNMX.FTZ R11, R100, R11, !PT ;  /* 0x0000000b640b7209 */ /* 0x000fc60007810000 */
[----:B------:R-:W3:Y:S01]  /*22b0*/  MUFU.TANH R30, R42 ;  /* 0x0000002a001e7308 */ /* 0x000ee20000002400 */
[----:B------:R-:W-:Y:S02]  /*22c0*/  FMNMX.FTZ R11, R102, R11, !PT ;  /* 0x0000000b660b7209 */ /* 0x000fe40007810000 */
[----:B----4-:R-:W-:Y:S02]  /*22d0*/  FSEL R28, R39, -INF , P6 ;  /* 0xff800000271c7808 */ /* 0x010fe40003000000 */
[----:B------:R-:W-:Y:S02]  /*22e0*/  ISETP.GT.AND P6, PT, R7, 0x30, PT ;  /* 0x000000300700780c */ /* 0x000fe40003fc4270 */
[----:B------:R-:W-:Y:S01]  /*22f0*/  FMNMX.FTZ R11, R104, R11, !PT ;  /* 0x0000000b680b7209 */ /* 0x000fe20007810000 */
[----:B------:R-:W4:Y:S01]  /*2300*/  MUFU.TANH R48, R48 ;  /* 0x0000003000307308 */ /* 0x000f220000002400 */
[----:B-1----:R-:W-:-:S04]  /*2310*/  FSEL R106, R45, -INF , P3 ;  /* 0xff8000002d6a7808 */ /* 0x002fc80001800000 */
[----:B------:R-:W-:-:S03]  /*2320*/  FMNMX.FTZ R11, R106, R11, !PT ;  /* 0x0000000b6a0b7209 */ /* 0x000fc60007810000 */
[----:B------:R-:W1:Y:S01]  /*2330*/  MUFU.TANH R43, R43 ;  /* 0x0000002b002b7308 */ /* 0x000e620000002400 */
[----:B---3--:R-:W-:Y:S02]  /*2340*/  FSEL R30, R30, -INF , P5 ;  /* 0xff8000001e1e7808 */ /* 0x008fe40002800000 */
[----:B------:R-:W-:-:S05]  /*2350*/  ISETP.GT.AND P5, PT, R7, 0x31, PT ;  /* 0x000000310700780c */ /* 0x000fca0003fa4270 */
[----:B------:R-:W-:Y:S01]  /*2360*/  MUFU.TANH R49, R49 ;  /* 0x0000003100317308 */ /* 0x000fe20000002400 */
[----:B----4-:R-:W-:-:S04]  /*2370*/  FSEL R108, R48, -INF , P6 ;  /* 0xff800000306c7808 */ /* 0x010fc80003000000 */
[----:B------:R-:W-:-:S03]  /*2380*/  FMNMX.FTZ R11, R108, R11, !PT ;  /* 0x0000000b6c0b7209 */ /* 0x000fc60007810000 */
[----:B------:R-:W3:Y:S01]  /*2390*/  MUFU.TANH R52, R52 ;  /* 0x0000003400347308 */ /* 0x000ee20000002400 */
[----:B-1----:R-:W-:Y:S02]  /*23a0*/  FSEL R32, R43, -INF , P4 ;  /* 0xff8000002b207808 */ /* 0x002fe40002000000 */
[----:B------:R-:W-:-:S05]  /*23b0*/  ISETP.GT.AND P4, PT, R7, 0x38, PT ;  /* 0x000000380700780c */ /* 0x000fca0003f84270 */
[----:B------:R-:W1:Y:S08]  /*23c0*/  MUFU.TANH R47, R47 ;  /* 0x0000002f002f7308 */ /* 0x000e700000002400 */
[----:B------:R-:W4:Y:S01]  /*23d0*/  MUFU.TANH R53, R53 ;  /* 0x0000003500357308 */ /* 0x000f220000002400 */
[----:B---3--:R-:W-:-:S07]  /*23e0*/  FSEL R110, R52, -INF , P4 ;  /* 0xff800000346e7808 */ /* 0x008fce0002000000 */
[----:B------:R-:W3:Y:S01]  /*23f0*/  MUFU.TANH R38, R50 ;  /* 0x0000003200267308 */ /* 0x000ee20000002400 */
[----:B-1----:R-:W-:Y:S02]  /*2400*/  FSEL R36, R47, -INF , P3 ;  /* 0xff8000002f247808 */ /* 0x002fe40001800000 */
[----:B------:R-:W-:-:S04]  /*2410*/  ISETP.GT.AND P3, PT, R7, 0x40, PT ;  /* 0x000000400700780c */ /* 0x000fc80003f64270 */
[----:B------:R-:W-:Y:S01]  /*2420*/  FSEL R46, R46, -INF , P3 ;  /* 0xff8000002e2e7808 */ /* 0x000fe20001800000 */
[----:B------:R-:W1:Y:S01]  /*2430*/  MUFU.TANH R56, R56 ;  /* 0x0000003800387308 */ /* 0x000e620000002400 */
[----:B----4-:R-:W-:-:S07]  /*2440*/  FSEL R112, R53, -INF , P2 ;  /* 0xff80000035707808 */ /* 0x010fce0001000000 */
[----:B------:R-:W4:Y:S01]  /*2450*/  MUFU.TANH R51, R51 ;  /* 0x0000003300337308 */ /* 0x000f220000002400 */
[----:B---3--:R-:W-:Y:S02]  /*2460*/  FSEL R38, R38, -INF , P6 ;  /* 0xff80000026267808 */ /* 0x008fe40003000000 */
[----:B------:R-:W-:-:S05]  /*2470*/  ISETP.GT.AND P6, PT, R7, 0x41, PT ;  /* 0x000000410700780c */ /* 0x000fca0003fc4270 */
[----:B------:R-:W-:Y:S01]  /*2480*/  MUFU.TANH R50, R62 ;  /* 0x0000003e00327308 */ /* 0x000fe20000002400 */
[----:B-1----:R-:W-:Y:S02]  /*2490*/  FSEL R114, R56, -INF , P3 ;  /* 0xff80000038727808 */ /* 0x002fe40001800000 */
[----:B------:R-:W-:-:S05]  /*24a0*/  ISETP.GT.AND P3, PT, R7, 0x51, PT ;  /* 0x000000510700780c */ /* 0x000fca0003f64270 */
[----:B------:R-:W1:Y:S01]  /*24b0*/  MUFU.TANH R57, R57 ;  /* 0x0000003900397308 */ /* 0x000e620000002400 */
[----:B----4-:R-:W-:-:S07]  /*24c0*/  FSEL R40, R51, -INF , P5 ;  /* 0xff80000033287808 */ /* 0x010fce0002800000 */
        /* <DEDUP_REMOVED lines=8> */
[----:B------:R-:W-:Y:S02]  /*2550*/  FSEL R50, R50, -INF , P5 ;  /* 0xff80000032327808 */ /* 0x000fe40002800000 */
[----:B------:R-:W-:-:S03]  /*2560*/  FMNMX.FTZ R11, R112, R11, !PT ;  /* 0x0000000b700b7209 */ /* 0x000fc60007810000 */
[----:B------:R-:W3:Y:S01]  /*2570*/  MUFU.TANH R55, R55 ;  /* 0x0000003700377308 */ /* 0x000ee20000002400 */
[----:B------:R-:W-:Y:S02]  /*2580*/  FMNMX.FTZ R11, R114, R11, !PT ;  /* 0x0000000b720b7209 */ /* 0x000fe40007810000 */
[----:B----4-:R-:W-:Y:S02]  /*2590*/  FSEL R42, R42, -INF , P4 ;  /* 0xff8000002a2a7808 */ /* 0x010fe40002000000 */
[C---:B------:R-:W-:Y:S02]  /*25a0*/  ISETP.GT.AND P4, PT, R7.reuse, 0x49, PT ;  /* 0x000000490700780c */ /* 0x040fe40003f84270 */
[----:B------:R-:W-:Y:S01]  /*25b0*/  FMNMX.FTZ R11, R116, R11, !PT ;  /* 0x0000000b740b7209 */ /* 0x000fe20007810000 */
[----:B------:R-:W4:Y:S01]  /*25c0*/  MUFU.TANH R61, R61 ;  /* 0x0000003d003d7308 */ /* 0x000f220000002400 */
[----:B-1----:R-:W-:Y:S02]  /*25d0*/  FSEL R118, R60, -INF , P5 ;  /* 0xff8000003c767808 */ /* 0x002fe40002800000 */
[----:B------:R-:W-:-:S02]  /*25e0*/  ISETP.GT.AND P5, PT, R7, 0x59, PT ;  /* 0x000000590700780c */ /* 0x000fc40003fa4270 */
[----:B------:R-:W-:-:S03]  /*25f0*/  FMNMX.FTZ R11, R118, R11, !PT ;  /* 0x0000000b760b7209 */ /* 0x000fc60007810000 */
[----:B------:R-:W1:Y:S01]  /*2600*/  MUFU.TANH R64, R64 ;  /* 0x0000004000407308 */ /* 0x000e620000002400 */
[----:B---3--:R-:W-:Y:S02]  /*2610*/  FSEL R44, R55, -INF , P2 ;  /* 0xff800000372c7808 */ /* 0x008fe40001000000 */
[----:B------:R-:W-:-:S05]  /*2620*/  ISETP.GT.AND P2, PT, R7, 0x50, PT ;  /* 0x000000500700780c */ /* 0x000fca0003f44270 */
[----:B------:R-:W3:Y:S01]  /*2630*/  MUFU.TANH R59, R59 ;  /* 0x0000003b003b7308 */ /* 0x000ee20000002400 */
[----:B----4-:R-:W-:-:S04]  /*2640*/  FSEL R120, R61, -INF , P4 ;  /* 0xff8000003d787808 */ /* 0x010fc80002000000 */
[----:B------:R-:W-:-:S03]  /*2650*/  FMNMX.FTZ R11, R120, R11, !PT ;  /* 0x0000000b780b7209 */ /* 0x000fc60007810000 */
[----:B------:R-:W-:Y:S01]  /*2660*/  MUFU.TANH R65, R65 ;  /* 0x0000004100417308 */ /* 0x000fe20000002400 */
[----:B-1----:R-:W-:-:S04]  /*2670*/  FSEL R122, R64, -INF , P2 ;  /* 0xff800000407a7808 */ /* 0x002fc80001000000 */
[----:B------:R-:W-:-:S03]  /*2680*/  FMNMX.FTZ R11, R122, R11, !PT ;  /* 0x0000000b7a0b7209 */ /* 0x000fc60007810000 */
[----:B------:R-:W1:Y:S01]  /*2690*/  MUFU.TANH R68, R68 ;  /* 0x0000004400447308 */ /* 0x000e620000002400 */
[----:B---3--:R-:W-:Y:S02]  /*26a0*/  FSEL R48, R59, -INF , P6 ;  /* 0xff8000003b307808 */ /* 0x008fe40003000000 */
[----:B------:R-:W-:-:S04]  /*26b0*/  ISETP.GT.AND P6, PT, R7, 0x58, PT ;  /* 0x000000580700780c */ /* 0x000fc80003fc4270 */
[----:B------:R-:W-:Y:S01]  /*26c0*/  FSEL R58, R58, -INF , P6 ;  /* 0xff8000003a3a7808 */ /* 0x000fe20003000000 */
[----:B------:R-:W3:Y:S08]  /*26d0*/  MUFU.TANH R63, R63 ;  /* 0x0000003f003f7308 */ /* 0x000ef00000002400 */
[----:B------:R-:W4:Y:S01]  /*26e0*/  MUFU.TANH R69, R69 ;  /* 0x0000004500457308 */ /* 0x000f220000002400 */
[----:B-1----:R-:W-:-:S02]  /*26f0*/  FSEL R68, R68, -INF , P6 ;  /* 0xff80000044447808 */ /* 0x002fc40003000000 */
[----:B------:R-:W-:-:S05]  /*2700*/  ISETP.GT.AND P6, PT, R7, 0x69, PT ;  /* 0x000000690700780c */ /* 0x000fca0003fc4270 */
[----:B------:R-:W1:Y:S01]  /*2710*/  MUFU.TANH R67, R67 ;  /* 0x0000004300437308 */ /* 0x000e620000002400 */
[----:B---3--:R-:W-:Y:S02]  /*2720*/  FSEL R52, R63, -INF , P4 ;  /* 0xff8000003f347808 */ /* 0x008fe40002000000 */
[----:B------:R-:W-:-:S04]  /*2730*/  ISETP.GT.AND P4, PT, R7, 0x60, PT ;  /* 0x000000600700780c */ /* 0x000fc80003f84270 */
[----:B------:R-:W-:Y:S01]  /*2740*/  FSEL R62, R62, -INF , P4 ;  /* 0xff8000003e3e7808 */ /* 0x000fe20002000000 */
[----:B------:R-:W3:Y:S01]  /*2750*/  MUFU.TANH R72, R72 ;  /* 0x0000004800487308 */ /* 0x000ee20000002400 */
[----:B----4-:R-:W-:-:S07]  /*2760*/  FSEL R124, R69, -INF , P5 ;  /* 0xff800000457c7808 */ /* 0x010fce0002800000 */
[----:B------:R-:W4:Y:S01]  /*2770*/  MUFU.TANH R54, R66 ;  /* 0x0000004200367308 */ /* 0x000f220000002400 */
[----:B-1----:R-:W-:-:S07]  /*2780*/  FSEL R56, R67, -INF , P3 ;  /* 0xff80000043387808 */ /* 0x002fce0001800000 */
[----:B------:R-:W1:Y:S01]  /*2790*/  MUFU.TANH R73, R73 ;  /* 0x0000004900497308 */ /* 0x000e620000002400 */
[----:B---3--:R-:W-:Y:S02]  /*27a0*/  FSEL R72, R72, -INF , P4 ;  /* 0xff80000048487808 */ /* 0x008fe40002000000 */
[----:B------:R-:W-:-:S05]  /*27b0*/  ISETP.GT.AND P4, PT, R7, 0x71, PT ;  /* 0x000000710700780c */ /* 0x000fca0003f84270 */
[----:B------:R3:W5:Y:S01]  /*27c0*/  MUFU.TANH R66, R78 ;  /* 0x0000004e00427308 */ /* 0x0007620000002400 */
[----:B----4-:R-:W-:Y:S02]  /*27d0*/  FSEL R54, R54, -INF , P2 ;  /* 0xff80000036367808 */ /* 0x010fe40001000000 */
[----:B------:R-:W-:-:S05]  /*27e0*/  ISETP.GT.AND P2, PT, R7, 0x68, PT ;  /* 0x000000680700780c */ /* 0x000fca0003f44270 */
[----:B------:R-:W4:Y:S01]  /*27f0*/  MUFU.TANH R76, R76 ;  /* 0x0000004c004c7308 */ /* 0x000f220000002400 */
[----:B---3--:R-:W-:Y:S02]  /*2800*/  FSEL R78, R65, -INF , P3 ;  /* 0xff800000414e7808 */ /* 0x008fe40001800000 */
[----:B------:R-:W-:Y:S02]  /*2810*/  ISETP.GT.AND P3, PT, R7, 0x61, PT ;  /* 0x000000610700780c */ /* 0x000fe40003f64270 */
[----:B------:R-:W-:Y:S02]  /*2820*/  FMNMX.FTZ R11, R78, R11, !PT ;  /* 0x0000000b4e0b7209 */ /* 0x000fe40007810000 */
[----:B-1----:R-:W-:Y:S01]  /*2830*/  FSEL R126, R73, -INF , P3 ;  /* 0xff800000497e7808 */ /* 0x002fe20001800000 */
[----:B------:R-:W1:Y:S01]  /*2840*/  MUFU.TANH R71, R71 ;  /* 0x0000004700477308 */ /* 0x000e620000002400 */
[----:B------:R-:W-:Y:S02]  /*2850*/  FMNMX.FTZ R11, R68, R11, !PT ;  /* 0x0000000b440b7209 */ /* 0x000fe40007810000 */
[----:B-----5:R-:W-:-:S02]  /*2860*/  FSEL R66, R66, -INF , P2 ;  /* 0xff80000042427808 */ /* 0x020fc40001000000 */
[----:B------:R-:W-:-:S03]  /*2870*/  FMNMX.FTZ R11, R124, R11, !PT ;  /* 0x0000000b7c0b7209 */ /* 0x000fc60007810000 */
[----:B------:R-:W3:Y:S01]  /*2880*/  MUFU.TANH R77, R77 ;  /* 0x0000004d004d7308 */ /* 0x000ee20000002400 */
[----:B------:R-:W-:Y:S02]  /*2890*/  FMNMX.FTZ R11, R72, R11, !PT ;  /* 0x0000000b480b7209 */ /* 0x000fe40007810000 */
[----:B----4-:R-:W-:Y:S02]  /*28a0*/  FSEL R76, R76, -INF , P2 ;  /* 0xff8000004c4c7808 */ /* 0x010fe40001000000 */
[----:B------:R-:W-:Y:S02]  /*28b0*/  FMNMX.FTZ R11, R126, R11, !PT ;  /* 0x0000000b7e0b7209 */ /* 0x000fe40007810000 */
[----:B------:R-:W-:Y:S01]  /*28c0*/  ISETP.GT.AND P2, PT, R7, 0x79, PT ;  /* 0x000000790700780c */ /* 0x000fe20003f44270 */
[----:B------:R-:W4:Y:S01]  /*28d0*/  MUFU.TANH R80, R80 ;  /* 0x0000005000507308 */ /* 0x000f220000002400 */
[----:B-1----:R-:W-:Y:S02]  /*28e0*/  FSEL R60, R71, -INF , P5 ;  /* 0xff800000473c7808 */ /* 0x002fe40002800000 */
[----:B------:R-:W-:-:S02]  /*28f0*/  ISETP.GT.AND P5, PT, R7, 0x70, PT ;  /* 0x000000700700780c */ /* 0x000fc40003fa4270 */
[----:B------:R-:W-:-:S03]  /*2900*/  FMNMX.FTZ R11, R76, R11, !PT ;  /* 0x0000000b4c0b7209 */ /* 0x000fc60007810000 */
[----:B------:R-:W1:Y:S01]  /*2910*/  MUFU.TANH R75, R75 ;  /* 0x0000004b004b7308 */ /* 0x000e620000002400 */
[----:B---3--:R-:W-:-:S04]  /*2920*/  FSEL R128, R77, -INF , P6 ;  /* 0xff8000004d807808 */ /* 0x008fc80003000000 */
[----:B------:R-:W-:-:S03]  /*2930*/  FMNMX.FTZ R11, R128, R11, !PT ;  /* 0x0000000b800b7209 */ /* 0x000fc60007810000 */
[----:B------:R-:W3:Y:S01]  /*2940*/  MUFU.TANH R81, R81 ;  /* 0x0000005100517308 */ /* 0x000ee20000002400 */
[----:B----4-:R-:W-:-:S04]  /*2950*/  FSEL R80, R80, -INF , P5 ;  /* 0xff80000050507808 */ /* 0x010fc80002800000 */
[----:B------:R-:W-:-:S03]  /*2960*/  FMNMX.FTZ R11, R80, R11, !PT ;  /* 0x0000000b500b7209 */ /* 0x000fc60007810000 */
[----:B------:R-:W4:Y:S01]  /*2970*/  MUFU.TANH R84, R84 ;  /* 0x0000005400547308 */ /* 0x000f220000002400 */
[----:B-1----:R-:W-:Y:S02]  /*2980*/  FSEL R64, R75, -INF , P3 ;  /* 0xff8000004b407808 */ /* 0x002fe40001800000 */
[----:B------:R-:W-:Y:S01]  /*2990*/  ISETP.GT.AND P3, PT, R7, 0x78, PT ;  /* 0x000000780700780c */ /* 0x000fe20003f64270 */
[----:B------:R-:W-:-:S04]  /*29a0*/  IMAD.U32 R7, RZ, RZ, UR5 ;  /* 0x00000005ff077e24 */ /* 0x000fc8000f8e00ff */
[----:B------:R-:W1:Y:S01]  /*29b0*/  MUFU.TANH R85, R85 ;  /* 0x0000005500557308 */ /* 0x000e620000002400 */
[----:B---3--:R-:W-:-:S04]  /*29c0*/  FSEL R130, R81, -INF , P4 ;  /* 0xff80000051827808 */ /* 0x008fc80002000000 */
[----:B------:R-:W-:-:S03]  /*29d0*/  FMNMX.FTZ R11, R130, R11, !PT ;  /* 0x0000000b820b7209 */ /* 0x000fc60007810000 */
[----:B------:R-:W-:Y:S01]  /*29e0*/  MUFU.TANH R79, R79 ;  /* 0x0000004f004f7308 */ /* 0x000fe20000002400 */
[----:B----4-:R-:W-:-:S04]  /*29f0*/  FSEL R84, R84, -INF , P3 ;  /* 0xff80000054547808 */ /* 0x010fc80001800000 */
[----:B------:R-:W-:-:S03]  /*2a00*/  FMNMX.FTZ R11, R84, R11, !PT ;  /* 0x0000000b540b7209 */ /* 0x000fc60007810000 */
[----:B------:R-:W3:Y:S01]  /*2a10*/  MUFU.TANH R82, R82 ;  /* 0x0000005200527308 */ /* 0x000ee20000002400 */
[----:B-1----:R-:W-:-:S04]  /*2a20*/  FSEL R132, R85, -INF , P2 ;  /* 0xff80000055847808 */ /* 0x002fc80001000000 */
[----:B------:R-:W-:-:S03]  /*2a30*/  FMNMX.FTZ R11, R132, R11, !PT ;  /* 0x0000000b840b7209 */ /* 0x000fc60007810000 */
[----:B------:R-:W-:Y:S02]  /*2a40*/  MUFU.TANH R83, R83 ;  /* 0x0000005300537308 */ /* 0x000fe40000002400 */
[----:B------:R-:W1:Y:S06]  /*2a50*/  SHFL.BFLY PT, R10, R11, 0x2, 0x1f ;  /* 0x0c401f000b0a7f89 */ /* 0x000e6c00000e0000 */
[----:B------:R-:W4:Y:S01]  /*2a60*/  MUFU.TANH R86, R86 ;  /* 0x0000005600567308 */ /* 0x000f220000002400 */
[----:B---3--:R-:W-:-:S07]  /*2a70*/  FSEL R82, R82, -INF , P5 ;  /* 0xff80000052527808 */ /* 0x008fce0002800000 */
[----:B------:R-:W3:Y:S01]  /*2a80*/  MUFU.TANH R87, R87 ;  /* 0x0000005700577308 */ /* 0x000ee20000002400 */
[----:B----4-:R-:W-:Y:S02]  /*2a90*/  FSEL R86, R86, -INF , P3 ;  /* 0xff80000056567808 */ /* 0x010fe40001800000 */
[----:B-1----:R-:W-:-:S05]  /*2aa0*/  FMNMX.FTZ R13, R11, R10, !PT ;  /* 0x0000000a0b0d7209 */ /* 0x002fca0007810000 */
[----:B------:R-:W1:Y:S02]  /*2ab0*/  SHFL.BFLY PT, R10, R13, 0x1, 0x1f ;  /* 0x0c201f000d0a7f89 */ /* 0x000e6400000e0000 */
[----:B-1----:R-:W-:Y:S02]  /*2ac0*/  FMNMX.FTZ R10, R13, R10, !PT ;  /* 0x0000000a0d0a7209 */ /* 0x002fe40007810000 */
[----:B------:R-:W-:Y:S02]  /*2ad0*/  FMNMX.FTZ R13, R6, R3, !PT ;  /* 0x00000003060d7209 */ /* 0x000fe40007810000 */
[C---:B------:R-:W-:Y:S01]  /*2ae0*/  FSETP.NEU.FTZ.AND P0, PT, R10.reuse, -INF , PT ;  /* 0xff8000000a00780b */ /* 0x040fe20003f1d000 */
[----:B------:R-:W-:Y:S01]  /*2af0*/  FMUL.FTZ R15, R10, R7 ;  /* 0x000000070a0f7220 */ /* 0x000fe20000410000 */
[----:B------:R-:W-:-:S04]  /*2b00*/  FMNMX.FTZ R13, R8, R13, !PT ;  /* 0x0000000d080d7209 */ /* 0x000fc80007810000 */
[----:B------:R-:W-:Y:S02]  /*2b10*/  FMNMX.FTZ R13, R14, R13, !PT ;  /* 0x0000000d0e0d7209 */ /* 0x000fe40007810000 */
[----:B------:R-:W-:Y:S02]  /*2b20*/  FSEL R37, R15, RZ, P0 ;  /* 0x000000ff0f257208 */ /* 0x000fe40000000000 */
[----:B------:R-:W-:Y:S02]  /*2b30*/  FMNMX.FTZ R13, R20, R13, !PT ;  /* 0x0000000d140d7209 */ /* 0x000fe40007810000 */
[----:B------:R-:W-:Y:S01]  /*2b40*/  ISETP.NE.AND P0, PT, R9, RZ, PT ;  /* 0x000000ff0900720c */ /* 0x000fe20003f05270 */
[--C-:B------:R-:W-:Y:S01]  /*2b50*/  FFMA.FTZ R9, R25, R7, -R37.reuse ;  /* 0x0000000719097223 */ /* 0x100fe20000010825 */
[----:B------:R-:W-:Y:S01]  /*2b60*/  FMNMX.FTZ R15, R24, R13, !PT ;  /* 0x0000000d180f7209 */ /* 0x000fe20007810000 */
[-CC-:B------:R-:W-:Y:S01]  /*2b70*/  FFMA.FTZ R178, R70, R7.reuse, -R37.reuse ;  /* 0x0000000746b27223 */ /* 0x180fe20000010825 */
[----:B------:R-:W-:Y:S01]  /*2b80*/  FSEL R70, R79, -INF , P6 ;  /* 0xff8000004f467808 */ /* 0x000fe20003000000 */
[--C-:B------:R-:W-:Y:S01]  /*2b90*/  FFMA.FTZ R74, R74, R7, -R37.reuse ;  /* 0x000000074a4a7223 */ /* 0x100fe20000010825 */
[----:B------:R-:W-:Y:S01]  /*2ba0*/  FMNMX.FTZ R15, R26, R15, !PT ;  /* 0x0000000f1a0f7209 */ /* 0x000fe20007810000 */
[-CC-:B------:R-:W-:Y:S01]  /*2bb0*/  FFMA.FTZ R182, R90, R7.reuse, -R37.reuse ;  /* 0x000000075ab67223 */ /* 0x180fe20000010825 */
[----:B---3--:R-:W-:Y:S01]  /*2bc0*/  FSEL R90, R87, -INF , P2 ;  /* 0xff800000575a7808 */ /* 0x008fe20001000000 */
[--C-:B------:R-:W-:Y:S01]  /*2bd0*/  FFMA.FTZ R180, R12, R7, -R37.reuse ;  /* 0x000000070cb47223 */ /* 0x100fe20000010825 */
[----:B------:R-:W-:Y:S01]  /*2be0*/  FMNMX.FTZ R15, R28, R15, !PT ;  /* 0x0000000f1c0f7209 */ /* 0x000fe20007810000 */
[----:B------:R-:W-:Y:S01]  /*2bf0*/  MUFU.EX2 R9, R9 ;  /* 0x0000000900097308 */ /* 0x000fe20000000800 */
[-CC-:B------:R-:W-:Y:S01]  /*2c00*/  FFMA.FTZ R11, R92, R7.reuse, -R37.reuse ;  /* 0x000000075c0b7223 */ /* 0x180fe20000010825 */
[--C-:B------:R-:W-:Y:S01]  /*2c10*/  FFMA.FTZ R176, R94, R7, -R37.reuse ;  /* 0x000000075eb07223 */ /* 0x100fe20000010825 */
[----:B------:R-:W-:Y:S01]  /*2c20*/  FMNMX.FTZ R15, R30, R15, !PT ;  /* 0x0000000f1e0f7209 */ /* 0x000fe20007810000 */
[-CC-:B------:R-:W-:Y:S01]  /*2c30*/  FFMA.FTZ R96, R96, R7.reuse, -R37.reuse ;  /* 0x0000000760607223 */ /* 0x180fe20000010825 */
[-CC-:B------:R-:W-:Y:S01]  /*2c40*/  FFMA.FTZ R98, R98, R7.reuse, -R37.reuse ;  /* 0x0000000762627223 */ /* 0x180fe20000010825 */
[--C-:B------:R-:W-:Y:S01]  /*2c50*/  FFMA.FTZ R172, R100, R7, -R37.reuse ;  /* 0x0000000764ac7223 */ /* 0x100fe20000010825 */
[----:B------:R-:W-:Y:S01]  /*2c60*/  FMNMX.FTZ R21, R32, R15, !PT ;  /* 0x0000000f20157209 */ /* 0x000fe20007810000 */
[----:B------:R-:W1:Y:S01]  /*2c70*/  MUFU.EX2 R180, R180 ;  /* 0x000000b400b47308 */ /* 0x000e620000000800 */
[-CC-:B------:R-:W-:Y:S01]  /*2c80*/  FFMA.FTZ R102, R102, R7.reuse, -R37.reuse ;  /* 0x0000000766667223 */ /* 0x180fe20000010825 */
[--C-:B------:R-:W-:Y:S01]  /*2c90*/  FFMA.FTZ R174, R104, R7, -R37.reuse ;  /* 0x0000000768ae7223 */ /* 0x100fe20000010825 */
[----:B------:R-:W-:Y:S01]  /*2ca0*/  FMNMX.FTZ R21, R34, R21, !PT ;  /* 0x0000001522157209 */ /* 0x000fe20007810000 */
[-CC-:B------:R-:W-:Y:S01]  /*2cb0*/  FFMA.FTZ R106, R106, R7.reuse, -R37.reuse ;  /* 0x000000076a6a7223 */ /* 0x180fe20000010825 */
[-CC-:B------:R-:W-:Y:S01]  /*2cc0*/  FFMA.FTZ R168, R108, R7.reuse, -R37.reuse ;  /* 0x000000076ca87223 */ /* 0x180fe20000010825 */
[--C-:B------:R-:W-:Y:S01]  /*2cd0*/  FFMA.FTZ R170, R110, R7, -R37.reuse ;  /* 0x000000076eaa7223 */ /* 0x100fe20000010825 */
[----:B------:R-:W-:Y:S01]  /*2ce0*/  FMNMX.FTZ R21, R36, R21, !PT ;  /* 0x0000001524157209 */ /* 0x000fe20007810000 */
[----:B------:R-:W3:Y:S01]  /*2cf0*/  MUFU.EX2 R182, R182 ;  /* 0x000000b600b67308 */ /* 0x000ee20000000800 */
[-CC-:B------:R-:W-:Y:S01]  /*2d00*/  FFMA.FTZ R112, R112, R7.reuse, -R37.reuse ;  /* 0x0000000770707223 */ /* 0x180fe20000010825 */
[--C-:B------:R-:W-:Y:S01]  /*2d10*/  FFMA.FTZ R152, R114, R7, -R37.reuse ;  /* 0x0000000772987223 */ /* 0x100fe20000010825 */
[----:B------:R-:W-:Y:S01]  /*2d20*/  FMNMX.FTZ R21, R38, R21, !PT ;  /* 0x0000001526157209 */ /* 0x000fe20007810000 */
[-CC-:B------:R-:W-:Y:S01]  /*2d30*/  FFMA.FTZ R116, R116, R7.reuse, -R37.reuse ;  /* 0x0000000774747223 */ /* 0x180fe20000010825 */
[-CC-:B------:R-:W-:Y:S01]  /*2d40*/  FFMA.FTZ R154, R118, R7.reuse, -R37.reuse ;  /* 0x00000007769a7223 */ /* 0x180fe20000010825 */
[--C-:B------:R-:W-:Y:S01]  /*2d50*/  FFMA.FTZ R120, R120, R7, -R37.reuse ;  /* 0x0000000778787223 */ /* 0x100fe20000010825 */
[----:B------:R-:W-:Y:S01]  /*2d60*/  FMNMX.FTZ R25, R40, R21, !PT ;  /* 0x0000001528197209 */ /* 0x000fe20007810000 */
[----:B------:R-:W4:Y:S01]  /*2d70*/  MUFU.EX2 R11, R11 ;  /* 0x0000000b000b7308 */ /* 0x000f220000000800 */
[-CC-:B------:R-:W-:Y:S01]  /*2d80*/  FFMA.FTZ R122, R122, R7.reuse, -R37.reuse ;  /* 0x000000077a7a7223 */ /* 0x180fe20000010825 */
[--C-:B------:R-:W-:Y:S01]  /*2d90*/  FFMA.FTZ R78, R78, R7, -R37.reuse ;  /* 0x000000074e4e7223 */ /* 0x100fe20000010825 */
[----:B------:R-:W-:Y:S01]  /*2da0*/  FMNMX.FTZ R25, R42, R25, !PT ;  /* 0x000000192a197209 */ /* 0x000fe20007810000 */
[-CC-:B------:R-:W-:Y:S01]  /*2db0*/  FFMA.FTZ R68, R68, R7.reuse, -R37.reuse ;  /* 0x0000000744447223 */ /* 0x180fe20000010825 */
[-CC-:B------:R-:W-:Y:S01]  /*2dc0*/  FFMA.FTZ R124, R124, R7.reuse, -R37.reuse ;  /* 0x000000077c7c7223 */ /* 0x180fe20000010825 */
[--C-:B------:R-:W-:Y:S01]  /*2dd0*/  FFMA.FTZ R72, R72, R7, -R37.reuse ;  /* 0x0000000748487223 */ /* 0x100fe20000010825 */
[----:B------:R-:W-:Y:S01]  /*2de0*/  FMNMX.FTZ R25, R44, R25, !PT ;  /* 0x000000192c197209 */ /* 0x000fe20007810000 */
[----:B------:R-:W5:Y:S01]  /*2df0*/  MUFU.EX2 R176, R176 ;  /* 0x000000b000b07308 */ /* 0x000f620000000800 */
[-CC-:B------:R-:W-:Y:S01]  /*2e00*/  FFMA.FTZ R126, R126, R7.reuse, -R37.reuse ;  /* 0x000000077e7e7223 */ /* 0x180fe20000010825 */
[--C-:B------:R-:W-:Y:S01]  /*2e10*/  FFMA.FTZ R76, R76, R7, -R37.reuse ;  /* 0x000000074c4c7223 */ /* 0x100fe20000010825 */
[----:B------:R-:W-:Y:S01]  /*2e20*/  FMNMX.FTZ R25, R46, R25, !PT ;  /* 0x000000192e197209 */ /* 0x000fe20007810000 */
[-CC-:B------:R-:W-:Y:S01]  /*2e30*/  FFMA.FTZ R128, R128, R7.reuse, -R37.reuse ;  /* 0x0000000780807223 */ /* 0x180fe20000010825 */
[-CC-:B------:R-:W-:Y:S01]  /*2e40*/  FFMA.FTZ R80, R80, R7.reuse, -R37.reuse ;  /* 0x0000000750507223 */ /* 0x180fe20000010825 */
[--C-:B------:R-:W-:Y:S01]  /*2e50*/  FFMA.FTZ R130, R130, R7, -R37.reuse ;  /* 0x0000000782827223 */ /* 0x100fe20000010825 */
[----:B------:R-:W-:Y:S01]  /*2e60*/  FMNMX.FTZ R27, R48, R25, !PT ;  /* 0x00000019301b7209 */ /* 0x000fe20007810000 */
[----:B------:R2:W5:Y:S01]  /*2e70*/  MUFU.EX2 R13, R96 ;  /* 0x00000060000d7308 */ /* 0x0005620000000800 */
[-CC-:B------:R-:W-:Y:S01]  /*2e80*/  FFMA.FTZ R84, R84, R7.reuse, -R37.reuse ;  /* 0x0000000754547223 */ /* 0x180fe20000010825 */
[----:B------:R-:W-:Y:S01]  /*2e90*/  FFMA.FTZ R37, R132, R7, -R37 ;  /* 0x0000000784257223 */ /* 0x000fe20000010825 */
[----:B------:R-:W-:Y:S01]  /*2ea0*/  FMNMX.FTZ R27, R50, R27, !PT ;  /* 0x0000001b321b7209 */ /* 0x000fe20007810000 */
[--C-:B------:R-:W-:Y:S01]  /*2eb0*/  IMAD.MOV.U32 R132, RZ, RZ, R151.reuse ;  /* 0x000000ffff847224 */ /* 0x100fe200078e0097 */
[----:B------:R-:W-:Y:S01]  /*2ec0*/  MOV R110, R151 ;  /* 0x00000097006e7202 */ /* 0x000fe20000000f00 */
[--C-:B------:R-:W-:Y:S01]  /*2ed0*/  IMAD.MOV.U32 R118, RZ, RZ, R151.reuse ;  /* 0x000000ffff767224 */ /* 0x100fe200078e0097 */
[----:B------:R-:W-:Y:S01]  /*2ee0*/  FMNMX.FTZ R27, R52, R27, !PT ;  /* 0x0000001b341b7209 */ /* 0x000fe20007810000 */
[----:B------:R-:W5:Y:S01]  /*2ef0*/  MUFU.EX2 R178, R178 ;  /* 0x000000b200b27308 */ /* 0x000f620000000800 */
[--C-:B------:R-:W-:Y:S01]  /*2f00*/  IMAD.MOV.U32 R114, RZ, RZ, R151.reuse ;  /* 0x000000ffff727224 */ /* 0x100fe200078e0097 */
[----:B------:R-:W-:Y:S01]  /*2f10*/  MOV R104, R151 ;  /* 0x0000009700687202 */ /* 0x000fe20000000f00 */
[--C-:B------:R-:W-:Y:S01]  /*2f20*/  IMAD.MOV.U32 R108, RZ, RZ, R151.reuse ;  /* 0x000000ffff6c7224 */ /* 0x100fe200078e0097 */
[----:B------:R-:W-:Y:S01]  /*2f30*/  FMNMX.FTZ R27, R54, R27, !PT ;  /* 0x0000001b361b7209 */ /* 0x000fe20007810000 */
[--C-:B------:R-:W-:Y:S01]  /*2f40*/  IMAD.MOV.U32 R100, RZ, RZ, R151.reuse ;  /* 0x000000ffff647224 */ /* 0x100fe200078e0097 */
[----:B------:R-:W-:Y:S01]  /*2f50*/  MOV R92, R151 ;  /* 0x00000097005c7202 */ /* 0x000fe20000000f00 */
[--C-:B--2---:R-:W-:Y:S01]  /*2f60*/  IMAD.MOV.U32 R96, RZ, RZ, R151.reuse ;  /* 0x000000ffff607224 */ /* 0x104fe200078e0097 */
[----:B------:R-:W-:Y:S01]  /*2f70*/  FMNMX.FTZ R29, R56, R27, !PT ;  /* 0x0000001b381d7209 */ /* 0x000fe20007810000 */
[----:B------:R2:W-:Y:S01]  /*2f80*/  MUFU.EX2 R15, R98 ;  /* 0x00000062000f7308 */ /* 0x0005e20000000800 */
[----:B------:R-:W-:-:S02]  /*2f90*/  IMAD.MOV.U32 R94, RZ, RZ, R151 ;  /* 0x000000ffff5e7224 */ /* 0x000fc400078e0097 */
[----:B------:R-:W-:-:S04]  /*2fa0*/  FMNMX.FTZ R29, R58, R29, !PT ;  /* 0x0000001d3a1d7209 */ /* 0x000fc80007810000 */
[----:B------:R-:W-:Y:S01]  /*2fb0*/  FMNMX.FTZ R29, R60, R29, !PT ;  /* 0x0000001d3c1d7209 */ /* 0x000fe20007810000 */
[----:B------:R1:W-:Y:S01]  /*2fc0*/  MUFU.EX2 R27, R74 ;  /* 0x0000004a001b7308 */ /* 0x0003e20000000800 */
[----:B--2---:R-:W-:Y:S02]  /*2fd0*/  MOV R98, R151 ;  /* 0x0000009700627202 */ /* 0x004fe40000000f00 */
[----:B------:R-:W-:-:S04]  /*2fe0*/  FMNMX.FTZ R29, R62, R29, !PT ;  /* 0x0000001d3e1d7209 */ /* 0x000fc80007810000 */
[----:B------:R-:W-:Y:S01]  /*2ff0*/  FMNMX.FTZ R31, R64, R29, !PT ;  /* 0x0000001d401f7209 */ /* 0x000fe20007810000 */
[----:B------:R-:W-:Y:S01]  /*3000*/  MUFU.EX2 R172, R172 ;  /* 0x000000ac00ac7308 */ /* 0x000fe20000000800 */
[----:B-1----:R-:W-:Y:S02]  /*3010*/  FSEL R74, R83, -INF , P4 ;  /* 0xff800000534a7808 */ /* 0x002fe40002000000 */
[----:B------:R-:W-:-:S04]  /*3020*/  FMNMX.FTZ R31, R66, R31, !PT ;  /* 0x0000001f421f7209 */ /* 0x000fc80007810000 */
[----:B------:R-:W-:Y:S01]  /*3030*/  FMNMX.FTZ R31, R70, R31, !PT ;  /* 0x0000001f461f7209 */ /* 0x000fe20007810000 */
[----:B------:R1:W-:Y:S03]  /*3040*/  MUFU.EX2 R21, R102 ;  /* 0x0000006600157308 */ /* 0x0003e60000000800 */
[----:B------:R-:W-:-:S04]  /*3050*/  FMNMX.FTZ R31, R82, R31, !PT ;  /* 0x0000001f521f7209 */ /* 0x000fc80007810000 */
[----:B------:R-:W-:Y:S01]  /*3060*/  FMNMX.FTZ R33, R74, R31, !PT ;  /* 0x0000001f4a217209 */ /* 0x000fe20007810000 */
[----:B------:R-:W-:Y:S01]  /*3070*/  MUFU.EX2 R174, R174 ;  /* 0x000000ae00ae7308 */ /* 0x000fe20000000800 */
[----:B-1----:R-:W-:Y:S02]  /*3080*/  IMAD.MOV.U32 R102, RZ, RZ, R151 ;  /* 0x000000ffff667224 */ /* 0x002fe400078e0097 */
[----:B------:R-:W-:-:S04]  /*3090*/  FMNMX.FTZ R33, R86, R33, !PT ;  /* 0x0000002156217209 */ /* 0x000fc80007810000 */
[----:B------:R-:W-:Y:S01]  /*30a0*/  FMNMX.FTZ R33, R90, R33, !PT ;  /* 0x000000215a217209 */ /* 0x000fe20007810000 */
[----:B------:R1:W-:Y:S04]  /*30b0*/  MUFU.EX2 R25, R106 ;  /* 0x0000006a00197308 */ /* 0x0003e80000000800 */
[----:B------:R-:W2:Y:S04]  /*30c0*/  SHFL.BFLY PT, R12, R33, 0x2, 0x1f ;  /* 0x0c401f00210c7f89 */ /* 0x000ea800000e0000 */
[----:B------:R-:W-:Y:S01]  /*30d0*/  MUFU.EX2 R168, R168 ;  /* 0x000000a800a87308 */ /* 0x000fe20000000800 */
[----:B-1----:R-:W-:-:S07]  /*30e0*/  IMAD.MOV.U32 R106, RZ, RZ, R151 ;  /* 0x000000ffff6a7224 */ /* 0x002fce00078e0097 */
[----:B------:R-:W-:Y:S08]  /*30f0*/  MUFU.EX2 R170, R170 ;  /* 0x000000aa00aa7308 */ /* 0x000ff00000000800 */
[----:B------:R1:W-:Y:S01]  /*3100*/  MUFU.EX2 R29, R112 ;  /* 0x00000070001d7308 */ /* 0x0003e20000000800 */
[----:B--2---:R-:W-:-:S07]  /*3110*/  FMNMX.FTZ R35, R33, R12, !PT ;  /* 0x0000000c21237209 */ /* 0x004fce0007810000 */
[----:B------:R-:W-:Y:S01]  /*3120*/  MUFU.EX2 R152, R152 ;  /* 0x0000009800987308 */ /* 0x000fe20000000800 */
[----:B------:R-:W2:Y:S01]  /*3130*/  SHFL.BFLY PT, R12, R35, 0x1, 0x1f ;  /* 0x0c201f00230c7f89 */ /* 0x000ea200000e0000 */
[----:B-1----:R-:W-:-:S06]  /*3140*/  IMAD.MOV.U32 R112, RZ, RZ, R151 ;  /* 0x000000ffff707224 */ /* 0x002fcc00078e0097 */
[----:B------:R1:W-:Y:S08]  /*3150*/  MUFU.EX2 R31, R116 ;  /* 0x00000074001f7308 */ /* 0x0003f00000000800 */
[----:B------:R-:W-:Y:S01]  /*3160*/  MUFU.EX2 R154, R154 ;  /* 0x0000009a009a7308 */ /* 0x000fe20000000800 */
[----:B-1----:R-:W-:-:S07]  /*3170*/  MOV R116, R151 ;  /* 0x0000009700747202 */ /* 0x002fce0000000f00 */
[----:B------:R1:W-:Y:S01]  /*3180*/  MUFU.EX2 R39, R120 ;  /* 0x0000007800277308 */ /* 0x0003e20000000800 */
[----:B--2---:R-:W-:-:S04]  /*3190*/  FMNMX.FTZ R12, R35, R12, !PT ;  /* 0x0000000c230c7209 */ /* 0x004fc80007810000 */
[C---:B------:R-:W-:Y:S01]  /*31a0*/  FSETP.NEU.FTZ.AND P2, PT, R12.reuse, -INF , PT ;  /* 0xff8000000c00780b */ /* 0x040fe20003f5d000 */
[-C--:B------:R-:W-:Y:S02]  /*31b0*/  FMUL.FTZ R47, R12, R7.reuse ;  /* 0x000000070c2f7220 */ /* 0x080fe40000410000 */
[----:B------:R-:W-:Y:S01]  /*31c0*/  MUFU.EX2 R122, R122 ;  /* 0x0000007a007a7308 */ /* 0x000fe20000000800 */
[--C-:B-1----:R-:W-:Y:S02]  /*31d0*/  IMAD.MOV.U32 R120, RZ, RZ, R151.reuse ;  /* 0x000000ffff787224 */ /* 0x102fe400078e0097 */
[----:B------:R-:W-:Y:S02]  /*31e0*/  FSEL R47, R47, RZ, P2 ;  /* 0x000000ff2f2f7208 */ /* 0x000fe40001000000 */
[----:B------:R-:W-:Y:S01]  /*31f0*/  ISETP.GE.AND P2, PT, R88, 0x81, PT ;  /* 0x000000815800780c */ /* 0x000fe20003f46270 */
[----:B------:R-:W-:Y:S02]  /*3200*/  IMAD.MOV.U32 R88, RZ, RZ, R151 ;  /* 0x000000ffff587224 */ /* 0x000fe400078e0097 */
[-CC-:B------:R-:W-:Y:S01]  /*3210*/  FFMA.FTZ R3, R3, R7.reuse, -R47.reuse ;  /* 0x0000000703037223 */ /* 0x180fe2000001082f */
[-CC-:B------:R-:W-:Y:S01]  /*3220*/  FFMA.FTZ R6, R6, R7.reuse, -R47.reuse ;  /* 0x0000000706067223 */ /* 0x180fe2000001082f */
[-CC-:B------:R-:W-:Y:S01]  /*3230*/  FFMA.FTZ R14, R14, R7.reuse, -R47.reuse ;  /* 0x000000070e0e7223 */ /* 0x180fe2000001082f */
[-CC-:B------:R-:W-:Y:S01]  /*3240*/  FFMA.FTZ R8, R8, R7.reuse, -R47.reuse ;  /* 0x0000000708087223 */ /* 0x180fe2000001082f */
[----:B------:R1:W-:Y:S01]  /*3250*/  MUFU.EX2 R181, R3 ;  /* 0x0000000300b57308 */ /* 0x0003e20000000800 */
[-CC-:B------:R-:W-:Y:S01]  /*3260*/  FFMA.FTZ R20, R20, R7.reuse, -R47.reuse ;  /* 0x0000000714147223 */ /* 0x180fe2000001082f */
[-CC-:B------:R-:W-:Y:S01]  /*3270*/  FFMA.FTZ R24, R24, R7.reuse, -R47.reuse ;  /* 0x0000000718187223 */ /* 0x180fe2000001082f */
[-CC-:B------:R-:W-:Y:S01]  /*3280*/  FFMA.FTZ R26, R26, R7.reuse, -R47.reuse ;  /* 0x000000071a1a7223 */ /* 0x180fe2000001082f */
[-CC-:B------:R-:W-:Y:S01]  /*3290*/  FFMA.FTZ R28, R28, R7.reuse, -R47.reuse ;  /* 0x000000071c1c7223 */ /* 0x180fe2000001082f */
[-CC-:B------:R-:W-:Y:S01]  /*32a0*/  FFMA.FTZ R30, R30, R7.reuse, -R47.reuse ;  /* 0x000000071e1e7223 */ /* 0x180fe2000001082f */
[-CC-:B------:R-:W-:Y:S01]  /*32b0*/  FFMA.FTZ R32, R32, R7.reuse, -R47.reuse ;  /* 0x0000000720207223 */ /* 0x180fe2000001082f */
[-C--:B------:R-:W-:Y:S01]  /*32c0*/  FFMA.FTZ R34, R34, R7.reuse, -R47 ;  /* 0x0000000722227223 */ /* 0x080fe2000001082f */
[----:B------:R3:W-:Y:S01]  /*32d0*/  MUFU.EX2 R183, R14 ;  /* 0x0000000e00b77308 */ /* 0x0007e20000000800 */
[----:B-1----:R-:W-:Y:S01]  /*32e0*/  FADD.FTZ R3, R180, R9 ;  /* 0x00000009b4037221 */ /* 0x002fe20000010000 */
[-CC-:B------:R-:W-:Y:S01]  /*32f0*/  FFMA.FTZ R36, R36, R7.reuse, -R47.reuse ;  /* 0x0000000724247223 */ /* 0x180fe2000001082f */
[-CC-:B------:R-:W-:Y:S01]  /*3300*/  FFMA.FTZ R38, R38, R7.reuse, -R47.reuse ;  /* 0x0000000726267223 */ /* 0x180fe2000001082f */
[-CC-:B------:R-:W-:Y:S01]  /*3310*/  FFMA.FTZ R40, R40, R7.reuse, -R47.reuse ;  /* 0x0000000728287223 */ /* 0x180fe2000001082f */
[-CC-:B------:R-:W-:Y:S01]  /*3320*/  FFMA.FTZ R42, R42, R7.reuse, -R47.reuse ;  /* 0x000000072a2a7223 */ /* 0x180fe2000001082f */
[-CC-:B------:R-:W-:Y:S01]  /*3330*/  FFMA.FTZ R44, R44, R7.reuse, -R47.reuse ;  /* 0x000000072c2c7223 */ /* 0x180fe2000001082f */
[-C--:B------:R-:W-:Y:S01]  /*3340*/  FFMA.FTZ R46, R46, R7.reuse, -R47 ;  /* 0x000000072e2e7223 */ /* 0x080fe2000001082f */
[----:B------:R-:W1:Y:S01]  /*3350*/  MUFU.EX2 R6, R6 ;  /* 0x0000000600067308 */ /* 0x000e620000000800 */
[----:B---3--:R-:W-:Y:S01]  /*3360*/  FADD.FTZ R14, R182, R3 ;  /* 0x00000003b60e7221 */ /* 0x008fe20000010000 */
[-CC-:B------:R-:W-:Y:S01]  /*3370*/  FFMA.FTZ R48, R48, R7.reuse, -R47.reuse ;  /* 0x0000000730307223 */ /* 0x180fe2000001082f */
[-CC-:B------:R-:W-:Y:S01]  /*3380*/  FFMA.FTZ R50, R50, R7.reuse, -R47.reuse ;  /* 0x0000000732327223 */ /* 0x180fe2000001082f */
[-CC-:B------:R-:W-:Y:S01]  /*3390*/  FFMA.FTZ R52, R52, R7.reuse, -R47.reuse ;  /* 0x0000000734347223 */ /* 0x180fe2000001082f */
[----:B----4-:R-:W-:Y:S01]  /*33a0*/  FADD.FTZ R3, R11, R14 ;  /* 0x0000000e0b037221 */ /* 0x010fe20000010000 */
[-CC-:B------:R-:W-:Y:S01]  /*33b0*/  FFMA.FTZ R54, R54, R7.reuse, -R47.reuse ;  /* 0x0000000736367223 */ /* 0x180fe2000001082f */
[-C--:B------:R-:W-:Y:S01]  /*33c0*/  FFMA.FTZ R56, R56, R7.reuse, -R47 ;  /* 0x0000000738387223 */ /* 0x080fe2000001082f */
[----:B------:R-:W2:Y:S01]  /*33d0*/  MUFU.EX2 R8, R8 ;  /* 0x0000000800087308 */ /* 0x000ea20000000800 */
[----:B-----5:R-:W-:Y:S01]  /*33e0*/  FADD.FTZ R14, R176, R3 ;  /* 0x00000003b00e7221 */ /* 0x020fe20000010000 */
[-CC-:B------:R-:W-:Y:S01]  /*33f0*/  FFMA.FTZ R58, R58, R7.reuse, -R47.reuse ;  /* 0x000000073a3a7223 */ /* 0x180fe2000001082f */
[----:B------:R-:W-:Y:S01]  /*3400*/  F2FP.BF16.F32.PACK_AB R180, R9, R180 ;  /* 0x000000b409b4723e */ /* 0x000fe200000010ff */
[-CC-:B------:R-:W-:Y:S01]  /*3410*/  FFMA.FTZ R60, R60, R7.reuse, -R47.reuse ;  /* 0x000000073c3c7223 */ /* 0x180fe2000001082f */
[----:B------:R-:W-:Y:S01]  /*3420*/  FADD.FTZ R3, R13, R14 ;  /* 0x0000000e0d037221 */ /* 0x000fe20000010000 */
[-CC-:B------:R-:W-:Y:S01]  /*3430*/  FFMA.FTZ R62, R62, R7.reuse, -R47.reuse ;  /* 0x000000073e3e7223 */ /* 0x180fe2000001082f */
[-C--:B------:R-:W-:Y:S01]  /*3440*/  FFMA.FTZ R64, R64, R7.reuse, -R47 ;  /* 0x0000000740407223 */ /* 0x080fe2000001082f */
[----:B------:R-:W3:Y:S01]  /*3450*/  MUFU.EX2 R20, R20 ;  /* 0x0000001400147308 */ /* 0x000ee20000000800 */
[----:B------:R-:W-:Y:S01]  /*3460*/  FADD.FTZ R14, R178, R3 ;  /* 0x00000003b20e7221 */ /* 0x000fe20000010000 */
[----:B-1----:R-:W-:Y:S01]  /*3470*/  FADD.FTZ R3, R6, R181 ;  /* 0x000000b506037221 */ /* 0x002fe20000010000 */
[-CC-:B------:R-:W-:Y:S01]  /*3480*/  FFMA.FTZ R66, R66, R7.reuse, -R47.reuse ;  /* 0x0000000742427223 */ /* 0x180fe2000001082f */
[-CC-:B------:R-:W-:Y:S01]  /*3490*/  FFMA.FTZ R70, R70, R7.reuse, -R47.reuse ;  /* 0x0000000746467223 */ /* 0x180fe2000001082f */
[----:B------:R-:W-:Y:S01]  /*34a0*/  FADD.FTZ R49, R15, R14 ;  /* 0x0000000e0f317221 */ /* 0x000fe20000010000 */
[-CC-:B------:R-:W-:Y:S01]  /*34b0*/  FFMA.FTZ R82, R82, R7.reuse, -R47.reuse ;  /* 0x0000000752527223 */ /* 0x180fe2000001082f */
[-C--:B------:R-:W-:Y:S01]  /*34c0*/  FFMA.FTZ R74, R74, R7.reuse, -R47 ;  /* 0x000000074a4a7223 */ /* 0x080fe2000001082f */
[----:B------:R1:W4:Y:S01]  /*34d0*/  MUFU.EX2 R177, R24 ;  /* 0x0000001800b17308 */ /* 0x0003220000000800 */
[----:B--2---:R-:W-:Y:S01]  /*34e0*/  FADD.FTZ R14, R8, R3 ;  /* 0x00000003080e7221 */ /* 0x004fe20000010000 */
[-CC-:B------:R-:W-:Y:S01]  /*34f0*/  FFMA.FTZ R86, R86, R7.reuse, -R47.reuse ;  /* 0x0000000756567223 */ /* 0x180fe2000001082f */
[----:B------:R-:W-:Y:S01]  /*3500*/  FFMA.FTZ R47, R90, R7, -R47 ;  /* 0x000000075a2f7223 */ /* 0x000fe2000001082f */
[----:B------:R-:W-:Y:S01]  /*3510*/  F2FP.BF16.F32.PACK_AB R181, R181, R6 ;  /* 0x00000006b5b5723e */ /* 0x000fe200000010ff */
[C---:B------:R-:W-:Y:S01]  /*3520*/  FADD.FTZ R3, R183.reuse, R14 ;  /* 0x0000000eb7037221 */ /* 0x040fe20000010000 */
[----:B------:R-:W-:Y:S01]  /*3530*/  F2FP.BF16.F32.PACK_AB R183, R183, R8 ;  /* 0x00000008b7b7723e */ /* 0x000fe200000010ff */
[----:B------:R-:W-:Y:S01]  /*3540*/  IMAD.MOV.U32 R8, RZ, RZ, 0x3f800000 ;  /* 0x3f800000ff087424 */ /* 0x000fe200078e00ff */
[----:B------:R-:W2:Y:S01]  /*3550*/  MUFU.EX2 R26, R26 ;  /* 0x0000001a001a7308 */ /* 0x000ea20000000800 */
[----:B-1----:R-:W-:Y:S01]  /*3560*/  FADD.FTZ R24, R172, R49 ;  /* 0x00000031ac187221 */ /* 0x002fe20000010000 */
[----:B---3--:R-:W-:Y:S01]  /*3570*/  FADD.FTZ R14, R20, R3 ;  /* 0x00000003140e7221 */ /* 0x008fe20000010000 */
[----:B------:R-:W-:Y:S01]  /*3580*/  F2FP.BF16.F32.PACK_AB R182, R11, R182 ;  /* 0x000000b60bb6723e */ /* 0x000fe200000010ff */
[----:B------:R-:W-:-:S02]  /*3590*/  IMAD.MOV.U32 R90, RZ, RZ, R151 ;  /* 0x000000ffff5a7224 */ /* 0x000fc400078e0097 */
[----:B------:R-:W-:Y:S01]  /*35a0*/  FADD.FTZ R49, R21, R24 ;  /* 0x0000001815317221 */ /* 0x000fe20000010000 */
[----:B------:R-:W-:Y:S01]  /*35b0*/  F2FP.BF16.F32.PACK_AB R176, R13, R176 ;  /* 0x000000b00db0723e */ /* 0x000fe200000010ff */
[----:B------:R-:W1:Y:S02]  /*35c0*/  MUFU.EX2 R179, R28 ;  /* 0x0000001c00b37308 */ /* 0x000e640000000800 */
[----:B------:R-:W-:Y:S01]  /*35d0*/  FADD.FTZ R24, R174, R49 ;  /* 0x00000031ae187221 */ /* 0x000fe20000010000 */
[----:B----4-:R-:W-:Y:S01]  /*35e0*/  FADD.FTZ R3, R177, R14 ;  /* 0x0000000eb1037221 */ /* 0x010fe20000010000 */
[----:B------:R-:W-:Y:S02]  /*35f0*/  F2FP.BF16.F32.PACK_AB R178, R15, R178 ;  /* 0x000000b20fb2723e */ /* 0x000fe400000010ff */
[----:B------:R-:W-:Y:S01]  /*3600*/  FADD.FTZ R49, R25, R24 ;  /* 0x0000001819317221 */ /* 0x000fe20000010000 */
[----:B------:R-:W-:Y:S01]  /*3610*/  F2FP.BF16.F32.PACK_AB R172, R21, R172 ;  /* 0x000000ac15ac723e */ /* 0x000fe200000010ff */
[----:B------:R-:W3:Y:S01]  /*3620*/  MUFU.EX2 R30, R30 ;  /* 0x0000001e001e7308 */ /* 0x000ee20000000800 */
[----:B--2---:R-:W-:Y:S01]  /*3630*/  FADD.FTZ R14, R26, R3 ;  /* 0x000000031a0e7221 */ /* 0x004fe20000010000 */
[----:B------:R-:W-:Y:S01]  /*3640*/  FADD.FTZ R24, R168, R49 ;  /* 0x00000031a8187221 */ /* 0x000fe20000010000 */
[----:B------:R-:W-:-:S02]  /*3650*/  F2FP.BF16.F32.PACK_AB R174, R25, R174 ;  /* 0x000000ae19ae723e */ /* 0x000fc400000010ff */
[C---:B------:R-:W-:Y:S01]  /*3660*/  F2FP.BF16.F32.PACK_AB R168, R27.reuse, R168 ;  /* 0x000000a81ba8723e */ /* 0x040fe200000010ff */
[----:B------:R-:W-:Y:S01]  /*3670*/  FADD.FTZ R49, R27, R24 ;  /* 0x000000181b317221 */ /* 0x000fe20000010000 */
[----:B------:R-:W-:Y:S01]  /*3680*/  F2FP.BF16.F32.PACK_AB R177, R177, R20 ;  /* 0x00000014b1b1723e */ /* 0x000fe200000010ff */
[----:B------:R-:W2:Y:S01]  /*3690*/  MUFU.EX2 R173, R32 ;  /* 0x0000002000ad7308 */ /* 0x000ea20000000800 */
[----:B-1----:R-:W-:Y:S01]  /*36a0*/  FADD.FTZ R3, R179, R14 ;  /* 0x0000000eb3037221 */ /* 0x002fe20000010000 */
[----:B------:R-:W-:Y:S01]  /*36b0*/  FADD.FTZ R24, R170, R49 ;  /* 0x00000031aa187221 */ /* 0x000fe20000010000 */
[----:B------:R-:W-:Y:S02]  /*36c0*/  F2FP.BF16.F32.PACK_AB R170, R29, R170 ;  /* 0x000000aa1daa723e */ /* 0x000fe400000010ff */
[----:B------:R-:W-:Y:S01]  /*36d0*/  F2FP.BF16.F32.PACK_AB R179, R179, R26 ;  /* 0x0000001ab3b3723e */ /* 0x000fe200000010ff */
[----:B------:R-:W-:Y:S01]  /*36e0*/  FADD.FTZ R49, R29, R24 ;  /* 0x000000181d317221 */ /* 0x000fe20000010000 */
[----:B------:R-:W-:Y:S01]  /*36f0*/  MOV R6, 0x3f800000 ;  /* 0x3f80000000067802 */ /* 0x000fe20000000f00 */
[----:B------:R-:W1:Y:S01]  /*3700*/  MUFU.EX2 R34, R34 ;  /* 0x0000002200227308 */ /* 0x000e620000000800 */
[----:B---3--:R-:W-:-:S07]  /*3710*/  FADD.FTZ R14, R30, R3 ;  /* 0x000000031e0e7221 */ /* 0x008fce0000010000 */
[----:B------:R-:W3:Y:S01]  /*3720*/  MUFU.EX2 R175, R36 ;  /* 0x0000002400af7308 */ /* 0x000ee20000000800 */
[----:B--2---:R-:W-:Y:S01]  /*3730*/  FADD.FTZ R3, R173, R14 ;  /* 0x0000000ead037221 */ /* 0x004fe20000010000 */
[----:B------:R-:W-:Y:S01]  /*3740*/  FADD.FTZ R14, R152, R49 ;  /* 0x00000031980e7221 */ /* 0x000fe20000010000 */
[----:B------:R-:W-:Y:S02]  /*3750*/  F2FP.BF16.F32.PACK_AB R152, R31, R152 ;  /* 0x000000981f98723e */ /* 0x000fe400000010ff */
[----:B------:R-:W-:Y:S01]  /*3760*/  F2FP.BF16.F32.PACK_AB R173, R173, R30 ;  /* 0x0000001eadad723e */ /* 0x000fe200000010ff */
[----:B------:R-:W-:Y:S02]  /*3770*/  FADD.FTZ R49, R31, R14 ;  /* 0x0000000e1f317221 */ /* 0x000fe40000010000 */
[----:B------:R-:W2:Y:S01]  /*3780*/  MUFU.EX2 R38, R38 ;  /* 0x0000002600267308 */ /* 0x000ea20000000800 */
[----:B-1----:R-:W-:Y:S01]  /*3790*/  FADD.FTZ R0, R34, R3 ;  /* 0x0000000322007221 */ /* 0x002fe20000010000 */
[----:B------:R-:W-:Y:S01]  /*37a0*/  FADD.FTZ R14, R154, R49 ;  /* 0x000000319a0e7221 */ /* 0x000fe20000010000 */
[----:B------:R-:W-:-:S03]  /*37b0*/  F2FP.BF16.F32.PACK_AB R154, R39, R154 ;  /* 0x0000009a279a723e */ /* 0x000fc600000010ff */
[----:B------:R-:W-:Y:S02]  /*37c0*/  FADD.FTZ R49, R39, R14 ;  /* 0x0000000e27317221 */ /* 0x000fe40000010000 */
[----:B------:R-:W1:Y:S01]  /*37d0*/  MUFU.EX2 R169, R40 ;  /* 0x0000002800a97308 */ /* 0x000e620000000800 */
[C---:B---3--:R-:W-:Y:S01]  /*37e0*/  FADD.FTZ R3, R175.reuse, R0 ;  /* 0x00000000af037221 */ /* 0x048fe20000010000 */
[----:B------:R-:W-:Y:S01]  /*37f0*/  FADD.FTZ R14, R122, R49 ;  /* 0x000000317a0e7221 */ /* 0x000fe20000010000 */
[----:B------:R-:W-:-:S05]  /*3800*/  F2FP.BF16.F32.PACK_AB R175, R175, R34 ;  /* 0x00000022afaf723e */ /* 0x000fca00000010ff */
[----:B------:R-:W3:Y:S01]  /*3810*/  MUFU.EX2 R42, R42 ;  /* 0x0000002a002a7308 */ /* 0x000ee20000000800 */
[----:B--2---:R-:W-:-:S07]  /*3820*/  FADD.FTZ R0, R38, R3 ;  /* 0x0000000326007221 */ /* 0x004fce0000010000 */
[----:B------:R-:W2:Y:S01]  /*3830*/  MUFU.EX2 R171, R44 ;  /* 0x0000002c00ab7308 */ /* 0x000ea20000000800 */
[C---:B-1----:R-:W-:Y:S01]  /*3840*/  FADD.FTZ R3, R169.reuse, R0 ;  /* 0x00000000a9037221 */ /* 0x042fe20000010000 */
[----:B------:R-:W-:-:S06]  /*3850*/  F2FP.BF16.F32.PACK_AB R169, R169, R38 ;  /* 0x00000026a9a9723e */ /* 0x000fcc00000010ff */
[----:B------:R-:W1:Y:S01]  /*3860*/  MUFU.EX2 R41, R78 ;  /* 0x0000004e00297308 */ /* 0x000e620000000800 */
[----:B---3--:R-:W-:-:S07]  /*3870*/  FADD.FTZ R0, R42, R3 ;  /* 0x000000032a007221 */ /* 0x008fce0000010000 */
[----:B------:R-:W3:Y:S01]  /*3880*/  MUFU.EX2 R46, R46 ;  /* 0x0000002e002e7308 */ /* 0x000ee20000000800 */
[C---:B--2---:R-:W-:Y:S01]  /*3890*/  FADD.FTZ R3, R171.reuse, R0 ;  /* 0x00000000ab037221 */ /* 0x044fe20000010000 */
[----:B------:R-:W-:-:S06]  /*38a0*/  F2FP.BF16.F32.PACK_AB R171, R171, R42 ;  /* 0x0000002aabab723e */ /* 0x000fcc00000010ff */
[----:B------:R-:W2:Y:S01]  /*38b0*/  MUFU.EX2 R68, R68 ;  /* 0x0000004400447308 */ /* 0x000ea20000000800 */
[C---:B-1----:R-:W-:Y:S01]  /*38c0*/  FADD.FTZ R49, R41.reuse, R14 ;  /* 0x0000000e29317221 */ /* 0x042fe20000010000 */
[----:B------:R-:W-:Y:S02]  /*38d0*/  F2FP.BF16.F32.PACK_AB R156, R41, R122 ;  /* 0x0000007a299c723e */ /* 0x000fe400000010ff */
[----:B------:R-:W-:-:S04]  /*38e0*/  MOV R122, R151 ;  /* 0x00000097007a7202 */ /* 0x000fc80000000f00 */
[----:B------:R-:W1:Y:S01]  /*38f0*/  MUFU.EX2 R153, R48 ;  /* 0x0000003000997308 */ /* 0x000e620000000800 */
[----:B---3--:R-:W-:-:S07]  /*3900*/  FADD.FTZ R0, R46, R3 ;  /* 0x000000032e007221 */ /* 0x008fce0000010000 */
[----:B------:R3:W4:Y:S01]  /*3910*/  MUFU.EX2 R43, R124 ;  /* 0x0000007c002b7308 */ /* 0x0007220000000800 */
[----:B--2---:R-:W-:-:S07]  /*3920*/  FADD.FTZ R14, R68, R49 ;  /* 0x00000031440e7221 */ /* 0x004fce0000010000 */
[----:B------:R-:W2:Y:S01]  /*3930*/  MUFU.EX2 R50, R50 ;  /* 0x0000003200327308 */ /* 0x000ea20000000800 */
[C---:B-1----:R-:W-:Y:S01]  /*3940*/  FADD.FTZ R3, R153.reuse, R0 ;  /* 0x0000000099037221 */ /* 0x042fe20000010000 */
[----:B------:R-:W-:Y:S01]  /*3950*/  F2FP.BF16.F32.PACK_AB R153, R153, R46 ;  /* 0x0000002e9999723e */ /* 0x000fe200000010ff */
[----:B---3--:R-:W-:-:S05]  /*3960*/  IMAD.MOV.U32 R124, RZ, RZ, R151 ;  /* 0x000000ffff7c7224 */ /* 0x008fca00078e0097 */
[----:B------:R-:W1:Y:S01]  /*3970*/  MUFU.EX2 R72, R72 ;  /* 0x0000004800487308 */ /* 0x000e620000000800 */
[C---:B----4-:R-:W-:Y:S01]  /*3980*/  FADD.FTZ R9, R43.reuse, R14 ;  /* 0x0000000e2b097221 */ /* 0x050fe20000010000 */
[----:B------:R-:W-:-:S06]  /*3990*/  F2FP.BF16.F32.PACK_AB R158, R43, R68 ;  /* 0x000000442b9e723e */ /* 0x000fcc00000010ff */
[----:B------:R-:W3:Y:S01]  /*39a0*/  MUFU.EX2 R155, R52 ;  /* 0x00000034009b7308 */ /* 0x000ee20000000800 */
[----:B--2---:R-:W-:-:S07]  /*39b0*/  FADD.FTZ R0, R50, R3 ;  /* 0x0000000332007221 */ /* 0x004fce0000010000 */
[----:B------:R2:W4:Y:S01]  /*39c0*/  MUFU.EX2 R33, R126 ;  /* 0x0000007e00217308 */ /* 0x0005220000000800 */
[----:B-1----:R-:W-:-:S07]  /*39d0*/  FADD.FTZ R14, R72, R9 ;  /* 0x00000009480e7221 */ /* 0x002fce0000010000 */
[----:B------:R-:W1:Y:S01]  /*39e0*/  MUFU.EX2 R54, R54 ;  /* 0x0000003600367308 */ /* 0x000e620000000800 */
[C---:B---3--:R-:W-:Y:S01]  /*39f0*/  FADD.FTZ R3, R155.reuse, R0 ;  /* 0x000000009b037221 */ /* 0x048fe20000010000 */
[----:B------:R-:W-:Y:S01]  /*3a00*/  F2FP.BF16.F32.PACK_AB R155, R155, R50 ;  /* 0x000000329b9b723e */ /* 0x000fe200000010ff */
[----:B--2---:R-:W-:-:S05]  /*3a10*/  IMAD.MOV.U32 R126, RZ, RZ, R151 ;  /* 0x000000ffff7e7224 */ /* 0x004fca00078e0097 */
[----:B------:R-:W2:Y:S01]  /*3a20*/  MUFU.EX2 R76, R76 ;  /* 0x0000004c004c7308 */ /* 0x000ea20000000800 */
[C---:B----4-:R-:W-:Y:S01]  /*3a30*/  FADD.FTZ R9, R33.reuse, R14 ;  /* 0x0000000e21097221 */ /* 0x050fe20000010000 */
[----:B------:R-:W-:-:S06]  /*3a40*/  F2FP.BF16.F32.PACK_AB R160, R33, R72 ;  /* 0x0000004821a0723e */ /* 0x000fcc00000010ff */
[----:B------:R-:W3:Y:S01]  /*3a50*/  MUFU.EX2 R157, R56 ;  /* 0x00000038009d7308 */ /* 0x000ee20000000800 */
[----:B-1----:R-:W-:-:S07]  /*3a60*/  FADD.FTZ R0, R54, R3 ;  /* 0x0000000336007221 */ /* 0x002fce0000010000 */
[----:B------:R1:W4:Y:S01]  /*3a70*/  MUFU.EX2 R45, R128 ;  /* 0x00000080002d7308 */ /* 0x0003220000000800 */
[----:B--2---:R-:W-:-:S07]  /*3a80*/  FADD.FTZ R14, R76, R9 ;  /* 0x000000094c0e7221 */ /* 0x004fce0000010000 */
[----:B------:R-:W2:Y:S01]  /*3a90*/  MUFU.EX2 R58, R58 ;  /* 0x0000003a003a7308 */ /* 0x000ea20000000800 */
[C---:B---3--:R-:W-:Y:S01]  /*3aa0*/  FADD.FTZ R3, R157.reuse, R0 ;  /* 0x000000009d037221 */ /* 0x048fe20000010000 */
[----:B------:R-:W-:Y:S02]  /*3ab0*/  F2FP.BF16.F32.PACK_AB R157, R157, R54 ;  /* 0x000000369d9d723e */ /* 0x000fe400000010ff */
[----:B-1----:R-:W-:-:S04]  /*3ac0*/  MOV R128, R151 ;  /* 0x0000009700807202 */ /* 0x002fc80000000f00 */
        /* <DEDUP_REMOVED lines=16> */
[----:B------:R-:W1:Y:S01]  /*3bd0*/  MUFU.EX2 R66, R66 ;  /* 0x0000004200427308 */ /* 0x000e620000000800 */
[----:B--2---:R-:W-:-:S07]  /*3be0*/  FADD.FTZ R14, R84, R9 ;  /* 0x00000009540e7221 */ /* 0x004fce0000010000 */
[----:B------:R-:W2:Y:S01]  /*3bf0*/  MUFU.EX2 R163, R70 ;  /* 0x0000004600a37308 */ /* 0x000ea20000000800 */
[C---:B---3--:R-:W-:Y:S01]  /*3c00*/  FADD.FTZ R9, R161.reuse, R0 ;  /* 0x00000000a1097221 */ /* 0x048fe20000010000 */
[----:B------:R-:W-:-:S06]  /*3c10*/  F2FP.BF16.F32.PACK_AB R161, R161, R62 ;  /* 0x0000003ea1a1723e */ /* 0x000fcc00000010ff */
[----:B------:R-:W3:Y:S01]  /*3c20*/  MUFU.EX2 R82, R82 ;  /* 0x0000005200527308 */ /* 0x000ee20000000800 */
[----:B-1----:R-:W-:-:S07]  /*3c30*/  FADD.FTZ R0, R66, R9 ;  /* 0x0000000942007221 */ /* 0x002fce0000010000 */
[----:B------:R-:W1:Y:S01]  /*3c40*/  MUFU.EX2 R165, R74 ;  /* 0x0000004a00a57308 */ /* 0x000e620000000800 */
[C---:B--2---:R-:W-:Y:S01]  /*3c50*/  FADD.FTZ R9, R163.reuse, R0 ;  /* 0x00000000a3097221 */ /* 0x044fe20000010000 */
[----:B------:R-:W-:-:S06]  /*3c60*/  F2FP.BF16.F32.PACK_AB R163, R163, R66 ;  /* 0x00000042a3a3723e */ /* 0x000fcc00000010ff */
[----:B------:R-:W2:Y:S01]  /*3c70*/  MUFU.EX2 R86, R86 ;  /* 0x0000005600567308 */ /* 0x000ea20000000800 */
[----:B---3--:R-:W-:-:S07]  /*3c80*/  FADD.FTZ R0, R82, R9 ;  /* 0x0000000952007221 */ /* 0x008fce0000010000 */
[----:B------:R-:W3:Y:S01]  /*3c90*/  MUFU.EX2 R37, R37 ;  /* 0x0000002500257308 */ /* 0x000ee20000000800 */
[C---:B-1----:R-:W-:Y:S01]  /*3ca0*/  FADD.FTZ R9, R165.reuse, R0 ;  /* 0x00000000a5097221 */ /* 0x042fe20000010000 */
[----:B------:R-:W-:-:S06]  /*3cb0*/  F2FP.BF16.F32.PACK_AB R165, R165, R82 ;  /* 0x00000052a5a5723e */ /* 0x000fcc00000010ff */
[----:B------:R-:W1:Y:S01]  /*3cc0*/  MUFU.EX2 R47, R47 ;  /* 0x0000002f002f7308 */ /* 0x000e620000000800 */
[----:B--2---:R-:W-:Y:S01]  /*3cd0*/  FADD.FTZ R0, R86, R9 ;  /* 0x0000000956007221 */ /* 0x004fe20000010000 */
[C---:B---3--:R-:W-:Y:S01]  /*3ce0*/  FADD.FTZ R3, R37.reuse, R14 ;  /* 0x0000000e25037221 */ /* 0x048fe20000010000 */
[----:B------:R-:W-:Y:S02]  /*3cf0*/  F2FP.BF16.F32.PACK_AB R166, R37, R84 ;  /* 0x0000005425a6723e */ /* 0x000fe400000010ff */
[C---:B-1----:R-:W-:Y:S01]  /*3d00*/  FADD.FTZ R0, R47.reuse, R0 ;  /* 0x000000002f007221 */ /* 0x042fe20000010000 */
[----:B------:R-:W-:Y:S01]  /*3d10*/  F2FP.BF16.F32.PACK_AB R167, R47, R86 ;  /* 0x000000562fa7723e */ /* 0x000fe200000010ff */
[----:B------:R-:W-:Y:S06]  /*3d20*/  @!P2 BRA `(.L_x_15) ;  /* 0x0000002800fca947 */ /* 0x000fec0003800000 */
[----:B------:R-:W-:Y:S01]  /*3d30*/  VIADD R188, R188, 0xfffffffe ;  /* 0xfffffffebcbc7836 */ /* 0x000fe20000000000 */
[----:B------:R-:W-:Y:S01]  /*3d40*/  MOV R9, R12 ;  /* 0x0000000c00097202 */ /* 0x000fe20000000f00 */
[----:B------:R-:W-:Y:S01]  /*3d50*/  IMAD.MOV.U32 R11, RZ, RZ, R10 ;  /* 0x000000ffff0b7224 */ /* 0x000fe200078e000a */
[----:B------:R-:W-:Y:S01]  /*3d60*/  CS2R R150, SRZ ;  /* 0x0000000000967805 */ /* 0x000fe2000001ff00 */
[----:B------:R-:W-:Y:S01]  /*3d70*/  IMAD.MOV.U32 R6, RZ, RZ, 0x3f800000 ;  /* 0x3f800000ff067424 */ /* 0x000fe200078e00ff */
[----:B------:R-:W-:Y:S02]  /*3d80*/  CS2R R146, SRZ ;  /* 0x0000000000927805 */ /* 0x000fe4000001ff00 */
[----:B------:R-:W-:Y:S02]  /*3d90*/  CS2R R142, SRZ ;  /* 0x00000000008e7805 */ /* 0x000fe4000001ff00 */
[----:B------:R-:W-:Y:S02]  /*3da0*/  CS2R R138, SRZ ;  /* 0x00000000008a7805 */ /* 0x000fe4000001ff00 */
[----:B------:R-:W-:-:S02]  /*3db0*/  CS2R R134, SRZ ;  /* 0x0000000000867805 */ /* 0x000fc4000001ff00 */
[----:B------:R-:W-:Y:S02]  /*3dc0*/  CS2R R130, SRZ ;  /* 0x0000000000827805 */ /* 0x000fe4000001ff00 */
[----:B------:R-:W-:Y:S02]  /*3dd0*/  CS2R R126, SRZ ;  /* 0x00000000007e7805 */ /* 0x000fe4000001ff00 */
        /* <DEDUP_REMOVED lines=24> */
[----:B------:R-:W-:Y:S01]  /*3f60*/  CS2R R88, SRZ ;  /* 0x0000000000587805 */ /* 0x000fe2000001ff00 */
[----:B------:R-:W-:Y:S01]  /*3f70*/  UMOV UR4, UR39 ;  /* 0x0000002700047c82 */ /* 0x000fe20008000000 */
[----:B------:R-:W-:Y:S01]  /*3f80*/  UMOV UR5, UR38 ;  /* 0x0000002600057c82 */ /* 0x000fe20008000000 */
[----:B------:R-:W-:-:S05]  /*3f90*/  ULDC UR6, c[0x0][0x9d8] ;  /* 0x0002760000067ab9 */ /* 0x000fca0000000800 */
.L_x_24:
[----:B------:R-:W-:-:S04]  /*3fa0*/  UIADD3 UR7, UR5, 0x1, URZ ;  /* 0x0000000105077890 */ /* 0x000fc8000fffe03f */
[----:B------:R-:W-:-:S04]  /*3fb0*/  UISETP.NE.AND UP0, UPT, UR7, 0x2, UPT ;  /* 0x000000020700788c */ /* 0x000fc8000bf05270 */
[----:B------:R-:W-:Y:S02]  /*3fc0*/  USEL UR39, URZ, 0x1, UP0 ;  /* 0x000000013f277887 */ /* 0x000fe40008000000 */
[----:B------:R-:W-:Y:S02]  /*3fd0*/  USEL UR38, UR7, URZ, UP0 ;  /* 0x0000003f07267287 */ /* 0x000fe40008000000 */
[----:B------:R-:W-:Y:S01]  /*3fe0*/  ULOP3.LUT UR39, UR4, UR39, URZ, 0x3c, !UPT ;  /* 0x0000002704277292 */ /* 0x000fe2000f8e3c3f */
[----:B------:R-:W-:Y:S11]  /*3ff0*/  @!P0 BRA `(.L_x_16) ;  /* 0x0000000000048947 */ /* 0x000ff60003800000 */
[----:B------:R-:W-:Y:S01]  /*4000*/  BPT.TRAP 0x1 ;  /* 0x000000040000795c */ /* 0x000fe20000300000 */
.L_x_16:
[----:B------:R-:W-:Y:S01]  /*4010*/  ULEA UR7, UR38, UR60, 0x3 ;  /* 0x0000003c26077291 */ /* 0x000fe2000f8e183f */
[----:B------:R-:W-:-:S04]  /*4020*/  MOV R7, UR39 ;  /* 0x0000002700077c02 */ /* 0x000fc80008000f00 */
[----:B------:R-:W-:-:S04]  /*4030*/  SHF.L.U32 R7, R7, 0x1f, RZ ;  /* 0x0000001f07077819 */ /* 0x000fc800000006ff */
[----:B------:R1:W2:Y:S01]  /*4040*/  SYNCS.PHASECHK.TRANS64.TRYWAIT P2, [UR7+0x34830], R7 ;  /* 0x03483007ff0075a7 */ /* 0x0002a20008040147 */
[----:B------:R-:W-:Y:S05]  /*4050*/  @!P0 BRA `(.L_x_17) ;  /* 0x0000000000048947 */ /* 0x000fea0003800000 */
[----:B------:R-:W-:Y:S01]  /*4060*/  BPT.TRAP 0x1 ;  /* 0x000000040000795c */ /* 0x000fe20000300000 */
.L_x_17:
[----:B--2---:R-:W-:Y:S05]  /*4070*/  @P2 BRA `(.L_x_18) ;  /* 0x0000000000082947 */ /* 0x004fea0003800000 */
[----:B------:R-:W2:Y:S02]  /*4080*/  SYNCS.PHASECHK.TRANS64.TRYWAIT P2, [UR7+0x34830], R7 ;  /* 0x03483007ff0075a7 */ /* 0x000ea40008040147 */
[----:B--2---:R-:W-:Y:S05]  /*4090*/  @!P2 BRA `(.L_x_19) ;  /* 0x0000007000cca947 */ /* 0x004fea0003800000 */
.L_x_18:
[----:B------:R-:W-:Y:S01]  /*40a0*/  R2UR UR40, R4 ;  /* 0x00000000042872ca */ /* 0x000fe200000e0000 */
[----:B------:R-:W-:Y:S01]  /*40b0*/  UIMAD UR10, UR38, 0xc00, UR37 ;  /* 0x00000c00260a78a4 */ /* 0x000fe2000f8e0225 */
[----:B------:R-:W-:Y:S01]  /*40c0*/  R2UR UR41, R5 ;  /* 0x00000000052972ca */ /* 0x000fe200000e0000 */
[----:B------:R-:W-:Y:S01]  /*40d0*/  WARPGROUP.ARRIVE ;  /* 0x00000000000079c5 */ /* 0x000fe20000000000 */
[----:B------:R-:W-:Y:S01]  /*40e0*/  UMOV UR43, 0x40000040 ;  /* 0x40000040002b7882 */ /* 0x000fe20000000000 */
[----:B------:R-:W-:Y:S01]  /*40f0*/  UIADD3 UR14, UR10, 0x402, URZ ;  /* 0x000004020a0e7890 */ /* 0x000fe2000fffe03f */
[-C--:B------:R-:W-:Y:S01]  /*4100*/  FMUL.FTZ R88, R88, R8.reuse ;  /* 0x0000000858587220 */ /* 0x080fe20000410000 */
[----:B------:R-:W-:Y:S01]  /*4110*/  UMOV UR15, 0x40000040 ;  /* 0x40000040000f7882 */ /* 0x000fe20000000000 */
[----:B------:R-:W-:Y:S01]  /*4120*/  UMOV UR42, UR10 ;  /* 0x0000000a002a7c82 */ /* 0x000fe20008000000 */
[----:B------:R-:W-:Y:S01]  /*4130*/  UIADD3 UR18, UR10, 0x404, URZ ;  /* 0x000004040a127890 */ /* 0x000fe2000fffe03f */
[-C--:B------:R-:W-:Y:S01]  /*4140*/  FMUL.FTZ R89, R89, R8.reuse ;  /* 0x0000000859597220 */ /* 0x080fe20000410000 */
[----:B------:R-:W-:Y:S01]  /*4150*/  UMOV UR19, 0x40000040 ;  /* 0x4000004000137882 */ /* 0x000fe20000000000 */
[----:B------:R-:W-:Y:S01]  /*4160*/  UIADD3 UR22, UR10, 0x406, URZ ;  /* 0x000004060a167890 */ /* 0x000fe2000fffe03f */
[-C--:B------:R-:W-:Y:S01]  /*4170*/  FMUL.FTZ R92, R92, R8.reuse ;  /* 0x000000085c5c7220 */ /* 0x080fe20000410000 */
[----:B------:R-:W-:Y:S01]  /*4180*/  UMOV UR23, 0x40000040 ;  /* 0x4000004000177882 */ /* 0x000fe20000000000 */
[----:B------:R-:W-:Y:S01]  /*4190*/  HGMMA.64x128x16.F32.BF16 R24, gdesc[UR40], RZ, !UPT, gsb0 ;  /* 0x01e00000281879f0 */ /* 0x000fe2000c0018ff */
[----:B------:R-:W-:Y:S01]  /*41a0*/  UIADD3 UR42, UR10, 0x2, URZ ;  /* 0x000000020a2a7890 */ /* 0x000fe2000fffe03f */
[-C--:B------:R-:W-:Y:S01]  /*41b0*/  FMUL.FTZ R93, R93, R8.reuse ;  /* 0x000000085d5d7220 */ /* 0x080fe20000410000 */
[----:B------:R-:W-:Y:S01]  /*41c0*/  UMOV UR40, UR56 ;  /* 0x0000003800287c82 */ /* 0x000fe20008000000 */
[----:B------:R-:W-:Y:S01]  /*41d0*/  UMOV UR41, UR57 ;  /* 0x0000003900297c82 */ /* 0x000fe20008000000 */
[----:B------:R-:W-:Y:S01]  /*41e0*/  UMOV UR43, 0x40000040 ;  /* 0x40000040002b7882 */ /* 0x000fe20000000000 */
[----:B------:R-:W-:Y:S01]  /*41f0*/  UIADD3 UR26, UR10, 0x800, URZ ;  /* 0x000008000a1a7890 */ /* 0x000fe2000fffe03f */
[-C--:B------:R-:W-:Y:S01]  /*4200*/  FMUL.FTZ R96, R96, R8.reuse ;  /* 0x0000000860607220 */ /* 0x080fe20000410000 */
[----:B------:R-:W-:Y:S01]  /*4210*/  UMOV UR27, 0x40000040 ;  /* 0x40000040001b7882 */ /* 0x000fe20000000000 */
[----:B------:R-:W-:Y:S01]  /*4220*/  UIADD3 UR30, UR10, 0x802, URZ ;  /* 0x000008020a1e7890 */ /* 0x000fe2000fffe03f */
[-C--:B------:R-:W-:Y:S01]  /*4230*/  FMUL.FTZ R97, R97, R8.reuse ;  /* 0x0000000861617220 */ /* 0x080fe20000410000 */
[----:B------:R-:W-:Y:S01]  /*4240*/  UMOV UR31, 0x40000040 ;  /* 0x40000040001f7882 */ /* 0x000fe20000000000 */
[----:B------:R-:W-:Y:S01]  /*4250*/  UIADD3 UR34, UR10, 0x804, URZ ;  /* 0x000008040a227890 */ /* 0x000fe2000fffe03f */
[-C--:B------:R-:W-:Y:S01]  /*4260*/  FMUL.FTZ R100, R100, R8.reuse ;  /* 0x0000000864647220 */ /* 0x080fe20000410000 */
[----:B------:R-:W-:Y:S01]  /*4270*/  UMOV UR35, 0x40000040 ;  /* 0x4000004000237882 */ /* 0x000fe20000000000 */
[-C--:B------:R-:W-:Y:S01]  /*4280*/  FMUL.FTZ R101, R101, R8.reuse ;  /* 0x0000000865657220 */ /* 0x080fe20000410000 */
        /* <DEDUP_REMOVED lines=23> */
[----:B------:R-:W-:Y:S01]  /*4400*/  FMUL.FTZ R149, R149, R8 ;  /* 0x0000000895957220 */ /* 0x000fe20000410000 */
        /* <DEDUP_REMOVED lines=32> */
[----:B------:R-:W-:-:S02]  /*4610*/  WARPGROUP.DEPBAR.LE gsb0, 0x0 ;  /* 0x00008000000079c5 */ /* 0x000fc40000010000 */
[----:B------:R-:W-:-:S06]  /*4620*/  WARPGROUP.ARRIVE ;  /* 0x00000000000079c5 */ /* 0x000fcc0000000000 */
[----:B------:R-:W-:Y:S01]  /*4630*/  HGMMA.64x128x16.F32.BF16 R24, gdesc[UR40], R24, gsb0 ;  /* 0x01e00000281879f0 */ /* 0x000fe20008001818 */
[----:B------:R-:W-:Y:S01]  /*4640*/  UIADD3 UR42, UR10, 0x4, URZ ;  /* 0x000000040a2a7890 */ /* 0x000fe2000fffe03f */
[----:B------:R-:W-:Y:S01]  /*4650*/  UMOV UR40, UR52 ;  /* 0x0000003400287c82 */ /* 0x000fe20008000000 */
[----:B------:R-:W-:Y:S01]  /*4660*/  UMOV UR41, UR53 ;  /* 0x0000003500297c82 */ /* 0x000fe20008000000 */
[----:B------:R-:W-:Y:S01]  /*4670*/  UMOV UR43, 0x40000040 ;  /* 0x40000040002b7882 */ /* 0x000fe20000000000 */
[----:B------:R-:W-:Y:S02]  /*4680*/  WARPGROUP.DEPBAR.LE gsb0, 0x0 ;  /* 0x00008000000079c5 */ /* 0x000fe40000010000 */
        /* <DEDUP_REMOVED lines=42> */
[----:B------:R-:W-:Y:S05]  /*4930*/  @!P0 BRA `(.L_x_20) ;  /* 0x0000000000048947 */ /* 0x000fea0003800000 */
[----:B------:R-:W-:Y:S01]  /*4940*/  BPT.TRAP 0x1 ;  /* 0x000000040000795c */ /* 0x000fe20000300000 */
.L_x_20:
[----:B------:R-:W-:Y:S01]  /*4950*/  ULEA UR11, UR5, UR60, 0x3 ;  /* 0x0000003c050b7291 */ /* 0x000fe2000f8e183f */
[----:B------:R-:W-:-:S05]  /*4960*/  IMAD.U32 R6, RZ, RZ, UR4 ;  /* 0x00000004ff067e24 */ /* 0x000fca000f8e00ff */
[----:B------:R-:W-:-:S04]  /*4970*/  SHF.L.U32 R6, R6, 0x1f, RZ ;  /* 0x0000001f06067819 */ /* 0x000fc800000006ff */
[----:B------:R3:W4:Y:S01]  /*4980*/  SYNCS.PHASECHK.TRANS64.TRYWAIT P2, [UR11+0x34850], R6 ;  /* 0x03485006ff0075a7 */ /* 0x000722000804014b */
[----:B------:R-:W-:Y:S05]  /*4990*/  @!P0 BRA `(.L_x_21) ;  /* 0x0000000000048947 */ /* 0x000fea0003800000 */
[----:B------:R-:W-:Y:S01]  /*49a0*/  BPT.TRAP 0x1 ;  /* 0x000000040000795c */ /* 0x000fe20000300000 */
.L_x_21:
[----:B----4-:R-:W-:Y:S05]  /*49b0*/  @P2 BRA `(.L_x_22) ;  /* 0x0000000000082947 */ /* 0x010fea0003800000 */
[----:B------:R-:W4:Y:S02]  /*49c0*/  SYNCS.PHASECHK.TRANS64.TRYWAIT P2, [UR11+0x34850], R6 ;  /* 0x03485006ff0075a7 */ /* 0x000f24000804014b */
[----:B----4-:R-:W-:Y:S05]  /*49d0*/  @!P2 BRA `(.L_x_23) ;  /* 0x000000680094a947 */ /* 0x010fea0003800000 */
.L_x_22:
[----:B------:R-:W-:Y:S01]  /*49e0*/  UIADD3 UR4, UR60, 0x400, URZ ;  /* 0x000004003c047890 */ /* 0x000fe2000fffe03f */
[----:B------:R-:W-:Y:S01]  /*49f0*/  WARPGROUP.ARRIVE ;  /* 0x00000000000079c5 */ /* 0x000fe20000000000 */
[----:B------:R-:W-:Y:S01]  /*4a00*/  UMOV UR15, 0x40000040 ;  /* 0x40000040000f7882 */ /* 0x000fe20000000000 */
[----:B-1-3--:R-:W-:Y:S01]  /*4a10*/  FMUL.FTZ R6, R24, UR6 ;  /* 0x0000000618067c20 */ /* 0x00afe20008410000 */
[----:B------:R-:W-:Y:S01]  /*4a20*/  USHF.R.U32.HI UR4, URZ, 0x4, UR4 ;  /* 0x000000043f047899 */ /* 0x000fe20008011604 */
[----:B------:R-:W-:Y:S01]  /*4a30*/  FMUL.FTZ R12, R25, UR6 ;  /* 0x00000006190c7c20 */ /* 0x000fe20008410000 */
[----:B------:R-:W-:Y:S01]  /*4a40*/  FMUL.FTZ R24, R28, UR6 ;  /* 0x000000061c187c20 */ /* 0x000fe20008410000 */
[----:B------:R-:W-:Y:S01]  /*4a50*/  FMUL.FTZ R190, R33, UR6 ;  /* 0x0000000621be7c20 */ /* 0x000fe20008410000 */
[----:B------:R-:W-:Y:S01]  /*4a60*/  ULOP3.LUT UR4, UR4, 0x3fff, URZ, 0xc0, !UPT ;  /* 0x00003fff04047892 */ /* 0x000fe2000f8ec03f */
[----:B------:R-:W2:Y:S01]  /*4a70*/  MUFU.TANH R6, R6 ;  /* 0x0000000600067308 */ /* 0x000ea20000002400 */
[----:B------:R-:W-:Y:S01]  /*4a80*/  FMUL.FTZ R192, R36, UR6 ;  /* 0x0000000624c07c20 */ /* 0x000fe20008410000 */
[----:B------:R-:W-:Y:S01]  /*4a90*/  FMUL.FTZ R194, R37, UR6 ;  /* 0x0000000625c27c20 */ /* 0x000fe20008410000 */
[----:B------:R-:W-:Y:S01]  /*4aa0*/  ULOP3.LUT UR4, UR4, 0x4000000, URZ, 0xfc, !UPT ;  /* 0x0400000004047892 */ /* 0x000fe2000f8efc3f */
[----:B------:R-:W-:Y:S01]  /*4ab0*/  FMUL.FTZ R196, R40, UR6 ;  /* 0x0000000628c47c20 */ /* 0x000fe20008410000 */
[----:B------:R-:W-:Y:S01]  /*4ac0*/  FMUL.FTZ R198, R41, UR6 ;  /* 0x0000000629c67c20 */ /* 0x000fe20008410000 */
[----:B------:R-:W-:Y:S01]  /*4ad0*/  FMUL.FTZ R200, R44, UR6 ;  /* 0x000000062cc87c20 */ /* 0x000fe20008410000 */
[----:B------:R-:W-:Y:S01]  /*4ae0*/  ULEA UR4, UR5, UR4, 0xb ;  /* 0x0000000405047291 */ /* 0x000fe2000f8e583f */
[----:B------:R-:W1:Y:S01]  /*4af0*/  MUFU.TANH R12, R12 ;  /* 0x0000000c000c7308 */ /* 0x000e620000002400 */
[----:B------:R-:W-:Y:S01]  /*4b00*/  FMUL.FTZ R202, R45, UR6 ;  /* 0x000000062dca7c20 */ /* 0x000fe20008410000 */
[----:B------:R-:W-:Y:S01]  /*4b10*/  FMUL.FTZ R204, R52, UR6 ;  /* 0x0000000634cc7c20 */ /* 0x000fe20008410000 */
[----:B------:R-:W-:Y:S01]  /*4b20*/  UIADD3 UR10, UR4, 0x80, URZ ;  /* 0x00000080040a7890 */ /* 0x000fe2000fffe03f */
[----:B------:R-:W-:Y:S01]  /*4b30*/  FMUL.FTZ R206, R53, UR6 ;  /* 0x0000000635ce7c20 */ /* 0x000fe20008410000 */
[----:B------:R-:W-:Y:S01]  /*4b40*/  FMUL.FTZ R208, R56, UR6 ;  /* 0x0000000638d07c20 */ /* 0x000fe20008410000 */
[----:B------:R-:W-:Y:S01]  /*4b50*/  UMOV UR14, UR4 ;  /* 0x00000004000e7c82 */ /* 0x000fe20008000000 */
[----:B------:R-:W-:Y:S01]  /*4b60*/  FMUL.FTZ R14, R26, UR6 ;  /* 0x000000061a0e7c20 */ /* 0x000fe20008410000 */
[----:B------:R-:W-:Y:S01]  /*4b70*/  HGMMA.64x128x16.F32.BF16 R88, R180, gdesc[UR12].tnspB, R88, gsb0 ;  /* 0x41e0000cb4587df0 */ /* 0x000fe20008001858 */
[----:B------:R-:W-:Y:S01]  /*4b80*/  UMOV UR15, 0x40000040 ;  /* 0x40000040000f7882 */ /* 0x000fe20000000000 */
[----:B------:R-:W-:Y:S01]  /*4b90*/  UMOV UR14, UR10 ;  /* 0x0000000a000e7c82 */ /* 0x000fe20008000000 */
[----:B------:R-:W-:Y:S01]  /*4ba0*/  UIADD3 UR10, UR4, 0x100, URZ ;  /* 0x00000100040a7890 */ /* 0x000fe2000fffe03f */
[----:B------:R-:W3:Y:S01]  /*4bb0*/  MUFU.TANH R24, R24 ;  /* 0x0000001800187308 */ /* 0x000ee20000002400 */
[----:B--2---:R-:W-:Y:S01]  /*4bc0*/  FMNMX.FTZ R7, R6, R11, !PT ;  /* 0x0000000b06077209 */ /* 0x004fe20007810000 */
[----:B------:R-:W-:Y:S01]  /*4bd0*/  FMUL.FTZ R210, R57, UR6 ;  /* 0x0000000639d27c20 */ /* 0x000fe20008410000 */
[----:B------:R-:W-:Y:S01]  /*4be0*/  FMUL.FTZ R20, R27, UR6 ;  /* 0x000000061b147c20 */ /* 0x000fe20008410000 */
[----:B------:R-:W-:Y:S01]  /*4bf0*/  FMUL.FTZ R212, R60, UR6 ;  /* 0x000000063cd47c20 */ /* 0x000fe20008410000 */
[----:B-1----:R-:W-:Y:S01]  /*4c00*/  FMNMX.FTZ R7, R12, R7, !PT ;  /* 0x000000070c077209 */ /* 0x002fe20007810000 */
[----:B------:R-:W-:Y:S01]  /*4c10*/  FMUL.FTZ R26, R30, UR6 ;  /* 0x000000061e1a7c20 */ /* 0x000fe20008410000 */
[----:B------:R-:W-:Y:S01]  /*4c20*/  FMUL.FTZ R214, R61, UR6 ;  /* 0x000000063dd67c20 */ /* 0x000fe20008410000 */
[----:B------:R-:W-:Y:S01]  /*4c30*/  MUFU.TANH R190, R190 ;  /* 0x000000be00be7308 */ /* 0x000fe20000002400 */
[----:B------:R-:W-:Y:S01]  /*4c40*/  FMUL.FTZ R28, R31, UR6 ;  /* 0x000000061f1c7c20 */ /* 0x000fe20008410000 */
[----:B------:R-:W-:Y:S01]  /*4c50*/  FMUL.FTZ R216, R64, UR6 ;  /* 0x0000000640d87c20 */ /* 0x000fe20008410000 */
[----:B------:R-:W-:Y:S01]  /*4c60*/  FMUL.FTZ R30, R34, UR6 ;  /* 0x00000006221e7c20 */ /* 0x000fe20008410000 */
[----:B------:R-:W-:Y:S01]  /*4c70*/  FMUL.FTZ R34, R38, UR6 ;  /* 0x0000000626227c20 */ /* 0x000fe20008410000 */
[----:B------:R-:W-:Y:S01]  /*4c80*/  FMUL.FTZ R218, R69, UR6 ;  /* 0x0000000645da7c20 */ /* 0x000fe20008410000 */
[----:B------:R-:W-:Y:S01]  /*4c90*/  FMUL.FTZ R36, R39, UR6 ;  /* 0x0000000627247c20 */ /* 0x000fe20008410000 */
[----:B------:R-:W-:Y:S01]  /*4ca0*/  FMUL.FTZ R72, R72, UR6 ;  /* 0x0000000648487c20 */ /* 0x000fe20008410000 */
[----:B------:R-:W-:Y:S01]  /*4cb0*/  MUFU.TANH R192, R192 ;  /* 0x000000c000c07308 */ /* 0x000fe20000002400 */
[----:B---3--:R-:W-:Y:S01]  /*4cc0*/  FMNMX.FTZ R7, R24, R7, !PT ;  /* 0x0000000718077209 */ /* 0x008fe20007810000 */
[----:B------:R-:W-:Y:S01]  /*4cd0*/  FMUL.FTZ R38, R42, UR6 ;  /* 0x000000062a267c20 */ /* 0x000fe20008410000 */
[----:B------:R-:W-:Y:S01]  /*4ce0*/  FMUL.FTZ R220, R73, UR6 ;  /* 0x0000000649dc7c20 */ /* 0x000fe20008410000 */
[----:B------:R-:W-:Y:S01]  /*4cf0*/  FMUL.FTZ R40, R43, UR6 ;  /* 0x000000062b287c20 */ /* 0x000fe20008410000 */
[----:B------:R-:W-:Y:S01]  /*4d00*/  FMUL.FTZ R76, R76, UR6 ;  /* 0x000000064c4c7c20 */ /* 0x000fe20008410000 */
        /* <DEDUP_REMOVED lines=27> */
[C---:B------:R-:W-:Y:S01]  /*4ec0*/  ISETP.GT.AND P2, PT, R188.reuse, RZ, PT ;  /* 0x000000ffbc00720c */ /* 0x040fe20003f44270 */
[----:B------:R-:W-:Y:S01]  /*4ed0*/  UMOV UR5, UR38 ;  /* 0x0000002600057c82 */ /* 0x000fe20008000000 */
[----:B------:R-:W-:-:S05]  /*4ee0*/  IADD3 R188, R188, -0x1, RZ ;  /* 0xffffffffbcbc7810 */ /* 0x000fca0007ffe0ff */
[----:B------:R-:W-:Y:S08]  /*4ef0*/  MUFU.TANH R202, R202 ;  /* 0x000000ca00ca7308 */ /* 0x000ff00000002400 */
[----:B------:R-:W-:Y:S08]  /*4f00*/  MUFU.TANH R204, R204 ;  /* 0x000000cc00cc7308 */ /* 0x000ff00000002400 */
[----:B------:R-:W-:Y:S08]  /*4f10*/  MUFU.TANH R206, R206 ;  /* 0x000000ce00ce7308 */ /* 0x000ff00000002400 */
[----:B------:R-:W-:Y:S08]  /*4f20*/  MUFU.TANH R208, R208 ;  /* 0x000000d000d07308 */ /* 0x000ff00000002400 */
[----:B------:R-:W1:Y:S08]  /*4f30*/  MUFU.TANH R14, R14 ;  /* 0x0000000e000e7308 */ /* 0x000e700000002400 */
[----:B------:R-:W-:Y:S08]  /*4f40*/  MUFU.TANH R210, R210 ;  /* 0x000000d200d27308 */ /* 0x000ff00000002400 */
[----:B------:R-:W2:Y:S01]  /*4f50*/  MUFU.TANH R20, R20 ;  /* 0x0000001400147308 */ /* 0x000ea20000002400 */
[----:B-1----:R-:W-:-:S07]  /*4f60*/  FMNMX.FTZ R21, R14, R9, !PT ;  /* 0x000000090e157209 */ /* 0x002fce0007810000 */
[----:B------:R-:W-:Y:S08]  /*4f70*/  MUFU.TANH R212, R212 ;  /* 0x000000d400d47308 */ /* 0x000ff00000002400 */
[----:B------:R-:W1:Y:S01]  /*4f80*/  MUFU.TANH R26, R26 ;  /* 0x0000001a001a7308 */ /* 0x000e620000002400 */
[----:B--2---:R-:W-:-:S07]  /*4f90*/  FMNMX.FTZ R21, R20, R21, !PT ;  /* 0x0000001514157209 */ /* 0x004fce0007810000 */
[----:B------:R-:W-:Y:S08]  /*4fa0*/  MUFU.TANH R214, R214 ;  /* 0x000000d600d67308 */ /* 0x000ff00000002400 */
[----:B------:R-:W2:Y:S01]  /*4fb0*/  MUFU.TANH R28, R28 ;  /* 0x0000001c001c7308 */ /* 0x000ea20000002400 */
[----:B-1----:R-:W-:Y:S01]  /*4fc0*/  FMNMX.FTZ R21, R26, R21, !PT ;  /* 0x000000151a157209 */ /* 0x002fe20007810000 */
[----:B------:R-:W-:-:S02]  /*4fd0*/  WARPGROUP.DEPBAR.LE gsb0, 0x0 ;  /* 0x00008000000079c5 */ /* 0x000fc40000010000 */
[----:B------:R-:W-:Y:S01]  /*4fe0*/  WARPGROUP.ARRIVE ;  /* 0x00000000000079c5 */ /* 0x000fe20000000000 */
[----:B------:R-:W-:Y:S01]  /*4ff0*/  FMUL.FTZ R180, R29, UR6 ;  /* 0x000000061db47c20 */ /* 0x000fe20008410000 */
[----:B------:R-:W-:Y:S01]  /*5000*/  FMUL.FTZ R182, R32, UR6 ;  /* 0x0000000620b67c20 */ /* 0x000fe20008410000 */
[----:B------:R-:W-:Y:S01]  /*5010*/  FMUL.FTZ R32, R35, UR6 ;  /* 0x0000000623207c20 */ /* 0x000fe20008410000 */
[----:B------:R-:W-:Y:S02]  /*5020*/  MUFU.TANH R216, R216 ;  /* 0x000000d800d87308 */ /* 0x000fe40000002400 */
[----:B------:R-:W-:Y:S01]  /*5030*/  HGMMA.64x128x16.F32.BF16 R88, R176, gdesc[UR12].tnspB, R88, gsb0 ;  /* 0x41e0000cb0587df0 */ /* 0x000fe20008001858 */
[----:B------:R-:W-:Y:S01]  /*5040*/  UMOV UR14, UR10 ;  /* 0x0000000a000e7c82 */ /* 0x000fe20008000000 */
[----:B------:R-:W-:Y:S01]  /*5050*/  UMOV UR15, 0x40000040 ;  /* 0x40000040000f7882 */ /* 0x000fe20000000000 */
[----:B------:R-:W-:-:S03]  /*5060*/  UIADD3 UR10, UR4, 0x180, URZ ;  /* 0x00000180040a7890 */ /* 0x000fc6000fffe03f */
[----:B------:R-:W1:Y:S01]  /*5070*/  MUFU.TANH R180, R180 ;  /* 0x000000b400b47308 */ /* 0x000e620000002400 */
[----:B--2---:R-:W-:-:S07]  /*5080*/  FMNMX.FTZ R21, R28, R21, !PT ;  /* 0x000000151c157209 */ /* 0x004fce0007810000 */
[----:B------:R-:W2:Y:S08]  /*5090*/  MUFU.TANH R182, R182 ;  /* 0x000000b600b67308 */ /* 0x000eb00000002400 */
[----:B------:R-:W3:Y:S01]  /*50a0*/  MUFU.TANH R30, R30 ;  /* 0x0000001e001e7308 */ /* 0x000ee20000002400 */
[----:B-1----:R-:W-:-:S07]  /*50b0*/  FMNMX.FTZ R7, R180, R7, !PT ;  /* 0x00000007b4077209 */ /* 0x002fce0007810000 */
[----:B------:R-:W1:Y:S01]  /*50c0*/  MUFU.TANH R32, R32 ;  /* 0x0000002000207308 */ /* 0x000e620000002400 */
[----:B--2---:R-:W-:-:S04]  /*50d0*/  FMNMX.FTZ R7, R182, R7, !PT ;  /* 0x00000007b6077209 */ /* 0x004fc80007810000 */
[----:B------:R-:W-:-:S03]  /*50e0*/  FMNMX.FTZ R7, R190, R7, !PT ;  /* 0x00000007be077209 */ /* 0x000fc60007810000 */
[----:B------:R-:W2:Y:S01]  /*50f0*/  MUFU.TANH R34, R34 ;  /* 0x0000002200227308 */ /* 0x000ea20000002400 */
[----:B------:R-:W-:Y:S02]  /*5100*/  FMNMX.FTZ R7, R192, R7, !PT ;  /* 0x00000007c0077209 */ /* 0x000fe40007810000 */
[----:B---3--:R-:W-:Y:S02]  /*5110*/  FMNMX.FTZ R25, R30, R21, !PT ;  /* 0x000000151e197209 */ /* 0x008fe40007810000 */
[----:B------:R-:W-:-:S03]  /*5120*/  FMNMX.FTZ R7, R194, R7, !PT ;  /* 0x00000007c2077209 */ /* 0x000fc60007810000 */
[----:B------:R-:W-:Y:S01]  /*5130*/  MUFU.TANH R218, R218 ;  /* 0x000000da00da7308 */ /* 0x000fe20000002400 */
[----:B------:R-:W-:Y:S02]  /*5140*/  FMNMX.FTZ R7, R196, R7, !PT ;  /* 0x00000007c4077209 */ /* 0x000fe40007810000 */
[----:B-1----:R-:W-:Y:S02]  /*5150*/  FMNMX.FTZ R25, R32, R25, !PT ;  /* 0x0000001920197209 */ /* 0x002fe40007810000 */
[----:B------:R-:W-:-:S03]  /*5160*/  FMNMX.FTZ R7, R198, R7, !PT ;  /* 0x00000007c6077209 */ /* 0x000fc60007810000 */
[----:B------:R-:W1:Y:S01]  /*5170*/  MUFU.TANH R36, R36 ;  /* 0x0000002400247308 */ /* 0x000e620000002400 */
[----:B------:R-:W-:Y:S02]  /*5180*/  FMNMX.FTZ R7, R200, R7, !PT ;  /* 0x00000007c8077209 */ /* 0x000fe40007810000 */
[----:B--2---:R-:W-:Y:S02]  /*5190*/  FMNMX.FTZ R25, R34, R25, !PT ;  /* 0x0000001922197209 */ /* 0x004fe40007810000 */
[----:B------:R-:W-:-:S03]  /*51a0*/  FMNMX.FTZ R7, R202, R7, !PT ;  /* 0x00000007ca077209 */ /* 0x000fc60007810000 */
        /* <DEDUP_REMOVED lines=24> */
[----:B------:R-:W-:Y:S01]  /*5330*/  UIADD3 UR10, UR4, 0x200, URZ ;  /* 0x00000200040a7890 */ /* 0x000fe2000fffe03f */
[----:B--2---:R-:W-:-:S02]  /*5340*/  FMNMX.FTZ R31, R46, R27, !PT ;  /* 0x0000001b2e1f7209 */ /* 0x004fc40007810000 */
[----:B------:R-:W1:Y:S08]  /*5350*/  MUFU.TANH R176, R176 ;  /* 0x000000b000b07308 */ /* 0x000e700000002400 */
[----:B------:R-:W2:Y:S08]  /*5360*/  MUFU.TANH R178, R178 ;  /* 0x000000b200b27308 */ /* 0x000eb00000002400 */
[----:B------:R-:W3:Y:S01]  /*5370*/  MUFU.TANH R48, R48 ;  /* 0x0000003000307308 */ /* 0x000ee20000002400 */
[----:B-1----:R-:W-:-:S07]  /*5380*/  FMNMX.FTZ R7, R176, R7, !PT ;  /* 0x00000007b0077209 */ /* 0x002fce0007810000 */
[----:B------:R-:W-:Y:S01]  /*5390*/  MUFU.TANH R228, R228 ;  /* 0x000000e400e47308 */ /* 0x000fe20000002400 */
[----:B--2---:R-:W-:-:S04]  /*53a0*/  FMNMX.FTZ R7, R178, R7, !PT ;  /* 0x00000007b2077209 */ /* 0x004fc80007810000 */
[----:B------:R-:W-:-:S03]  /*53b0*/  FMNMX.FTZ R7, R204, R7, !PT ;  /* 0x00000007cc077209 */ /* 0x000fc60007810000 */
[----:B------:R-:W1:Y:S01]  /*53c0*/  MUFU.TANH R50, R50 ;  /* 0x0000003200327308 */ /* 0x000e620000002400 */
[----:B------:R-:W-:Y:S02]  /*53d0*/  FMNMX.FTZ R7, R206, R7, !PT ;  /* 0x00000007ce077209 */ /* 0x000fe40007810000 */
[----:B---3--:R-:W-:Y:S02]  /*53e0*/  FMNMX.FTZ R31, R48, R31, !PT ;  /* 0x0000001f301f7209 */ /* 0x008fe40007810000 */
[----:B------:R-:W-:-:S03]  /*53f0*/  FMNMX.FTZ R7, R208, R7, !PT ;  /* 0x00000007d0077209 */ /* 0x000fc60007810000 */
[----:B------:R-:W-:Y:S01]  /*5400*/  MUFU.TANH R226, R226 ;  /* 0x000000e200e27308 */ /* 0x000fe20000002400 */
[----:B------:R-:W-:-:S04]  /*5410*/  FMNMX.FTZ R7, R210, R7, !PT ;  /* 0x00000007d2077209 */ /* 0x000fc80007810000 */
[----:B------:R-:W-:-:S03]  /*5420*/  FMNMX.FTZ R7, R212, R7, !PT ;  /* 0x00000007d4077209 */ /* 0x000fc60007810000 */
[----:B------:R-:W2:Y:S01]  /*5430*/  MUFU.TANH R52, R52 ;  /* 0x0000003400347308 */ /* 0x000ea20000002400 */
[----:B------:R-:W-:Y:S02]  /*5440*/  FMNMX.FTZ R7, R214, R7, !PT ;  /* 0x00000007d6077209 */ /* 0x000fe40007810000 */
[----:B-1----:R-:W-:Y:S02]  /*5450*/  FMNMX.FTZ R31, R50, R31, !PT ;  /* 0x0000001f321f7209 */ /* 0x002fe40007810000 */
[----:B------:R-:W-:-:S03]  /*5460*/  FMNMX.FTZ R7, R216, R7, !PT ;  /* 0x00000007d8077209 */ /* 0x000fc60007810000 */
[----:B------:R-:W1:Y:S08]  /*5470*/  MUFU.TANH R54, R54 ;  /* 0x0000003600367308 */ /* 0x000e700000002400 */
[----:B------:R-:W3:Y:S01]  /*5480*/  MUFU.TANH R56, R56 ;  /* 0x0000003800387308 */ /* 0x000ee20000002400 */
[----:B--2---:R-:W-:-:S07]  /*5490*/  FMNMX.FTZ R31, R52, R31, !PT ;  /* 0x0000001f341f7209 */ /* 0x004fce0007810000 */
[----:B------:R-:W2:Y:S01]  /*54a0*/  MUFU.TANH R58, R58 ;  /* 0x0000003a003a7308 */ /* 0x000ea20000002400 */
[----:B-1----:R-:W-:-:S07]  /*54b0*/  FMNMX.FTZ R33, R54, R31, !PT ;  /* 0x0000001f36217209 */ /* 0x002fce0007810000 */
[----:B------:R-:W1:Y:S01]  /*54c0*/  MUFU.TANH R60, R60 ;  /* 0x0000003c003c7308 */ /* 0x000e620000002400 */
[----:B---3--:R-:W-:-:S07]  /*54d0*/  FMNMX.FTZ R33, R56, R33, !PT ;  /* 0x0000002138217209 */ /* 0x008fce0007810000 */
[----:B------:R-:W3:Y:S01]  /*54e0*/  MUFU.TANH R62, R62 ;  /* 0x0000003e003e7308 */ /* 0x000ee20000002400 */
[----:B--2---:R-:W-:-:S07]  /*54f0*/  FMNMX.FTZ R33, R58, R33, !PT ;  /* 0x000000213a217209 */ /* 0x004fce0007810000 */
[----:B------:R-:W2:Y:S01]  /*5500*/  MUFU.TANH R64, R64 ;  /* 0x0000004000407308 */ /* 0x000ea20000002400 */
[----:B-1----:R-:W-:-:S07]  /*5510*/  FMNMX.FTZ R33, R60, R33, !PT ;  /* 0x000000213c217209 */ /* 0x002fce0007810000 */
[----:B------:R-:W1:Y:S01]  /*5520*/  MUFU.TANH R66, R66 ;  /* 0x0000004200427308 */ /* 0x000e620000002400 */
[----:B---3--:R-:W-:-:S07]  /*5530*/  FMNMX.FTZ R35, R62, R33, !PT ;  /* 0x000000213e237209 */ /* 0x008fce0007810000 */
[----:B------:R-:W-:Y:S01]  /*5540*/  MUFU.TANH R70, R70 ;  /* 0x0000004600467308 */ /* 0x000fe20000002400 */
[----:B--2---:R-:W-:-:S07]  /*5550*/  FMNMX.FTZ R35, R64, R35, !PT ;  /* 0x0000002340237209 */ /* 0x004fce0007810000 */
[----:B------:R-:W-:Y:S01]  /*5560*/  MUFU.TANH R74, R74 ;  /* 0x0000004a004a7308 */ /* 0x000fe20000002400 */
[----:B-1----:R-:W-:-:S07]  /*5570*/  FMNMX.FTZ R35, R66, R35, !PT ;  /* 0x0000002342237209 */ /* 0x002fce0007810000 */
[----:B------:R-:W-:Y:S01]  /*5580*/  MUFU.TANH R78, R78 ;  /* 0x0000004e004e7308 */ /* 0x000fe20000002400 */
[----:B------:R-:W-:Y:S02]  /*5590*/  WARPGROUP.DEPBAR.LE gsb0, 0x0 ;  /* 0x00008000000079c5 */ /* 0x000fe40000010000 */
[----:B------:R-:W-:Y:S01]  /*55a0*/  WARPGROUP.ARRIVE ;  /* 0x00000000000079c5 */ /* 0x000fe20000000000 */
[----:B------:R-:W-:Y:S01]  /*55b0*/  FMUL.FTZ R172, R65, UR6 ;  /* 0x0000000641ac7c20 */ /* 0x000fe20008410000 */
[----:B------:R-:W-:Y:S01]  /*55c0*/  FMUL.FTZ R174, R68, UR6 ;  /* 0x0000000644ae7c20 */ /* 0x000fe20008410000 */
[----:B------:R-:W-:Y:S02]  /*55d0*/  FMUL.FTZ R68, R71, UR6 ;  /* 0x0000000647447c20 */ /* 0x000fe40008410000 */
[----:B------:R-:W-:Y:S01]  /*55e0*/  MUFU.TANH R84, R84 ;  /* 0x0000005400547308 */ /* 0x000fe20000002400 */
[----:B------:R-:W-:Y:S01]  /*55f0*/  HGMMA.64x128x16.F32.BF16 R88, R168, gdesc[UR12].tnspB, R88, gsb0 ;  /* 0x41e0000ca8587df0 */ /* 0x000fe20008001858 */
[----:B------:R-:W-:Y:S01]  /*5600*/  UMOV UR14, UR10 ;  /* 0x0000000a000e7c82 */ /* 0x000fe20008000000 */
[----:B------:R-:W-:Y:S01]  /*5610*/  UMOV UR15, 0x40000040 ;  /* 0x40000040000f7882 */ /* 0x000fe20000000000 */
[----:B------:R-:W-:-:S04]  /*5620*/  UIADD3 UR10, UR4, 0x280, URZ ;  /* 0x00000280040a7890 */ /* 0x000fc8000fffe03f */
[----:B------:R-:W1:Y:S08]  /*5630*/  MUFU.TANH R172, R172 ;  /* 0x000000ac00ac7308 */ /* 0x000e700000002400 */
[----:B------:R-:W2:Y:S08]  /*5640*/  MUFU.TANH R174, R174 ;  /* 0x000000ae00ae7308 */ /* 0x000eb00000002400 */
[----:B------:R-:W3:Y:S01]  /*5650*/  MUFU.TANH R68, R68 ;  /* 0x0000004400447308 */ /* 0x000ee20000002400 */
[----:B-1----:R-:W-:-:S07]  /*5660*/  FMNMX.FTZ R7, R172, R7, !PT ;  /* 0x00000007ac077209 */ /* 0x002fce0007810000 */
[----:B------:R-:W1:Y:S01]  /*5670*/  MUFU.TANH R82, R82 ;  /* 0x0000005200527308 */ /* 0x000e620000002400 */
[----:B--2---:R-:W-:-:S04]  /*5680*/  FMNMX.FTZ R7, R174, R7, !PT ;  /* 0x00000007ae077209 */ /* 0x004fc80007810000 */
[----:B------:R-:W-:-:S03]  /*5690*/  FMNMX.FTZ R7, R218, R7, !PT ;  /* 0x00000007da077209 */ /* 0x000fc60007810000 */
[----:B------:R-:W-:Y:S01]  /*56a0*/  MUFU.TANH R86, R86 ;  /* 0x0000005600567308 */ /* 0x000fe20000002400 */
[----:B------:R-:W-:Y:S02]  /*56b0*/  FMNMX.FTZ R7, R72, R7, !PT ;  /* 0x0000000748077209 */ /* 0x000fe40007810000 */
[----:B---3--:R-:W-:Y:S02]  /*56c0*/  FMNMX.FTZ R35, R68, R35, !PT ;  /* 0x0000002344237209 */ /* 0x008fe40007810000 */
[----:B------:R-:W-:Y:S02]  /*56d0*/  FMNMX.FTZ R7, R220, R7, !PT ;  /* 0x00000007dc077209 */ /* 0x000fe40007810000 */
[----:B------:R-:W-:Y:S02]  /*56e0*/  FMNMX.FTZ R37, R70, R35, !PT ;  /* 0x0000002346257209 */ /* 0x000fe40007810000 */
[----:B------:R-:W-:Y:S02]  /*56f0*/  FMNMX.FTZ R7, R76, R7, !PT ;  /* 0x000000074c077209 */ /* 0x000fe40007810000 */
[----:B------:R-:W-:-:S02]  /*5700*/  FMNMX.FTZ R37, R74, R37, !PT ;  /* 0x000000254a257209 */ /* 0x000fc40007810000 */
[----:B------:R-:W-:Y:S02]  /*5710*/  FMNMX.FTZ R7, R222, R7, !PT ;  /* 0x00000007de077209 */ /* 0x000fe40007810000 */
[----:B------:R-:W-:Y:S02]  /*5720*/  FMNMX.FTZ R37, R78, R37, !PT ;  /* 0x000000254e257209 */ /* 0x000fe40007810000 */
[----:B------:R-:W-:Y:S02]  /*5730*/  FMNMX.FTZ R7, R80, R7, !PT ;  /* 0x0000000750077209 */ /* 0x000fe40007810000 */
[----:B------:R-:W-:Y:S02]  /*5740*/  FMNMX.FTZ R37, R84, R37, !PT ;  /* 0x0000002554257209 */ /* 0x000fe40007810000 */
[----:B------:R-:W-:Y:S02]  /*5750*/  FMNMX.FTZ R7, R224, R7, !PT ;  /* 0x00000007e0077209 */ /* 0x000fe40007810000 */
[----:B-1----:R-:W-:-:S02]  /*5760*/  FMNMX.FTZ R39, R82, R37, !PT ;  /* 0x0000002552277209 */ /* 0x002fc40007810000 */
[----:B------:R-:W-:-:S04]  /*5770*/  FMNMX.FTZ R7, R228, R7, !PT ;  /* 0x00000007e4077209 */ /* 0x000fc80007810000 */
[----:B------:R-:W-:-:S05]  /*5780*/  FMNMX.FTZ R7, R226, R7, !PT ;  /* 0x00000007e2077209 */ /* 0x000fca0007810000 */
[----:B------:R-:W1:Y:S02]  /*5790*/  SHFL.BFLY PT, R8, R7, 0x2, 0x1f ;  /* 0x0c401f0007087f89 */ /* 0x000e6400000e0000 */
[----:B-1----:R-:W-:Y:S02]  /*57a0*/  FMNMX.FTZ R8, R7, R8, !PT ;  /* 0x0000000807087209 */ /* 0x002fe40007810000 */
[----:B------:R-:W1:Y:S03]  /*57b0*/  LDC R7, c[0x0][0x988] ;  /* 0x00026200ff077b82 */ /* 0x000e660000000800 */
[----:B------:R-:W2:Y:S02]  /*57c0*/  SHFL.BFLY PT, R13, R8, 0x1, 0x1f ;  /* 0x0c201f00080d7f89 */ /* 0x000ea400000e0000 */
[----:B--2---:R-:W-:-:S05]  /*57d0*/  FMNMX.FTZ R10, R8, R13, !PT ;  /* 0x0000000d080a7209 */ /* 0x004fca0007810000 */
[C---:B-1----:R-:W-:Y:S01]  /*57e0*/  FMUL.FTZ R29, R10.reuse, R7 ;  /* 0x000000070a1d7220 */ /* 0x042fe20000410000 */
[----:B------:R-:W-:-:S03]  /*57f0*/  FADD.FTZ R8, -R10, R11 ;  /* 0x0000000b0a087221 */ /* 0x000fc60000010100 */
[-CC-:B------:R-:W-:Y:S01]  /*5800*/  FFMA.FTZ R11, R6, R7.reuse, -R29.reuse ;  /* 0x00000007060b7223 */ /* 0x180fe2000001081d */
[-CC-:B------:R-:W-:Y:S01]  /*5810*/  FFMA.FTZ R230, R12, R7.reuse, -R29.reuse ;  /* 0x000000070ce67223 */ /* 0x180fe2000001081d */
[-CC-:B------:R-:W-:Y:S01]  /*5820*/  FFMA.FTZ R192, R192, R7.reuse, -R29.reuse ;  /* 0x00000007c0c07223 */ /* 0x180fe2000001081d */
[-CC-:B------:R-:W-:Y:S01]  /*5830*/  FFMA.FTZ R196, R196, R7.reuse, -R29.reuse ;  /* 0x00000007c4c47223 */ /* 0x180fe2000001081d */
[-CC-:B------:R-:W-:Y:S01]  /*5840*/  FFMA.FTZ R200, R200, R7.reuse, -R29.reuse ;  /* 0x00000007c8c87223 */ /* 0x180fe2000001081d */
[-CC-:B------:R-:W-:Y:S01]  /*5850*/  FFMA.FTZ R13, R24, R7.reuse, -R29.reuse ;  /* 0x00000007180d7223 */ /* 0x180fe2000001081d */
[----:B------:R1:W-:Y:S01]  /*5860*/  MUFU.EX2 R21, R192 ;  /* 0x000000c000157308 */ /* 0x0003e20000000800 */
[-CC-:B------:R-:W-:Y:S01]  /*5870*/  FFMA.FTZ R43, R72, R7.reuse, -R29.reuse ;  /* 0x00000007482b7223 */ /* 0x180fe2000001081d */
[----:B------:R-:W-:Y:S02]  /*5880*/  WARPGROUP.DEPBAR.LE gsb0, 0x0 ;  /* 0x00008000000079c5 */ /* 0x000fe40000010000 */
[----:B------:R-:W-:Y:S01]  /*5890*/  WARPGROUP.ARRIVE ;  /* 0x00000000000079c5 */ /* 0x000fe20000000000 */
[----:B------:R-:W-:Y:S01]  /*58a0*/  FMUL.FTZ R168, R83, UR6 ;  /* 0x0000000653a87c20 */ /* 0x000fe20008410000 */
[----:B------:R-:W-:Y:S01]  /*58b0*/  FMUL.FTZ R170, R87, UR6 ;  /* 0x0000000657aa7c20 */ /* 0x000fe20008410000 */
[-CC-:B------:R-:W-:Y:S01]  /*58c0*/  FFMA.FTZ R47, R80, R7.reuse, -R29.reuse ;  /* 0x00000007502f7223 */ /* 0x180fe2000001081d */
[----:B------:R2:W-:Y:S01]  /*58d0*/  MUFU.EX2 R25, R196 ;  /* 0x000000c400197308 */ /* 0x0005e20000000800 */
[-CC-:B-1----:R-:W-:Y:S01]  /*58e0*/  FFMA.FTZ R192, R202, R7.reuse, -R29.reuse ;  /* 0x00000007cac07223 */ /* 0x182fe2000001081d */
[----:B------:R-:W-:Y:S01]  /*58f0*/  HGMMA.64x128x16.F32.BF16 R88, R152, gdesc[UR12].tnspB, R88, gsb0 ;  /* 0x41e0000c98587df0 */ /* 0x000fe20008001858 */
[----:B------:R-:W-:Y:S01]  /*5900*/  UMOV UR14, UR10 ;  /* 0x0000000a000e7c82 */ /* 0x000fe20008000000 */
[----:B------:R-:W-:Y:S01]  /*5910*/  UMOV UR15, 0x40000040 ;  /* 0x40000040000f7882 */ /* 0x000fe20000000000 */
[----:B------:R-:W-:Y:S01]  /*5920*/  UIADD3 UR10, UR4, 0x300, URZ ;  /* 0x00000300040a7890 */ /* 0x000fe2000fffe03f */
[-CC-:B------:R-:W-:Y:S01]  /*5930*/  FFMA.FTZ R24, R180, R7.reuse, -R29.reuse ;  /* 0x00000007b4187223 */ /* 0x180fe2000001081d */
[-CC-:B------:R-:W-:Y:S01]  /*5940*/  FFMA.FTZ R15, R182, R7.reuse, -R29.reuse ;  /* 0x00000007b60f7223 */ /* 0x180fe2000001081d */
[----:B------:R-:W1:Y:S01]  /*5950*/  MUFU.TANH R168, R168 ;  /* 0x000000a800a87308 */ /* 0x000e620000002400 */
[-CC-:B------:R-:W-:Y:S01]  /*5960*/  FFMA.FTZ R176, R176, R7.reuse, -R29.reuse ;  /* 0x00000007b0b07223 */ /* 0x180fe2000001081d */
[-CC-:B------:R-:W-:Y:S01]  /*5970*/  FFMA.FTZ R204, R204, R7.reuse, -R29.reuse ;  /* 0x00000007cccc7223 */ /* 0x180fe2000001081d */
[-CC-:B--2---:R-:W-:Y:S01]  /*5980*/  FFMA.FTZ R196, R206, R7.reuse, -R29.reuse ;  /* 0x00000007cec47223 */ /* 0x184fe2000001081d */
[-CC-:B------:R-:W-:Y:S01]  /*5990*/  FFMA.FTZ R208, R208, R7.reuse, -R29.reuse ;  /* 0x00000007d0d07223 */ /* 0x180fe2000001081d */
[-CC-:B------:R-:W-:Y:S01]  /*59a0*/  FFMA.FTZ R212, R212, R7.reuse, -R29.reuse ;  /* 0x00000007d4d47223 */ /* 0x180fe2000001081d */
[-CC-:B------:R-:W-:Y:S01]  /*59b0*/  FFMA.FTZ R41, R174, R7.reuse, -R29.reuse ;  /* 0x00000007ae297223 */ /* 0x180fe2000001081d */
[-CC-:B------:R-:W-:Y:S01]  /*59c0*/  FFMA.FTZ R72, R220, R7.reuse, -R29.reuse ;  /* 0x00000007dc487223 */ /* 0x180fe2000001081d */
[----:B------:R-:W2:Y:S01]  /*59d0*/  MUFU.TANH R170, R170 ;  /* 0x000000aa00aa7308 */ /* 0x000ea20000002400 */
[-CC-:B------:R-:W-:Y:S01]  /*59e0*/  FFMA.FTZ R80, R224, R7.reuse, -R29.reuse ;  /* 0x00000007e0507223 */ /* 0x180fe2000001081d */
[-CC-:B------:R-:W-:Y:S01]  /*59f0*/  FFMA.FTZ R49, R228, R7.reuse, -R29.reuse ;  /* 0x00000007e4317223 */ /* 0x180fe2000001081d */
[-C--:B------:R-:W-:Y:S01]  /*5a00*/  FFMA.FTZ R202, R226, R7.reuse, -R29 ;  /* 0x00000007e2ca7223 */ /* 0x080fe2000001081d */
[----:B------:R-:W-:Y:S01]  /*5a10*/  UIADD3 UR4, UR4, 0x380, URZ ;  /* 0x0000038004047890 */ /* 0x000fe2000fffe03f */
[----:B------:R-:W-:-:S03]  /*5a20*/  FMUL.FTZ R8, R8, R7 ;  /* 0x0000000708087220 */ /* 0x000fc60000410000 */
[----:B------:R3:W-:Y:S01]  /*5a30*/  MUFU.EX2 R27, R200 ;  /* 0x000000c8001b7308 */ /* 0x0007e20000000800 */
[----:B-1----:R-:W-:-:S04]  /*5a40*/  FMNMX.FTZ R39, R168, R39, !PT ;  /* 0x00000027a8277209 */ /* 0x002fc80007810000 */
[----:B------:R-:W-:-:S03]  /*5a50*/  FMNMX.FTZ R39, R86, R39, !PT ;  /* 0x0000002756277209 */ /* 0x000fc60007810000 */
[----:B------:R-:W-:Y:S01]  /*5a60*/  MUFU.EX2 R8, R8 ;  /* 0x0000000800087308 */ /* 0x000fe20000000800 */
[----:B--2---:R-:W-:Y:S01]  /*5a70*/  FMNMX.FTZ R6, R170, R39, !PT ;  /* 0x00000027aa067209 */ /* 0x004fe20007810000 */
[-CC-:B------:R-:W-:Y:S01]  /*5a80*/  FFMA.FTZ R39, R216, R7.reuse, -R29.reuse ;  /* 0x00000007d8277223 */ /* 0x180fe2000001081d */
[----:B---3--:R-:W-:-:S03]  /*5a90*/  FFMA.FTZ R200, R218, R7, -R29 ;  /* 0x00000007dac87223 */ /* 0x008fc6000001081d */
[----:B------:R-:W1:Y:S02]  /*5aa0*/  SHFL.BFLY PT, R45, R6, 0x2, 0x1f ;  /* 0x0c401f00062d7f89 */ /* 0x000e6400000e0000 */
[----:B------:R-:W2:Y:S08]  /*5ab0*/  MUFU.EX2 R11, R11 ;  /* 0x0000000b000b7308 */ /* 0x000eb00000000800 */
[----:B------:R-:W3:Y:S08]  /*5ac0*/  MUFU.EX2 R230, R230 ;  /* 0x000000e600e67308 */ /* 0x000ef00000000800 */
[----:B------:R-:W-:Y:S01]  /*5ad0*/  MUFU.EX2 R13, R13 ;  /* 0x0000000d000d7308 */ /* 0x000fe20000000800 */
[----:B--2---:R-:W-:Y:S01]  /*5ae0*/  FFMA.FTZ R3, R8, R3, R11 ;  /* 0x0000000308037223 */ /* 0x004fe2000001000b */
[----:B-1----:R-:W-:Y:S01]  /*5af0*/  FMNMX.FTZ R51, R6, R45, !PT ;  /* 0x0000002d06337209 */ /* 0x002fe20007810000 */
[-CC-:B------:R-:W-:Y:S01]  /*5b00*/  FFMA.FTZ R45, R76, R7.reuse, -R29.reuse ;  /* 0x000000074c2d7223 */ /* 0x180fe2000001081d */
[----:B------:R-:W-:-:S04]  /*5b10*/  FFMA.FTZ R76, R222, R7, -R29 ;  /* 0x00000007de4c7223 */ /* 0x000fc8000001081d */
[----:B------:R-:W1:Y:S01]  /*5b20*/  MUFU.EX2 R24, R24 ;  /* 0x0000001800187308 */ /* 0x000e620000000800 */
[----:B---3--:R-:W-:Y:S01]  /*5b30*/  F2FP.BF16.F32.PACK_AB R180, R230, R11 ;  /* 0x0000000be6b4723e */ /* 0x008fe200000010ff */
[----:B------:R-:W2:Y:S01]  /*5b40*/  SHFL.BFLY PT, R12, R51, 0x1, 0x1f ;  /* 0x0c201f00330c7f89 */ /* 0x000ea200000e0000 */
[----:B------:R-:W-:-:S05]  /*5b50*/  IMAD.MOV.U32 R11, RZ, RZ, R10 ;  /* 0x000000ffff0b7224 */ /* 0x000fca00078e000a */
[----:B------:R-:W-:Y:S08]  /*5b60*/  MUFU.EX2 R15, R15 ;  /* 0x0000000f000f7308 */ /* 0x000ff00000000800 */
[----:B------:R-:W3:Y:S01]  /*5b70*/  MUFU.EX2 R192, R192 ;  /* 0x000000c000c07308 */ /* 0x000ee20000000800 */
[----:B-1----:R-:W-:-:S07]  /*5b80*/  F2FP.BF16.F32.PACK_AB R182, R24, R13 ;  /* 0x0000000d18b6723e */ /* 0x002fce00000010ff */
[----:B------:R-:W-:Y:S01]  /*5b90*/  MUFU.EX2 R31, R176 ;  /* 0x000000b0001f7308 */ /* 0x000fe20000000800 */
[----:B--2---:R-:W-:-:S05]  /*5ba0*/  FMNMX.FTZ R12, R51, R12, !PT ;  /* 0x0000000c330c7209 */ /* 0x004fca0007810000 */
[----:B------:R-:W-:Y:S01]  /*5bb0*/  FADD.FTZ R6, -R12, R9 ;  /* 0x000000090c067221 */ /* 0x000fe20000010100 */
[----:B------:R-:W-:Y:S01]  /*5bc0*/  IMAD.U32 R9, RZ, RZ, UR7 ;  /* 0x00000007ff097e24 */ /* 0x000fe2000f8e00ff */
[----:B------:R-:W-:Y:S01]  /*5bd0*/  MUFU.EX2 R33, R204 ;  /* 0x000000cc00217308 */ /* 0x000fe20000000800 */
[----:B---3--:R-:W-:Y:S01]  /*5be0*/  F2FP.BF16.F32.PACK_AB R174, R192, R27 ;  /* 0x0000001bc0ae723e */ /* 0x008fe200000010ff */
[----:B------:R-:W-:Y:S02]  /*5bf0*/  FMUL.FTZ R6, R6, R7 ;  /* 0x0000000706067220 */ /* 0x000fe40000410000 */
[----:B------:R-:W-:-:S04]  /*5c00*/  @!P1 IADD3 R9, R9, 0x34840, RZ ;  /* 0x0003484009099810 */ /* 0x000fc80007ffe0ff */
[----:B------:R-:W-:Y:S01]  /*5c10*/  MUFU.EX2 R6, R6 ;  /* 0x0000000600067308 */ /* 0x000fe20000000800 */
[----:B------:R-:W-:-:S07]  /*5c20*/  @!P1 PRMT R9, RZ, 0x654, R9 ;  /* 0x00000654ff099816 */ /* 0x000fce0000000009 */
[----:B------:R-:W-:Y:S08]  /*5c30*/  MUFU.EX2 R196, R196 ;  /* 0x000000c400c47308 */ /* 0x000ff00000000800 */
[----:B------:R-:W-:Y:S08]  /*5c40*/  MUFU.EX2 R35, R208 ;  /* 0x000000d000237308 */ /* 0x000ff00000000800 */
[----:B------:R-:W-:Y:S08]  /*5c50*/  MUFU.EX2 R37, R212 ;  /* 0x000000d400257308 */ /* 0x000ff00000000800 */
[----:B------:R-:W-:Y:S01]  /*5c60*/  MUFU.EX2 R39, R39 ;  /* 0x0000002700277308 */ /* 0x000fe20000000800 */
[----:B------:R-:W-:-:S02]  /*5c70*/  WARPGROUP.DEPBAR.LE gsb0, 0x0 ;  /* 0x00008000000079c5 */ /* 0x000fc40000010000 */
[----:B------:R-:W-:Y:S01]  /*5c80*/  WARPGROUP.ARRIVE ;  /* 0x00000000000079c5 */ /* 0x000fe20000000000 */
[-CC-:B------:R-:W-:Y:S01]  /*5c90*/  FFMA.FTZ R152, R190, R7.reuse, -R29.reuse ;  /* 0x00000007be987223 */ /* 0x180fe2000001081d */
[-CC-:B------:R-:W-:Y:S01]  /*5ca0*/  FFMA.FTZ R154, R194, R7.reuse, -R29.reuse ;  /* 0x00000007c29a7223 */ /* 0x180fe2000001081d */
[-CC-:B------:R-:W-:Y:S01]  /*5cb0*/  FFMA.FTZ R190, R198, R7.reuse, -R29.reuse ;  /* 0x00000007c6be7223 */ /* 0x180fe2000001081d */
[-CC-:B------:R-:W-:Y:S01]  /*5cc0*/  FFMA.FTZ R194, R178, R7.reuse, -R29.reuse ;  /* 0x00000007b2c27223 */ /* 0x180fe2000001081d */
[----:B------:R-:W-:Y:S01]  /*5cd0*/  FFMA.FTZ R198, R172, R7, -R29 ;  /* 0x00000007acc67223 */ /* 0x000fe2000001081d */
[----:B------:R-:W-:Y:S01]  /*5ce0*/  HGMMA.64x128x16.F32.BF16 R88, R156, gdesc[UR12].tnspB, R88, gsb0 ;  /* 0x41e0000c9c587df0 */ /* 0x000fe20008001858 */
[----:B------:R-:W-:Y:S01]  /*5cf0*/  UMOV UR14, UR10 ;  /* 0x0000000a000e7c82 */ /* 0x000fe20008000000 */
[----:B------:R-:W-:Y:S01]  /*5d00*/  UMOV UR15, 0x40000040 ;  /* 0x40000040000f7882 */ /* 0x000fe20000000000 */
[----:B------:R-:W-:Y:S01]  /*5d10*/  UMOV UR10, UR4 ;  /* 0x00000004000a7c82 */ /* 0x000fe20008000000 */
[----:B------:R-:W1:Y:S01]  /*5d20*/  MUFU.EX2 R152, R152 ;  /* 0x0000009800987308 */ /* 0x000e620000000800 */
[----:B------:R-:W-:-:S07]  /*5d30*/  UMOV UR4, UR39 ;  /* 0x0000002700047c82 */ /* 0x000fce0008000000 */
[----:B------:R-:W2:Y:S08]  /*5d40*/  MUFU.EX2 R154, R154 ;  /* 0x0000009a009a7308 */ /* 0x000eb00000000800 */
[----:B------:R-:W3:Y:S01]  /*5d50*/  MUFU.EX2 R190, R190 ;  /* 0x000000be00be7308 */ /* 0x000ee20000000800 */
[----:B-1----:R-:W-:-:S07]  /*5d60*/  F2FP.BF16.F32.PACK_AB R176, R152, R15 ;  /* 0x0000000f98b0723e */ /* 0x002fce00000010ff */
[----:B------:R-:W-:Y:S01]  /*5d70*/  MUFU.EX2 R194, R194 ;  /* 0x000000c200c27308 */ /* 0x000fe20000000800 */
[----:B--2---:R-:W-:-:S07]  /*5d80*/  F2FP.BF16.F32.PACK_AB R178, R154, R21 ;  /* 0x000000159ab2723e */ /* 0x004fce00000010ff */
[----:B------:R-:W-:Y:S01]  /*5d90*/  MUFU.EX2 R198, R198 ;  /* 0x000000c600c67308 */ /* 0x000fe20000000800 */
[----:B---3--:R-:W-:-:S07]  /*5da0*/  F2FP.BF16.F32.PACK_AB R172, R190, R25 ;  /* 0x00000019beac723e */ /* 0x008fce00000010ff */
[----:B------:R-:W-:Y:S08]  /*5db0*/  MUFU.EX2 R41, R41 ;  /* 0x0000002900297308 */ /* 0x000ff00000000800 */
[----:B------:R-:W-:Y:S08]  /*5dc0*/  MUFU.EX2 R200, R200 ;  /* 0x000000c800c87308 */ /* 0x000ff00000000800 */
[----:B------:R-:W-:Y:S08]  /*5dd0*/  MUFU.EX2 R43, R43 ;  /* 0x0000002b002b7308 */ /* 0x000ff00000000800 */
[----:B------:R-:W-:Y:S08]  /*5de0*/  MUFU.EX2 R72, R72 ;  /* 0x0000004800487308 */ /* 0x000ff00000000800 */
[----:B------:R-:W-:Y:S08]  /*5df0*/  MUFU.EX2 R45, R45 ;  /* 0x0000002d002d7308 */ /* 0x000ff00000000800 */
[----:B------:R-:W-:Y:S08]  /*5e00*/  MUFU.EX2 R76, R76 ;  /* 0x0000004c004c7308 */ /* 0x000ff00000000800 */
[----:B------:R-:W-:Y:S08]  /*5e10*/  MUFU.EX2 R47, R47 ;  /* 0x0000002f002f7308 */ /* 0x000ff00000000800 */
[----:B------:R-:W1:Y:S08]  /*5e20*/  MUFU.EX2 R80, R80 ;  /* 0x0000005000507308 */ /* 0x000e700000000800 */
[----:B------:R-:W-:Y:S08]  /*5e30*/  MUFU.EX2 R49, R49 ;  /* 0x0000003100317308 */ /* 0x000ff00000000800 */
[----:B------:R-:W2:Y:S01]  /*5e40*/  MUFU.EX2 R202, R202 ;  /* 0x000000ca00ca7308 */ /* 0x000ea20000000800 */
[----:B------:R-:W-:-:S02]  /*5e50*/  WARPGROUP.DEPBAR.LE gsb0, 0x0 ;  /* 0x00008000000079c5 */ /* 0x000fc40000010000 */
[----:B------:R-:W-:Y:S01]  /*5e60*/  WARPGROUP.ARRIVE ;  /* 0x00000000000079c5 */ /* 0x000fe20000000000 */
[-CC-:B------:R-:W-:Y:S01]  /*5e70*/  FFMA.FTZ R156, R210, R7.reuse, -R29.reuse ;  /* 0x00000007d29c7223 */ /* 0x180fe2000001081d */
[-C--:B------:R-:W-:Y:S01]  /*5e80*/  FFMA.FTZ R158, R214, R7.reuse, -R29 ;  /* 0x00000007d69e7223 */ /* 0x080fe2000001081d */
[----:B------:R-:W-:-:S03]  /*5e90*/  FMUL.FTZ R29, R12, R7 ;  /* 0x000000070c1d7220 */ /* 0x000fc60000410000 */
[----:B------:R-:W-:Y:S01]  /*5ea0*/  HGMMA.64x128x16.F32.BF16 R88, R160, gdesc[UR12].tnspB, R88, gsb0 ;  /* 0x41e0000ca0587df0 */ /* 0x000fe20008001858 */
[-CC-:B------:R-:W-:Y:S01]  /*5eb0*/  FFMA.FTZ R177, R30, R7.reuse, -R29.reuse ;  /* 0x000000071eb17223 */ /* 0x180fe2000001081d */
[-CC-:B------:R-:W-:Y:S01]  /*5ec0*/  FFMA.FTZ R30, R36, R7.reuse, -R29.reuse ;  /* 0x00000007241e7223 */ /* 0x180fe2000001081d */
[----:B------:R-:W-:Y:S01]  /*5ed0*/  IMAD.U32 R36, RZ, RZ, UR11 ;  /* 0x0000000bff247e24 */ /* 0x000fe2000f8e00ff */
[----:B------:R-:W-:Y:S01]  /*5ee0*/  UMOV UR11, 0x40000040 ;  /* 0x40000040000b7882 */ /* 0x000fe20000000000 */
[-CC-:B------:R-:W-:Y:S01]  /*5ef0*/  FFMA.FTZ R181, R14, R7.reuse, -R29.reuse ;  /* 0x000000070eb57223 */ /* 0x180fe2000001081d */
[-CC-:B------:R-:W-:Y:S01]  /*5f00*/  FFMA.FTZ R183, R26, R7.reuse, -R29.reuse ;  /* 0x000000071ab77223 */ /* 0x180fe2000001081d */
[-CC-:B------:R-:W-:Y:S01]  /*5f10*/  FFMA.FTZ R28, R28, R7.reuse, -R29.reuse ;  /* 0x000000071c1c7223 */ /* 0x180fe2000001081d */
[----:B------:R-:W-:Y:S01]  /*5f20*/  @!P1 VIADD R36, R36, 0x34860 ;  /* 0x0003486024249836 */ /* 0x000fe20000000000 */
[----:B------:R-:W-:Y:S01]  /*5f30*/  MUFU.EX2 R177, R177 ;  /* 0x000000b100b17308 */ /* 0x000fe20000000800 */
[-CC-:B------:R-:W-:Y:S01]  /*5f40*/  FFMA.FTZ R179, R34, R7.reuse, -R29.reuse ;  /* 0x0000000722b37223 */ /* 0x180fe2000001081d */
[-CC-:B------:R-:W-:Y:S01]  /*5f50*/  FFMA.FTZ R173, R38, R7.reuse, -R29.reuse ;  /* 0x0000000726ad7223 */ /* 0x180fe2000001081d */
[-CC-:B------:R-:W-:Y:S01]  /*5f60*/  FFMA.FTZ R175, R42, R7.reuse, -R29.reuse ;  /* 0x000000072aaf7223 */ /* 0x180fe2000001081d */
[----:B------:R-:W-:Y:S01]  /*5f70*/  @!P1 PRMT R38, RZ, 0x654, R36 ;  /* 0x00000654ff269816 */ /* 0x000fe20000000024 */
[-CC-:B------:R-:W-:Y:S01]  /*5f80*/  FFMA.FTZ R26, R44, R7.reuse, -R29.reuse ;  /* 0x000000072c1a7223 */ /* 0x180fe2000001081d */
[-CC-:B------:R-:W-:Y:S01]  /*5f90*/  FFMA.FTZ R169, R46, R7.reuse, -R29.reuse ;  /* 0x000000072ea97223 */ /* 0x180fe2000001081d */
[-CC-:B------:R-:W-:Y:S01]  /*5fa0*/  FFMA.FTZ R14, R48, R7.reuse, -R29.reuse ;  /* 0x00000007300e7223 */ /* 0x180fe2000001081d */
[----:B------:R-:W3:Y:S01]  /*5fb0*/  MUFU.EX2 R181, R181 ;  /* 0x000000b500b57308 */ /* 0x000ee20000000800 */
[-CC-:B------:R-:W-:Y:S01]  /*5fc0*/  FFMA.FTZ R171, R50, R7.reuse, -R29.reuse ;  /* 0x0000000732ab7223 */ /* 0x180fe2000001081d */
[-CC-:B------:R-:W-:Y:S01]  /*5fd0*/  FFMA.FTZ R153, R54, R7.reuse, -R29.reuse ;  /* 0x0000000736997223 */ /* 0x180fe2000001081d */
[-CC-:B------:R-:W-:Y:S01]  /*5fe0*/  FFMA.FTZ R34, R56, R7.reuse, -R29.reuse ;  /* 0x0000000738227223 */ /* 0x180fe2000001081d */
[-CC-:B------:R-:W-:Y:S01]  /*5ff0*/  FFMA.FTZ R155, R58, R7.reuse, -R29.reuse ;  /* 0x000000073a9b7223 */ /* 0x180fe2000001081d */
[-CC-:B------:R-:W-:Y:S01]  /*6000*/  FFMA.FTZ R60, R60, R7.reuse, -R29.reuse ;  /* 0x000000073c3c7223 */ /* 0x180fe2000001081d */
[-CC-:B------:R-:W-:Y:S01]  /*6010*/  FFMA.FTZ R62, R62, R7.reuse, -R29.reuse ;  /* 0x000000073e3e7223 */ /* 0x180fe2000001081d */
[-CC-:B------:R-:W-:Y:S01]  /*6020*/  FFMA.FTZ R64, R64, R7.reuse, -R29.reuse ;  /* 0x0000000740407223 */ /* 0x180fe2000001081d */
[----:B------:R-:W-:Y:S01]  /*6030*/  MUFU.EX2 R183, R183 ;  /* 0x000000b700b77308 */ /* 0x000fe20000000800 */
        /* <DEDUP_REMOVED lines=8> */
[----:B------:R-:W-:-:S07]  /*60c0*/  FFMA.FTZ R86, R86, R7, -R29 ;  /* 0x0000000756567223 */ /* 0x000fce000001081d */
[----:B------:R-:W-:Y:S08]  /*60d0*/  MUFU.EX2 R179, R179 ;  /* 0x000000b300b37308 */ /* 0x000ff00000000800 */
        /* <DEDUP_REMOVED lines=17> */
[----:B------:R-:W-:Y:S01]  /*61f0*/  FFMA.FTZ R20, R52, R7, -R29 ;  /* 0x0000000734147223 */ /* 0x000fe2000001081d */
[----:B------:R-:W-:Y:S01]  /*6200*/  MUFU.EX2 R60, R60 ;  /* 0x0000003c003c7308 */ /* 0x000fe20000000800 */
[----:B------:R-:W-:Y:S07]  /*6210*/  HGMMA.64x128x16.F32.BF16 R88, R164, gdesc[UR8].tnspB, R88, gsb0 ;  /* 0x41e00008a4587df0 */ /* 0x000fee0008001858 */
[----:B------:R-:W4:Y:S08]  /*6220*/  MUFU.EX2 R160, R160 ;  /* 0x000000a000a07308 */ /* 0x000f300000000800 */
[----:B------:R-:W5:Y:S08]  /*6230*/  MUFU.EX2 R162, R162 ;  /* 0x000000a200a27308 */ /* 0x000f700000000800 */
        /* <DEDUP_REMOVED lines=9> */
[----:B------:R-:W5:Y:S01]  /*62d0*/  MUFU.EX2 R84, R84 ;  /* 0x0000005400547308 */ /* 0x000f620000000800 */
[----:B------:R-:W-:-:S02]  /*62e0*/  WARPGROUP.DEPBAR.LE gsb0, 0x0 ;  /* 0x00008000000079c5 */ /* 0x000fc40000010000 */
[----:B------:R3:W-:Y:S05]  /*62f0*/  @!P1 SYNCS.ARRIVE.TRANS64.RED.A1T0 RZ, [R9+URZ], RZ ;  /* 0x000000ff09ff99a7 */ /* 0x0007ea000810043f */
[----:B------:R-:W5:Y:S01]  /*6300*/  MUFU.EX2 R165, R82 ;  /* 0x0000005200a57308 */ /* 0x000f620000000800 */
[----:B-1----:R-:W-:Y:S02]  /*6310*/  F2FP.BF16.F32.PACK_AB R164, R80, R47 ;  /* 0x0000002f50a4723e */ /* 0x002fe400000010ff */
[----:B--2---:R-:W-:Y:S01]  /*6320*/  F2FP.BF16.F32.PACK_AB R166, R202, R49 ;  /* 0x00000031caa6723e */ /* 0x004fe200000010ff */
[----:B---3--:R-:W-:Y:S01]  /*6330*/  FFMA.FTZ R9, R6, R0, R181 ;  /* 0x0000000006097223 */ /* 0x008fe200000100b5 */
[----:B------:R-:W-:Y:S01]  /*6340*/  FADD.FTZ R0, R230, R3 ;  /* 0x00000003e6007221 */ /* 0x000fe20000010000 */
[----:B------:R1:W-:Y:S02]  /*6350*/  @!P1 SYNCS.ARRIVE.TRANS64.RED.A1T0 RZ, [R38+URZ], RZ ;  /* 0x000000ff26ff99a7 */ /* 0x0003e4000810043f */
[----:B------:R-:W-:Y:S01]  /*6360*/  MUFU.EX2 R167, R86 ;  /* 0x0000005600a77308 */ /* 0x000fe20000000800 */
[C---:B----4-:R-:W-:Y:S01]  /*6370*/  FADD.FTZ R36, R160.reuse, R9 ;  /* 0x00000009a0247221 */ /* 0x050fe20000010000 */
[----:B------:R-:W-:Y:S01]  /*6380*/  FADD.FTZ R3, R13, R0 ;  /* 0x000000000d037221 */ /* 0x000fe20000010000 */
[----:B------:R-:W-:-:S02]  /*6390*/  F2FP.BF16.F32.PACK_AB R181, R160, R181 ;  /* 0x000000b5a0b5723e */ /* 0x000fc400000010ff */
[----:B------:R-:W-:Y:S01]  /*63a0*/  FADD.FTZ R9, R183, R36 ;  /* 0x00000024b7097221 */ /* 0x000fe20000010000 */
[----:B------:R-:W-:Y:S01]  /*63b0*/  FADD.FTZ R0, R24, R3 ;  /* 0x0000000318007221 */ /* 0x000fe20000010000 */
[C---:B------:R-:W-:Y:S02]  /*63c0*/  F2FP.BF16.F32.PACK_AB R183, R28.reuse, R183 ;  /* 0x000000b71cb7723e */ /* 0x040fe400000010ff */
[----:B------:R-:W-:Y:S01]  /*63d0*/  FADD.FTZ R36, R28, R9 ;  /* 0x000000091c247221 */ /* 0x000fe20000010000 */
[----:B------:R-:W-:Y:S01]  /*63e0*/  FADD.FTZ R3, R15, R0 ;  /* 0x000000000f037221 */ /* 0x000fe20000010000 */
[----:B------:R-:W-:Y:S02]  /*63f0*/  F2FP.BF16.F32.PACK_AB R160, R72, R43 ;  /* 0x0000002b48a0723e */ /* 0x000fe400000010ff */
[----:B------:R-:W-:Y:S01]  /*6400*/  FADD.FTZ R9, R177, R36 ;  /* 0x00000024b1097221 */ /* 0x000fe20000010000 */
[----:B------:R-:W-:Y:S01]  /*6410*/  FADD.FTZ R0, R152, R3 ;  /* 0x0000000398007221 */ /* 0x000fe20000010000 */
[----:B-----5:R-:W-:-:S02]  /*6420*/  F2FP.BF16.F32.PACK_AB R177, R162, R177 ;  /* 0x000000b1a2b1723e */ /* 0x020fc400000010ff */
[----:B------:R-:W-:Y:S01]  /*6430*/  FADD.FTZ R36, R162, R9 ;  /* 0x00000009a2247221 */ /* 0x000fe20000010000 */
[----:B------:R-:W-:Y:S01]  /*6440*/  FADD.FTZ R3, R21, R0 ;  /* 0x0000000015037221 */ /* 0x000fe20000010000 */
[----:B------:R-:W-:Y:S02]  /*6450*/  F2FP.BF16.F32.PACK_AB R152, R156, R35 ;  /* 0x000000239c98723e */ /* 0x000fe400000010ff */
[----:B------:R-:W-:Y:S01]  /*6460*/  FADD.FTZ R9, R179, R36 ;  /* 0x00000024b3097221 */ /* 0x000fe20000010000 */
[----:B------:R-:W-:Y:S01]  /*6470*/  FADD.FTZ R0, R154, R3 ;  /* 0x000000039a007221 */ /* 0x000fe20000010000 */
[----:B------:R-:W-:Y:S02]  /*6480*/  F2FP.BF16.F32.PACK_AB R154, R158, R37 ;  /* 0x000000259e9a723e */ /* 0x000fe400000010ff */
[----:B------:R-:W-:Y:S01]  /*6490*/  FADD.FTZ R36, R30, R9 ;  /* 0x000000091e247221 */ /* 0x000fe20000010000 */
[----:B------:R-:W-:Y:S01]  /*64a0*/  FADD.FTZ R3, R25, R0 ;  /* 0x0000000019037221 */ /* 0x000fe20000010000 */
[-CC-:B------:R-:W-:Y:S01]  /*64b0*/  FFMA.FTZ R0, R168, R7.reuse, -R29.reuse ;  /* 0x00000007a8007223 */ /* 0x180fe2000001081d */
[----:B------:R-:W-:Y:S01]  /*64c0*/  FFMA.FTZ R29, R170, R7, -R29 ;  /* 0x00000007aa1d7223 */ /* 0x000fe2000001081d */
[----:B------:R-:W-:Y:S01]  /*64d0*/  FADD.FTZ R9, R173, R36 ;  /* 0x00000024ad097221 */ /* 0x000fe20000010000 */
[----:B------:R-:W-:Y:S01]  /*64e0*/  FADD.FTZ R36, R190, R3 ;  /* 0x00000003be247221 */ /* 0x000fe20000010000 */
[----:B------:R-:W-:-:S02]  /*64f0*/  F2FP.BF16.F32.PACK_AB R179, R30, R179 ;  /* 0x000000b31eb3723e */ /* 0x000fc400000010ff */
[C---:B-1----:R-:W-:Y:S01]  /*6500*/  FADD.FTZ R38, R32.reuse, R9 ;  /* 0x0000000920267221 */ /* 0x042fe20000010000 */
[----:B------:R-:W-:Y:S01]  /*6510*/  FADD.FTZ R3, R27, R36 ;  /* 0x000000241b037221 */ /* 0x000fe20000010000 */
[----:B------:R-:W-:Y:S01]  /*6520*/  MUFU.EX2 R29, R29 ;  /* 0x0000001d001d7308 */ /* 0x000fe20000000800 */
[----:B------:R-:W-:Y:S01]  /*6530*/  F2FP.BF16.F32.PACK_AB R173, R32, R173 ;  /* 0x000000ad20ad723e */ /* 0x000fe200000010ff */
[----:B------:R-:W-:Y:S01]  /*6540*/  FADD.FTZ R9, R175, R38 ;  /* 0x00000026af097221 */ /* 0x000fe20000010000 */
[----:B------:R-:W-:Y:S01]  /*6550*/  FADD.FTZ R36, R192, R3 ;  /* 0x00000003c0247221 */ /* 0x000fe20000010000 */
[C---:B------:R-:W-:Y:S02]  /*6560*/  F2FP.BF16.F32.PACK_AB R175, R26.reuse, R175 ;  /* 0x000000af1aaf723e */ /* 0x040fe400000010ff */
[----:B------:R-:W-:Y:S01]  /*6570*/  FADD.FTZ R38, R26, R9 ;  /* 0x000000091a267221 */ /* 0x000fe20000010000 */
[----:B------:R-:W-:Y:S01]  /*6580*/  FADD.FTZ R3, R31, R36 ;  /* 0x000000241f037221 */ /* 0x000fe20000010000 */
[----:B------:R-:W-:-:S02]  /*6590*/  F2FP.BF16.F32.PACK_AB R168, R194, R31 ;  /* 0x0000001fc2a8723e */ /* 0x000fc400000010ff */
[----:B------:R-:W-:Y:S01]  /*65a0*/  FADD.FTZ R9, R169, R38 ;  /* 0x00000026a9097221 */ /* 0x000fe20000010000 */
[----:B------:R-:W-:Y:S01]  /*65b0*/  FADD.FTZ R24, R194, R3 ;  /* 0x00000003c2187221 */ /* 0x000fe20000010000 */
[C---:B------:R-:W-:Y:S02]  /*65c0*/  F2FP.BF16.F32.PACK_AB R169, R14.reuse, R169 ;  /* 0x000000a90ea9723e */ /* 0x040fe400000010ff */
        /* <DEDUP_REMOVED lines=8> */
[----:B------:R-:W-:Y:S02]  /*6650*/  F2FP.BF16.F32.PACK_AB R162, R76, R45 ;  /* 0x0000002d4ca2723e */ /* 0x000fe400000010ff */
[----:B------:R-:W-:Y:S01]  /*6660*/  FADD.FTZ R9, R153, R28 ;  /* 0x0000001c99097221 */ /* 0x000fe20000010000 */
[----:B------:R-:W-:Y:S01]  /*6670*/  FADD.FTZ R24, R156, R3 ;  /* 0x000000039c187221 */ /* 0x000fe20000010000 */
[C---:B------:R-:W-:Y:S02]  /*6680*/  F2FP.BF16.F32.PACK_AB R153, R34.reuse, R153 ;  /* 0x000000992299723e */ /* 0x040fe400000010ff */
[----:B------:R-:W-:Y:S01]  /*6690*/  FADD.FTZ R28, R34, R9 ;  /* 0x00000009221c7221 */ /* 0x000fe20000010000 */
[----:B------:R-:W-:Y:S01]  /*66a0*/  FADD.FTZ R3, R37, R24 ;  /* 0x0000001825037221 */ /* 0x000fe20000010000 */
[----:B------:R1:W2:Y:S01]  /*66b0*/  MUFU.EX2 R9, R0 ;  /* 0x0000000000097308 */ /* 0x0002a20000000800 */
[----:B------:R-:W-:Y:S01]  /*66c0*/  F2FP.BF16.F32.PACK_AB R156, R198, R39 ;  /* 0x00000027c69c723e */ /* 0x000fe200000010ff */
        /* <DEDUP_REMOVED lines=10> */
[----:B------:R-:W-:-:S03]  /*6770*/  FADD.FTZ R3, R41, R14 ;  /* 0x0000000e29037221 */ /* 0x000fc60000010000 */
        /* <DEDUP_REMOVED lines=11> */
[----:B-1----:R-:W-:Y:S01]  /*6830*/  FADD.FTZ R0, R76, R3 ;  /* 0x000000034c007221 */ /* 0x002fe20000010000 */
[C---:B------:R-:W-:Y:S02]  /*6840*/  F2FP.BF16.F32.PACK_AB R163, R84.reuse, R163 ;  /* 0x000000a354a3723e */ /* 0x040fe400000010ff */
[----:B------:R-:W-:Y:S01]  /*6850*/  FADD.FTZ R28, R84, R28 ;  /* 0x0000001c541c7221 */ /* 0x000fe20000010000 */
[----:B------:R-:W-:-:S03]  /*6860*/  FADD.FTZ R3, R47, R0 ;  /* 0x000000002f037221 */ /* 0x000fc60000010000 */
[----:B------:R-:W-:Y:S01]  /*6870*/  FADD.FTZ R28, R165, R28 ;  /* 0x0000001ca51c7221 */ /* 0x000fe20000010000 */
[----:B------:R-:W-:Y:S01]  /*6880*/  FADD.FTZ R0, R80, R3 ;  /* 0x0000000350007221 */ /* 0x000fe20000010000 */
[C---:B--2---:R-:W-:Y:S02]  /*6890*/  F2FP.BF16.F32.PACK_AB R165, R9.reuse, R165 ;  /* 0x000000a509a5723e */ /* 0x044fe400000010ff */
[----:B------:R-:W-:Y:S01]  /*68a0*/  FADD.FTZ R28, R9, R28 ;  /* 0x0000001c091c7221 */ /* 0x000fe20000010000 */
[----:B------:R-:W-:Y:S01]  /*68b0*/  FADD.FTZ R3, R49, R0 ;  /* 0x0000000031037221 */ /* 0x000fe20000010000 */
[----:B------:R-:W-:Y:S02]  /*68c0*/  IMAD.MOV.U32 R9, RZ, RZ, R12 ;  /* 0x000000ffff097224 */ /* 0x000fe400078e000c */
[----:B------:R-:W-:Y:S01]  /*68d0*/  FADD.FTZ R28, R167, R28 ;  /* 0x0000001ca71c7221 */ /* 0x000fe20000010000 */
[----:B------:R-:W-:Y:S01]  /*68e0*/  FADD.FTZ R3, R202, R3 ;  /* 0x00000003ca037221 */ /* 0x000fe20000010000 */
[----:B------:R-:W-:-:S02]  /*68f0*/  F2FP.BF16.F32.PACK_AB R167, R29, R167 ;  /* 0x000000a71da7723e */ /* 0x000fc400000010ff */
[----:B------:R-:W-:Y:S01]  /*6900*/  FADD.FTZ R0, R29, R28 ;  /* 0x0000001c1d007221 */ /* 0x000fe20000010000 */
[----:B------:R-:W-:Y:S06]  /*6910*/  @P2 BRA `(.L_x_24) ;  /* 0xffffffd400a02947 */ /* 0x000fec000383ffff */
.L_x_15:
[----:B------:R-:W-:Y:S06]  /*6920*/  BAR.ARV 0x8, 0x120 ;  /* 0x0204800000007b1d */ /* 0x000fec0000002000 */
        /* <DEDUP_REMOVED lines=64> */
[----:B------:R-:W-:Y:S06]  /*6d30*/  @!P0 BRA `(.L_x_25) ;  /* 0x0000000000048947 */ /* 0x000fec0003800000 */
[----:B------:R-:W-:Y:S01]  /*6d40*/  BPT.TRAP 0x1 ;  /* 0x000000040000795c */ /* 0x000fe20000300000 */
.L_x_25:
[----:B------:R-:W-:Y:S01]  /*6d50*/  ULEA UR7, UR38, UR60, 0x3 ;  /* 0x0000003c26077291 */ /* 0x000fe2000f8e183f */
[----:B------:R-:W-:-:S04]  /*6d60*/  MOV R4, UR39 ;  /* 0x0000002700047c02 */ /* 0x000fc80008000f00 */
[----:B------:R-:W-:-:S04]  /*6d70*/  SHF.L.U32 R4, R4, 0x1f, RZ ;  /* 0x0000001f04047819 */ /* 0x000fc800000006ff */
[----:B------:R1:W2:Y:S01]  /*6d80*/  SYNCS.PHASECHK.TRANS64.TRYWAIT P2, [UR7+0x34850], R4 ;  /* 0x03485004ff0075a7 */ /* 0x0002a20008040147 */
[----:B------:R-:W-:Y:S05]  /*6d90*/  @!P0 BRA `(.L_x_26) ;  /* 0x0000000000048947 */ /* 0x000fea0003800000 */
[----:B------:R-:W-:Y:S01]  /*6da0*/  BPT.TRAP 0x1 ;  /* 0x000000040000795c */ /* 0x000fe20000300000 */
.L_x_26:
[----:B--2---:R-:W-:Y:S05]  /*6db0*/  @P2 BRA `(.L_x_27) ;  /* 0x0000000000082947 */ /* 0x004fea0003800000 */
[----:B------:R-:W2:Y:S02]  /*6dc0*/  SYNCS.PHASECHK.TRANS64.TRYWAIT P0, [UR7+0x34850], R4 ;  /* 0x03485004ff0075a7 */ /* 0x000ea40008000147 */
[----:B--2---:R-:W-:Y:S05]  /*6dd0*/  @!P0 BRA `(.L_x_28) ;  /* 0x0000004400ac8947 */ /* 0x004fea0003800000 */
.L_x_27:
[----:B------:R-:W-:Y:S01]  /*6de0*/  UIADD3 UR4, UR60, 0x400, URZ ;  /* 0x000004003c047890 */ /* 0x000fe2000fffe03f */
[----:B------:R-:W-:Y:S01]  /*6df0*/  WARPGROUP.ARRIVE ;  /* 0x00000000000079c5 */ /* 0x000fe20000000000 */
[----:B------:R-:W-:Y:S01]  /*6e00*/  UMOV UR11, 0x40000040 ;  /* 0x40000040000b7882 */ /* 0x000fe20000000000 */
[----:B------:R-:W3:Y:S01]  /*6e10*/  SHFL.BFLY PT, R9, R0, 0x2, 0x1f ;  /* 0x0c401f0000097f89 */ /* 0x000ee200000e0000 */
[----:B------:R-:W-:Y:S01]  /*6e20*/  USHF.R.U32.HI UR4, URZ, 0x4, UR4 ;  /* 0x000000043f047899 */ /* 0x000fe20008011604 */
[C---:B------:R-:W-:Y:S01]  /*6e30*/  IADD3 R93, P4, R16.reuse, 0x20, RZ ;  /* 0x00000020105d7810 */ /* 0x040fe20007f9e0ff */
[----:B------:R-:W-:Y:S01]  /*6e40*/  UIADD3 UR35, -UR36, URZ, URZ ;  /* 0x0000003f24237290 */ /* 0x000fe2000fffe13f */
[----:B-12---:R-:W1:Y:S01]  /*6e50*/  SHFL.BFLY PT, R4, R3, 0x2, 0x1f ;  /* 0x0c401f0003047f89 */ /* 0x006e6200000e0000 */
[----:B------:R-:W-:Y:S01]  /*6e60*/  ULOP3.LUT UR4, UR4, 0x3fff, URZ, 0xc0, !UPT ;  /* 0x00003fff04047892 */ /* 0x000fe2000f8ec03f */
[----:B------:R-:W-:Y:S01]  /*6e70*/  LOP3.LUT R92, R93, 0x380, RZ, 0xc0, !PT ;  /* 0x000003805d5c7812 */ /* 0x000fe200078ec0ff */
[----:B------:R-:W-:Y:S01]  /*6e80*/  UIADD3 UR34, -UR61, URZ, URZ ;  /* 0x0000003f3d227290 */ /* 0x000fe2000fffe13f */
[----:B------:R-:W-:Y:S01]  /*6e90*/  IADD3 R91, P5, R16, 0x40, RZ ;  /* 0x00000040105b7810 */ /* 0x000fe20007fbe0ff */
[----:B------:R-:W-:Y:S01]  /*6ea0*/  ULOP3.LUT UR4, UR4, 0x4000000, URZ, 0xfc, !UPT ;  /* 0x0400000004047892 */ /* 0x000fe2000f8efc3f */
[----:B------:R-:W-:Y:S01]  /*6eb0*/  SHF.R.U64 R92, R92, 0x3, RZ ;  /* 0x000000035c5c7819 */ /* 0x000fe200000012ff */
[----:B------:R-:W-:Y:S01]  /*6ec0*/  ULDC UR5, c[0x0][0xda8] ;  /* 0x00036a0000057ab9 */ /* 0x000fe20000000800 */
[----:B------:R-:W-:Y:S01]  /*6ed0*/  IADD3 R89, P6, R16, 0x60, RZ ;  /* 0x0000006010597810 */ /* 0x000fe20007fde0ff */
[----:B------:R-:W-:Y:S01]  /*6ee0*/  ULEA UR4, UR38, UR4, 0xb ;  /* 0x0000000426047291 */ /* 0x000fe2000f8e583f */
[----:B------:R-:W-:Y:S01]  /*6ef0*/  LOP3.LUT R92, R92, R93, RZ, 0x3c, !PT ;  /* 0x0000005d5c5c7212 */ /* 0x000fe200078e3cff */
[----:B------:R-:W-:Y:S01]  /*6f00*/  IMAD.X R93, RZ, RZ, R17, P4 ;  /* 0x000000ffff5d7224 */ /* 0x000fe200020e0611 */
[----:B------:R-:W-:Y:S01]  /*6f10*/  LOP3.LUT R90, R91, 0x380, RZ, 0xc0, !PT ;  /* 0x000003805b5a7812 */ /* 0x000fe200078ec0ff */
[----:B------:R-:W-:Y:S01]  /*6f20*/  UIADD3 UR6, UR4, 0x80, URZ ;  /* 0x0000008004067890 */ /* 0x000fe2000fffe03f */
[----:B------:R-:W-:Y:S01]  /*6f30*/  LOP3.LUT R88, R89, 0x380, RZ, 0xc0, !PT ;  /* 0x0000038059587812 */ /* 0x000fe200078ec0ff */
[----:B------:R-:W-:Y:S01]  /*6f40*/  ULDC.64 UR8, c[0x0][0xb70] ;  /* 0x0002dc0000087ab9 */ /* 0x000fe20000000a00 */
[----:B------:R-:W-:Y:S01]  /*6f50*/  UMOV UR10, UR4 ;  /* 0x00000004000a7c82 */ /* 0x000fe20008000000 */
[C---:B------:R-:W-:Y:S01]  /*6f60*/  IADD3 R11, P4, R16.reuse, 0x4060, RZ ;  /* 0x00004060100b7810 */ /* 0x040fe20007f9e0ff */
[----:B------:R-:W-:Y:S01]  /*6f70*/  HGMMA.64x128x16.F32.BF16 R24, R180, gdesc[UR8].tnspB, R24, gsb0 ;  /* 0x41e00008b4187df0 */ /* 0x000fe20008001818 */
[----:B------:R-:W-:Y:S01]  /*6f80*/  UMOV UR11, 0x40000040 ;  /* 0x40000040000b7882 */ /* 0x000fe20000000000 */
[----:B------:R-:W-:Y:S01]  /*6f90*/  UMOV UR10, UR6 ;  /* 0x00000006000a7c82 */ /* 0x000fe20008000000 */
[----:B------:R-:W-:Y:S01]  /*6fa0*/  UIADD3 UR6, UR4, 0x100, URZ ;  /* 0x0000010004067890 */ /* 0x000fe2000fffe03f */
[----:B---3--:R-:W-:Y:S01]  /*6fb0*/  FADD.FTZ R0, R9, R0 ;  /* 0x0000000009007221 */ /* 0x008fe20000010000 */
[----:B------:R-:W-:Y:S01]  /*6fc0*/  IADD3 R9, P3, R16, 0x4040, RZ ;  /* 0x0000404010097810 */ /* 0x000fe20007f7e0ff */
[----:B-1----:R-:W-:Y:S01]  /*6fd0*/  FADD.FTZ R5, R4, R3 ;  /* 0x0000000304057221 */ /* 0x002fe20000010000 */
[----:B------:R-:W-:-:S02]  /*6fe0*/  SHF.R.U64 R90, R90, 0x3, RZ ;  /* 0x000000035a5a7819 */ /* 0x000fc400000012ff */
[----:B------:R-:W1:Y:S01]  /*6ff0*/  SHFL.BFLY PT, R3, R0, 0x1, 0x1f ;  /* 0x0c201f0000037f89 */ /* 0x000e6200000e0000 */
[----:B------:R-:W-:Y:S02]  /*7000*/  LOP3.LUT R8, R9, 0x380, RZ, 0xc0, !PT ;  /* 0x0000038009087812 */ /* 0x000fe400078ec0ff */
[----:B------:R-:W-:Y:S01]  /*7010*/  SHF.R.U64 R88, R88, 0x3, RZ ;  /* 0x0000000358587819 */ /* 0x000fe200000012ff */
[----:B------:R-:W2:Y:S01]  /*7020*/  SHFL.BFLY PT, R6, R5, 0x1, 0x1f ;  /* 0x0c201f0005067f89 */ /* 0x000ea200000e0000 */
[----:B------:R-:W-:Y:S02]  /*7030*/  SHF.R.U64 R8, R8, 0x3, RZ ;  /* 0x0000000308087819 */ /* 0x000fe400000012ff */
[----:B------:R-:W-:Y:S02]  /*7040*/  LOP3.LUT R4, R11, 0x380, RZ, 0xc0, !PT ;  /* 0x000003800b047812 */ /* 0x000fe400078ec0ff */
[----:B------:R-:W-:Y:S01]  /*7050*/  LOP3.LUT R8, R8, R9, RZ, 0x3c, !PT ;  /* 0x0000000908087212 */ /* 0x000fe200078e3cff */
[----:B------:R-:W-:Y:S01]  /*7060*/  IMAD.X R9, RZ, RZ, R17, P3 ;  /* 0x000000ffff097224 */ /* 0x000fe200018e0611 */
[----:B------:R-:W-:-:S02]  /*7070*/  LOP3.LUT R90, R90, R91, RZ, 0x3c, !PT ;  /* 0x0000005b5a5a7212 */ /* 0x000fc400078e3cff */
[----:B------:R-:W-:Y:S01]  /*7080*/  LOP3.LUT R88, R88, R89, RZ, 0x3c, !PT ;  /* 0x0000005958587212 */ /* 0x000fe200078e3cff */
[----:B------:R-:W-:Y:S01]  /*7090*/  IMAD.X R89, RZ, RZ, R17, P6 ;  /* 0x000000ffff597224 */ /* 0x000fe200030e0611 */
[----:B------:R-:W-:Y:S02]  /*70a0*/  SHF.R.U64 R4, R4, 0x3, RZ ;  /* 0x0000000304047819 */ /* 0x000fe400000012ff */
[----:B------:R-:W-:Y:S02]  /*70b0*/  IADD3.X R91, RZ, R17, RZ, P5, !PT ;  /* 0x00000011ff5b7210 */ /* 0x000fe40002ffe4ff */
[----:B------:R-:W-:Y:S01]  /*70c0*/  R2UR UR12, R23 ;  /* 0x00000000170c72ca */ /* 0x000fe200000e0000 */
[----:B------:R-:W-:Y:S01]  /*70d0*/  IMAD.MOV.U32 R23, RZ, RZ, -0x800000 ;  /* 0xff800000ff177424 */ /* 0x000fe200078e00ff */
[----:B------:R-:W-:Y:S02]  /*70e0*/  MOV R93, R92 ;  /* 0x0000005c005d7202 */ /* 0x000fe40000000f00 */
[----:B------:R-:W-:Y:S01]  /*70f0*/  IADD3 R21, P0, R16, 0x4000, RZ ;  /* 0x0000400010157810 */ /* 0x000fe20007f1e0ff */
[----:B-1----:R-:W-:Y:S01]  /*7100*/  FADD.FTZ R13, R0, R3 ;  /* 0x00000003000d7221 */ /* 0x002fe20000010000 */
[----:B------:R-:W-:-:S02]  /*7110*/  LOP3.LUT R4, R4, R11, RZ, 0x3c, !PT ;  /* 0x0000000b04047212 */ /* 0x000fc400078e3cff */
[----:B------:R-:W-:Y:S01]  /*7120*/  MOV R92, R90 ;  /* 0x0000005a005c7202 */ /* 0x000fe20000000f00 */
[----:B--2---:R-:W-:Y:S01]  /*7130*/  FADD.FTZ R11, R5, R6 ;  /* 0x00000006050b7221 */ /* 0x004fe20000010000 */
[----:B------:R-:W-:Y:S02]  /*7140*/  FSETP.NE.FTZ.AND P3, PT, R13, RZ, PT ;  /* 0x000000ff0d00720b */ /* 0x000fe40003f75000 */
[----:B------:R-:W-:Y:S01]  /*7150*/  MOV R91, R88 ;  /* 0x00000058005b7202 */ /* 0x000fe20000000f00 */
[----:B------:R-:W-:Y:S01]  /*7160*/  UIMAD UR34, UR5, UR34, UR12 ;  /* 0x00000022052272a4 */ /* 0x000fe2000f8e020c */
[----:B------:R-:W-:Y:S01]  /*7170*/  MOV R88, R8 ;  /* 0x0000000800587202 */ /* 0x000fe20000000f00 */
[----:B------:R-:W-:Y:S01]  /*7180*/  IMAD.U32 R9, RZ, RZ, UR7 ;  /* 0x00000007ff097e24 */ /* 0x000fe2000f8e00ff */
[----:B------:R-:W-:Y:S01]  /*7190*/  LOP3.LUT R20, R21, 0x380, RZ, 0xc0, !PT ;  /* 0x0000038015147812 */ /* 0x000fe200078ec0ff */
[----:B------:R-:W-:Y:S01]  /*71a0*/  USHF.L.U32 UR34, UR34, 0x7, URZ ;  /* 0x0000000722227899 */ /* 0x000fe2000800063f */
[----:B------:R-:W-:Y:S01]  /*71b0*/  IADD3 R15, P2, R16, 0x4020, RZ ;  /* 0x00004020100f7810 */ /* 0x000fe20007f5e0ff */
[----:B------:R-:W-:Y:S01]  /*71c0*/  @!P1 VIADD R9, R9, 0x34860 ;  /* 0x0003486009099836 */ /* 0x000fe20000000000 */
[----:B------:R-:W-:Y:S01]  /*71d0*/  FSETP.NE.FTZ.AND P5, PT, R11, RZ, PT ;  /* 0x000000ff0b00720b */ /* 0x000fe20003fb5000 */
[----:B------:R-:W-:Y:S01]  /*71e0*/  ULDC UR7, c[0x0][0xa88] ;  /* 0x0002a20000077ab9 */ /* 0x000fe20000000800 */
[----:B------:R-:W-:Y:S01]  /*71f0*/  SHF.R.U64 R20, R20, 0x3, RZ ;  /* 0x0000000314147819 */ /* 0x000fe200000012ff */
[----:B------:R-:W-:Y:S01]  /*7200*/  @P3 MUFU.LG2 R8, R13 ;  /* 0x0000000d00083308 */ /* 0x000fe20000000c00 */
[----:B------:R-:W-:Y:S01]  /*7210*/  LOP3.LUT R14, R15, 0x380, RZ, 0xc0, !PT ;  /* 0x000003800f0e7812 */ /* 0x000fe200078ec0ff */
[----:B------:R-:W-:Y:S01]  /*7220*/  ULDC.64 UR12, c[0x0][0x208] ;  /* 0x00008200000c7ab9 */ /* 0x000fe20000000a00 */
[----:B------:R-:W-:Y:S01]  /*7230*/  LOP3.LUT R20, R20, R21, RZ, 0x3c, !PT ;  /* 0x0000001514147212 */ /* 0x000fe200078e3cff */
[----:B------:R-:W-:Y:S01]  /*7240*/  IMAD.X R21, RZ, RZ, R17, P0 ;  /* 0x000000ffff157224 */ /* 0x000fe200000e0611 */
[----:B------:R-:W-:-:S02]  /*7250*/  SHF.R.U64 R14, R14, 0x3, RZ ;  /* 0x000000030e0e7819 */ /* 0x000fc400000012ff */
[----:B------:R-:W-:Y:S02]  /*7260*/  IADD3.X R5, RZ, R17, RZ, P4, !PT ;  /* 0x00000011ff057210 */ /* 0x000fe400027fe4ff */
[----:B------:R-:W-:Y:S01]  /*7270*/  LOP3.LUT R14, R14, R15, RZ, 0x3c, !PT ;  /* 0x0000000f0e0e7212 */ /* 0x000fe200078e3cff */
[----:B------:R-:W-:Y:S01]  /*7280*/  IMAD.X R15, RZ, RZ, R17, P2 ;  /* 0x000000ffff0f7224 */ /* 0x000fe200010e0611 */
[----:B------:R-:W-:Y:S01]  /*7290*/  MOV R90, R20 ;  /* 0x00000014005a7202 */ /* 0x000fe20000000f00 */
[----:B------:R-:W-:Y:S01]  /*72a0*/  @P3 FMUL.FTZ R20, R7, 0.69314718246459960938 ;  /* 0x3f31721807143820 */ /* 0x000fe20000410000 */
[----:B------:R-:W-:Y:S01]  /*72b0*/  MOV R6, RZ ;  /* 0x000000ff00067202 */ /* 0x000fe20000000f00 */
[----:B------:R-:W1:Y:S01]  /*72c0*/  @P5 MUFU.LG2 R0, R11 ;  /* 0x0000000b00005308 */ /* 0x000e620000000c00 */
[----:B------:R-:W-:Y:S01]  /*72d0*/  MOV R89, R14 ;  /* 0x0000000e00597202 */ /* 0x000fe20000000f00 */
[----:B------:R-:W-:Y:S01]  /*72e0*/  IMAD.MOV.U32 R14, RZ, RZ, RZ ;  /* 0x000000ffff0e7224 */ /* 0x000fe200078e00ff */
[----:B------:R-:W-:-:S02]  /*72f0*/  LOP3.LUT R95, R16, 0x380, RZ, 0xc0, !PT ;  /* 0x00000380105f7812 */ /* 0x000fc400078ec0ff */
[----:B------:R-:W-:Y:S02]  /*7300*/  @!P1 PRMT R9, RZ, 0x654, R9 ;  /* 0x00000654ff099816 */ /* 0x000fe40000000009 */
[----:B------:R-:W-:Y:S01]  /*7310*/  SHF.R.U64 R95, R95, 0x3, RZ ;  /* 0x000000035f5f7819 */ /* 0x000fe200000012ff */
[----:B------:R2:W3:Y:S01]  /*7320*/  @P5 MUFU.RCP R6, R11 ;  /* 0x0000000b00065308 */ /* 0x0004e20000001000 */
[----:B------:R-:W-:Y:S02]  /*7330*/  MOV R3, 0xff800000 ;  /* 0xff80000000037802 */ /* 0x000fe40000000f00 */
[----:B------:R-:W-:Y:S01]  /*7340*/  LOP3.LUT R94, R95, R16, RZ, 0x3c, !PT ;  /* 0x000000105f5e7212 */ /* 0x000fe200078e3cff */
[----:B------:R-:W-:Y:S01]  /*7350*/  IMAD.MOV.U32 R95, RZ, RZ, R17 ;  /* 0x000000ffff5f7224 */ /* 0x000fe200078e0011 */
[----:B------:R-:W-:-:S03]  /*7360*/  LOP3.LUT P0, RZ, R22, 0x3, RZ, 0xc0, !PT ;  /* 0x0000000316ff7812 */ /* 0x000fc6000780c0ff */
[----:B------:R4:W5:Y:S01]  /*7370*/  @P3 MUFU.RCP R14, R13 ;  /* 0x0000000d000e3308 */ /* 0x0009620000001000 */
[----:B------:R-:W-:Y:S01]  /*7380*/  MOV R94, R94 ;  /* 0x0000005e005e7202 */ /* 0x000fe20000000f00 */
[----:B-1----:R-:W-:Y:S01]  /*7390*/  @P5 FMUL.FTZ R0, R0, 0.69314718246459960938 ;  /* 0x3f31721800005820 */ /* 0x002fe20000410000 */
[----:B------:R-:W-:-:S04]  /*73a0*/  IADD3 R95, R186, UR34, RZ ;  /* 0x00000022ba5f7c10 */ /* 0x000fc8000fffe0ff */
[----:B--2---:R-:W-:-:S04]  /*73b0*/  IADD3 R11, R95, 0x8, RZ ;  /* 0x000000085f0b7810 */ /* 0x004fc80007ffe0ff */
[----:B------:R-:W-:Y:S02]  /*73c0*/  ISETP.GE.OR P2, PT, R11, UR7, P0 ;  /* 0x000000070b007c0c */ /* 0x000fe40008746670 */
[----:B------:R-:W-:Y:S01]  /*73d0*/  ISETP.GE.OR P0, PT, R95, UR7, P0 ;  /* 0x000000075f007c0c */ /* 0x000fe20008706670 */
[----:B------:R-:W-:Y:S02]  /*73e0*/  WARPGROUP.DEPBAR.LE gsb0, 0x0 ;  /* 0x00008000000079c5 */ /* 0x000fe40000010000 */
[----:B------:R-:W-:-:S06]  /*73f0*/  WARPGROUP.ARRIVE ;  /* 0x00000000000079c5 */ /* 0x000fcc0000000000 */
[----:B------:R-:W-:Y:S01]  /*7400*/  HGMMA.64x128x16.F32.BF16 R24, R176, gdesc[UR8].tnspB, R24, gsb0 ;  /* 0x41e00008b0187df0 */ /* 0x000fe20008001818 */
[----:B------:R-:W-:Y:S01]  /*7410*/  UMOV UR10, UR6 ;  /* 0x00000006000a7c82 */ /* 0x000fe20008000000 */
[----:B------:R-:W-:Y:S01]  /*7420*/  UMOV UR11, 0x40000040 ;  /* 0x40000040000b7882 */ /* 0x000fe20000000000 */
[----:B------:R-:W-:Y:S01]  /*7430*/  UIADD3 UR6, UR4, 0x180, URZ ;  /* 0x0000018004067890 */ /* 0x000fe2000fffe03f */
        /* <DEDUP_REMOVED lines=17> */
[----:B------:R-:W-:Y:S02]  /*7550*/  UIADD3 UR6, UR4, 0x300, URZ ;  /* 0x0000030004067890 */ /* 0x000fe4000fffe03f */
[----:B------:R-:W-:Y:S01]  /*7560*/  UIADD3 UR4, UR4, 0x380, URZ ;  /* 0x0000038004047890 */ /* 0x000fe2000fffe03f */
[----:B------:R-:W-:Y:S02]  /*7570*/  WARPGROUP.DEPBAR.LE gsb0, 0x0 ;  /* 0x00008000000079c5 */ /* 0x000fe40000010000 */
[----:B------:R-:W-:-:S06]  /*7580*/  WARPGROUP.ARRIVE ;  /* 0x00000000000079c5 */ /* 0x000fcc0000000000 */
[----:B------:R-:W-:Y:S01]  /*7590*/  HGMMA.64x128x16.F32.BF16 R24, R156, gdesc[UR8].tnspB, R24, gsb0 ;  /* 0x41e000089c187df0 */ /* 0x000fe20008001818 */
[----:B------:R-:W-:Y:S01]  /*75a0*/  UMOV UR10, UR6 ;  /* 0x00000006000a7c82 */ /* 0x000fe20008000000 */
[----:B------:R-:W-:Y:S01]  /*75b0*/  UMOV UR11, 0x40000040 ;  /* 0x40000040000b7882 */ /* 0x000fe20000000000 */
[----:B------:R-:W-:Y:S02]  /*75c0*/  WARPGROUP.DEPBAR.LE gsb0, 0x0 ;  /* 0x00008000000079c5 */ /* 0x000fe40000010000 */
[----:B------:R-:W-:-:S07]  /*75d0*/  WARPGROUP.ARRIVE ;  /* 0x00000000000079c5 */ /* 0x000fce0000000000 */
[----:B------:R-:W-:Y:S01]  /*75e0*/  HGMMA.64x128x16.F32.BF16 R24, R160, gdesc[UR8].tnspB, R24, gsb0 ;  /* 0x41e00008a0187df0 */ /* 0x000fe20008001818 */
[----:B------:R-:W-:Y:S01]  /*75f0*/  UMOV UR10, UR4 ;  /* 0x00000004000a7c82 */ /* 0x000fe20008000000 */
[----:B------:R-:W-:Y:S01]  /*7600*/  UMOV UR11, 0x40000040 ;  /* 0x40000040000b7882 */ /* 0x000fe20000000000 */
[----:B------:R-:W-:Y:S02]  /*7610*/  ULDC UR4, c[0x0][0xdb4] ;  /* 0x00036d0000047ab9 */ /* 0x000fe40000000800 */
[----:B------:R-:W-:-:S04]  /*7620*/  UIMAD UR35, UR4, UR35, UR61 ;  /* 0x00000023042372a4 */ /* 0x000fc8000f8e023d */
[----:B------:R-:W-:-:S04]  /*7630*/  USHF.R.S32.HI UR4, URZ, 0x1f, UR35 ;  /* 0x0000001f3f047899 */ /* 0x000fc80008011423 */
[----:B------:R-:W-:Y:S02]  /*7640*/  UIMAD UR6, UR4, UR8, URZ ;  /* 0x00000008040672a4 */ /* 0x000fe4000f8e023f */
[----:B------:R-:W-:Y:S02]  /*7650*/  UIMAD.WIDE.U32 UR4, UR35, UR8, URZ ;  /* 0x00000008230472a5 */ /* 0x000fe4000f8e003f */
[----:B------:R-:W-:Y:S01]  /*7660*/  UIMAD UR6, UR35, UR9, UR6 ;  /* 0x00000009230672a4 */ /* 0x000fe2000f8e0206 */
[----:B------:R-:W-:Y:S02]  /*7670*/  WARPGROUP.DEPBAR.LE gsb0, 0x0 ;  /* 0x00008000000079c5 */ /* 0x000fe40000010000 */
[----:B------:R-:W-:-:S06]  /*7680*/  WARPGROUP.ARRIVE ;  /* 0x00000000000079c5 */ /* 0x000fcc0000000000 */
[----:B------:R-:W-:Y:S01]  /*7690*/  HGMMA.64x128x16.F32.BF16 R24, R164, gdesc[UR8].tnspB, R24, gsb0 ;  /* 0x41e00008a4187df0 */ /* 0x000fe20008001818 */
[----:B------:R-:W-:Y:S02]  /*76a0*/  R2UR UR10, R18 ;  /* 0x00000000120a72ca */ /* 0x000fe400000e0000 */
[----:B------:R-:W-:Y:S01]  /*76b0*/  MOV R18, R4 ;  /* 0x0000000400127202 */ /* 0x000fe20000000f00 */
[----:B------:R-:W-:Y:S02]  /*76c0*/  IMAD.U32 R5, RZ, RZ, UR5 ;  /* 0x00000005ff057e24 */ /* 0x000fe4000f8e00ff */
[----:B------:R-:W-:Y:S01]  /*76d0*/  @P5 FMUL.FTZ R5, R7, 0.69314718246459960938 ;  /* 0x3f31721807055820 */ /* 0x000fe20000410000 */
[----:B------:R-:W-:Y:S01]  /*76e0*/  @P3 FMUL.FTZ R7, R8, 0.69314718246459960938 ;  /* 0x3f31721808073820 */ /* 0x000fe20000410000 */
[----:B------:R-:W-:Y:S01]  /*76f0*/  IMAD.U32 R4, RZ, RZ, UR4 ;  /* 0x00000004ff047e24 */ /* 0x000fe2000f8e00ff */
[----:B------:R-:W-:Y:S01]  /*7700*/  UIADD3 UR4, UR5, UR6, URZ ;  /* 0x0000000605047290 */ /* 0x000fe2000fffe03f */
[----:B------:R-:W-:Y:S01]  /*7710*/  @P5 FFMA.FTZ R3, R5, R10, R0 ;  /* 0x0000000a05035223 */ /* 0x000fe20000010000 */
[----:B------:R-:W-:Y:S01]  /*7720*/  @P3 FFMA.FTZ R23, R20, R12, R7 ;  /* 0x0000000c14173223 */ /* 0x000fe20000010007 */
[----:B------:R-:W-:Y:S01]  /*7730*/  IMAD.MOV.U32 R12, RZ, RZ, R4 ;  /* 0x000000ffff0c7224 */ /* 0x000fe200078e0004 */
[----:B------:R-:W1:Y:S02]  /*7740*/  LDC.64 R20, c[0x0][0xb78] ;  /* 0x0002de00ff147b82 */ /* 0x000e640000000a00 */
[----:B----4-:R-:W-:Y:S01]  /*7750*/  IMAD.U32 R13, RZ, RZ, UR4 ;  /* 0x00000004ff0d7e24 */ /* 0x010fe2000f8e00ff */
[----:B------:R-:W-:-:S06]  /*7760*/  USHF.R.S32.HI UR4, URZ, 0x1f, UR36 ;  /* 0x0000001f3f047899 */ /* 0x000fcc0008011424 */
[----:B-1----:R-:W-:Y:S01]  /*7770*/  IMAD R0, R20, UR4, RZ ;  /* 0x0000000414007c24 */ /* 0x002fe2000f8e02ff */
[----:B------:R-:W-:Y:S01]  /*7780*/  ULDC.64 UR4, c[0x0][0xb40] ;  /* 0x0002d00000047ab9 */ /* 0x000fe20000000a00 */
[----:B------:R-:W-:Y:S02]  /*7790*/  WARPGROUP.DEPBAR.LE gsb0, 0x0 ;  /* 0x00008000000079c5 */ /* 0x000fe40000010000 */
[----:B------:R1:W-:Y:S01]  /*77a0*/  @!P1 SYNCS.ARRIVE.TRANS64.RED.A1T0 RZ, [R9+URZ], RZ ;  /* 0x000000ff09ff99a7 */ /* 0x0003e2000810043f */
[-C--:B---3--:R-:W-:Y:S01]  /*77b0*/  FMUL.FTZ R4, R25, R6.reuse ;  /* 0x0000000619047220 */ /* 0x088fe20000410000 */
[----:B------:R-:W-:Y:S01]  /*77c0*/  FMUL.FTZ R5, R24, R6 ;  /* 0x0000000618057220 */ /* 0x000fe20000410000 */
[-C--:B-----5:R-:W-:Y:S01]  /*77d0*/  FMUL.FTZ R27, R27, R14.reuse ;  /* 0x0000000e1b1b7220 */ /* 0x0a0fe20000410000 */
[----:B------:R-:W-:Y:S01]  /*77e0*/  FMUL.FTZ R26, R26, R14 ;  /* 0x0000000e1a1a7220 */ /* 0x000fe20000410000 */
[-C--:B------:R-:W-:Y:S01]  /*77f0*/  FMUL.FTZ R29, R29, R6.reuse ;  /* 0x000000061d1d7220 */ /* 0x080fe20000410000 */
[----:B------:R-:W-:Y:S01]  /*7800*/  FMUL.FTZ R28, R28, R6 ;  /* 0x000000061c1c7220 */ /* 0x000fe20000410000 */
[-C--:B------:R-:W-:Y:S01]  /*7810*/  FMUL.FTZ R7, R31, R14.reuse ;  /* 0x0000000e1f077220 */ /* 0x080fe20000410000 */
[----:B------:R-:W-:Y:S01]  /*7820*/  FMUL.FTZ R30, R30, R14 ;  /* 0x0000000e1e1e7220 */ /* 0x000fe20000410000 */
[-C--:B------:R-:W-:Y:S01]  /*7830*/  FMUL.FTZ R8, R33, R6.reuse ;  /* 0x0000000621087220 */ /* 0x080fe20000410000 */
[-C--:B-1----:R-:W-:Y:S01]  /*7840*/  FMUL.FTZ R9, R32, R6.reuse ;  /* 0x0000000620097220 */ /* 0x082fe20000410000 */
[-C--:B------:R-:W-:Y:S01]  /*7850*/  FMUL.FTZ R10, R37, R6.reuse ;  /* 0x00000006250a7220 */ /* 0x080fe20000410000 */
[----:B------:R-:W-:Y:S01]  /*7860*/  FMUL.FTZ R11, R36, R6 ;  /* 0x00000006240b7220 */ /* 0x000fe20000410000 */
[----:B------:R-:W-:Y:S01]  /*7870*/  F2FP.BF16.F32.PACK_AB R4, R4, R5 ;  /* 0x000000050404723e */ /* 0x000fe200000010ff */
        /* <DEDUP_REMOVED lines=28> */
[----:B------:R-:W-:Y:S01]  /*7a40*/  F2FP.BF16.F32.PACK_AB R5, R27, R26 ;  /* 0x0000001a1b05723e */ /* 0x000fe200000010ff */
        /* <DEDUP_REMOVED lines=8> */
[-C--:B------:R-:W-:Y:S01]  /*7ad0*/  FMUL.FTZ R54, R54, R14.reuse ;  /* 0x0000000e36367220 */ /* 0x080fe20000410000 */
[-C--:B------:R-:W-:Y:S01]  /*7ae0*/  FMUL.FTZ R59, R59, R14.reuse ;  /* 0x0000000e3b3b7220 */ /* 0x080fe20000410000 */
[----:B------:R-:W-:Y:S01]  /*7af0*/  FMUL.FTZ R58, R58, R14 ;  /* 0x0000000e3a3a7220 */ /* 0x000fe20000410000 */
[----:B------:R-:W-:Y:S01]  /*7b00*/  F2FP.BF16.F32.PACK_AB R7, R7, R30 ;  /* 0x0000001e0707723e */ /* 0x000fe200000010ff */
[----:B------:R-:W-:Y:S01]  /*7b10*/  BAR.SYNC.DEFER_BLOCKING 0x1, 0x100 ;  /* 0x0044000000007b1d */ /* 0x000fe20000010000 */
[-C--:B------:R-:W-:Y:S01]  /*7b20*/  FMUL.FTZ R63, R63, R14.reuse ;  /* 0x0000000e3f3f7220 */ /* 0x080fe20000410000 */
[-C--:B------:R-:W-:Y:S01]  /*7b30*/  FMUL.FTZ R62, R62, R14.reuse ;  /* 0x0000000e3e3e7220 */ /* 0x080fe20000410000 */
[-C--:B------:R-:W-:Y:S01]  /*7b40*/  FMUL.FTZ R67, R67, R14.reuse ;  /* 0x0000000e43437220 */ /* 0x080fe20000410000 */
[-C--:B------:R-:W-:Y:S01]  /*7b50*/  FMUL.FTZ R66, R66, R14.reuse ;  /* 0x0000000e42427220 */ /* 0x080fe20000410000 */
[----:B------:R-:W-:Y:S01]  /*7b60*/  IMAD R28, R21, UR36, R0 ;  /* 0x00000024151c7c24 */ /* 0x000fe2000f8e0200 */
[----:B------:R-:W-:Y:S01]  /*7b70*/  F2FP.BF16.F32.PACK_AB R8, R8, R9 ;  /* 0x000000090808723e */ /* 0x000fe200000010ff */
[-C--:B------:R-:W-:Y:S01]  /*7b80*/  FMUL.FTZ R71, R71, R14.reuse ;  /* 0x0000000e47477220 */ /* 0x080fe20000410000 */
[----:B------:R-:W-:Y:S01]  /*7b90*/  F2FP.BF16.F32.PACK_AB R10, R10, R11 ;  /* 0x0000000b0a0a723e */ /* 0x000fe200000010ff */
[-C--:B------:R-:W-:Y:S01]  /*7ba0*/  FMUL.FTZ R70, R70, R14.reuse ;  /* 0x0000000e46467220 */ /* 0x080fe20000410000 */
[-C--:B------:R-:W-:Y:S01]  /*7bb0*/  FMUL.FTZ R75, R75, R14.reuse ;  /* 0x0000000e4b4b7220 */ /* 0x080fe20000410000 */
[----:B------:R-:W-:Y:S01]  /*7bc0*/  FMUL.FTZ R74, R74, R14 ;  /* 0x0000000e4a4a7220 */ /* 0x000fe20000410000 */
[----:B------:R-:W-:Y:S01]  /*7bd0*/  IMAD.WIDE.U32 R20, R20, UR36, R12 ;  /* 0x0000002414147c25 */ /* 0x000fe2000f8e000c */
[----:B------:R-:W-:-:S03]  /*7be0*/  F2FP.BF16.F32.PACK_AB R9, R35, R34 ;  /* 0x000000222309723e */ /* 0x000fc600000010ff */
[----:B------:R-:W-:Y:S01]  /*7bf0*/  FMUL.FTZ R79, R79, R14 ;  /* 0x0000000e4f4f7220 */ /* 0x000fe20000410000 */
[----:B------:R-:W-:Y:S01]  /*7c00*/  F2FP.BF16.F32.PACK_AB R11, R39, R38 ;  /* 0x00000026270b723e */ /* 0x000fe200000010ff */
[-C--:B------:R-:W-:Y:S01]  /*7c10*/  FMUL.FTZ R78, R78, R14.reuse ;  /* 0x0000000e4e4e7220 */ /* 0x080fe20000410000 */
[-C--:B------:R-:W-:Y:S01]  /*7c20*/  FMUL.FTZ R83, R83, R14.reuse ;  /* 0x0000000e53537220 */ /* 0x080fe20000410000 */
[-C--:B------:R-:W-:Y:S01]  /*7c30*/  FMUL.FTZ R82, R82, R14.reuse ;  /* 0x0000000e52527220 */ /* 0x080fe20000410000 */
[-C--:B------:R-:W-:Y:S01]  /*7c40*/  FMUL.FTZ R87, R87, R14.reuse ;  /* 0x0000000e57577220 */ /* 0x080fe20000410000 */
[----:B------:R-:W-:Y:S01]  /*7c50*/  FMUL.FTZ R86, R86, R14 ;  /* 0x0000000e56567220 */ /* 0x000fe20000410000 */
[----:B------:R-:W-:Y:S02]  /*7c60*/  F2FP.BF16.F32.PACK_AB R12, R41, R40 ;  /* 0x00000028290c723e */ /* 0x000fe400000010ff */
[----:B------:R-:W-:Y:S01]  /*7c70*/  F2FP.BF16.F32.PACK_AB R13, R43, R42 ;  /* 0x0000002a2b0d723e */ /* 0x000fe200000010ff */
[----:B------:R1:W-:Y:S01]  /*7c80*/  STSM.16.M88.4 [R94], R4 ;  /* 0x000000045e007844 */ /* 0x0003e20000000200 */
[----:B------:R-:W-:-:S02]  /*7c90*/  F2FP.BF16.F32.PACK_AB R14, R45, R44 ;  /* 0x0000002c2d0e723e */ /* 0x000fc400000010ff */
[----:B------:R-:W-:Y:S01]  /*7ca0*/  F2FP.BF16.F32.PACK_AB R15, R15, R46 ;  /* 0x0000002e0f0f723e */ /* 0x000fe200000010ff */
[----:B------:R-:W-:Y:S01]  /*7cb0*/  STSM.16.M88.4 [R93], R8 ;  /* 0x000000085d007844 */ /* 0x000fe20000000200 */
[----:B------:R-:W-:Y:S02]  /*7cc0*/  F2FP.BF16.F32.PACK_AB R24, R24, R25 ;  /* 0x000000191818723e */ /* 0x000fe400000010ff */
[----:B------:R-:W-:Y:S01]  /*7cd0*/  F2FP.BF16.F32.PACK_AB R56, R57, R56 ;  /* 0x000000383938723e */ /* 0x000fe200000010ff */
[----:B------:R-:W-:Y:S01]  /*7ce0*/  STSM.16.M88.4 [R92], R12 ;  /* 0x0000000c5c007844 */ /* 0x000fe20000000200 */
[----:B------:R-:W-:Y:S02]  /*7cf0*/  F2FP.BF16.F32.PACK_AB R25, R51, R50 ;  /* 0x000000323319723e */ /* 0x000fe400000010ff */
[----:B------:R-:W-:Y:S02]  /*7d00*/  F2FP.BF16.F32.PACK_AB R26, R53, R52 ;  /* 0x00000034351a723e */ /* 0x000fe400000010ff */
[----:B------:R-:W-:-:S02]  /*7d10*/  F2FP.BF16.F32.PACK_AB R27, R27, R54 ;  /* 0x000000361b1b723e */ /* 0x000fc400000010ff */
[----:B------:R-:W-:Y:S02]  /*7d20*/  F2FP.BF16.F32.PACK_AB R57, R59, R58 ;  /* 0x0000003a3b39723e */ /* 0x000fe400000010ff */
[----:B------:R-:W-:Y:S01]  /*7d30*/  F2FP.BF16.F32.PACK_AB R64, R65, R64 ;  /* 0x000000404140723e */ /* 0x000fe200000010ff */
[----:B------:R-:W-:Y:S01]  /*7d40*/  STSM.16.M88.4 [R91], R24 ;  /* 0x000000185b007844 */ /* 0x000fe20000000200 */
[----:B------:R-:W-:Y:S02]  /*7d50*/  F2FP.BF16.F32.PACK_AB R58, R61, R60 ;  /* 0x0000003c3d3a723e */ /* 0x000fe400000010ff */
[----:B------:R-:W-:Y:S02]  /*7d60*/  F2FP.BF16.F32.PACK_AB R59, R63, R62 ;  /* 0x0000003e3f3b723e */ /* 0x000fe400000010ff */
[----:B------:R-:W-:Y:S02]  /*7d70*/  F2FP.BF16.F32.PACK_AB R65, R67, R66 ;  /* 0x000000424341723e */ /* 0x000fe400000010ff */
[----:B------:R-:W-:Y:S01]  /*7d80*/  F2FP.BF16.F32.PACK_AB R72, R73, R72 ;  /* 0x000000484948723e */ /* 0x000fe200000010ff */
[----:B------:R-:W-:Y:S01]  /*7d90*/  STSM.16.M88.4 [R90], R56 ;  /* 0x000000385a007844 */ /* 0x000fe20000000200 */
[----:B-1----:R-:W-:-:S02]  /*7da0*/  SHF.R.S32.HI R5, RZ, 0x1f, R95 ;  /* 0x0000001fff057819 */ /* 0x002fc4000001145f */
[----:B------:R-:W-:Y:S02]  /*7db0*/  IADD3 R0, P1, R95, R20, RZ ;  /* 0x000000145f007210 */ /* 0x000fe40007f3e0ff */
[----:B------:R-:W-:Y:S02]  /*7dc0*/  F2FP.BF16.F32.PACK_AB R66, R69, R68 ;  /* 0x000000444542723e */ /* 0x000fe400000010ff */
[----:B------:R-:W-:Y:S02]  /*7dd0*/  F2FP.BF16.F32.PACK_AB R67, R71, R70 ;  /* 0x000000464743723e */ /* 0x000fe400000010ff */
[----:B------:R-:W-:Y:S02]  /*7de0*/  F2FP.BF16.F32.PACK_AB R73, R75, R74 ;  /* 0x0000004a4b49723e */ /* 0x000fe400000010ff */
[----:B------:R-:W-:Y:S01]  /*7df0*/  F2FP.BF16.F32.PACK_AB R80, R81, R80 ;  /* 0x000000505150723e */ /* 0x000fe200000010ff */
[----:B------:R-:W-:Y:S01]  /*7e00*/  STSM.16.M88.4 [R89], R64 ;  /* 0x0000004059007844 */ /* 0x000fe20000000200 */
[----:B------:R-:W-:-:S02]  /*7e10*/  F2FP.BF16.F32.PACK_AB R74, R77, R76 ;  /* 0x0000004c4d4a723e */ /* 0x000fc400000010ff */
[----:B------:R-:W-:Y:S02]  /*7e20*/  F2FP.BF16.F32.PACK_AB R75, R79, R78 ;  /* 0x0000004e4f4b723e */ /* 0x000fe400000010ff */
[----:B------:R-:W-:Y:S02]  /*7e30*/  F2FP.BF16.F32.PACK_AB R81, R83, R82 ;  /* 0x000000525351723e */ /* 0x000fe400000010ff */
[----:B------:R-:W-:Y:S01]  /*7e40*/  F2FP.BF16.F32.PACK_AB R82, R85, R84 ;  /* 0x000000545552723e */ /* 0x000fe200000010ff */
[----:B------:R-:W-:Y:S01]  /*7e50*/  STSM.16.M88.4 [R88], R72 ;  /* 0x0000004858007844 */ /* 0x000fe20000000200 */
[----:B------:R-:W-:Y:S02]  /*7e60*/  F2FP.BF16.F32.PACK_AB R83, R87, R86 ;  /* 0x000000565753723e */ /* 0x000fe400000010ff */
[----:B------:R-:W-:Y:S02]  /*7e70*/  IADD3.X R5, R5, R21, R28, P1, !PT ;  /* 0x0000001505057210 */ /* 0x000fe40000ffe41c */
[----:B------:R-:W-:Y:S01]  /*7e80*/  LEA R4, P1, R0, UR4, 0x2 ;  /* 0x0000000400047c11 */ /* 0x000fe2000f8210ff */
[----:B------:R1:W-:Y:S01]  /*7e90*/  STSM.16.M88.4 [R18], R80 ;  /* 0x0000005012007844 */ /* 0x0003e20000000200 */
[----:B------:R-:W-:-:S02]  /*7ea0*/  ULDC UR4, c[0x0][0xc] ;  /* 0x0000030000047ab9 */ /* 0x000fc40000000800 */
[----:B------:R-:W-:Y:S01]  /*7eb0*/  LEA.HI.X R5, R0, UR5, R5, 0x2, P1 ;  /* 0x0000000500057c11 */ /* 0x000fe200088f1405 */
[----:B------:R-:W-:Y:S01]  /*7ec0*/  @!PT LDS RZ, [RZ] ;  /* 0x00000000fffff984 */ /* 0x000fe20000000800 */
[----:B------:R-:W-:Y:S01]  /*7ed0*/  @!PT LDS RZ, [RZ] ;  /* 0x00000000fffff984 */ /* 0x000fe20000000800 */
[----:B------:R-:W-:Y:S01]  /*7ee0*/  @!PT LDS RZ, [RZ] ;  /* 0x00000000fffff984 */ /* 0x000fe20000000800 */
[----:B------:R-:W-:Y:S01]  /*7ef0*/  @!PT LDS RZ, [RZ] ;  /* 0x00000000fffff984 */ /* 0x000fe20000000800 */
[----:B------:R2:W-:Y:S06]  /*7f00*/  MEMBAR.ALL.CTA ;  /* 0x0000000000007992 */ /* 0x0005ec0000008000 */
[----:B--2---:R-:W2:Y:S01]  /*7f10*/  FENCE.VIEW.ASYNC.S ;  /* 0x00000000000073c6 */ /* 0x004ea20000000000 */
[----:B------:R-:W-:-:S03]  /*7f20*/  UIADD3 UR10, UR4, UR10, URZ ;  /* 0x0000000a040a7290 */ /* 0x000fc6000fffe03f */
[----:B--2---:R-:W2:Y:S03]  /*7f30*/  SHFL.IDX PT, R0, R185, RZ, 0x1f ;  /* 0x00001fffb9007589 */ /* 0x004ea600000e0000 */
[----:B-1----:R-:W-:Y:S01]  /*7f40*/  MOV R18, UR10 ;  /* 0x0000000a00127c02 */ /* 0x002fe20008000f00 */
[----:B------:R-:W-:Y:S06]  /*7f50*/  BAR.ARV 0x1, 0x120 ;  /* 0x0044800000007b1d */ /* 0x000fec0000002000 */
[----:B------:R1:W-:Y:S01]  /*7f60*/  @!P0 STG.E desc[UR12][R4.64], R3 ;  /* 0x0000000304008986 */ /* 0x0003e2000c10190c */
[----:B--2---:R-:W-:-:S03]  /*7f70*/  ISETP.NE.AND P0, PT, R0, 0x7, PT ;  /* 0x000000070000780c */ /* 0x004fc60003f05270 */
[----:B------:R1:W-:Y:S10]  /*7f80*/  @!P2 STG.E desc[UR12][R4.64+0x20], R23 ;  /* 0x000020170400a986 */ /* 0x0003f4000c10190c */
[----:B------:R-:W-:Y:S05]  /*7f90*/  @P0 BRA `(.L_x_29) ;  /* 0x0000000000580947 */ /* 0x000fea0003800000 */
[----:B------:R-:W-:Y:S01]  /*7fa0*/  BAR.SYNC.DEFER_BLOCKING 0x1, 0x120 ;  /* 0x0044800000007b1d */ /* 0x000fe20000010000 */
[----:B------:R-:W-:-:S05]  /*7fb0*/  ELECT P0, URZ, PT ;  /* 0x00000000003f782f */ /* 0x000fca0003800000 */
[----:B------:R-:W-:Y:S08]  /*7fc0*/  BSSY B0, `(.L_x_29) ;  /* 0x0000013000007945 */ /* 0x000ff00003800000 */
[----:B------:R-:W-:Y:S05]  /*7fd0*/  @!P0 BRA `(.L_x_30) ;  /* 0x0000000000448947 */ /* 0x000fea0003800000 */
[----:B------:R-:W-:Y:S01]  /*7fe0*/  ULDC.64 UR6, c[0x0][0x198] ;  /* 0x0000660000067ab9 */ /* 0x000fe20000000a00 */
[----:B------:R-:W-:Y:S01]  /*7ff0*/  UMOV UR33, URZ ;  /* 0x0000003f00217c82 */ /* 0x000fe20008000000 */
[----:B------:R-:W-:Y:S02]  /*8000*/  UIADD3 UR4, UP0, UR6, 0x9f0, URZ ;  /* 0x000009f006047890 */ /* 0x000fe4000ff1e03f */
[----:B------:R-:W-:Y:S02]  /*8010*/  UIADD3 UR6, UR60, 0x4000, URZ ;  /* 0x000040003c067890 */ /* 0x000fe4000fffe03f */
[----:B------:R-:W-:Y:S01]  /*8020*/  UIADD3.X UR5, URZ, UR7, URZ, UP0, !UPT ;  /* 0x000000073f057290 */ /* 0x000fe200087fe43f */
[----:B------:R-:W-:Y:S01]  /*8030*/  UMOV UR37, URZ ;  /* 0x0000003f00257c82 */ /* 0x000fe20008000000 */
[----:B------:R-:W-:Y:S01]  /*8040*/  UMOV UR32, UR60 ;  /* 0x0000003c00207c82 */ /* 0x000fe20008000000 */
[----:B------:R-:W-:-:S06]  /*8050*/  UMOV UR7, 0x40 ;  /* 0x0000004000077882 */ /* 0x000fcc0000000000 */
[----:B------:R2:W-:Y:S02]  /*8060*/  UTMASTG.5D [UR32], [UR4] ;  /* 0x00000020040073b5 */ /* 0x0005e40008020000 */
[----:B--2---:R-:W-:Y:S01]  /*8070*/  UMOV UR32, UR6 ;  /* 0x0000000600207c82 */ /* 0x004fe20008000000 */
[----:B------:R-:W-:Y:S01]  /*8080*/  UMOV UR33, UR7 ;  /* 0x0000000700217c82 */ /* 0x000fe20008000000 */
[----:B------:R-:W-:Y:S01]  /*8090*/  UIADD3 UR6, UR60, 0x34820, URZ ;  /* 0x000348203c067890 */ /* 0x000fe2000fffe03f */
[----:B------:R2:W-:Y:S03]  /*80a0*/  UTMASTG.5D [UR32], [UR4] ;  /* 0x00000020040073b5 */ /* 0x0005e60008020000 */
[----:B------:R-:W-:Y:S01]  /*80b0*/  UPRMT UR6, URZ, 0x654, UR6 ;  /* 0x000006543f067896 */ /* 0x000fe20008000006 */
[----:B------:R0:W-:Y:S01]  /*80c0*/  UTMACMDFLUSH ;  /* 0x00000000000079b7 */ /* 0x0001e20000000000 */
[----:B------:R-:W-:-:S07]  /*80d0*/  DEPBAR.LE SB0, 0x0 ;  /* 0x000080000000791a */ /* 0x000fce0000000000 */
[----:B--2---:R-:W-:Y:S03]  /*80e0*/  SYNCS.ARRIVE.TRANS64.RED.A1T0 RZ, [UR6], RZ ;  /* 0x000000ffffff79a7 */ /* 0x004fe60008100406 */
.L_x_30:
[----:B------:R-:W-:Y:S05]  /*80f0*/  BSYNC B0 ;  /* 0x0000000000007941 */ /* 0x000fea0003800000 */
.L_x_29:
[----:B------:R-:W2:Y:S01]  /*8100*/  LDC R0, c[0x0][0xda4] ;  /* 0x00036900ff007b82 */ /* 0x000ea20000000800 */
[----:B------:R-:W-:Y:S01]  /*8110*/  R2UR UR5, R18 ;  /* 0x00000000120572ca */ /* 0x000fe200000e0000 */
[----:B------:R-:W-:Y:S01]  /*8120*/  UIADD3 UR38, UR38, 0x1, URZ ;  /* 0x0000000126267890 */ /* 0x000fe2000fffe03f */
[----:B------:R-:W-:-:S03]  /*8130*/  VIADD R19, R19, 0x1 ;  /* 0x0000000113137836 */ /* 0x000fc60000000000 */
[----:B------:R-:W-:-:S04]  /*8140*/  UISETP.NE.AND UP0, UPT, UR38, 0x2, UPT ;  /* 0x000000022600788c */ /* 0x000fc8000bf05270 */
[----:B------:R-:W-:Y:S02]  /*8150*/  USEL UR4, URZ, 0x1, UP0 ;  /* 0x000000013f047887 */ /* 0x000fe40008000000 */
[----:B------:R-:W-:Y:S02]  /*8160*/  USEL UR38, UR38, URZ, UP0 ;  /* 0x0000003f26267287 */ /* 0x000fe40008000000 */
[----:B------:R-:W-:Y:S01]  /*8170*/  ULOP3.LUT UR39, UR39, UR4, URZ, 0x3c, !UPT ;  /* 0x0000000427277292 */ /* 0x000fe2000f8e3c3f */
[----:B--2---:R-:W-:-:S13]  /*8180*/  ISETP.LE.AND P0, PT, R0, UR5, PT ;  /* 0x0000000500007c0c */ /* 0x004fda000bf03270 */
[----:B------:R-:W-:Y:S05]  /*8190*/  @!P0 BRA `(.L_x_31) ;  /* 0xffffff8800e48947 */ /* 0x000fea000383ffff */
[----:B------:R-:W-:Y:S05]  /*81a0*/  EXIT ;  /* 0x000000000000794d */ /* 0x000fea0003800000 */
.L_x_7:
[----:B------:R-:W-:-:S08]  /*81b0*/  NOP ;  /* 0x0000000000007918 */ /* 0x000fd00000000000 */
[----:B-1----:R-:W1:-:S00]  /*81c0*/  USETMAXREG.DEALLOC.CTAPOOL 0x18 ;  /* 0x00000018000079c8 */ /* 0x002e4000080e0500 */
[----:B-1----:R-:W-:-:S06]  /*81d0*/  LOP3.LUT R0, R0, 0x3, RZ, 0xc0, !PT ;  /* 0x0000000300007812 */ /* 0x002fcc00078ec0ff */
[----:B------:R-:W1:Y:S02]  /*81e0*/  SHFL.IDX PT, R0, R0, RZ, 0x1f ;  /* 0x00001fff00007589 */ /* 0x000e6400000e0000 */
[----:B-1----:R-:W-:-:S13]  /*81f0*/  ISETP.NE.AND P0, PT, R0, RZ, PT ;  /* 0x000000ff0000720c */ /* 0x002fda0003f05270 */
[----:B--2---:R-:W-:Y:S05]  /*8200*/  @P0 EXIT ;  /* 0x000000000000094d */ /* 0x004fea0003800000 */
[----:B------:R-:W1:Y:S01]  /*8210*/  S2UR UR4, SR_CTAID.X ;  /* 0x00000000000479c3 */ /* 0x000e620000002500 */
[----:B------:R-:W-:Y:S01]  /*8220*/  IMAD.MOV.U32 R16, RZ, RZ, RZ ;  /* 0x000000ffff107224 */ /* 0x000fe200078e00ff */
[----:B------:R-:W-:Y:S01]  /*8230*/  MOV R2, 0x1 ;  /* 0x0000000100027802 */ /* 0x000fe20000000f00 */
[----:B------:R-:W-:-:S05]  /*8240*/  IMAD.MOV.U32 R17, RZ, RZ, 0x1 ;  /* 0x00000001ff117424 */ /* 0x000fca00078e00ff */
[----:B------:R-:W1:Y:S02]  /*8250*/  LDC R0, c[0x0][0xda4] ;  /* 0x00036900ff007b82 */ /* 0x000e640000000800 */
[----:B-1----:R-:W-:-:S13]  /*8260*/  ISETP.LE.AND P0, PT, R0, UR4, PT ;  /* 0x0000000400007c0c */ /* 0x002fda000bf03270 */
[----:B------:R-:W-:Y:S05]  /*8270*/  @P0 BRA `(.L_x_32) ;  /* 0x0000002c00540947 */ /* 0x000fea0003800000 */
[----:B------:R-:W-:Y:S01]  /*8280*/  IMAD.U32 R0, RZ, RZ, UR4 ;  /* 0x00000004ff007e24 */ /* 0x000fe2000f8e00ff */
[----:B------:R-:W-:Y:S01]  /*8290*/  MOV R16, RZ ;  /* 0x000000ff00107202 */ /* 0x000fe20000000f00 */
[----:B------:R-:W-:Y:S01]  /*82a0*/  IMAD.MOV.U32 R17, RZ, RZ, 0x1 ;  /* 0x00000001ff117424 */ /* 0x000fe200078e00ff */
[----:B------:R-:W-:Y:S01]  /*82b0*/  ULDC.64 UR36, c[0x0][0x198] ;  /* 0x0000660000247ab9 */ /* 0x000fe20000000a00 */
[----:B------:R-:W-:Y:S01]  /*82c0*/  ULDC UR38, c[0x0][0xc] ;  /* 0x0000030000267ab9 */ /* 0x000fe20000000800 */
[----:B------:R1:W-:Y:S04]  /*82d0*/  STL [R1+0x10], R0 ;  /* 0x0000100001007387 */ /* 0x0003e80000100800 */
[----:B------:R1:W-:Y:S02]  /*82e0*/  STL [R1+0x18], RZ ;  /* 0x000018ff01007387 */ /* 0x0003e40000100800 */
.L_x_76:
[----:B-1----:R-:W2:Y:S01]  /*82f0*/  LDL R6, [R1+0x10] ;  /* 0x0000100001067983 */ /* 0x002ea20000100800 */
[----:B------:R-:W3:Y:S01]  /*8300*/  LDC R2, c[0x0][0xda8] ;  /* 0x00036a00ff027b82 */ /* 0x000ee20000000800 */
[----:B------:R-:W-:Y:S05]  /*8310*/  YIELD ;  /* 0x0000000000007946 */ /* 0x000fea0003800000 */
[----:B------:R-:W-:Y:S02]  /*8320*/  ULDC.64 UR4, c[0x0][0x3f8] ;  /* 0x0000fe0000047ab9 */ /* 0x000fe40000000a00 */
[----:B-1----:R-:W1:Y:S01]  /*8330*/  LDC R0, c[0x0][0xdb4] ;  /* 0x00036d00ff007b82 */ /* 0x002e620000000800 */
[----:B------:R-:W-:-:S03]  /*8340*/  UISETP.NE.U32.AND UP0, UPT, UR4, URZ, UPT ;  /* 0x0000003f0400728c */ /* 0x000fc6000bf05070 */
[----:B------:R-:W-:Y:S01]  /*8350*/  ULDC UR4, c[0x0][0x404] ;  /* 0x0001010000047ab9 */ /* 0x000fe20000000800 */
[----:B------:R-:W-:-:S04]  /*8360*/  UISETP.NE.AND.EX UP0, UPT, UR5, URZ, UPT, UP0 ;  /* 0x0000003f0500728c */ /* 0x000fc8000bf05300 */
[----:B------:R-:W-:Y:S01]  /*8370*/  USEL UR4, UR4, 0x1, UP0 ;  /* 0x0000000104047887 */ /* 0x000fe20008000000 */
[----:B---3--:R-:W-:Y:S02]  /*8380*/  ISETP.NE.AND P0, PT, R2, 0x1, PT ;  /* 0x000000010200780c */ /* 0x008fe40003f05270 */
[----:B-1----:R-:W-:-:S11]  /*8390*/  ISETP.NE.AND P1, PT, R0, 0x1, PT ;  /* 0x000000010000780c */ /* 0x002fd60003f25270 */
[----:B------:R-:W2:Y:S08]  /*83a0*/  @P0 LDC R4, c[0x0][0xdac] ;  /* 0x00036b00ff040b82 */ /* 0x000eb00000000800 */
[----:B------:R-:W1:Y:S08]  /*83b0*/  @P0 LDC R5, c[0x0][0xdb0] ;  /* 0x00036c00ff050b82 */ /* 0x000e700000000800 */
[----:B------:R-:W3:Y:S01]  /*83c0*/  @P1 LDC.64 R2, c[0x0][0xdb8] ;  /* 0x00036e00ff021b82 */ /* 0x000ee20000000a00 */
[----:B--2---:R-:W-:-:S05]  /*83d0*/  @P0 IMAD.HI.U32 R4, R6, R4, RZ ;  /* 0x0000000406040227 */ /* 0x004fca00078e00ff */
[----:B-1----:R-:W-:Y:S02]  /*83e0*/  @P0 SHF.R.U32.HI R6, RZ, R5, R4 ;  /* 0x00000005ff060219 */ /* 0x002fe40000011604 */
[----:B------:R-:W1:Y:S03]  /*83f0*/  S2R R4, SR_CgaCtaId ;  /* 0x0000000000047919 */ /* 0x000e660000008800 */
[----:B---3--:R-:W-:Y:S01]  /*8400*/  @P1 IMAD.HI.U32 R2, R6, R2, RZ ;  /* 0x0000000206021227 */ /* 0x008fe200078e00ff */
[----:B------:R2:W-:Y:S03]  /*8410*/  STL [R1+0x8], R6 ;  /* 0x0000080601007387 */ /* 0x0005e60000100800 */
[----:B------:R-:W-:Y:S01]  /*8420*/  IMAD.MOV.U32 R19, RZ, RZ, R6 ;  /* 0x000000ffff137224 */ /* 0x000fe200078e0006 */
[----:B------:R-:W-:-:S02]  /*8430*/  @P1 SHF.R.U32.HI R19, RZ, R3, R2 ;  /* 0x00000003ff131219 */ /* 0x000fc40000011602 */
[----:B------:R-:W3:Y:S01]  /*8440*/  LDC R2, c[0x0][0x2e0] ;  /* 0x0000b800ff027b82 */ /* 0x000ee20000000800 */
[----:B------:R-:W-:-:S04]  /*8450*/  MOV R3, 0x400 ;  /* 0x0000040000037802 */ /* 0x000fc80000000f00 */
[----:B-1----:R-:W-:Y:S01]  /*8460*/  LEA R8, R4, R3, 0x18 ;  /* 0x0000000304087211 */ /* 0x002fe200078ec0ff */
[----:B---3--:R-:W-:-:S03]  /*8470*/  IMAD R7, R2, UR4, RZ ;  /* 0x0000000402077c24 */ /* 0x008fc6000f8e02ff */
[----:B------:R-:W-:Y:S01]  /*8480*/  IADD3 R2, R8, 0x1c400, RZ ;  /* 0x0001c40008027810 */ /* 0x000fe20007ffe0ff */
[----:B------:R2:W-:Y:S03]  /*8490*/  STL [R1+0x4], R8 ;  /* 0x0000040801007387 */ /* 0x0005e60000100800 */
[----:B------:R-:W-:Y:S01]  /*84a0*/  LOP3.LUT P0, RZ, R2, 0x3ff, RZ, 0xc0, !PT ;  /* 0x000003ff02ff7812 */ /* 0x000fe2000780c0ff */
[----:B------:R-:W-:Y:S01]  /*84b0*/  VIADD R2, R7, 0x7f ;  /* 0x0000007f07027836 */ /* 0x000fe20000000000 */
[----:B------:R2:W-:Y:S04]  /*84c0*/  STL [R1+0x14], R7 ;  /* 0x0000140701007387 */ /* 0x0005e80000100800 */
[----:B------:R-:W-:-:S04]  /*84d0*/  SHF.R.S32.HI R3, RZ, 0x1f, R2 ;  /* 0x0000001fff037819 */ /* 0x000fc80000011402 */
[----:B------:R-:W-:Y:S01]  /*84e0*/  LEA.HI R2, R3, R2, RZ, 0x7 ;  /* 0x0000000203027211 */ /* 0x000fe200078f38ff */
[----:B------:R-:W-:-:S04]  /*84f0*/  IMAD.MOV R3, RZ, RZ, -R19 ;  /* 0x000000ffff037224 */ /* 0x000fc800078e0a13 */
[----:B------:R-:W-:Y:S01]  /*8500*/  IMAD R3, R0, R3, R6 ;  /* 0x0000000300037224 */ /* 0x000fe200078e0206 */
[----:B------:R-:W-:-:S05]  /*8510*/  SHF.R.S32.HI R0, RZ, 0x7, R2 ;  /* 0x00000007ff007819 */ /* 0x000fca0000011402 */
[----:B------:R2:W-:Y:S04]  /*8520*/  STL [R1+0xc], R0 ;  /* 0x00000c0001007387 */ /* 0x0005e80000100800 */
[----:B------:R2:W-:Y:S01]  /*8530*/  STL [R1], R3 ;  /* 0x0000000301007387 */ /* 0x0005e20000100800 */
[----:B------:R-:W-:Y:S05]  /*8540*/  @!P0 BRA `(.L_x_33) ;  /* 0x0000000000408947 */ /* 0x000fea0003800000 */
[----:B------:R-:W-:Y:S01]  /*8550*/  MOV R2, 0x0 ;  /* 0x0000000000027802 */ /* 0x000fe20000000f00 */
[----:B------:R-:W-:Y:S01]  /*8560*/  ULDC.64 UR6, c[0x4][0xb8] ;  /* 0x01002e0000067ab9 */ /* 0x000fe20000000a00 */
[----:B------:R-:W-:Y:S01]  /*8570*/  ULDC.64 UR8, c[0x4][0xc0] ;  /* 0x0100300000087ab9 */ /* 0x000fe20000000a00 */
[----:B------:R-:W-:Y:S01]  /*8580*/  ULDC.64 UR4, c[0x4][0x8] ;  /* 0x0100020000047ab9 */ /* 0x000fe20000000a00 */
[----:B------:R-:W-:Y:S01]  /*8590*/  MOV R4, UR6 ;  /* 0x0000000600047c02 */ /* 0x000fe20008000f00 */
[----:B------:R-:W-:Y:S01]  /*85a0*/  IMAD.U32 R5, RZ, RZ, UR7 ;  /* 0x00000007ff057e24 */ /* 0x000fe2000f8e00ff */
[----:B--2---:R-:W1:Y:S01]  /*85b0*/  LDC.64 R2, c[0x4][R2] ;  /* 0x0100000002027b82 */ /* 0x004e620000000a00 */
[----:B------:R-:W-:Y:S01]  /*85c0*/  IMAD.U32 R6, RZ, RZ, UR8 ;  /* 0x00000008ff067e24 */ /* 0x000fe2000f8e00ff */
[----:B------:R-:W-:Y:S01]  /*85d0*/  MOV R7, UR9 ;  /* 0x0000000900077c02 */ /* 0x000fe20008000f00 */
[----:B------:R-:W-:Y:S01]  /*85e0*/  IMAD.U32 R10, RZ, RZ, UR4 ;  /* 0x00000004ff0a7e24 */ /* 0x000fe2000f8e00ff */
[----:B------:R-:W-:Y:S01]  /*85f0*/  MOV R8, 0x70 ;  /* 0x0000007000087802 */ /* 0x000fe20000000f00 */
[----:B------:R-:W-:-:S02]  /*8600*/  IMAD.U32 R11, RZ, RZ, UR5 ;  /* 0x00000005ff0b7e24 */ /* 0x000fc4000f8e00ff */
[----:B------:R-:W-:Y:S02]  /*8610*/  IMAD.MOV.U32 R12, RZ, RZ, 0x1 ;  /* 0x00000001ff0c7424 */ /* 0x000fe400078e00ff */
[----:B------:R-:W-:-:S07]  /*8620*/  IMAD.MOV.U32 R13, RZ, RZ, RZ ;  /* 0x000000ffff0d7224 */ /* 0x000fce00078e00ff */
[----:B------:R-:W-:-:S07]  /*8630*/  LEPC R20, `(.L_x_33) ;  /* 0x000000001014794e */ /* 0x000fce0000000000 */
[----:B-1----:R-:W-:Y:S05]  /*8640*/  CALL.ABS.NOINC R2 ;  /* 0x0000000002007343 */ /* 0x002fea0003c00000 */
.L_x_33:
[----:B------:R-:W2:Y:S02]  /*8650*/  LDL R2, [R1+0x4] ;  /* 0x0000040001027983 */ /* 0x000ea40000100800 */
[----:B--2---:R-:W-:-:S04]  /*8660*/  IADD3 R0, R2, 0x400, RZ ;  /* 0x0000040002007810 */ /* 0x004fc80007ffe0ff */
[----:B------:R-:W-:-:S13]  /*8670*/  LOP3.LUT P0, RZ, R0, 0x3ff, RZ, 0xc0, !PT ;  /* 0x000003ff00ff7812 */ /* 0x000fda000780c0ff */
[----:B------:R-:W-:Y:S05]  /*8680*/  @!P0 BRA `(.L_x_34) ;  /* 0x0000000000808947 */ /* 0x000fea0003800000 */
[----:B------:R-:W-:Y:S01]  /*8690*/  MOV R0, 0x0 ;  /* 0x0000000000007802 */ /* 0x000fe20000000f00 */
[----:B------:R-:W-:Y:S01]  /*86a0*/  ULDC.64 UR6, c[0x4][0xb8] ;  /* 0x01002e0000067ab9 */ /* 0x000fe20000000a00 */
[----:B------:R-:W-:Y:S01]  /*86b0*/  ULDC.64 UR8, c[0x4][0xc0] ;  /* 0x0100300000087ab9 */ /* 0x000fe20000000a00 */
[----:B------:R-:W-:Y:S01]  /*86c0*/  ULDC.64 UR4, c[0x4][0x10] ;  /* 0x0100040000047ab9 */ /* 0x000fe20000000a00 */
[----:B------:R1:W2:Y:S01]  /*86d0*/  LDC.64 R2, c[0x4][R0] ;  /* 0x0100000000027b82 */ /* 0x0002a20000000a00 */
[----:B------:R-:W-:Y:S01]  /*86e0*/  IMAD.U32 R4, RZ, RZ, UR6 ;  /* 0x00000006ff047e24 */ /* 0x000fe2000f8e00ff */
[----:B------:R-:W-:Y:S01]  /*86f0*/  MOV R6, UR8 ;  /* 0x0000000800067c02 */ /* 0x000fe20008000f00 */
[----:B------:R-:W-:Y:S01]  /*8700*/  IMAD.U32 R5, RZ, RZ, UR7 ;  /* 0x00000007ff057e24 */ /* 0x000fe2000f8e00ff */
[----:B------:R-:W-:Y:S01]  /*8710*/  MOV R11, UR5 ;  /* 0x00000005000b7c02 */ /* 0x000fe20008000f00 */
[----:B------:R-:W-:Y:S01]  /*8720*/  IMAD.U32 R7, RZ, RZ, UR9 ;  /* 0x00000009ff077e24 */ /* 0x000fe2000f8e00ff */
[----:B------:R-:W-:Y:S01]  /*8730*/  MOV R13, RZ ;  /* 0x000000ff000d7202 */ /* 0x000fe20000000f00 */
[----:B------:R-:W-:-:S02]  /*8740*/  IMAD.U32 R10, RZ, RZ, UR4 ;  /* 0x00000004ff0a7e24 */ /* 0x000fc4000f8e00ff */
[----:B------:R-:W-:Y:S02]  /*8750*/  IMAD.MOV.U32 R8, RZ, RZ, 0x70 ;  /* 0x00000070ff087424 */ /* 0x000fe400078e00ff */
[----:B-1----:R-:W-:-:S07]  /*8760*/  IMAD.MOV.U32 R12, RZ, RZ, 0x1 ;  /* 0x00000001ff0c7424 */ /* 0x002fce00078e00ff */
[----:B------:R-:W-:-:S07]  /*8770*/  LEPC R20, `(.L_x_35) ;  /* 0x000000001014794e */ /* 0x000fce0000000000 */
[----:B--2---:R-:W-:Y:S05]  /*8780*/  CALL.ABS.NOINC R2 ;  /* 0x0000000002007343 */ /* 0x004fea0003c00000 */
.L_x_35:
[----:B------:R-:W-:Y:S01]  /*8790*/  MOV R2, 0x0 ;  /* 0x0000000000027802 */ /* 0x000fe20000000f00 */
[----:B------:R-:W-:Y:S01]  /*87a0*/  ULDC.64 UR6, c[0x4][0xb8] ;  /* 0x01002e0000067ab9 */ /* 0x000fe20000000a00 */
[----:B------:R-:W-:Y:S01]  /*87b0*/  ULDC.64 UR8, c[0x4][0xc0] ;  /* 0x0100300000087ab9 */ /* 0x000fe20000000a00 */
[----:B------:R-:W-:Y:S01]  /*87c0*/  ULDC.64 UR4, c[0x4][0x18] ;  /* 0x0100060000047ab9 */ /* 0x000fe20000000a00 */
[----:B------:R-:W-:Y:S01]  /*87d0*/  IMAD.U32 R4, RZ, RZ, UR6 ;  /* 0x00000006ff047e24 */ /* 0x000fe2000f8e00ff */
[----:B------:R-:W-:Y:S01]  /*87e0*/  MOV R6, UR8 ;  /* 0x0000000800067c02 */ /* 0x000fe20008000f00 */
[----:B------:R-:W1:Y:S01]  /*87f0*/  LDC.64 R2, c[0x4][R2] ;  /* 0x0100000002027b82 */ /* 0x000e620000000a00 */
[----:B------:R-:W-:Y:S01]  /*8800*/  IMAD.U32 R5, RZ, RZ, UR7 ;  /* 0x00000007ff057e24 */ /* 0x000fe2000f8e00ff */
[----:B------:R-:W-:Y:S01]  /*8810*/  MOV R11, UR5 ;  /* 0x00000005000b7c02 */ /* 0x000fe20008000f00 */
[----:B------:R-:W-:Y:S01]  /*8820*/  IMAD.U32 R7, RZ, RZ, UR9 ;  /* 0x00000009ff077e24 */ /* 0x000fe2000f8e00ff */
[----:B------:R-:W-:Y:S01]  /*8830*/  MOV R13, RZ ;  /* 0x000000ff000d7202 */ /* 0x000fe20000000f00 */
[----:B------:R-:W-:-:S02]  /*8840*/  IMAD.U32 R10, RZ, RZ, UR4 ;  /* 0x00000004ff0a7e24 */ /* 0x000fc4000f8e00ff */
[----:B------:R-:W-:Y:S02]  /*8850*/  IMAD.MOV.U32 R8, RZ, RZ, 0x70 ;  /* 0x00000070ff087424 */ /* 0x000fe400078e00ff */
[----:B------:R-:W-:-:S07]  /*8860*/  IMAD.MOV.U32 R12, RZ, RZ, 0x1 ;  /* 0x00000001ff0c7424 */ /* 0x000fce00078e00ff */
[----:B------:R-:W-:-:S07]  /*8870*/  LEPC R20, `(.L_x_34) ;  /* 0x000000001014794e */ /* 0x000fce0000000000 */
[----:B-1----:R-:W-:Y:S05]  /*8880*/  CALL.ABS.NOINC R2 ;  /* 0x0000000002007343 */ /* 0x002fea0003c00000 */
.L_x_34:
[----:B------:R-:W2:Y:S01]  /*8890*/  LDL R2, [R1] ;  /* 0x0000000001027983 */ /* 0x000ea20000100800 */
[----:B------:R-:W1:Y:S01]  /*88a0*/  LDC R0, c[0x0][0x428] ;  /* 0x00010a00ff007b82 */ /* 0x000e620000000800 */
[----:B------:R-:W-:Y:S02]  /*88b0*/  ULDC.64 UR4, c[0x0][0x9f8] ;  /* 0x00027e0000047ab9 */ /* 0x000fe40000000a00 */
[----:B------:R-:W3:Y:S01]  /*88c0*/  LDL.LU R6, [R1+0x8] ;  /* 0x0000080001067983 */ /* 0x000ee20000300800 */
[----:B-1----:R-:W-:-:S03]  /*88d0*/  ISETP.NE.AND P1, PT, R0, 0x1, PT ;  /* 0x000000010000780c */ /* 0x002fc60003f25270 */
[----:B------:R-:W4:Y:S01]  /*88e0*/  LDL R5, [R1+0x10] ;  /* 0x0000100001057983 */ /* 0x000f220000100800 */
[----:B------:R-:W-:Y:S01]  /*88f0*/  ISETP.NE.U32.AND P0, PT, RZ, UR4, PT ;  /* 0x00000004ff007c0c */ /* 0x000fe2000bf05070 */
[----:B------:R-:W-:Y:S01]  /*8900*/  ULDC.64 UR6, c[0x0][0x208] ;  /* 0x0000820000067ab9 */ /* 0x000fe20000000a00 */
[----:B------:R-:W-:Y:S01]  /*8910*/  ULDC UR4, c[0x0][0xda8] ;  /* 0x00036a0000047ab9 */ /* 0x000fe20000000800 */
[----:B------:R-:W1:Y:S01]  /*8920*/  S2R R7, SR_TID.X ;  /* 0x0000000000077919 */ /* 0x000e620000002100 */
[----:B------:R-:W-:-:S05]  /*8930*/  ISETP.NE.AND.EX P0, PT, RZ, UR5, PT, P0 ;  /* 0x00000005ff007c0c */ /* 0x000fca000bf05300 */
[----:B------:R-:W2:Y:S08]  /*8940*/  @P1 LDC R0, c[0x0][0x42c] ;  /* 0x00010b00ff001b82 */ /* 0x000eb00000000800 */
[----:B------:R-:W2:Y:S01]  /*8950*/  @P1 LDC R3, c[0x0][0x430] ;  /* 0x00010c00ff031b82 */ /* 0x000ea20000000800 */
[----:B-1----:R-:W-:Y:S01]  /*8960*/  LOP3.LUT R7, R7, 0x1f, RZ, 0xc0, !PT ;  /* 0x0000001f07077812 */ /* 0x002fe200078ec0ff */
[----:B--2---:R-:W-:-:S04]  /*8970*/  @P1 IMAD.HI.U32 R0, R2, R0, RZ ;  /* 0x0000000002001227 */ /* 0x004fc800078e00ff */
[----:B------:R-:W-:Y:S01]  /*8980*/  IMAD.MOV.U32 R4, RZ, RZ, R2 ;  /* 0x000000ffff047224 */ /* 0x000fe200078e0002 */
[----:B------:R-:W-:Y:S01]  /*8990*/  @P1 SHF.R.U32.HI R4, RZ, R3, R0 ;  /* 0x00000003ff041219 */ /* 0x000fe20000011600 */
[----:B------:R-:W-:Y:S01]  /*89a0*/  IMAD.MOV.U32 R0, RZ, RZ, R19 ;  /* 0x000000ffff007224 */ /* 0x000fe200078e0013 */
[----:B------:R-:W1:Y:S02]  /*89b0*/  @P0 LDC.64 R2, c[0x0][0x9f8] ;  /* 0x00027e00ff020b82 */ /* 0x000e640000000a00 */
[----:B-1----:R-:W-:-:S05]  /*89c0*/  @P0 IMAD.WIDE R2, R19, 0x4, R2 ;  /* 0x0000000413020825 */ /* 0x002fca00078e0202 */
[----:B------:R1:W5:Y:S01]  /*89d0*/  @P0 LDG.E R0, desc[UR6][R2.64] ;  /* 0x0000000602000981 */ /* 0x000362000c1e1900 */
[----:B------:R-:W-:Y:S02]  /*89e0*/  ISETP.NE.AND P1, PT, R7, RZ, PT ;  /* 0x000000ff0700720c */ /* 0x000fe40003f25270 */
[----:B---3--:R-:W-:Y:S02]  /*89f0*/  IADD3 R8, -R6, RZ, RZ ;  /* 0x000000ff06087210 */ /* 0x008fe40007ffe1ff */
[----:B------:R-:W-:-:S03]  /*8a00*/  PLOP3.LUT P2, PT, P1, PT, PT, 0x8, 0x0 ;  /* 0x000000000000781c */ /* 0x000fc60000f4e170 */
[----:B----4-:R-:W-:-:S04]  /*8a10*/  IMAD R8, R8, UR4, R5 ;  /* 0x0000000408087c24 */ /* 0x010fc8000f8e0205 */
[----:B------:R-:W-:Y:S02]  /*8a20*/  IMAD.SHL.U32 R8, R8, 0x80, RZ ;  /* 0x0000008008087824 */ /* 0x000fe400078e00ff */
[----:B------:R-:W-:-:S05]  /*8a30*/  VOTEU.ALL UP1, P1 ;  /* 0x00000000003f7886 */ /* 0x000fca0000820000 */
[----:B------:R-:W-:-:S04]  /*8a40*/  @!UP1 UIADD3 UR8, UP0, UR36, 0x270, URZ ;  /* 0x0000027024089890 */ /* 0x000fc8000ff1e03f */
[----:B------:R-:W-:-:S03]  /*8a50*/  @!UP1 UIADD3.X UR9, URZ, UR37, URZ, UP0, !UPT ;  /* 0x000000253f099290 */ /* 0x000fc600087fe43f */
[----:B-1----:R-:W-:-:S09]  /*8a60*/  VOTEU.ALL UP0, P1 ;  /* 0x00000000003f7886 */ /* 0x002fd20000800000 */
.L_x_36:
[----:B------:R-:W2:Y:S01]  /*8a70*/  LDL R2, [R1] ;  /* 0x0000000001027983 */ /* 0x000ea20000100800 */
[----:B------:R-:W-:Y:S02]  /*8a80*/  PLOP3.LUT P0, PT, P0, P2, PT, 0xa2, 0x0 ;  /* 0x000000000000781c */ /* 0x000fe40000705472 */
[----:B------:R-:W-:Y:S01]  /*8a90*/  @P2 R2UR P0, UR7, R19 ;  /* 0x00000000130722ca */ /* 0x000fe20000000000 */
[----:B------:R-:W-:-:S07]  /*8aa0*/  UMOV UR4, URZ ;  /* 0x0000003f00047c82 */ /* 0x000fce0008000000 */
[----:B------:R-:W-:Y:S02]  /*8ab0*/  PLOP3.LUT P0, PT, P0, P2, PT, 0xa2, 0x0 ;  /* 0x000000000000781c */ /* 0x000fe40000705472 */
[----:B--2---:R-:W-:-:S08]  /*8ac0*/  @P2 R2UR.OR P0, UR6, R2 ;  /* 0x00000000020622ca */ /* 0x004fd00000100000 */
[----:B------:R-:W-:Y:S02]  /*8ad0*/  PLOP3.LUT P0, PT, P0, P2, PT, 0xa2, 0x0 ;  /* 0x000000000000781c */ /* 0x000fe40000705472 */
[----:B------:R-:W-:-:S08]  /*8ae0*/  @P2 R2UR.OR P0, UR5, R8 ;  /* 0x00000000080522ca */ /* 0x000fd00000100000 */
[----:B------:R-:W-:-:S05]  /*8af0*/  @P2 PLOP3.LUT P2, PT, P0, PT, PT, 0x80, 0x0 ;  /* 0x000000000000281c */ /* 0x000fca000074f070 */
[----:B------:R1:W-:Y:S08]  /*8b00*/  @!UP0 UTMAPF.L2.4D [UR4], [UR8] ;  /* 0x00000004080085b8 */ /* 0x0003f00008018000 */
[----:B-1----:R-:W-:Y:S05]  /*8b10*/  @P2 BRA.U.ANY `(.L_x_36) ;  /* 0xfffffffd00d42947 */ /* 0x002fea000393ffff */
[----:B------:R-:W-:Y:S01]  /*8b20*/  PLOP3.LUT P2, PT, P1, PT, PT, 0x8, 0x0 ;  /* 0x000000000000781c */ /* 0x000fe20000f4e170 */
[----:B------:R-:W-:Y:S01]  /*8b30*/  VOTEU.ALL UP0, P1 ;  /* 0x00000000003f7886 */ /* 0x000fe20000800000 */
[----:B------:R-:W-:-:S11]  /*8b40*/  UMOV UR4, 0x40 ;  /* 0x0000004000047882 */ /* 0x000fd60000000000 */
.L_x_37:
[----:B------:R-:W2:Y:S01]  /*8b50*/  LDL R2, [R1] ;  /* 0x0000000001027983 */ /* 0x000ea20000100800 */
[----:B------:R-:W-:Y:S02]  /*8b60*/  PLOP3.LUT P0, PT, P0, P2, PT, 0xa2, 0x0 ;  /* 0x000000000000781c */ /* 0x000fe40000705472 */
[----:B------:R-:W-:-:S08]  /*8b70*/  @P2 R2UR P0, UR7, R19 ;  /* 0x00000000130722ca */ /* 0x000fd00000000000 */
        /* <DEDUP_REMOVED lines=10> */
.L_x_38:
        /* <DEDUP_REMOVED lines=10> */
[----:B------:R-:W1:Y:S01]  /*8cc0*/  LDC.64 R2, c[0x0][0x3f8] ;  /* 0x0000fe00ff027b82 */ /* 0x000e620000000a00 */
[----:B------:R-:W-:Y:S01]  /*8cd0*/  UMOV UR4, 0xffffffff ;  /* 0xffffffff00047882 */ /* 0x000fe20000000000 */
[----:B-1----:R-:W-:-:S04]  /*8ce0*/  ISETP.NE.U32.AND P0, PT, R2, RZ, PT ;  /* 0x000000ff0200720c */ /* 0x002fc80003f05070 */
[----:B------:R-:W-:-:S04]  /*8cf0*/  ISETP.NE.AND.EX P0, PT, R3, RZ, PT, P0 ;  /* 0x000000ff0300720c */ /* 0x000fc80003f05300 */
[----:B-----5:R-:W-:Y:S01]  /*8d00*/  SEL R5, R0, RZ, !P0 ;  /* 0x000000ff00057207 */ /* 0x020fe20004000000 */
[----:B------:R-:W-:Y:S08]  /*8d10*/  BRA.DIV UR4, `(.L_x_39) ;  /* 0x0000002604f47947 */ /* 0x000ff0000b800000 */
.L_x_92:
[----:B------:R-:W2:Y:S01]  /*8d20*/  LDL R6, [R1+0xc] ;  /* 0x00000c0001067983 */ /* 0x000ea20000100800 */
[----:B------:R-:W-:Y:S01]  /*8d30*/  UMOV UR4, 0xffffffff ;  /* 0xffffffff00047882 */ /* 0x000fe20000000000 */
[----:B------:R-:W-:Y:S01]  /*8d40*/  SHF.R.S32.HI R11, RZ, 0x1f, R0 ;  /* 0x0000001fff0b7819 */ /* 0x000fe20000011400 */
[----:B--2---:R-:W-:Y:S01]  /*8d50*/  VIADD R10, R6, 0xffffffff ;  /* 0xffffffff060a7836 */ /* 0x004fe20000000000 */
[----:B------:R-:W-:Y:S06]  /*8d60*/  BRA.DIV UR4, `(.L_x_40) ;  /* 0x0000002a04147947 */ /* 0x000fec000b800000 */
[----:B------:R-:W-:-:S13]  /*8d70*/  ELECT P6, URZ, PT ;  /* 0x00000000003f782f */ /* 0x000fda00038c0000 */
.L_x_95:
[----:B------:R-:W-:Y:S05]  /*8d80*/  @!P6 BRA `(.L_x_41) ;  /* 0x000000040018e947 */ /* 0x000fea0003800000 */
[----:B------:R-:W-:Y:S01]  /*8d90*/  MOV R18, R10 ;  /* 0x0000000a00127202 */ /* 0x000fe20000000f00 */
[----:B------:R-:W-:Y:S01]  /*8da0*/  IMAD.MOV.U32 R5, RZ, RZ, R0 ;  /* 0x000000ffff057224 */ /* 0x000fe200078e0000 */
[----:B------:R-:W-:Y:S06]  /*8db0*/  @!P0 BRA `(.L_x_42) ;  /* 0x00000000004c8947 */ /* 0x000fec0003800000 */
[----:B------:R-:W1:Y:S01]  /*8dc0*/  LDC R9, c[0x0][0x41c] ;  /* 0x00010700ff097b82 */ /* 0x000e620000000800 */
[----:B------:R-:W-:Y:S01]  /*8dd0*/  IMAD.MOV.U32 R5, RZ, RZ, R10 ;  /* 0x000000ffff057224 */ /* 0x000fe200078e000a */
[----:B------:R-:W-:Y:S01]  /*8de0*/  ULDC.64 UR4, c[0x0][0x408] ;  /* 0x0001020000047ab9 */ /* 0x000fe20000000a00 */
[----:B------:R-:W-:Y:S01]  /*8df0*/  ULDC.64 UR6, c[0x0][0x208] ;  /* 0x0000820000067ab9 */ /* 0x000fe20000000a00 */
[----:B-1----:R-:W-:-:S13]  /*8e00*/  ISETP.NE.AND P1, PT, R9, 0x1, PT ;  /* 0x000000010900780c */ /* 0x002fda0003f25270 */
[----:B------:R-:W1:Y:S02]  /*8e10*/  @P1 LDC.64 R6, c[0x0][0x420] ;  /* 0x00010800ff061b82 */ /* 0x000e640000000a00 */
[----:B-1----:R-:W-:-:S05]  /*8e20*/  @P1 IMAD.HI.U32 R6, R10, R6, RZ ;  /* 0x000000060a061227 */ /* 0x002fca00078e00ff */
[----:B------:R-:W-:Y:S01]  /*8e30*/  @P1 SHF.R.U32.HI R5, RZ, R7, R6 ;  /* 0x00000007ff051219 */ /* 0x000fe20000011606 */
[----:B------:R-:W-:-:S03]  /*8e40*/  IMAD R6, R11, UR4, RZ ;  /* 0x000000040b067c24 */ /* 0x000fc6000f8e02ff */
[----:B------:R-:W-:Y:S02]  /*8e50*/  IADD3 R18, -R5, RZ, RZ ;  /* 0x000000ff05127210 */ /* 0x000fe40007ffe1ff */
[----:B------:R-:W-:-:S03]  /*8e60*/  SHF.R.S32.HI R7, RZ, 0x1f, R5 ;  /* 0x0000001fff077819 */ /* 0x000fc60000011405 */
[----:B------:R-:W-:Y:S02]  /*8e70*/  IMAD R18, R9, R18, R10 ;  /* 0x0000001209127224 */ /* 0x000fe400078e020a */
[----:B------:R-:W-:Y:S02]  /*8e80*/  IMAD R9, R0, UR5, R6 ;  /* 0x0000000500097c24 */ /* 0x000fe4000f8e0206 */
[----:B------:R-:W-:-:S04]  /*8e90*/  IMAD.MOV.U32 R6, RZ, RZ, R5 ;  /* 0x000000ffff067224 */ /* 0x000fc800078e0005 */
[----:B------:R-:W-:-:S04]  /*8ea0*/  IMAD.WIDE.U32 R6, R0, UR4, R6 ;  /* 0x0000000400067c25 */ /* 0x000fc8000f8e0006 */
[----:B------:R-:W-:Y:S01]  /*8eb0*/  IMAD.IADD R5, R7, 0x1, R9 ;  /* 0x0000000107057824 */ /* 0x000fe200078e0209 */
[----:B------:R-:W-:-:S04]  /*8ec0*/  LEA R12, P1, R6, R2, 0x2 ;  /* 0x00000002060c7211 */ /* 0x000fc800078210ff */
[----:B------:R-:W-:-:S05]  /*8ed0*/  LEA.HI.X R13, R6, R3, R5, 0x2, P1 ;  /* 0x00000003060d7211 */ /* 0x000fca00008f1405 */
[----:B------:R1:W5:Y:S04]  /*8ee0*/  LDG.E R5, desc[UR6][R12.64] ;  /* 0x000000060c057981 */ /* 0x000368000c1e1900 */
.L_x_42:
[----:B------:R-:W2:Y:S01]  /*8ef0*/  S2R R7, SR_CgaCtaId ;  /* 0x0000000000077919 */ /* 0x000ea20000008800 */
[----:B------:R-:W-:-:S04]  /*8f00*/  MOV R6, 0x400 ;  /* 0x0000040000067802 */ /* 0x000fc80000000f00 */
[----:B--2---:R-:W-:Y:S02]  /*8f10*/  LEA R6, R7, R6, 0x18 ;  /* 0x0000000607067211 */ /* 0x004fe400078ec0ff */
[----:B------:R-:W-:Y:S02]  /*8f20*/  SHF.L.U32 R7, R17, 0x1f, RZ ;  /* 0x0000001f11077819 */ /* 0x000fe400000006ff */
[----:B------:R-:W-:-:S04]  /*8f30*/  LEA R6, R16, R6, 0x3 ;  /* 0x0000000610067211 */ /* 0x000fc800078e18ff */
[----:B------:R-:W2:Y:S02]  /*8f40*/  SYNCS.PHASECHK.TRANS64.TRYWAIT P1, [R6+URZ+0x34840], R7 ;  /* 0x03484007060075a7 */ /* 0x000ea4000802017f */
[----:B--2---:R-:W-:Y:S05]  /*8f50*/  @!P1 BRA `(.L_x_43) ;  /* 0x0000002400b89947 */ /* 0x004fea0003800000 */
.L_x_96:
[----:B------:R-:W3:Y:S02]  /*8f60*/  S2R R9, SR_TID.X ;  /* 0x0000000000097919 */ /* 0x000ee40000002100 */
[----:B---3--:R-:W-:-:S04]  /*8f70*/  LOP3.LUT R9, R9, 0x7f, RZ, 0xc0, !PT ;  /* 0x0000007f09097812 */ /* 0x008fc800078ec0ff */
[----:B------:R-:W-:-:S13]  /*8f80*/  ISETP.NE.AND P1, PT, R9, RZ, PT ;  /* 0x000000ff0900720c */ /* 0x000fda0003f25270 */
[----:B------:R-:W-:Y:S05]  /*8f90*/  @P1 BRA `(.L_x_44) ;  /* 0x00000000001c1947 */ /* 0x000fea0003800000 */
[----:B------:R-:W3:Y:S01]  /*8fa0*/  S2R R9, SR_TID.X ;  /* 0x0000000000097919 */ /* 0x000ee20000002100 */
[----:B--2---:R-:W-:-:S04]  /*8fb0*/  IMAD.MOV.U32 R7, RZ, RZ, 0xc000 ;  /* 0x0000c000ff077424 */ /* 0x004fc800078e00ff */
[----:B------:R4:W-:Y:S01]  /*8fc0*/  SYNCS.ARRIVE.TRANS64 RZ, [R6+URZ+0x34830], R7 ;  /* 0x0348300706ff79a7 */ /* 0x0009e2000800003f */
[----:B---3--:R-:W-:-:S04]  /*8fd0*/  LOP3.LUT R9, R9, 0x1f, RZ, 0xc0, !PT ;  /* 0x0000001f09097812 */ /* 0x008fc800078ec0ff */
[----:B------:R-:W-:-:S13]  /*8fe0*/  ISETP.NE.AND P1, PT, R9, RZ, PT ;  /* 0x000000ff0900720c */ /* 0x000fda0003f25270 */
[----:B----4-:R-:W-:Y:S05]  /*8ff0*/  @!P1 BRA `(.L_x_44) ;  /* 0x0000000000049947 */ /* 0x010fea0003800000 */
[----:B------:R-:W-:Y:S01]  /*9000*/  BPT.TRAP 0x1 ;  /* 0x000000040000795c */ /* 0x000fe20000300000 */
.L_x_44:
[----:B------:R-:W3:Y:S01]  /*9010*/  S2R R9, SR_CgaCtaId ;  /* 0x0000000000097919 */ /* 0x000ee20000008800 */
[----:B--2---:R-:W-:Y:S01]  /*9020*/  MOV R7, 0x400 ;  /* 0x0000040000077802 */ /* 0x004fe20000000f00 */
[----:B------:R-:W-:Y:S01]  /*9030*/  UIADD3 UR4, UP0, UR36, 0x370, URZ ;  /* 0x0000037024047890 */ /* 0x000fe2000ff1e03f */
[----:B------:R-:W-:Y:S01]  /*9040*/  R2UR UR9, R6 ;  /* 0x00000000060972ca */ /* 0x000fe200000e0000 */
[----:B------:R-:W-:Y:S01]  /*9050*/  UMOV UR10, URZ ;  /* 0x0000003f000a7c82 */ /* 0x000fe20008000000 */
[----:B------:R-:W-:Y:S01]  /*9060*/  R2UR UR11, R18 ;  /* 0x00000000120b72ca */ /* 0x000fe200000e0000 */
[----:B------:R-:W-:Y:S01]  /*9070*/  UIADD3.X UR5, URZ, UR37, URZ, UP0, !UPT ;  /* 0x000000253f057290 */ /* 0x000fe200087fe43f */
[----:B------:R-:W-:Y:S01]  /*9080*/  R2UR UR12, R4 ;  /* 0x00000000040c72ca */ /* 0x000fe200000e0000 */
[----:B------:R-:W-:Y:S01]  /*9090*/  UMOV UR6, 0x0 ;  /* 0x0000000000067882 */ /* 0x000fe20000000000 */
[----:B-----5:R-:W-:Y:S01]  /*90a0*/  R2UR UR13, R5 ;  /* 0x00000000050d72ca */ /* 0x020fe200000e0000 */
[----:B------:R-:W-:Y:S01]  /*90b0*/  UMOV UR7, 0x14f00000 ;  /* 0x14f0000000077882 */ /* 0x000fe20000000000 */
[----:B------:R-:W-:-:S05]  /*90c0*/  UMOV UR16, 0x40 ;  /* 0x0000004000107882 */ /* 0x000fca0000000000 */
[----:B------:R-:W-:Y:S02]  /*90d0*/  UIADD3 UR9, UR9, 0x34830, URZ ;  /* 0x0003483009097890 */ /* 0x000fe4000fffe03f */
[----:B------:R-:W-:Y:S01]  /*90e0*/  USHF.L.U32 UR11, UR11, 0x7, URZ ;  /* 0x000000070b0b7899 */ /* 0x000fe2000800063f */
[----:B---3--:R-:W-:-:S05]  /*90f0*/  LEA R7, R9, R7, 0x18 ;  /* 0x0000000709077211 */ /* 0x008fca00078ec0ff */
[----:B------:R-:W-:-:S05]  /*9100*/  IMAD R6, R16, 0xc000, R7 ;  /* 0x0000c00010067824 */ /* 0x000fca00078e0207 */
[----:B------:R-:W-:-:S13]  /*9110*/  R2UR UR8, R6 ;  /* 0x00000000060872ca */ /* 0x000fda00000e0000 */
[----:B------:R-:W-:Y:S02]  /*9120*/  UIADD3 UR14, UR8, 0x1c400, URZ ;  /* 0x0001c400080e7890 */ /* 0x000fe4000fffe03f */
[----:B------:R-:W-:Y:S02]  /*9130*/  UIADD3 UR15, UR8, 0x20400, URZ ;  /* 0x00020400080f7890 */ /* 0x000fe4000fffe03f */
[----:B------:R-:W-:-:S03]  /*9140*/  UIADD3 UR17, UR8, 0x24400, URZ ;  /* 0x0002440008117890 */ /* 0x000fc6000fffe03f */
[----:B------:R-:W-:Y:S01]  /*9150*/  UMOV UR8, UR14 ;  /* 0x0000000e00087c82 */ /* 0x000fe20008000000 */
[----:B------:R-:W-:Y:S01]  /*9160*/  UMOV UR14, 0x80 ;  /* 0x00000080000e7882 */ /* 0x000fe20000000000 */
[----:B------:R2:W-:Y:S02]  /*9170*/  UTMALDG.4D [UR8], [UR4], desc[UR6] ;  /* 0x00000608040075b4 */ /* 0x0005e40008019000 */
[----:B--2---:R-:W-:Y:S01]  /*9180*/  UMOV UR8, UR15 ;  /* 0x0000000f00087c82 */ /* 0x004fe20008000000 */
[----:B------:R-:W-:Y:S02]  /*9190*/  UMOV UR10, UR16 ;  /* 0x00000010000a7c82 */ /* 0x000fe40008000000 */
[----:B------:R2:W-:Y:S02]  /*91a0*/  UTMALDG.4D [UR8], [UR4], desc[UR6] ;  /* 0x00000608040075b4 */ /* 0x0005e40008019000 */
[----:B--2---:R-:W-:Y:S01]  /*91b0*/  UMOV UR8, UR17 ;  /* 0x0000001100087c82 */ /* 0x004fe20008000000 */
[----:B------:R-:W-:-:S02]  /*91c0*/  UMOV UR10, UR14 ;  /* 0x0000000e000a7c82 */ /* 0x000fc40008000000 */
[----:B------:R2:W-:Y:S02]  /*91d0*/  UTMALDG.4D [UR8], [UR4], desc[UR6] ;  /* 0x00000608040075b4 */ /* 0x0005e40008019000 */
[----:B--2---:R-:W-:Y:S01]  /*91e0*/  NOP ;  /* 0x0000000000007918 */ /* 0x004fe20000000000 */
.L_x_41:
[----:B------:R-:W2:Y:S04]  /*91f0*/  LDL.LU R14, [R1] ;  /* 0x00000000010e7983 */ /* 0x000ea80000300800 */
[----:B-1----:R-:W3:Y:S01]  /*9200*/  LDL R13, [R1+0x18] ;  /* 0x00001800010d7983 */ /* 0x002ee20000100800 */
[----:B------:R-:W-:-:S03]  /*9210*/  MOV R9, 0x400 ;  /* 0x0000040000097802 */ /* 0x000fc60000000f00 */
[----:B------:R-:W4:Y:S01]  /*9220*/  LDL.LU R7, [R1+0x14] ;  /* 0x0000140001077983 */ /* 0x000f220000300800 */
[----:B------:R-:W1:Y:S01]  /*9230*/  S2R R12, SR_CgaCtaId ;  /* 0x00000000000c7919 */ /* 0x000e620000008800 */
[----:B------:R-:W-:Y:S05]  /*9240*/  WARPSYNC.ALL ;  /* 0x0000000000007948 */ /* 0x000fea0003800000 */
[----:B------:R-:W-:-:S13]  /*9250*/  ELECT P1, URZ, PT ;  /* 0x00000000003f782f */ /* 0x000fda0003820000 */
[----:B------:R-:W-:Y:S01]  /*9260*/  @P1 R2UR UR13, R19 ;  /* 0x00000000130d12ca */ /* 0x000fe200000e0000 */
[----:B------:R-:W-:Y:S01]  /*9270*/  UIADD3 UR4, UP0, UR36, 0x270, URZ ;  /* 0x0000027024047890 */ /* 0x000fe2000ff1e03f */
[----:B------:R-:W-:-:S03]  /*9280*/  @P1 R2UR UR11, R8 ;  /* 0x00000000080b12ca */ /* 0x000fc600000e0000 */
[----:B------:R-:W-:Y:S01]  /*9290*/  UIADD3.X UR5, URZ, UR37, URZ, UP0, !UPT ;  /* 0x000000253f057290 */ /* 0x000fe200087fe43f */
[----:B-1----:R-:W-:-:S04]  /*92a0*/  LEA R9, R12, R9, 0x18 ;  /* 0x000000090c097211 */ /* 0x002fc800078ec0ff */
[----:B------:R-:W-:Y:S01]  /*92b0*/  R2UR UR24, R9 ;  /* 0x00000000091872ca */ /* 0x000fe200000e0000 */
[----:B------:R-:W-:Y:S01]  /*92c0*/  @P1 IMAD.MOV.U32 R6, RZ, RZ, 0xc000 ;  /* 0x0000c000ff061424 */ /* 0x000fe200078e00ff */
[----:B------:R-:W-:Y:S01]  /*92d0*/  BAR.SYNC.DEFER_BLOCKING 0x8, 0x120 ;  /* 0x0204800000007b1d */ /* 0x000fe20000010000 */
[----:B------:R-:W-:-:S10]  /*92e0*/  @P1 R2UR UR21, R19 ;  /* 0x00000000131512ca */ /* 0x000fd400000e0000 */
[----:B------:R-:W-:Y:S02]  /*92f0*/  UIADD3 UR8, UR24, 0x10400, URZ ;  /* 0x0001040018087890 */ /* 0x000fe4000fffe03f */
[----:B------:R-:W-:Y:S01]  /*9300*/  UIADD3 UR9, UR24, 0x34800, URZ ;  /* 0x0003480018097890 */ /* 0x000fe2000fffe03f */
[----:B------:R-:W-:Y:S01]  /*9310*/  UMOV UR6, 0x0 ;  /* 0x0000000000067882 */ /* 0x000fe20000000000 */
[----:B------:R-:W-:Y:S01]  /*9320*/  UMOV UR7, 0x12f00000 ;  /* 0x12f0000000077882 */ /* 0x000fe20000000000 */
[----:B------:R-:W-:Y:S01]  /*9330*/  UMOV UR10, URZ ;  /* 0x0000003f000a7c82 */ /* 0x000fe20008000000 */
[----:B------:R-:W-:Y:S01]  /*9340*/  @P1 R2UR UR19, R8 ;  /* 0x00000000081312ca */ /* 0x000fe200000e0000 */
[----:B------:R-:W-:Y:S01]  /*9350*/  UIADD3 UR16, UR24, 0x14400, URZ ;  /* 0x0001440018107890 */ /* 0x000fe2000fffe03f */
[----:B------:R3:W-:Y:S01]  /*9360*/  @P1 SYNCS.ARRIVE.TRANS64 RZ, [R9+URZ+0x34800], R6 ;  /* 0x0348000609ff19a7 */ /* 0x0007e2000800003f */
[----:B------:R-:W-:Y:S01]  /*9370*/  UMOV UR14, 0x0 ;  /* 0x00000000000e7882 */ /* 0x000fe20000000000 */
[----:B------:R-:W-:Y:S01]  /*9380*/  UMOV UR15, 0x12f00000 ;  /* 0x12f00000000f7882 */ /* 0x000fe20000000000 */
[----:B------:R-:W-:Y:S01]  /*9390*/  UMOV UR18, 0x40 ;  /* 0x0000004000127882 */ /* 0x000fe20000000000 */
[----:B------:R-:W-:Y:S01]  /*93a0*/  UMOV UR17, UR9 ;  /* 0x0000000900117c82 */ /* 0x000fe20008000000 */
[----:B------:R-:W-:Y:S01]  /*93b0*/  UMOV UR22, 0x0 ;  /* 0x0000000000167882 */ /* 0x000fe20000000000 */
[----:B------:R-:W-:Y:S01]  /*93c0*/  UMOV UR23, 0x12f00000 ;  /* 0x12f0000000177882 */ /* 0x000fe20000000000 */
[----:B------:R-:W-:Y:S01]  /*93d0*/  BSSY B0, `(.L_x_45) ;  /* 0x0000010000007945 */ /* 0x000fe20003800000 */
[----:B--2---:R-:W-:-:S02]  /*93e0*/  @P1 R2UR UR12, R14 ;  /* 0x000000000e0c12ca */ /* 0x004fc400000e0000 */
[----:B------:R-:W-:Y:S02]  /*93f0*/  @P1 R2UR UR20, R14 ;  /* 0x000000000e1412ca */ /* 0x000fe400000e0000 */
[----:B---3--:R-:W-:-:S09]  /*9400*/  LOP3.LUT R6, R13, 0x1, RZ, 0xc, !PT ;  /* 0x000000010d067812 */ /* 0x008fd200078e0cff */
[----:B------:R1:W-:Y:S01]  /*9410*/  UTMALDG.4D [UR8], [UR4], desc[UR6] ;  /* 0x00000608040075b4 */ /* 0x0003e20008019000 */
[----:B------:R-:W-:Y:S01]  /*9420*/  SHF.L.U32 R6, R6, 0x1f, RZ ;  /* 0x0000001f06067819 */ /* 0x000fe200000006ff */
[----:B------:R2:W-:Y:S01]  /*9430*/  UTMALDG.4D [UR16], [UR4], desc[UR14] ;  /* 0x00000e10040075b4 */ /* 0x0005e20008019000 */
[----:B-1----:R-:W-:Y:S02]  /*9440*/  @P1 R2UR UR13, R19 ;  /* 0x00000000130d12ca */ /* 0x002fe400000e0000 */
[----:B------:R-:W-:Y:S02]  /*9450*/  @P1 R2UR UR12, R14 ;  /* 0x000000000e0c12ca */ /* 0x000fe400000e0000 */
[----:B------:R-:W-:Y:S01]  /*9460*/  @P1 R2UR UR11, R8 ;  /* 0x00000000080b12ca */ /* 0x000fe200000e0000 */
[----:B------:R-:W-:Y:S01]  /*9470*/  UIADD3 UR8, UR24, 0x18400, URZ ;  /* 0x0001840018087890 */ /* 0x000fe2000fffe03f */
[----:B------:R-:W-:-:S11]  /*9480*/  UMOV UR10, 0x80 ;  /* 0x00000080000a7882 */ /* 0x000fd60000000000 */
[----:B------:R2:W-:Y:S01]  /*9490*/  UTMALDG.4D [UR8], [UR4], desc[UR22] ;  /* 0x00001608040075b4 */ /* 0x0005e20008019000 */
[----:B------:R-:W1:Y:S01]  /*94a0*/  SYNCS.PHASECHK.TRANS64.TRYWAIT P1, [R9+URZ+0x34820], R6 ;  /* 0x03482006090075a7 */ /* 0x000e62000802017f */
[----:B----4-:R-:W-:Y:S01]  /*94b0*/  ISETP.GE.AND P2, PT, R7, 0x81, PT ;  /* 0x000000810700780c */ /* 0x010fe20003f46270 */
[----:B-12---:R-:W-:-:S12]  /*94c0*/  @!P1 BRA `(.L_x_46) ;  /* 0x0000002000709947 */ /* 0x006fd80003800000 */
.L_x_97:
[----:B------:R-:W-:Y:S05]  /*94d0*/  BSYNC B0 ;  /* 0x0000000000007941 */ /* 0x000fea0003800000 */
.L_x_45:
[----:B------:R-:W-:Y:S05]  /*94e0*/  @!P2 BRA `(.L_x_47) ;  /* 0x0000001400c8a947 */ /* 0x000fea0003800000 */
[----:B-1----:R-:W2:Y:S01]  /*94f0*/  LDL R7, [R1+0xc] ;  /* 0x00000c0001077983 */ /* 0x002ea20000100800 */
[----:B------:R-:W-:Y:S01]  /*9500*/  IMAD.MOV.U32 R6, RZ, RZ, 0x1 ;  /* 0x00000001ff067424 */ /* 0x000fe200078e00ff */
[----:B--2---:R-:W-:-:S04]  /*9510*/  IADD3 R13, -R7, RZ, RZ ;  /* 0x000000ff070d7210 */ /* 0x004fc80007ffe1ff */
[----:B------:R-:W-:-:S05]  /*9520*/  VIADDMNMX R13, R13, R6, 0xffffffff, !PT ;  /* 0xffffffff0d0d7446 */ /* 0x000fca0007800106 */
[----:B------:R-:W-:-:S05]  /*9530*/  IMAD.IADD R6, R7, 0x1, R13 ;  /* 0x0000000107067824 */ /* 0x000fca00078e020d */
[----:B------:R-:W-:-:S04]  /*9540*/  LOP3.LUT R6, R6, 0x1, RZ, 0xc0, !PT ;  /* 0x0000000106067812 */ /* 0x000fc800078ec0ff */
[----:B------:R-:W-:Y:S02]  /*9550*/  ISETP.NE.U32.AND P1, PT, R6, 0x1, PT ;  /* 0x000000010600780c */ /* 0x000fe40003f25070 */
[----:B------:R-:W-:-:S11]  /*9560*/  IADD3 R6, R7, -0x2, RZ ;  /* 0xfffffffe07067810 */ /* 0x000fd60007ffe0ff */
[----:B------:R-:W-:Y:S05]  /*9570*/  @P1 BRA `(.L_x_48) ;  /* 0x0000000400e81947 */ /* 0x000fea0003800000 */
[----:B------:R-:W-:Y:S01]  /*9580*/  VIADD R7, R16, 0x1 ;  /* 0x0000000110077836 */ /* 0x000fe20000000000 */
[----:B------:R-:W-:Y:S04]  /*9590*/  BSSY B0, `(.L_x_49) ;  /* 0x0000074000007945 */ /* 0x000fe80003800000 */
[----:B------:R-:W-:-:S04]  /*95a0*/  ISETP.NE.AND P1, PT, R7, 0x2, PT ;  /* 0x000000020700780c */ /* 0x000fc80003f25270 */
[----:B------:R-:W-:Y:S02]  /*95b0*/  SEL R12, RZ, 0x1, P1 ;  /* 0x00000001ff0c7807 */ /* 0x000fe40000800000 */
[----:B------:R-:W-:Y:S02]  /*95c0*/  SEL R7, R7, RZ, P1 ;  /* 0x000000ff07077207 */ /* 0x000fe40000800000 */
[----:B------:R-:W-:Y:S01]  /*95d0*/  LOP3.LUT R12, R17, R12, RZ, 0x3c, !PT ;  /* 0x0000000c110c7212 */ /* 0x000fe200078e3cff */
[----:B------:R-:W-:Y:S06]  /*95e0*/  @!P6 BRA `(.L_x_50) ;  /* 0x0000000400b8e947 */ /* 0x000fec0003800000 */
[----:B------:R-:W-:Y:S01]  /*95f0*/  IMAD.MOV.U32 R8, RZ, RZ, R5 ;  /* 0x000000ffff087224 */ /* 0x000fe200078e0005 */
[----:B------:R-:W-:Y:S06]  /*9600*/  @!P0 BRA `(.L_x_51) ;  /* 0x0000000000488947 */ /* 0x000fec0003800000 */
[----:B------:R-:W1:Y:S01]  /*9610*/  LDC R15, c[0x0][0x41c] ;  /* 0x00010700ff0f7b82 */ /* 0x000e620000000800 */
[----:B------:R-:W-:Y:S01]  /*9620*/  ULDC.64 UR4, c[0x0][0x408] ;  /* 0x0001020000047ab9 */ /* 0x000fe20000000a00 */
[----:B------:R-:W-:Y:S01]  /*9630*/  ULDC.64 UR6, c[0x0][0x208] ;  /* 0x0000820000067ab9 */ /* 0x000fe20000000a00 */
[----:B-1----:R-:W-:-:S13]  /*9640*/  ISETP.NE.AND P1, PT, R15, 0x1, PT ;  /* 0x000000010f00780c */ /* 0x002fda0003f25270 */
[----:B------:R-:W1:Y:S02]  /*9650*/  @P1 LDC.64 R8, c[0x0][0x420] ;  /* 0x00010800ff081b82 */ /* 0x000e640000000a00 */
[----:B-1----:R-:W-:Y:S01]  /*9660*/  @P1 IMAD.HI.U32 R14, R6, R8, RZ ;  /* 0x00000008060e1227 */ /* 0x002fe200078e00ff */
[----:B------:R-:W-:-:S04]  /*9670*/  MOV R8, R6 ;  /* 0x0000000600087202 */ /* 0x000fc80000000f00 */
[----:B------:R-:W-:Y:S01]  /*9680*/  @P1 SHF.R.U32.HI R8, RZ, R9, R14 ;  /* 0x00000009ff081219 */ /* 0x000fe2000001160e */
[----:B------:R-:W-:-:S04]  /*9690*/  IMAD R14, R11, UR4, RZ ;  /* 0x000000040b0e7c24 */ /* 0x000fc8000f8e02ff */
[----:B------:R-:W-:Y:S02]  /*96a0*/  IMAD.MOV R9, RZ, RZ, -R8 ;  /* 0x000000ffff097224 */ /* 0x000fe400078e0a08 */
[----:B------:R-:W-:Y:S02]  /*96b0*/  IMAD R14, R0, UR5, R14 ;  /* 0x00000005000e7c24 */ /* 0x000fe4000f8e020e */
[----:B------:R-:W-:Y:S01]  /*96c0*/  IMAD R6, R15, R9, R6 ;  /* 0x000000090f067224 */ /* 0x000fe200078e0206 */
[----:B------:R-:W-:-:S03]  /*96d0*/  SHF.R.S32.HI R9, RZ, 0x1f, R8 ;  /* 0x0000001fff097819 */ /* 0x000fc60000011408 */
[----:B------:R-:W-:-:S04]  /*96e0*/  IMAD.WIDE.U32 R8, R0, UR4, R8 ;  /* 0x0000000400087c25 */ /* 0x000fc8000f8e0008 */
[----:B------:R-:W-:Y:S01]  /*96f0*/  IMAD.IADD R9, R14, 0x1, R9 ;  /* 0x000000010e097824 */ /* 0x000fe200078e0209 */
[----:B------:R-:W-:-:S04]  /*9700*/  LEA R2, P1, R8, R2, 0x2 ;  /* 0x0000000208027211 */ /* 0x000fc800078210ff */
[----:B------:R-:W-:-:S05]  /*9710*/  LEA.HI.X R3, R8, R3, R9, 0x2, P1 ;  /* 0x0000000308037211 */ /* 0x000fca00008f1409 */
[----:B------:R1:W5:Y:S04]  /*9720*/  LDG.E R8, desc[UR6][R2.64] ;  /* 0x0000000602087981 */ /* 0x000368000c1e1900 */
.L_x_51:
[----:B-1----:R-:W1:Y:S01]  /*9730*/  S2R R3, SR_CgaCtaId ;  /* 0x0000000000037919 */ /* 0x002e620000008800 */
[----:B------:R-:W-:-:S04]  /*9740*/  MOV R2, 0x400 ;  /* 0x0000040000027802 */ /* 0x000fc80000000f00 */
[----:B-1----:R-:W-:Y:S02]  /*9750*/  LEA R2, R3, R2, 0x18 ;  /* 0x0000000203027211 */ /* 0x002fe400078ec0ff */
[----:B------:R-:W-:Y:S02]  /*9760*/  SHF.L.U32 R3, R12, 0x1f, RZ ;  /* 0x0000001f0c037819 */ /* 0x000fe400000006ff */
[----:B------:R-:W-:-:S04]  /*9770*/  LEA R2, R7, R2, 0x3 ;  /* 0x0000000207027211 */ /* 0x000fc800078e18ff */
[----:B------:R-:W1:Y:S02]  /*9780*/  SYNCS.PHASECHK.TRANS64.TRYWAIT P1, [R2+URZ+0x34840], R3 ;  /* 0x03484003020075a7 */ /* 0x000e64000802017f */
[----:B-1----:R-:W-:Y:S05]  /*9790*/  @!P1 BRA `(.L_x_52) ;  /* 0x0000001c00dc9947 */ /* 0x002fea0003800000 */
.L_x_98:
[----:B------:R-:W2:Y:S02]  /*97a0*/  S2R R9, SR_TID.X ;  /* 0x0000000000097919 */ /* 0x000ea40000002100 */
[----:B--2---:R-:W-:-:S04]  /*97b0*/  LOP3.LUT R9, R9, 0x7f, RZ, 0xc0, !PT ;  /* 0x0000007f09097812 */ /* 0x004fc800078ec0ff */
[----:B------:R-:W-:-:S13]  /*97c0*/  ISETP.NE.AND P2, PT, R9, RZ, PT ;  /* 0x000000ff0900720c */ /* 0x000fda0003f45270 */
[----:B------:R-:W-:Y:S05]  /*97d0*/  @P2 BRA `(.L_x_53) ;  /* 0x00000000001c2947 */ /* 0x000fea0003800000 */
[----:B------:R-:W2:Y:S01]  /*97e0*/  S2R R9, SR_TID.X ;  /* 0x0000000000097919 */ /* 0x000ea20000002100 */
[----:B-1----:R-:W-:-:S04]  /*97f0*/  IMAD.MOV.U32 R3, RZ, RZ, 0xc000 ;  /* 0x0000c000ff037424 */ /* 0x002fc800078e00ff */
[----:B------:R3:W-:Y:S01]  /*9800*/  SYNCS.ARRIVE.TRANS64 RZ, [R2+URZ+0x34830], R3 ;  /* 0x0348300302ff79a7 */ /* 0x0007e2000800003f */
[----:B--2---:R-:W-:-:S04]  /*9810*/  LOP3.LUT R9, R9, 0x1f, RZ, 0xc0, !PT ;  /* 0x0000001f09097812 */ /* 0x004fc800078ec0ff */
[----:B------:R-:W-:-:S13]  /*9820*/  ISETP.NE.AND P1, PT, R9, RZ, PT ;  /* 0x000000ff0900720c */ /* 0x000fda0003f25270 */
[----:B---3--:R-:W-:Y:S05]  /*9830*/  @!P1 BRA `(.L_x_53) ;  /* 0x0000000000049947 */ /* 0x008fea0003800000 */
[----:B------:R-:W-:Y:S01]  /*9840*/  BPT.TRAP 0x1 ;  /* 0x000000040000795c */ /* 0x000fe20000300000 */
.L_x_53:
[----:B------:R-:W2:Y:S01]  /*9850*/  S2R R14, SR_CgaCtaId ;  /* 0x00000000000e7919 */ /* 0x000ea20000008800 */
[----:B------:R-:W-:Y:S01]  /*9860*/  MOV R9, 0x400 ;  /* 0x0000040000097802 */ /* 0x000fe20000000f00 */
        /* <DEDUP_REMOVED lines=9> */
[----:B------:R-:W-:Y:S01]  /*9900*/  UMOV UR17, 0x40 ;  /* 0x0000004000117882 */ /* 0x000fe20000000000 */
[----:B------:R-:W-:Y:S01]  /*9910*/  UMOV UR16, 0x80 ;  /* 0x0000008000107882 */ /* 0x000fe20000000000 */
[----:B-1----:R-:W-:-:S03]  /*9920*/  SHF.L.U32 R3, R17, 0x1f, RZ ;  /* 0x0000001f11037819 */ /* 0x002fc600000006ff */
[----:B------:R-:W-:Y:S02]  /*9930*/  UIADD3 UR9, UR9, 0x34830, URZ ;  /* 0x0003483009097890 */ /* 0x000fe4000fffe03f */
[----:B------:R-:W-:Y:S01]  /*9940*/  USHF.L.U32 UR11, UR11, 0x7, URZ ;  /* 0x000000070b0b7899 */ /* 0x000fe2000800063f */
[----:B--2---:R-:W-:-:S05]  /*9950*/  LEA R9, R14, R9, 0x18 ;  /* 0x000000090e097211 */ /* 0x004fca00078ec0ff */
[----:B------:R-:W-:-:S05]  /*9960*/  IMAD R2, R7, 0xc000, R9 ;  /* 0x0000c00007027824 */ /* 0x000fca00078e0209 */
[----:B------:R-:W-:Y:S01]  /*9970*/  R2UR UR14, R2 ;  /* 0x00000000020e72ca */ /* 0x000fe200000e0000 */
[----:B------:R-:W-:-:S05]  /*9980*/  VIADD R2, R9, 0x34800 ;  /* 0x0003480009027836 */ /* 0x000fca0000000000 */
[----:B------:R-:W-:-:S07]  /*9990*/  LEA R2, R16, R2, 0x3 ;  /* 0x0000000210027211 */ /* 0x000fce00078e18ff */
[----:B------:R-:W-:Y:S02]  /*99a0*/  UIADD3 UR8, UR14, 0x1c400, URZ ;  /* 0x0001c4000e087890 */ /* 0x000fe4000fffe03f */
[----:B------:R-:W-:Y:S02]  /*99b0*/  UIADD3 UR15, UR14, 0x20400, URZ ;  /* 0x000204000e0f7890 */ /* 0x000fe4000fffe03f */
[----:B------:R-:W-:-:S05]  /*99c0*/  UIADD3 UR14, UR14, 0x24400, URZ ;  /* 0x000244000e0e7890 */ /* 0x000fca000fffe03f */
[----:B------:R1:W-:Y:S02]  /*99d0*/  UTMALDG.4D [UR8], [UR4], desc[UR6] ;  /* 0x00000608040075b4 */ /* 0x0003e40008019000 */
[----:B-1----:R-:W-:Y:S01]  /*99e0*/  UMOV UR8, UR15 ;  /* 0x0000000f00087c82 */ /* 0x002fe20008000000 */
[----:B------:R-:W-:Y:S02]  /*99f0*/  UMOV UR10, UR17 ;  /* 0x00000011000a7c82 */ /* 0x000fe40008000000 */
[----:B------:R1:W-:Y:S02]  /*9a00*/  UTMALDG.4D [UR8], [UR4], desc[UR6] ;  /* 0x00000608040075b4 */ /* 0x0003e40008019000 */
[----:B-1----:R-:W-:Y:S01]  /*9a10*/  UMOV UR8, UR14 ;  /* 0x0000000e00087c82 */ /* 0x002fe20008000000 */
[----:B------:R-:W-:Y:S02]  /*9a20*/  UMOV UR10, UR16 ;  /* 0x00000010000a7c82 */ /* 0x000fe40008000000 */
[----:B------:R1:W-:Y:S01]  /*9a30*/  UTMALDG.4D [UR8], [UR4], desc[UR6] ;  /* 0x00000608040075b4 */ /* 0x0003e20008019000 */
[----:B------:R-:W2:Y:S02]  /*9a40*/  SYNCS.PHASECHK.TRANS64.TRYWAIT P1, [R2+URZ+0x60], R3 ;  /* 0x00006003020075a7 */ /* 0x000ea4000802017f */
[----:B-12---:R-:W-:Y:S05]  /*9a50*/  @!P1 BRA `(.L_x_54) ;  /* 0x0000001c00409947 */ /* 0x006fea0003800000 */
.L_x_99:
[----:B------:R-:W-:Y:S05]  /*9a60*/  @P2 BRA `(.L_x_55) ;  /* 0x00000000002c2947 */ /* 0x000fea0003800000 */
[----:B------:R-:W2:Y:S01]  /*9a70*/  S2R R9, SR_TID.X ;  /* 0x0000000000097919 */ /* 0x000ea20000002100 */
[----:B------:R-:W-:Y:S01]  /*9a80*/  MOV R14, 0x400 ;  /* 0x00000400000e7802 */ /* 0x000fe20000000f00 */
[----:B-1----:R-:W-:Y:S01]  /*9a90*/  IMAD.MOV.U32 R3, RZ, RZ, 0x8000 ;  /* 0x00008000ff037424 */ /* 0x002fe200078e00ff */
[----:B------:R-:W1:Y:S01]  /*9aa0*/  S2R R15, SR_CgaCtaId ;  /* 0x00000000000f7919 */ /* 0x000e620000008800 */
[----:B--2---:R-:W-:-:S04]  /*9ab0*/  LOP3.LUT R9, R9, 0x1f, RZ, 0xc0, !PT ;  /* 0x0000001f09097812 */ /* 0x004fc800078ec0ff */
[----:B------:R-:W-:Y:S02]  /*9ac0*/  ISETP.NE.AND P1, PT, R9, RZ, PT ;  /* 0x000000ff0900720c */ /* 0x000fe40003f25270 */
[----:B-1----:R-:W-:-:S05]  /*9ad0*/  LEA R14, R15, R14, 0x18 ;  /* 0x0000000e0f0e7211 */ /* 0x002fca00078ec0ff */
[----:B------:R-:W-:-:S04]  /*9ae0*/  IMAD R2, R16, 0x8, R14 ;  /* 0x0000000810027824 */ /* 0x000fc800078e020e */
[----:B------:R2:W-:Y:S02]  /*9af0*/  SYNCS.ARRIVE.TRANS64 RZ, [R2+URZ+0x34850], R3 ;  /* 0x0348500302ff79a7 */ /* 0x0005e4000800003f */
[----:B------:R-:W-:Y:S05]  /*9b00*/  @!P1 BRA `(.L_x_55) ;  /* 0x0000000000049947 */ /* 0x000fea0003800000 */
[----:B------:R-:W-:Y:S01]  /*9b10*/  BPT.TRAP 0x1 ;  /* 0x000000040000795c */ /* 0x000fe20000300000 */
.L_x_55:
[----:B------:R-:W3:Y:S01]  /*9b20*/  S2R R9, SR_CgaCtaId ;  /* 0x0000000000097919 */ /* 0x000ee20000008800 */
[----:B-12---:R-:W-:Y:S01]  /*9b30*/  MOV R3, 0x400 ;  /* 0x0000040000037802 */ /* 0x006fe20000000f00 */
[----:B------:R-:W-:Y:S01]  /*9b40*/  UIADD3 UR4, UP0, UR36, 0x470, URZ ;  /* 0x0000047024047890 */ /* 0x000fe2000ff1e03f */
[----:B------:R-:W-:Y:S01]  /*9b50*/  R2UR UR11, R18 ;  /* 0x00000000120b72ca */ /* 0x000fe200000e0000 */
[----:B------:R-:W-:Y:S01]  /*9b60*/  UMOV UR10, URZ ;  /* 0x0000003f000a7c82 */ /* 0x000fe20008000000 */
[----:B------:R-:W-:Y:S01]  /*9b70*/  R2UR UR13, R5 ;  /* 0x00000000050d72ca */ /* 0x000fe200000e0000 */
[----:B------:R-:W-:Y:S01]  /*9b80*/  UIADD3.X UR5, URZ, UR37, URZ, UP0, !UPT ;  /* 0x000000253f057290 */ /* 0x000fe200087fe43f */
[----:B------:R-:W-:Y:S01]  /*9b90*/  R2UR UR12, R4 ;  /* 0x00000000040c72ca */ /* 0x000fe200000e0000 */
[----:B------:R-:W-:Y:S01]  /*9ba0*/  UMOV UR7, 0x14f00000 ;  /* 0x14f0000000077882 */ /* 0x000fe20000000000 */
[----:B------:R-:W-:Y:S01]  /*9bb0*/  UMOV UR15, 0x40 ;  /* 0x00000040000f7882 */ /* 0x000fe20000000000 */
[----:B------:R-:W-:Y:S01]  /*9bc0*/  IMAD.MOV.U32 R5, RZ, RZ, R8 ;  /* 0x000000ffff057224 */ /* 0x000fe200078e0008 */
[----:B------:R-:W-:-:S05]  /*9bd0*/  MOV R18, R6 ;  /* 0x0000000600127202 */ /* 0x000fca0000000f00 */
[----:B------:R-:W-:Y:S01]  /*9be0*/  USHF.L.U32 UR11, UR11, 0x7, URZ ;  /* 0x000000070b0b7899 */ /* 0x000fe2000800063f */
[----:B---3--:R-:W-:-:S04]  /*9bf0*/  LEA R3, R9, R3, 0x18 ;  /* 0x0000000309037211 */ /* 0x008fc800078ec0ff */
[----:B------:R-:W-:-:S04]  /*9c00*/  LEA R2, R16, R3, 0x3 ;  /* 0x0000000310027211 */ /* 0x000fc800078e18ff */
[----:B------:R-:W-:Y:S01]  /*9c10*/  R2UR UR9, R2 ;  /* 0x00000000020972ca */ /* 0x000fe200000e0000 */
[----:B------:R-:W-:-:S05]  /*9c20*/  IMAD R2, R16, 0x8000, R3 ;  /* 0x0000800010027824 */ /* 0x000fca00078e0203 */
[----:B------:R-:W-:-:S07]  /*9c30*/  R2UR UR6, R2 ;  /* 0x00000000020672ca */ /* 0x000fce00000e0000 */
[----:B------:R-:W-:-:S06]  /*9c40*/  UIADD3 UR9, UR9, 0x34850, URZ ;  /* 0x0003485009097890 */ /* 0x000fcc000fffe03f */
[----:B------:R-:W-:Y:S02]  /*9c50*/  UIADD3 UR8, UR6, 0x400, URZ ;  /* 0x0000040006087890 */ /* 0x000fe4000fffe03f */
[----:B------:R-:W-:-:S03]  /*9c60*/  UIADD3 UR14, UR6, 0x4400, URZ ;  /* 0x00004400060e7890 */ /* 0x000fc6000fffe03f */
[----:B------:R-:W-:-:S04]  /*9c70*/  UMOV UR6, 0x0 ;  /* 0x0000000000067882 */ /* 0x000fc80000000000 */
[----:B------:R1:W-:Y:S02]  /*9c80*/  UTMALDG.4D [UR8], [UR4], desc[UR6] ;  /* 0x00000608040075b4 */ /* 0x0003e40008019000 */
[----:B-1----:R-:W-:Y:S01]  /*9c90*/  UMOV UR8, UR14 ;  /* 0x0000000e00087c82 */ /* 0x002fe20008000000 */
[----:B------:R-:W-:Y:S02]  /*9ca0*/  UMOV UR10, UR15 ;  /* 0x0000000f000a7c82 */ /* 0x000fe40008000000 */
[----:B------:R1:W-:Y:S02]  /*9cb0*/  UTMALDG.4D [UR8], [UR4], desc[UR6] ;  /* 0x00000608040075b4 */ /* 0x0003e40008019000 */
[----:B-1----:R-:W-:Y:S01]  /*9cc0*/  NOP ;  /* 0x0000000000007918 */ /* 0x002fe20000000000 */
.L_x_50:
[----:B------:R-:W-:Y:S05]  /*9cd0*/  BSYNC B0 ;  /* 0x0000000000007941 */ /* 0x000fea0003800000 */
.L_x_49:
[----:B------:R-:W2:Y:S01]  /*9ce0*/  LDL.LU R2, [R1+0xc] ;  /* 0x00000c0001027983 */ /* 0x000ea20000300800 */
[----:B------:R-:W-:Y:S01]  /*9cf0*/  IMAD.MOV.U32 R16, RZ, RZ, R7 ;  /* 0x000000ffff107224 */ /* 0x000fe200078e0007 */
[----:B------:R-:W-:Y:S01]  /*9d00*/  MOV R17, R12 ;  /* 0x0000000c00117202 */ /* 0x000fe20000000f00 */
[----:B--2---:R-:W-:-:S07]  /*9d10*/  VIADD R6, R2, 0xfffffffd ;  /* 0xfffffffd02067836 */ /* 0x004fce0000000000 */
.L_x_48:
[----:B------:R-:W-:Y:S01]  /*9d20*/  IMAD.MOV R13, RZ, RZ, -R13 ;  /* 0x000000ffff0d7224 */ /* 0x000fe200078e0a0d */
[----:B------:R-:W-:Y:S04]  /*9d30*/  BSSY B0, `(.L_x_47) ;  /* 0x00000ed000007945 */ /* 0x000fe80003800000 */
[----:B------:R-:W-:-:S13]  /*9d40*/  ISETP.NE.AND P1, PT, R10, R13, PT ;  /* 0x0000000d0a00720c */ /* 0x000fda0003f25270 */
[----:B------:R-:W-:Y:S05]  /*9d50*/  @!P1 BRA `(.L_x_56) ;  /* 0x0000000c00a89947 */ /* 0x000fea0003800000 */
[----:B------:R-:W-:-:S07]  /*9d60*/  IMAD.MOV.U32 R8, RZ, RZ, R5 ;  /* 0x000000ffff087224 */ /* 0x000fce00078e0005 */
.L_x_71:
[----:B------:R-:W-:Y:S01]  /*9d70*/  IADD3 R7, R16, 0x1, RZ ;  /* 0x0000000110077810 */ /* 0x000fe20007ffe0ff */
[----:B------:R-:W-:Y:S03]  /*9d80*/  BSSY B1, `(.L_x_57) ;  /* 0x0000070000017945 */ /* 0x000fe60003800000 */
        /* <DEDUP_REMOVED lines=10> */
[----:B------:R-:W-:-:S04]  /*9e30*/  IMAD R13, R11, UR4, RZ ;  /* 0x000000040b0d7c24 */ /* 0x000fc8000f8e02ff */
[----:B------:R-:W-:Y:S01]  /*9e40*/  IMAD R13, R0, UR5, R13 ;  /* 0x00000005000d7c24 */ /* 0x000fe2000f8e020d */
[----:B-1----:R-:W-:-:S13]  /*9e50*/  ISETP.NE.AND P1, PT, R9, 0x1, PT ;  /* 0x000000010900780c */ /* 0x002fda0003f25270 */
[----:B------:R-:W1:Y:S02]  /*9e60*/  @P1 LDC.64 R2, c[0x0][0x420] ;  /* 0x00010800ff021b82 */ /* 0x000e640000000a00 */
[----:B-1----:R-:W-:-:S04]  /*9e70*/  @P1 IMAD.HI.U32 R8, R6, R2, RZ ;  /* 0x0000000206081227 */ /* 0x002fc800078e00ff */
[----:B------:R-:W-:Y:S01]  /*9e80*/  IMAD.MOV.U32 R2, RZ, RZ, R6 ;  /* 0x000000ffff027224 */ /* 0x000fe200078e0006 */
[----:B------:R-:W-:-:S04]  /*9e90*/  @P1 SHF.R.U32.HI R2, RZ, R3, R8 ;  /* 0x00000003ff021219 */ /* 0x000fc80000011608 */
[----:B------:R-:W-:Y:S02]  /*9ea0*/  IADD3 R12, -R2, RZ, RZ ;  /* 0x000000ff020c7210 */ /* 0x000fe40007ffe1ff */
[----:B------:R-:W-:-:S03]  /*9eb0*/  SHF.R.S32.HI R3, RZ, 0x1f, R2 ;  /* 0x0000001fff037819 */ /* 0x000fc60000011402 */
[----:B------:R-:W-:Y:S02]  /*9ec0*/  IMAD R12, R9, R12, R6 ;  /* 0x0000000c090c7224 */ /* 0x000fe400078e0206 */
[----:B------:R-:W1:Y:S01]  /*9ed0*/  LDC.64 R8, c[0x0][0x3f8] ;  /* 0x0000fe00ff087b82 */ /* 0x000e620000000a00 */
[----:B------:R-:W-:-:S04]  /*9ee0*/  IMAD.WIDE.U32 R2, R0, UR4, R2 ;  /* 0x0000000400027c25 */ /* 0x000fc8000f8e0002 */
[----:B------:R-:W-:Y:S01]  /*9ef0*/  IMAD.IADD R13, R13, 0x1, R3 ;  /* 0x000000010d0d7824 */ /* 0x000fe200078e0203 */
[----:B-1----:R-:W-:-:S04]  /*9f00*/  LEA R8, P1, R2, R8, 0x2 ;  /* 0x0000000802087211 */ /* 0x002fc800078210ff */
[----:B------:R-:W-:-:S05]  /*9f10*/  LEA.HI.X R9, R2, R9, R13, 0x2, P1 ;  /* 0x0000000902097211 */ /* 0x000fca00008f140d */
[----:B------:R1:W5:Y:S04]  /*9f20*/  LDG.E R8, desc[UR6][R8.64] ;  /* 0x0000000608087981 */ /* 0x000368000c1e1900 */
.L_x_59:
[----:B------:R-:W2:Y:S01]  /*9f30*/  S2R R3, SR_CgaCtaId ;  /* 0x0000000000037919 */ /* 0x000ea20000008800 */
[----:B------:R-:W-:-:S04]  /*9f40*/  MOV R2, 0x400 ;  /* 0x0000040000027802 */ /* 0x000fc80000000f00 */
[----:B--2---:R-:W-:Y:S02]  /*9f50*/  LEA R2, R3, R2, 0x18 ;  /* 0x0000000203027211 */ /* 0x004fe400078ec0ff */
[----:B------:R-:W-:-:S03]  /*9f60*/  SHF.L.U32 R3, R10, 0x1f, RZ ;  /* 0x0000001f0a037819 */ /* 0x000fc600000006ff */
[----:B------:R-:W-:-:S04]  /*9f70*/  IMAD R2, R7, 0x8, R2 ;  /* 0x0000000807027824 */ /* 0x000fc800078e0202 */
[----:B------:R-:W2:Y:S02]  /*9f80*/  SYNCS.PHASECHK.TRANS64.TRYWAIT P1, [R2+URZ+0x34840], R3 ;  /* 0x03484003020075a7 */ /* 0x000ea4000802017f */
[----:B--2---:R-:W-:Y:S05]  /*9f90*/  @!P1 BRA `(.L_x_60) ;  /* 0x0000001800049947 */ /* 0x004fea0003800000 */
.L_x_100:
[----:B-1----:R-:W1:Y:S02]  /*9fa0*/  S2R R9, SR_TID.X ;  /* 0x0000000000097919 */ /* 0x002e640000002100 */
[----:B-1----:R-:W-:-:S04]  /*9fb0*/  LOP3.LUT R9, R9, 0x7f, RZ, 0xc0, !PT ;  /* 0x0000007f09097812 */ /* 0x002fc800078ec0ff */
[----:B------:R-:W-:-:S13]  /*9fc0*/  ISETP.NE.AND P2, PT, R9, RZ, PT ;  /* 0x000000ff0900720c */ /* 0x000fda0003f45270 */
[----:B------:R-:W-:Y:S05]  /*9fd0*/  @P2 BRA `(.L_x_61) ;  /* 0x00000000001c2947 */ /* 0x000fea0003800000 */
[----:B------:R-:W1:Y:S01]  /*9fe0*/  S2R R9, SR_TID.X ;  /* 0x0000000000097919 */ /* 0x000e620000002100 */
[----:B--2---:R-:W-:-:S04]  /*9ff0*/  MOV R3, 0xc000 ;  /* 0x0000c00000037802 */ /* 0x004fc80000000f00 */
[----:B------:R3:W-:Y:S01]  /*a000*/  SYNCS.ARRIVE.TRANS64 RZ, [R2+URZ+0x34830], R3 ;  /* 0x0348300302ff79a7 */ /* 0x0007e2000800003f */
[----:B-1----:R-:W-:-:S04]  /*a010*/  LOP3.LUT R9, R9, 0x1f, RZ, 0xc0, !PT ;  /* 0x0000001f09097812 */ /* 0x002fc800078ec0ff */
[----:B------:R-:W-:-:S13]  /*a020*/  ISETP.NE.AND P1, PT, R9, RZ, PT ;  /* 0x000000ff0900720c */ /* 0x000fda0003f25270 */
[----:B---3--:R-:W-:Y:S05]  /*a030*/  @!P1 BRA `(.L_x_61) ;  /* 0x0000000000049947 */ /* 0x008fea0003800000 */
[----:B------:R-:W-:Y:S01]  /*a040*/  BPT.TRAP 0x1 ;  /* 0x000000040000795c */ /* 0x000fe20000300000 */
.L_x_61:
[----:B------:R-:W1:Y:S01]  /*a050*/  S2R R9, SR_CgaCtaId ;  /* 0x0000000000097919 */ /* 0x000e620000008800 */
        /* <DEDUP_REMOVED lines=12> */
[----:B------:R-:W-:-:S03]  /*a120*/  SHF.L.U32 R17, R17, 0x1f, RZ ;  /* 0x0000001f11117819 */ /* 0x000fc600000006ff */
[----:B------:R-:W-:Y:S02]  /*a130*/  UIADD3 UR9, UR9, 0x34830, URZ ;  /* 0x0003483009097890 */ /* 0x000fe4000fffe03f */
[----:B------:R-:W-:Y:S01]  /*a140*/  USHF.L.U32 UR11, UR11, 0x7, URZ ;  /* 0x000000070b0b7899 */ /* 0x000fe2000800063f */
[----:B-1----:R-:W-:-:S05]  /*a150*/  LEA R3, R9, R3, 0x18 ;  /* 0x0000000309037211 */ /* 0x002fca00078ec0ff */
[----:B------:R-:W-:Y:S02]  /*a160*/  IMAD R2, R7, 0xc000, R3 ;  /* 0x0000c00007027824 */ /* 0x000fe400078e0203 */
[----:B------:R-:W-:-:S03]  /*a170*/  VIADD R3, R3, 0x34800 ;  /* 0x0003480003037836 */ /* 0x000fc60000000000 */
[----:B------:R-:W-:Y:S01]  /*a180*/  R2UR UR14, R2 ;  /* 0x00000000020e72ca */ /* 0x000fe200000e0000 */
[----:B------:R-:W-:-:S12]  /*a190*/  IMAD R2, R16, 0x8, R3 ;  /* 0x0000000810027824 */ /* 0x000fd800078e0203 */
        /* <DEDUP_REMOVED lines=12> */
.L_x_101:
[----:B------:R-:W-:Y:S05]  /*a260*/  @P2 BRA `(.L_x_63) ;  /* 0x00000000001c2947 */ /* 0x000fea0003800000 */
[----:B------:R-:W2:Y:S01]  /*a270*/  S2R R9, SR_TID.X ;  /* 0x0000000000097919 */ /* 0x000ea20000002100 */
[----:B------:R-:W-:-:S04]  /*a280*/  MOV R3, 0x8000 ;  /* 0x0000800000037802 */ /* 0x000fc80000000f00 */
[----:B------:R3:W-:Y:S01]  /*a290*/  SYNCS.ARRIVE.TRANS64 RZ, [R2+URZ+0x50], R3 ;  /* 0x0000500302ff79a7 */ /* 0x0007e2000800003f */
[----:B--2---:R-:W-:-:S04]  /*a2a0*/  LOP3.LUT R9, R9, 0x1f, RZ, 0xc0, !PT ;  /* 0x0000001f09097812 */ /* 0x004fc800078ec0ff */
[----:B------:R-:W-:-:S13]  /*a2b0*/  ISETP.NE.AND P1, PT, R9, RZ, PT ;  /* 0x000000ff0900720c */ /* 0x000fda0003f25270 */
[----:B---3--:R-:W-:Y:S05]  /*a2c0*/  @!P1 BRA `(.L_x_63) ;  /* 0x0000000000049947 */ /* 0x008fea0003800000 */
[----:B------:R-:W-:Y:S01]  /*a2d0*/  BPT.TRAP 0x1 ;  /* 0x000000040000795c */ /* 0x000fe20000300000 */
.L_x_63:
        /* <DEDUP_REMOVED lines=9> */
[----:B------:R-:W-:Y:S01]  /*a370*/  R2UR UR12, R4 ;  /* 0x00000000040c72ca */ /* 0x000fe200000e0000 */
[----:B------:R-:W-:Y:S01]  /*a380*/  UMOV UR15, 0x40 ;  /* 0x00000040000f7882 */ /* 0x000fe20000000000 */
[----:B------:R-:W-:Y:S01]  /*a390*/  IMAD.MOV.U32 R18, RZ, RZ, R12 ;  /* 0x000000ffff127224 */ /* 0x000fe200078e000c */
[----:B------:R-:W-:-:S04]  /*a3a0*/  MOV R5, R8 ;  /* 0x0000000800057202 */ /* 0x000fc80000000f00 */
[----:B------:R-:W-:Y:S02]  /*a3b0*/  USHF.L.U32 UR11, UR11, 0x7, URZ ;  /* 0x000000070b0b7899 */ /* 0x000fe4000800063f */
[----:B------:R-:W-:Y:S01]  /*a3c0*/  UIADD3 UR9, UR9, 0x50, URZ ;  /* 0x0000005009097890 */ /* 0x000fe2000fffe03f */
[----:B--2---:R-:W-:-:S05]  /*a3d0*/  LEA R3, R9, R3, 0x18 ;  /* 0x0000000309037211 */ /* 0x004fca00078ec0ff */
[----:B------:R-:W-:-:S05]  /*a3e0*/  IMAD R16, R16, 0x8000, R3 ;  /* 0x0000800010107824 */ /* 0x000fca00078e0203 */
[----:B------:R-:W-:-:S13]  /*a3f0*/  R2UR UR6, R16 ;  /* 0x00000000100672ca */ /* 0x000fda00000e0000 */
[----:B------:R-:W-:Y:S02]  /*a400*/  UIADD3 UR8, UR6, 0x400, URZ ;  /* 0x0000040006087890 */ /* 0x000fe4000fffe03f */
[----:B------:R-:W-:-:S03]  /*a410*/  UIADD3 UR14, UR6, 0x4400, URZ ;  /* 0x00004400060e7890 */ /* 0x000fc6000fffe03f */
[----:B------:R-:W-:-:S04]  /*a420*/  UMOV UR6, 0x0 ;  /* 0x0000000000067882 */ /* 0x000fc80000000000 */
[----:B------:R2:W-:Y:S02]  /*a430*/  UTMALDG.4D [UR8], [UR4], desc[UR6] ;  /* 0x00000608040075b4 */ /* 0x0005e40008019000 */
[----:B--2---:R-:W-:Y:S01]  /*a440*/  UMOV UR8, UR14 ;  /* 0x0000000e00087c82 */ /* 0x004fe20008000000 */
[----:B------:R-:W-:Y:S02]  /*a450*/  UMOV UR10, UR15 ;  /* 0x0000000f000a7c82 */ /* 0x000fe40008000000 */
[----:B------:R2:W-:Y:S02]  /*a460*/  UTMALDG.4D [UR8], [UR4], desc[UR6] ;  /* 0x00000608040075b4 */ /* 0x0005e40008019000 */
[----:B--2---:R-:W-:Y:S01]  /*a470*/  NOP ;  /* 0x0000000000007918 */ /* 0x004fe20000000000 */
.L_x_58:
[----:B------:R-:W-:Y:S05]  /*a480*/  BSYNC B1 ;  /* 0x0000000000017941 */ /* 0x000fea0003800000 */
.L_x_57:
[----:B------:R-:W-:Y:S01]  /*a490*/  VIADD R16, R7, 0x1 ;  /* 0x0000000107107836 */ /* 0x000fe20000000000 */
[----:B------:R-:W-:Y:S04]  /*a4a0*/  BSSY B1, `(.L_x_64) ;  /* 0x0000072000017945 */ /* 0x000fe80003800000 */
[----:B------:R-:W-:-:S04]  /*a4b0*/  ISETP.NE.AND P1, PT, R16, 0x2, PT ;  /* 0x000000021000780c */ /* 0x000fc80003f25270 */
[----:B-1----:R-:W-:Y:S02]  /*a4c0*/  SEL R17, RZ, 0x1, P1 ;  /* 0x00000001ff117807 */ /* 0x002fe40000800000 */
[----:B------:R-:W-:Y:S02]  /*a4d0*/  SEL R16, R16, RZ, P1 ;  /* 0x000000ff10107207 */ /* 0x000fe40000800000 */
[----:B------:R-:W-:Y:S01]  /*a4e0*/  LOP3.LUT R17, R10, R17, RZ, 0x3c, !PT ;  /* 0x000000110a117212 */ /* 0x000fe200078e3cff */
[----:B------:R-:W-:Y:S06]  /*a4f0*/  @!P6 BRA `(.L_x_65) ;  /* 0x0000000400b0e947 */ /* 0x000fec0003800000 */
[----:B------:R-:W-:Y:S01]  /*a500*/  VIADD R12, R6, 0xffffffff ;  /* 0xffffffff060c7836 */ /* 0x000fe20000000000 */
        /* <DEDUP_REMOVED lines=8> */
[----:B-1----:R-:W-:Y:S01]  /*a590*/  @P1 IMAD.HI.U32 R9, R12, R2, RZ ;  /* 0x000000020c091227 */ /* 0x002fe200078e00ff */
[----:B------:R-:W-:-:S04]  /*a5a0*/  MOV R2, R12 ;  /* 0x0000000c00027202 */ /* 0x000fc80000000f00 */
[----:B------:R-:W-:-:S05]  /*a5b0*/  @P1 SHF.R.U32.HI R2, RZ, R3, R9 ;  /* 0x00000003ff021219 */ /* 0x000fca0000011609 */
[----:B------:R-:W-:-:S04]  /*a5c0*/  IMAD.MOV R3, RZ, RZ, -R2 ;  /* 0x000000ffff037224 */ /* 0x000fc800078e0a02 */
[----:B------:R-:W-:Y:S01]  /*a5d0*/  IMAD R12, R8, R3, R12 ;  /* 0x00000003080c7224 */ /* 0x000fe200078e020c */
[--C-:B------:R-:W-:Y:S01]  /*a5e0*/  SHF.R.S32.HI R3, RZ, 0x1f, R2.reuse ;  /* 0x0000001fff037819 */ /* 0x100fe20000011402 */
[----:B------:R-:W1:Y:S02]  /*a5f0*/  LDC.64 R8, c[0x0][0x3f8] ;  /* 0x0000fe00ff087b82 */ /* 0x000e640000000a00 */
[----:B------:R-:W-:-:S04]  /*a600*/  IMAD.WIDE.U32 R2, R0, UR4, R2 ;  /* 0x0000000400027c25 */ /* 0x000fc8000f8e0002 */
[----:B------:R-:W-:Y:S01]  /*a610*/  IMAD.IADD R13, R13, 0x1, R3 ;  /* 0x000000010d0d7824 */ /* 0x000fe200078e0203 */
[----:B-1----:R-:W-:-:S04]  /*a620*/  LEA R8, P1, R2, R8, 0x2 ;  /* 0x0000000802087211 */ /* 0x002fc800078210ff */
[----:B------:R-:W-:-:S05]  /*a630*/  LEA.HI.X R9, R2, R9, R13, 0x2, P1 ;  /* 0x0000000902097211 */ /* 0x000fca00008f140d */
[----:B------:R1:W5:Y:S04]  /*a640*/  LDG.E R8, desc[UR6][R8.64] ;  /* 0x0000000608087981 */ /* 0x000368000c1e1900 */
.L_x_66:
[----:B------:R-:W2:Y:S01]  /*a650*/  S2R R3, SR_CgaCtaId ;  /* 0x0000000000037919 */ /* 0x000ea20000008800 */
[----:B------:R-:W-:-:S04]  /*a660*/  MOV R2, 0x400 ;  /* 0x0000040000027802 */ /* 0x000fc80000000f00 */
[----:B--2---:R-:W-:Y:S02]  /*a670*/  LEA R2, R3, R2, 0x18 ;  /* 0x0000000203027211 */ /* 0x004fe400078ec0ff */
[----:B------:R-:W-:Y:S02]  /*a680*/  SHF.L.U32 R3, R17, 0x1f, RZ ;  /* 0x0000001f11037819 */ /* 0x000fe400000006ff */
[----:B------:R-:W-:-:S04]  /*a690*/  LEA R2, R16, R2, 0x3 ;  /* 0x0000000210027211 */ /* 0x000fc800078e18ff */
[----:B------:R-:W2:Y:S02]  /*a6a0*/  SYNCS.PHASECHK.TRANS64.TRYWAIT P1, [R2+URZ+0x34840], R3 ;  /* 0x03484003020075a7 */ /* 0x000ea4000802017f */
[----:B--2---:R-:W-:Y:S05]  /*a6b0*/  @!P1 BRA `(.L_x_67) ;  /* 0x0000001000649947 */ /* 0x004fea0003800000 */
.L_x_102:
[----:B-1----:R-:W1:Y:S02]  /*a6c0*/  S2R R9, SR_TID.X ;  /* 0x0000000000097919 */ /* 0x002e640000002100 */
[----:B-1----:R-:W-:-:S04]  /*a6d0*/  LOP3.LUT R9, R9, 0x7f, RZ, 0xc0, !PT ;  /* 0x0000007f09097812 */ /* 0x002fc800078ec0ff */
[----:B------:R-:W-:-:S13]  /*a6e0*/  ISETP.NE.AND P2, PT, R9, RZ, PT ;  /* 0x000000ff0900720c */ /* 0x000fda0003f45270 */
[----:B------:R-:W-:Y:S05]  /*a6f0*/  @P2 BRA `(.L_x_68) ;  /* 0x00000000001c2947 */ /* 0x000fea0003800000 */
[----:B------:R-:W1:Y:S01]  /*a700*/  S2R R9, SR_TID.X ;  /* 0x0000000000097919 */ /* 0x000e620000002100 */
[----:B--2---:R-:W-:-:S04]  /*a710*/  IMAD.MOV.U32 R3, RZ, RZ, 0xc000 ;  /* 0x0000c000ff037424 */ /* 0x004fc800078e00ff */
[----:B------:R3:W-:Y:S01]  /*a720*/  SYNCS.ARRIVE.TRANS64 RZ, [R2+URZ+0x34830], R3 ;  /* 0x0348300302ff79a7 */ /* 0x0007e2000800003f */
[----:B-1----:R-:W-:-:S04]  /*a730*/  LOP3.LUT R9, R9, 0x1f, RZ, 0xc0, !PT ;  /* 0x0000001f09097812 */ /* 0x002fc800078ec0ff */
[----:B------:R-:W-:-:S13]  /*a740*/  ISETP.NE.AND P1, PT, R9, RZ, PT ;  /* 0x000000ff0900720c */ /* 0x000fda0003f25270 */
[----:B---3--:R-:W-:Y:S05]  /*a750*/  @!P1 BRA `(.L_x_68) ;  /* 0x0000000000049947 */ /* 0x008fea0003800000 */
[----:B------:R-:W-:Y:S01]  /*a760*/  BPT.TRAP 0x1 ;  /* 0x000000040000795c */ /* 0x000fe20000300000 */
.L_x_68:
[----:B------:R-:W1:Y:S01]  /*a770*/  S2R R13, SR_CgaCtaId ;  /* 0x00000000000d7919 */ /* 0x000e620000008800 */
[----:B------:R-:W-:Y:S01]  /*a780*/  MOV R9, 0x400 ;  /* 0x0000040000097802 */ /* 0x000fe20000000f00 */
[----:B------:R-:W-:Y:S01]  /*a790*/  UIADD3 UR4, UP0, UR36, 0x370, URZ ;  /* 0x0000037024047890 */ /* 0x000fe2000ff1e03f */
[----:B------:R-:W-:Y:S01]  /*a7a0*/  R2UR UR11, R12 ;  /* 0x000000000c0b72ca */ /* 0x000fe200000e0000 */
[----:B------:R-:W-:Y:S01]  /*a7b0*/  UMOV UR10, URZ ;  /* 0x0000003f000a7c82 */ /* 0x000fe20008000000 */
[----:B------:R-:W-:Y:S01]  /*a7c0*/  R2UR UR12, R4 ;  /* 0x00000000040c72ca */ /* 0x000fe200000e0000 */
[----:B------:R-:W-:Y:S01]  /*a7d0*/  UIADD3.X UR5, URZ, UR37, URZ, UP0, !UPT ;  /* 0x000000253f057290 */ /* 0x000fe200087fe43f */
[----:B-----5:R-:W-:Y:S01]  /*a7e0*/  R2UR UR13, R8 ;  /* 0x00000000080d72ca */ /* 0x020fe200000e0000 */
[----:B------:R-:W-:Y:S01]  /*a7f0*/  UMOV UR6, 0x0 ;  /* 0x0000000000067882 */ /* 0x000fe20000000000 */
[----:B------:R-:W-:Y:S01]  /*a800*/  UMOV UR7, 0x14f00000 ;  /* 0x14f0000000077882 */ /* 0x000fe20000000000 */
[----:B------:R-:W-:Y:S01]  /*a810*/  UMOV UR18, 0x40 ;  /* 0x0000004000127882 */ /* 0x000fe20000000000 */
[----:B------:R-:W-:-:S05]  /*a820*/  UMOV UR17, 0x80 ;  /* 0x0000008000117882 */ /* 0x000fca0000000000 */
[----:B------:R-:W-:Y:S01]  /*a830*/  USHF.L.U32 UR11, UR11, 0x7, URZ ;  /* 0x000000070b0b7899 */ /* 0x000fe2000800063f */
[----:B-1----:R-:W-:-:S05]  /*a840*/  LEA R9, R13, R9, 0x18 ;  /* 0x000000090d097211 */ /* 0x002fca00078ec0ff */
[----:B--2---:R-:W-:-:S05]  /*a850*/  VIADD R2, R9, 0x34800 ;  /* 0x0003480009027836 */ /* 0x004fca0000000000 */
[----:B------:R-:W-:Y:S01]  /*a860*/  LEA R3, R16, R2, 0x3 ;  /* 0x0000000210037211 */ /* 0x000fe200078e18ff */
[----:B------:R-:W-:-:S03]  /*a870*/  IMAD R2, R7, 0x8, R2 ;  /* 0x0000000807027824 */ /* 0x000fc600078e0202 */
[----:B------:R-:W-:Y:S01]  /*a880*/  R2UR UR9, R3 ;  /* 0x00000000030972ca */ /* 0x000fe200000e0000 */
[----:B------:R-:W-:-:S05]  /*a890*/  IMAD R3, R16, 0xc000, R9 ;  /* 0x0000c00010037824 */ /* 0x000fca00078e0209 */
[----:B------:R-:W-:Y:S02]  /*a8a0*/  R2UR UR8, R3 ;  /* 0x00000000030872ca */ /* 0x000fe400000e0000 */
[----:B------:R-:W-:-:S05]  /*a8b0*/  SHF.L.U32 R3, R10, 0x1f, RZ ;  /* 0x0000001f0a037819 */ /* 0x000fca00000006ff */
[----:B------:R-:W-:-:S06]  /*a8c0*/  UIADD3 UR9, UR9, 0x30, URZ ;  /* 0x0000003009097890 */ /* 0x000fcc000fffe03f */
[----:B------:R-:W-:Y:S02]  /*a8d0*/  UIADD3 UR14, UR8, 0x1c400, URZ ;  /* 0x0001c400080e7890 */ /* 0x000fe4000fffe03f */
[----:B------:R-:W-:Y:S02]  /*a8e0*/  UIADD3 UR15, UR8, 0x20400, URZ ;  /* 0x00020400080f7890 */ /* 0x000fe4000fffe03f */
[----:B------:R-:W-:-:S03]  /*a8f0*/  UIADD3 UR16, UR8, 0x24400, URZ ;  /* 0x0002440008107890 */ /* 0x000fc6000fffe03f */
[----:B------:R-:W-:Y:S02]  /*a900*/  UMOV UR8, UR14 ;  /* 0x0000000e00087c82 */ /* 0x000fe40008000000 */
[----:B------:R1:W-:Y:S02]  /*a910*/  UTMALDG.4D [UR8], [UR4], desc[UR6] ;  /* 0x00000608040075b4 */ /* 0x0003e40008019000 */
[----:B-1----:R-:W-:Y:S01]  /*a920*/  UMOV UR8, UR15 ;  /* 0x0000000f00087c82 */ /* 0x002fe20008000000 */
[----:B------:R-:W-:Y:S02]  /*a930*/  UMOV UR10, UR18 ;  /* 0x00000012000a7c82 */ /* 0x000fe40008000000 */
[----:B------:R1:W-:Y:S02]  /*a940*/  UTMALDG.4D [UR8], [UR4], desc[UR6] ;  /* 0x00000608040075b4 */ /* 0x0003e40008019000 */
[----:B-1----:R-:W-:Y:S01]  /*a950*/  UMOV UR8, UR16 ;  /* 0x0000001000087c82 */ /* 0x002fe20008000000 */
[----:B------:R-:W-:-:S02]  /*a960*/  UMOV UR10, UR17 ;  /* 0x00000011000a7c82 */ /* 0x000fc40008000000 */
[----:B------:R1:W-:Y:S01]  /*a970*/  UTMALDG.4D [UR8], [UR4], desc[UR6] ;  /* 0x00000608040075b4 */ /* 0x0003e20008019000 */
[----:B------:R-:W2:Y:S02]  /*a980*/  SYNCS.PHASECHK.TRANS64.TRYWAIT P1, [R2+URZ+0x60], R3 ;  /* 0x00006003020075a7 */ /* 0x000ea4000802017f */
[----:B-12---:R-:W-:Y:S05]  /*a990*/  @!P1 BRA `(.L_x_69) ;  /* 0x0000000c00c09947 */ /* 0x006fea0003800000 */
.L_x_103:
        /* <DEDUP_REMOVED lines=8> */
.L_x_70:
[----:B------:R-:W2:Y:S01]  /*aa20*/  S2R R9, SR_CgaCtaId ;  /* 0x0000000000097919 */ /* 0x000ea20000008800 */
[----:B-1----:R-:W-:Y:S01]  /*aa30*/  MOV R3, 0x400 ;  /* 0x0000040000037802 */ /* 0x002fe20000000f00 */
        /* <DEDUP_REMOVED lines=9> */
[----:B------:R-:W-:-:S02]  /*aad0*/  IMAD.MOV.U32 R18, RZ, RZ, R12 ;  /* 0x000000ffff127224 */ /* 0x000fc400078e000c */
[----:B------:R-:W-:-:S03]  /*aae0*/  IMAD.MOV.U32 R5, RZ, RZ, R8 ;  /* 0x000000ffff057224 */ /* 0x000fc600078e0008 */
[----:B------:R-:W-:Y:S02]  /*aaf0*/  USHF.L.U32 UR11, UR11, 0x7, URZ ;  /* 0x000000070b0b7899 */ /* 0x000fe4000800063f */
[----:B------:R-:W-:Y:S01]  /*ab00*/  UIADD3 UR9, UR9, 0x50, URZ ;  /* 0x0000005009097890 */ /* 0x000fe2000fffe03f */
[----:B--2---:R-:W-:-:S04]  /*ab10*/  LEA R3, R9, R3, 0x18 ;  /* 0x0000000309037211 */ /* 0x004fc800078ec0ff */
[----:B------:R-:W-:-:S04]  /*ab20*/  LEA R7, R7, R3, 0xf ;  /* 0x0000000307077211 */ /* 0x000fc800078e78ff */
[----:B------:R-:W-:-:S13]  /*ab30*/  R2UR UR6, R7 ;  /* 0x00000000070672ca */ /* 0x000fda00000e0000 */
        /* <DEDUP_REMOVED lines=8> */
.L_x_65:
[----:B------:R-:W-:Y:S05]  /*abc0*/  BSYNC B1 ;  /* 0x0000000000017941 */ /* 0x000fea0003800000 */
.L_x_64:
[C---:B------:R-:W-:Y:S02]  /*abd0*/  ISETP.GT.AND P1, PT, R6.reuse, 0x1, PT ;  /* 0x000000010600780c */ /* 0x040fe40003f24270 */
[----:B------:R-:W-:-:S11]  /*abe0*/  IADD3 R6, R6, -0x2, RZ ;  /* 0xfffffffe06067810 */ /* 0x000fd60007ffe0ff */
[----:B------:R-:W-:Y:S05]  /*abf0*/  @P1 BRA `(.L_x_71) ;  /* 0xfffffff0005c1947 */ /* 0x000fea000383ffff */
.L_x_56:
[----:B------:R-:W-:Y:S05]  /*ac00*/  BSYNC B0 ;  /* 0x0000000000007941 */ /* 0x000fea0003800000 */
.L_x_47:
[----:B------:R-:W-:Y:S04]  /*ac10*/  BSSY B0, `(.L_x_72) ;  /* 0x000002c000007945 */ /* 0x000fe80003800000 */
[----:B------:R-:W-:Y:S05]  /*ac20*/  @!P6 BRA `(.L_x_73) ;  /* 0x0000000000a8e947 */ /* 0x000fea0003800000 */
[----:B------:R-:W2:Y:S01]  /*ac30*/  S2R R3, SR_CgaCtaId ;  /* 0x0000000000037919 */ /* 0x000ea20000008800 */
[----:B------:R-:W-:Y:S01]  /*ac40*/  MOV R0, 0x400 ;  /* 0x0000040000007802 */ /* 0x000fe20000000f00 */
[----:B------:R-:W3:Y:S03]  /*ac50*/  S2R R2, SR_TID.X ;  /* 0x0000000000027919 */ /* 0x000ee60000002100 */
[----:B--2---:R-:W-:Y:S02]  /*ac60*/  LEA R0, R3, R0, 0x18 ;  /* 0x0000000003007211 */ /* 0x004fe400078ec0ff */
[----:B---3--:R-:W-:-:S03]  /*ac70*/  LOP3.LUT R2, R2, 0x7f, RZ, 0xc0, !PT ;  /* 0x0000007f02027812 */ /* 0x008fc600078ec0ff */
[----:B------:R-:W-:Y:S01]  /*ac80*/  IMAD R3, R16, 0x8, R0 ;  /* 0x0000000810037824 */ /* 0x000fe200078e0200 */
[----:B------:R-:W-:Y:S02]  /*ac90*/  SHF.L.U32 R0, R17, 0x1f, RZ ;  /* 0x0000001f11007819 */ /* 0x000fe400000006ff */
[----:B------:R-:W-:Y:S02]  /*aca0*/  ISETP.NE.AND P1, PT, R2, RZ, PT ;  /* 0x000000ff0200720c */ /* 0x000fe40003f25270 */
[----:B------:R-:W2:Y:S02]  /*acb0*/  SYNCS.PHASECHK.TRANS64.TRYWAIT P0, [R3+URZ+0x34860], R0 ;  /* 0x03486000030075a7 */ /* 0x000ea4000800017f */
[----:B--2---:R-:W-:Y:S09]  /*acc0*/  @!P0 BRA `(.L_x_74) ;  /* 0x0000000c00088947 */ /* 0x004ff20003800000 */
.L_x_104:
        /* <DEDUP_REMOVED lines=8> */
.L_x_75:
        /* <DEDUP_REMOVED lines=10> */
[----:B------:R-:W-:-:S06]  /*adf0*/  UMOV UR15, 0x40 ;  /* 0x00000040000f7882 */ /* 0x000fcc0000000000 */
[----:B------:R-:W-:Y:S02]  /*ae00*/  UIADD3 UR9, UR9, 0x34850, URZ ;  /* 0x0003485009097890 */ /* 0x000fe4000fffe03f */
[----:B------:R-:W-:Y:S01]  /*ae10*/  USHF.L.U32 UR11, UR11, 0x7, URZ ;  /* 0x000000070b0b7899 */ /* 0x000fe2000800063f */
[----:B---3--:R-:W-:-:S04]  /*ae20*/  LEA R0, R2, R0, 0x18 ;  /* 0x0000000002007211 */ /* 0x008fc800078ec0ff */
[----:B------:R-:W-:-:S04]  /*ae30*/  LEA R0, R16, R0, 0xf ;  /* 0x0000000010007211 */ /* 0x000fc800078e78ff */
        /* <DEDUP_REMOVED lines=9> */
.L_x_73:
[----:B------:R-:W-:Y:S05]  /*aed0*/  BSYNC B0 ;  /* 0x0000000000007941 */ /* 0x000fea0003800000 */
.L_x_72:
[----:B------:R-:W2:Y:S01]  /*aee0*/  LDL.LU R0, [R1+0x10] ;  /* 0x0000100001007983 */ /* 0x000ea20000300800 */
[----:B------:R-:W-:-:S03]  /*aef0*/  ULDC UR4, c[0x0][0xda4] ;  /* 0x0003690000047ab9 */ /* 0x000fc60000000800 */
[----:B------:R-:W3:Y:S01]  /*af00*/  LDL.LU R2, [R1+0x18] ;  /* 0x0000180001027983 */ /* 0x000ee20000300800 */
[----:B------:R-:W-:-:S05]  /*af10*/  VIADD R16, R16, 0x1 ;  /* 0x0000000110107836 */ /* 0x000fca0000000000 */
[----:B------:R-:W-:-:S04]  /*af20*/  ISETP.NE.AND P0, PT, R16, 0x2, PT ;  /* 0x000000021000780c */ /* 0x000fc80003f05270 */
[----:B------:R-:W-:Y:S01]  /*af30*/  SEL R16, R16, RZ, P0 ;  /* 0x000000ff10107207 */ /* 0x000fe20000000000 */
[----:B--2---:R-:W-:Y:S01]  /*af40*/  VIADD R0, R0, UR38 ;  /* 0x0000002600007c36 */ /* 0x004fe20008000000 */
[----:B---3--:R-:W-:-:S04]  /*af50*/  IADD3 R2, R2, 0x1, RZ ;  /* 0x0000000102027810 */ /* 0x008fc80007ffe0ff */
[----:B------:R2:W-:Y:S01]  /*af60*/  STL [R1+0x10], R0 ;  /* 0x0000100001007387 */ /* 0x0005e20000100800 */
[----:B------:R-:W-:-:S03]  /*af70*/  ISETP.GE.AND P1, PT, R0, UR4, PT ;  /* 0x0000000400007c0c */ /* 0x000fc6000bf26270 */
[----:B------:R3:W-:Y:S01]  /*af80*/  STL [R1+0x18], R2 ;  /* 0x0000180201007387 */ /* 0x0007e20000100800 */
[----:B--2---:R-:W-:-:S04]  /*af90*/  SEL R0, RZ, 0x1, P0 ;  /* 0x00000001ff007807 */ /* 0x004fc80000000000 */
[----:B------:R-:W-:-:S05]  /*afa0*/  LOP3.LUT R17, R17, R0, RZ, 0x3c, !PT ;  /* 0x0000000011117212 */ /* 0x000fca00078e3cff */
[----:B---3--:R-:W-:Y:S05]  /*afb0*/  @!P1 BRA `(.L_x_76) ;  /* 0xffffffd000cc9947 */ /* 0x008fea000383ffff */
[----:B------:R-:W-:-:S07]  /*afc0*/  LOP3.LUT R2, R2, 0x1, RZ, 0xc, !PT ;  /* 0x0000000102027812 */ /* 0x000fce00078e0cff */
.L_x_32:
[----:B------:R-:W2:Y:S01]  /*afd0*/  S2R R3, SR_CgaCtaId ;  /* 0x0000000000037919 */ /* 0x000ea20000008800 */
[----:B------:R-:W-:Y:S01]  /*afe0*/  MOV R0, 0x400 ;  /* 0x0000040000007802 */ /* 0x000fe20000000f00 */
[----:B------:R-:W-:Y:S03]  /*aff0*/  BSSY B0, `(.L_x_77) ;  /* 0x0000005000007945 */ /* 0x000fe60003800000 */
[----:B--2---:R-:W-:Y:S02]  /*b000*/  LEA R0, R3, R0, 0x18 ;  /* 0x0000000003007211 */ /* 0x004fe400078ec0ff */
[----:B------:R-:W-:-:S04]  /*b010*/  SHF.L.U32 R3, R2, 0x1f, RZ ;  /* 0x0000001f02037819 */ /* 0x000fc800000006ff */
[----:B------:R-:W2:Y:S02]  /*b020*/  SYNCS.PHASECHK.TRANS64.TRYWAIT P0, [R0+URZ+0x34820], R3 ;  /* 0x03482003000075a7 */ /* 0x000ea4000800017f */
[----:B--2---:R-:W-:Y:S05]  /*b030*/  @!P0 BRA `(.L_x_78) ;  /* 0x0000000800408947 */ /* 0x004fea0003800000 */
.L_x_105:
[----:B------:R-:W-:Y:S05]  /*b040*/  BSYNC B0 ;  /* 0x0000000000007941 */ /* 0x000fea0003800000 */
.L_x_77:
[----:B------:R-:W-:-:S03]  /*b050*/  UMOV UR4, 0xffffffff ;  /* 0xffffffff00047882 */ /* 0x000fc60000000000 */
[----:B------:R-:W-:Y:S05]  /*b060*/  BRA.DIV UR4, `(.L_x_79) ;  /* 0x0000000a04487947 */ /* 0x000fea000b800000 */
[----:B------:R-:W3:Y:S02]  /*b070*/  S2R R2, SR_TID.X ;  /* 0x0000000000027919 */ /* 0x000ee40000002100 */
[----:B---3--:R-:W-:-:S04]  /*b080*/  SHF.R.U32.HI R2, RZ, 0x5, R2 ;  /* 0x00000005ff027819 */ /* 0x008fc80000011602 */
[----:B------:R-:W-:-:S05]  /*b090*/  LOP3.LUT R2, R2, 0x3, RZ, 0xc0, !PT ;  /* 0x0000000302027812 */ /* 0x000fca00078ec0ff */
[----:B------:R3:W4:Y:S02]  /*b0a0*/  SHFL.IDX PT, R14, R2, RZ, 0x1f ;  /* 0x00001fff020e7589 */ /* 0x00072400000e0000 */
.L_x_108:
[----:B----4-:R-:W-:Y:S01]  /*b0b0*/  ISETP.NE.AND P0, PT, R14, RZ, PT ;  /* 0x000000ff0e00720c */ /* 0x010fe20003f05270 */
[----:B------:R-:W-:-:S12]  /*b0c0*/  BSSY B0, `(.L_x_80) ;  /* 0x0000024000007945 */ /* 0x000fd80003800000 */
[----:B------:R-:W-:Y:S05]  /*b0d0*/  @P0 BRA `(.L_x_81) ;  /* 0x0000000000880947 */ /* 0x000fea0003800000 */
[----:B------:R-:W-:-:S03]  /*b0e0*/  UMOV UR4, 0xffffffff ;  /* 0xffffffff00047882 */ /* 0x000fc60000000000 */
[----:B------:R-:W-:Y:S05]  /*b0f0*/  BRA.DIV UR4, `(.L_x_82) ;  /* 0x0000000a04587947 */ /* 0x000fea000b800000 */
[----:B------:R-:W-:-:S13]  /*b100*/  ELECT P6, URZ, PT ;  /* 0x00000000003f782f */ /* 0x000fda00038c0000 */
.L_x_111:
[----:B------:R-:W-:Y:S05]  /*b110*/  @!P6 BRA `(.L_x_81) ;  /* 0x000000000078e947 */ /* 0x000fea0003800000 */
[----:B---3--:R-:W3:Y:S02]  /*b120*/  LDL.LU R2, [R1+0x1c] ;  /* 0x00001c0001027983 */ /* 0x008ee40000300800 */
[----:B---3--:R-:W-:-:S04]  /*b130*/  LOP3.LUT R2, R2, 0x2, RZ, 0xfc, !PT ;  /* 0x0000000202027812 */ /* 0x008fc800078efcff */
[----:B------:R-:W-:-:S13]  /*b140*/  ISETP.NE.AND P2, PT, R2, 0x3, PT ;  /* 0x000000030200780c */ /* 0x000fda0003f45270 */
[----:B------:R-:W-:Y:S05]  /*b150*/  @!P2 BRA `(.L_x_83) ;  /* 0x000000000004a947 */ /* 0x000fea0003800000 */
[----:B------:R-:W-:Y:S01]  /*b160*/  BPT.TRAP 0x1 ;  /* 0x000000040000795c */ /* 0x000fe20000300000 */
.L_x_83:
[----:B--2---:R-:W-:Y:S01]  /*b170*/  VIADD R3, R0, 0x34840 ;  /* 0x0003484000037836 */ /* 0x004fe20000000000 */
[----:B------:R-:W-:Y:S02]  /*b180*/  SHF.L.U32 R5, R17, 0x1f, RZ ;  /* 0x0000001f11057819 */ /* 0x000fe400000006ff */
[C---:B------:R-:W-:Y:S01]  /*b190*/  IADD3 R2, R16.reuse, 0x1, RZ ;  /* 0x0000000110027810 */ /* 0x040fe20007ffe0ff */
[----:B-1----:R-:W-:-:S03]  /*b1a0*/  IMAD R6, R16, 0x8, R3 ;  /* 0x0000000810067824 */ /* 0x002fc600078e0203 */
[----:B------:R-:W-:Y:S01]  /*b1b0*/  ISETP.NE.AND P1, PT, R2, 0x2, PT ;  /* 0x000000020200780c */ /* 0x000fe20003f25270 */
[----:B------:R-:W1:Y:S03]  /*b1c0*/  SYNCS.PHASECHK.TRANS64.TRYWAIT P0, [R6+URZ], R5 ;  /* 0x00000005060075a7 */ /* 0x000e66000800017f */
[----:B------:R-:W-:-:S04]  /*b1d0*/  SEL R4, RZ, 0x1, P1 ;  /* 0x00000001ff047807 */ /* 0x000fc80000800000 */
[----:B------:R-:W-:Y:S02]  /*b1e0*/  LOP3.LUT R17, R17, R4, RZ, 0x3c, !PT ;  /* 0x0000000411117212 */ /* 0x000fe400078e3cff */
[----:B------:R-:W-:Y:S02]  /*b1f0*/  SEL R4, R2, RZ, P1 ;  /* 0x000000ff02047207 */ /* 0x000fe40000800000 */
[----:B------:R-:W-:-:S03]  /*b200*/  SHF.L.U32 R2, R17, 0x1f, RZ ;  /* 0x0000001f11027819 */ /* 0x000fc600000006ff */
[----:B------:R-:W-:Y:S01]  /*b210*/  IMAD R3, R4, 0x8, R3 ;  /* 0x0000000804037824 */ /* 0x000fe200078e0203 */
[----:B-1----:R-:W-:Y:S06]  /*b220*/  @!P0 BRA `(.L_x_84) ;  /* 0x00000008002c8947 */ /* 0x002fec0003800000 */
.L_x_112:
[----:B------:R-:W2:Y:S02]  /*b230*/  SYNCS.PHASECHK.TRANS64.TRYWAIT P0, [R3+URZ], R2 ;  /* 0x00000002030075a7 */ /* 0x000ea4000800017f */
[----:B--2---:R-:W-:Y:S05]  /*b240*/  @!P0 BRA `(.L_x_85) ;  /* 0x0000000800388947 */ /* 0x004fea0003800000 */
.L_x_113:
[----:B------:R-:W-:Y:S05]  /*b250*/  @!P2 BRA `(.L_x_86) ;  /* 0x000000000004a947 */ /* 0x000fea0003800000 */
[----:B------:R-:W-:Y:S01]  /*b260*/  BPT.TRAP 0x1 ;  /* 0x000000040000795c */ /* 0x000fe20000300000 */
.L_x_86:
[----:B--2---:R-:W-:-:S05]  /*b270*/  IADD3 R3, R0, 0x34860, RZ ;  /* 0x0003486000037810 */ /* 0x004fca0007ffe0ff */
[----:B------:R-:W-:-:S04]  /*b280*/  IMAD R16, R16, 0x8, R3 ;  /* 0x0000000810107824 */ /* 0x000fc800078e0203 */
[----:B------:R-:W2:Y:S02]  /*b290*/  SYNCS.PHASECHK.TRANS64.TRYWAIT P0, [R16+URZ], R5 ;  /* 0x00000005100075a7 */ /* 0x000ea4000800017f */
[----:B--2---:R-:W-:Y:S05]  /*b2a0*/  @!P0 BRA `(.L_x_87) ;  /* 0x0000000800348947 */ /* 0x004fea0003800000 */
.L_x_114:
[----:B------:R-:W-:-:S07]  /*b2b0*/  LEA R3, R4, R3, 0x3 ;  /* 0x0000000304037211 */ /* 0x000fce00078e18ff */
.L_x_88:
[----:B---3--:R3:W4:Y:S02]  /*b2c0*/  SYNCS.PHASECHK.TRANS64.TRYWAIT P0, [R3+URZ], R2 ;  /* 0x00000002030075a7 */ /* 0x008724000800017f */
[----:B----4-:R-:W-:Y:S05]  /*b2d0*/  @!P0 NANOSLEEP.SYNCS 0x989680 ;  /* 0x009896800000895d */ /* 0x010fea0003900000 */
[----:B------:R-:W4:Y:S02]  /*b2e0*/  @!P0 SYNCS.PHASECHK.TRANS64 P0, [R3+URZ], R2 ;  /* 0x00000002030085a7 */ /* 0x000f24000800007f */
[----:B----4-:R-:W-:Y:S05]  /*b2f0*/  @!P0 BRA `(.L_x_88) ;  /* 0xfffffffc00f08947 */ /* 0x010fea000383ffff */
.L_x_81:
[----:B------:R-:W-:Y:S05]  /*b300*/  BSYNC B0 ;  /* 0x0000000000007941 */ /* 0x000fea0003800000 */
.L_x_80:
[----:B------:R-:W-:Y:S05]  /*b310*/  EXIT ;  /* 0x000000000000794d */ /* 0x000fea0003800000 */
.L_x_10:
[----:B-1----:R-:W-:-:S04]  /*b320*/  IMAD.U32 R3, RZ, RZ, UR60 ;  /* 0x0000003cff037e24 */ /* 0x002fc8000f8e00ff */
[----:B------:R1:W2:Y:S03]  /*b330*/  SYNCS.PHASECHK.TRANS64.TRYWAIT P1, [R3+URZ+0x34800], R0 ;  /* 0x03480000030075a7 */ /* 0x0002a6000802017f */
[----:B--2---:R-:W-:Y:S05]  /*b340*/  @!P1 NANOSLEEP.SYNCS 0x989680 ;  /* 0x009896800000995d */ /* 0x004fea0003900000 */
[----:B------:R-:W2:Y:S02]  /*b350*/  @!P1 SYNCS.PHASECHK.TRANS64 P1, [R3+URZ+0x34800], R0 ;  /* 0x03480000030095a7 */ /* 0x000ea4000802007f */
[----:B--2---:R-:W-:Y:S05]  /*b360*/  @!P1 BRA `(.L_x_10) ;  /* 0xfffffffc00ec9947 */ /* 0x004fea000383ffff */
[----:B------:R-:W-:Y:S05]  /*b370*/  BRA `(.L_x_89) ;  /* 0xffffff5c005c7947 */ /* 0x000fea000383ffff */
.L_x_14:
[----:B--2---:R2:W3:Y:S02]  /*b380*/  SYNCS.PHASECHK.TRANS64.TRYWAIT P2, [R0+URZ+0x34830], R3 ;  /* 0x03483003000075a7 */ /* 0x0044e4000804017f */
[----:B---3--:R-:W-:Y:S05]  /*b390*/  @!P2 NANOSLEEP.SYNCS 0x989680 ;  /* 0x009896800000a95d */ /* 0x008fea0003900000 */
[----:B------:R-:W3:Y:S02]  /*b3a0*/  @!P2 SYNCS.PHASECHK.TRANS64 P2, [R0+URZ+0x34830], R3 ;  /* 0x034830030000a5a7 */ /* 0x000ee4000804007f */
[----:B---3--:R-:W-:Y:S05]  /*b3b0*/  @!P2 BRA `(.L_x_14) ;  /* 0xfffffffc00f0a947 */ /* 0x008fea000383ffff */
[----:B------:R-:W-:Y:S05]  /*b3c0*/  BRA `(.L_x_13) ;  /* 0xffffff5c00887947 */ /* 0x000fea000383ffff */
.L_x_19:
[----:B--2---:R-:W-:-:S04]  /*b3d0*/  MOV R10, UR7 ;  /* 0x00000007000a7c02 */ /* 0x004fc80008000f00 */
[----:B------:R2:W3:Y:S03]  /*b3e0*/  SYNCS.PHASECHK.TRANS64.TRYWAIT P2, [R10+URZ+0x34830], R7 ;  /* 0x034830070a0075a7 */ /* 0x0004e6000804017f */
[----:B---3--:R-:W-:Y:S05]  /*b3f0*/  @!P2 NANOSLEEP.SYNCS 0x989680 ;  /* 0x009896800000a95d */ /* 0x008fea0003900000 */
[----:B------:R-:W3:Y:S02]  /*b400*/  @!P2 SYNCS.PHASECHK.TRANS64 P2, [R10+URZ+0x34830], R7 ;  /* 0x034830070a00a5a7 */ /* 0x000ee4000804007f */
[----:B---3--:R-:W-:Y:S05]  /*b410*/  @!P2 BRA `(.L_x_19) ;  /* 0xfffffffc00eca947 */ /* 0x008fea000383ffff */
[----:B------:R-:W-:Y:S05]  /*b420*/  BRA `(.L_x_18) ;  /* 0xffffff8c001c7947 */ /* 0x000fea000383ffff */
.L_x_23:
[----:B-12---:R-:W-:-:S04]  /*b430*/  IMAD.U32 R7, RZ, RZ, UR11 ;  /* 0x0000000bff077e24 */ /* 0x006fc8000f8e00ff */
[----:B------:R1:W2:Y:S03]  /*b440*/  SYNCS.PHASECHK.TRANS64.TRYWAIT P2, [R7+URZ+0x34850], R6 ;  /* 0x03485006070075a7 */ /* 0x0002a6000804017f */
[----:B--2---:R-:W-:Y:S05]  /*b450*/  @!P2 NANOSLEEP.SYNCS 0x989680 ;  /* 0x009896800000a95d */ /* 0x004fea0003900000 */
[----:B------:R-:W2:Y:S02]  /*b460*/  @!P2 SYNCS.PHASECHK.TRANS64 P2, [R7+URZ+0x34850], R6 ;  /* 0x034850060700a5a7 */ /* 0x000ea4000804007f */
[----:B--2---:R-:W-:Y:S05]  /*b470*/  @!P2 BRA `(.L_x_23) ;  /* 0xfffffffc00eca947 */ /* 0x004fea000383ffff */
[----:B------:R-:W-:Y:S05]  /*b480*/  BRA `(.L_x_22) ;  /* 0xffffff9400547947 */ /* 0x000fea000383ffff */
.L_x_28:
[----:B--2---:R-:W-:-:S04]  /*b490*/  MOV R5, UR7 ;  /* 0x0000000700057c02 */ /* 0x004fc80008000f00 */
[----:B------:R2:W3:Y:S03]  /*b4a0*/  SYNCS.PHASECHK.TRANS64.TRYWAIT P0, [R5+URZ+0x34850], R4 ;  /* 0x03485004050075a7 */ /* 0x0004e6000800017f */
[----:B---3--:R-:W-:Y:S05]  /*b4b0*/  @!P0 NANOSLEEP.SYNCS 0x989680 ;  /* 0x009896800000895d */ /* 0x008fea0003900000 */
[----:B------:R-:W3:Y:S02]  /*b4c0*/  @!P0 SYNCS.PHASECHK.TRANS64 P0, [R5+URZ+0x34850], R4 ;  /* 0x03485004050085a7 */ /* 0x000ee4000800007f */
[----:B---3--:R-:W-:Y:S05]  /*b4d0*/  @!P0 BRA `(.L_x_28) ;  /* 0xfffffffc00ec8947 */ /* 0x008fea000383ffff */
[----:B------:R-:W-:Y:S05]  /*b4e0*/  BRA `(.L_x_27) ;  /* 0xffffffb8003c7947 */ /* 0x000fea000383ffff */
.L_x_39:
[----:B------:R-:W1:Y:S01]  /*b4f0*/  S2R R6, SR_TID.X ;  /* 0x0000000000067919 */ /* 0x000e620000002100 */
[----:B------:R-:W-:Y:S01]  /*b500*/  BSSY B0, `(.L_x_90) ;  /* 0x000000a000007945 */ /* 0x000fe20003800000 */
[----:B------:R-:W-:Y:S01]  /*b510*/  MOV R12, RZ ;  /* 0x000000ff000c7202 */ /* 0x000fe20000000f00 */
[----:B------:R-:W-:Y:S01]  /*b520*/  IMAD.MOV.U32 R11, RZ, RZ, 0x1f ;  /* 0x0000001fff0b7424 */ /* 0x000fe200078e00ff */
[----:B------:R-:W-:Y:S02]  /*b530*/  MOV R15, 0xffffffff ;  /* 0xffffffff000f7802 */ /* 0x000fe40000000f00 */
[----:B-1----:R-:W-:-:S04]  /*b540*/  SHF.R.U32.HI R6, RZ, 0x5, R6 ;  /* 0x00000005ff067819 */ /* 0x002fc80000011606 */
[----:B------:R-:W-:-:S05]  /*b550*/  LOP3.LUT R6, R6, 0x3, RZ, 0xc0, !PT ;  /* 0x0000000306067812 */ /* 0x000fca00078ec0ff */
[----:B------:R-:W-:-:S07]  /*b560*/  IMAD.MOV.U32 R13, RZ, RZ, R6 ;  /* 0x000000ffff0d7224 */ /* 0x000fce00078e0006 */
[----:B------:R-:W-:Y:S05]  /*b570*/  WARPSYNC.COLLECTIVE R15, `(.L_x_91) ;  /* 0x000000000f087348 */ /* 0x000fea0003c00000 */
[----:B------:R1:W2:Y:S02]  /*b580*/  SHFL.IDX P6, R14, R13, R12, R11 ;  /* 0x0000000c0d0e7389 */ /* 0x0002a400000c000b */
[----:B-12---:R-:W-:Y:S01]  /*b590*/  ENDCOLLECTIVE ;  /* 0x000000000000791b */ /* 0x006fe20003800000 */
.L_x_91:
[----:B------:R-:W-:Y:S05]  /*b5a0*/  BSYNC B0 ;  /* 0x0000000000007941 */ /* 0x000fea0003800000 */
.L_x_90:
[----:B------:R-:W-:Y:S05]  /*b5b0*/  BRA `(.L_x_92) ;  /* 0xffffffd400d87947 */ /* 0x000fea000383ffff */
.L_x_40:
[----:B------:R-:W-:Y:S01]  /*b5c0*/  BSSY B0, `(.L_x_93) ;  /* 0x0000006000007945 */ /* 0x000fe20003800000 */
[----:B------:R-:W-:-:S07]  /*b5d0*/  IMAD.MOV.U32 R15, RZ, RZ, -0x1 ;  /* 0xffffffffff0f7424 */ /* 0x000fce00078e00ff */
[----:B------:R-:W-:Y:S05]  /*b5e0*/  WARPSYNC.COLLECTIVE R15, `(.L_x_94) ;  /* 0x000000000f0c7348 */ /* 0x000fea0003c00000 */
[----:B------:R-:W-:Y:S02]  /*b5f0*/  ELECT P6, UR62, PT ;  /* 0x00000000003e782f */ /* 0x000fe400038c0000 */
[----:B------:R-:W-:Y:S01]  /*b600*/  MOV R14, UR62 ;  /* 0x0000003e000e7c02 */ /* 0x000fe20008000f00 */
[----:B------:R-:W-:Y:S10]  /*b610*/  ENDCOLLECTIVE ;  /* 0x000000000000791b */ /* 0x000ff40003800000 */
.L_x_94:
[----:B------:R-:W-:Y:S05]  /*b620*/  BSYNC B0 ;  /* 0x0000000000007941 */ /* 0x000fea0003800000 */
.L_x_93:
[----:B------:R-:W-:Y:S05]  /*b630*/  BRA `(.L_x_95) ;  /* 0xffffffd400d07947 */ /* 0x000fea000383ffff */
.L_x_43:
[----:B--2---:R2:W3:Y:S02]  /*b640*/  SYNCS.PHASECHK.TRANS64.TRYWAIT P1, [R6+URZ+0x34840], R7 ;  /* 0x03484007060075a7 */ /* 0x0044e4000802017f */
[----:B---3--:R-:W-:Y:S05]  /*b650*/  @!P1 NANOSLEEP.SYNCS 0x989680 ;  /* 0x009896800000995d */ /* 0x008fea0003900000 */
[----:B------:R-:W3:Y:S02]  /*b660*/  @!P1 SYNCS.PHASECHK.TRANS64 P1, [R6+URZ+0x34840], R7 ;  /* 0x03484007060095a7 */ /* 0x000ee4000802007f */
[----:B---3--:R-:W-:Y:S05]  /*b670*/  @!P1 BRA `(.L_x_43) ;  /* 0xfffffffc00f09947 */ /* 0x008fea000383ffff */
[----:B------:R-:W-:Y:S05]  /*b680*/  BRA `(.L_x_96) ;  /* 0xffffffd800347947 */ /* 0x000fea000383ffff */
.L_x_46:
[----:B-1----:R-:W1:Y:S01]  /*b690*/  S2R R8, SR_CgaCtaId ;  /* 0x0000000000087919 */ /* 0x002e620000008800 */
[----:B------:R-:W-:-:S04]  /*b6a0*/  MOV R7, 0x400 ;  /* 0x0000040000077802 */ /* 0x000fc80000000f00 */
[----:B-1----:R-:W-:-:S04]  /*b6b0*/  LEA R7, R8, R7, 0x18 ;  /* 0x0000000708077211 */ /* 0x002fc800078ec0ff */
[----:B------:R1:W2:Y:S03]  /*b6c0*/  SYNCS.PHASECHK.TRANS64.TRYWAIT P1, [R7+URZ+0x34820], R6 ;  /* 0x03482006070075a7 */ /* 0x0002a6000802017f */
[----:B--2---:R-:W-:Y:S05]  /*b6d0*/  @!P1 NANOSLEEP.SYNCS 0x989680 ;  /* 0x009896800000995d */ /* 0x004fea0003900000 */
[----:B------:R-:W2:Y:S02]  /*b6e0*/  @!P1 SYNCS.PHASECHK.TRANS64 P1, [R7+URZ+0x34820], R6 ;  /* 0x03482006070095a7 */ /* 0x000ea4000802007f */
[----:B--2---:R-:W-:Y:S05]  /*b6f0*/  @!P1 BRA `(.L_x_46) ;  /* 0xfffffffc00e49947 */ /* 0x004fea000383ffff */
[----:B------:R-:W-:Y:S05]  /*b700*/  BRA `(.L_x_97) ;  /* 0xffffffdc00707947 */ /* 0x000fea000383ffff */
.L_x_52:
[----:B-1----:R1:W2:Y:S02]  /*b710*/  SYNCS.PHASECHK.TRANS64.TRYWAIT P1, [R2+URZ+0x34840], R3 ;  /* 0x03484003020075a7 */ /* 0x0022a4000802017f */
[----:B--2---:R-:W-:Y:S05]  /*b720*/  @!P1 NANOSLEEP.SYNCS 0x989680 ;  /* 0x009896800000995d */ /* 0x004fea0003900000 */
[----:B------:R-:W2:Y:S02]  /*b730*/  @!P1 SYNCS.PHASECHK.TRANS64 P1, [R2+URZ+0x34840], R3 ;  /* 0x03484003020095a7 */ /* 0x000ea4000802007f */
[----:B--2---:R-:W-:Y:S05]  /*b740*/  @!P1 BRA `(.L_x_52) ;  /* 0xfffffffc00f09947 */ /* 0x004fea000383ffff */
[----:B------:R-:W-:Y:S05]  /*b750*/  BRA `(.L_x_98) ;  /* 0xffffffe000107947 */ /* 0x000fea000383ffff */
.L_x_54:
[----:B-1----:R1:W2:Y:S02]  /*b760*/  SYNCS.PHASECHK.TRANS64.TRYWAIT P1, [R2+URZ+0x60], R3 ;  /* 0x00006003020075a7 */ /* 0x0022a4000802017f */
[----:B--2---:R-:W-:Y:S05]  /*b770*/  @!P1 NANOSLEEP.SYNCS 0x989680 ;  /* 0x009896800000995d */ /* 0x004fea0003900000 */
[----:B------:R-:W2:Y:S02]  /*b780*/  @!P1 SYNCS.PHASECHK.TRANS64 P1, [R2+URZ+0x60], R3 ;  /* 0x00006003020095a7 */ /* 0x000ea4000802007f */
[----:B--2---:R-:W-:Y:S05]  /*b790*/  @!P1 BRA `(.L_x_54) ;  /* 0xfffffffc00f09947 */ /* 0x004fea000383ffff */
[----:B------:R-:W-:Y:S05]  /*b7a0*/  BRA `(.L_x_99) ;  /* 0xffffffe000ac7947 */ /* 0x000fea000383ffff */
.L_x_60:
[----:B--2---:R2:W3:Y:S02]  /*b7b0*/  SYNCS.PHASECHK.TRANS64.TRYWAIT P1, [R2+URZ+0x34840], R3 ;  /* 0x03484003020075a7 */ /* 0x0044e4000802017f */
[----:B---3--:R-:W-:Y:S05]  /*b7c0*/  @!P1 NANOSLEEP.SYNCS 0x989680 ;  /* 0x009896800000995d */ /* 0x008fea0003900000 */
[----:B------:R-:W3:Y:S02]  /*b7d0*/  @!P1 SYNCS.PHASECHK.TRANS64 P1, [R2+URZ+0x34840], R3 ;  /* 0x03484003020095a7 */ /* 0x000ee4000802007f */
[----:B---3--:R-:W-:Y:S05]  /*b7e0*/  @!P1 BRA `(.L_x_60) ;  /* 0xfffffffc00f09947 */ /* 0x008fea000383ffff */
[----:B------:R-:W-:Y:S05]  /*b7f0*/  BRA `(.L_x_100) ;  /* 0xffffffe400e87947 */ /* 0x000fea000383ffff */
.L_x_62:
[----:B-1----:R1:W2:Y:S02]  /*b800*/  SYNCS.PHASECHK.TRANS64.TRYWAIT P1, [R2+URZ+0x60], R17 ;  /* 0x00006011020075a7 */ /* 0x0022a4000802017f */
[----:B--2---:R-:W-:Y:S05]  /*b810*/  @!P1 NANOSLEEP.SYNCS 0x989680 ;  /* 0x009896800000995d */ /* 0x004fea0003900000 */
[----:B------:R-:W2:Y:S02]  /*b820*/  @!P1 SYNCS.PHASECHK.TRANS64 P1, [R2+URZ+0x60], R17 ;  /* 0x00006011020095a7 */ /* 0x000ea4000802007f */
[----:B--2---:R-:W-:Y:S05]  /*b830*/  @!P1 BRA `(.L_x_62) ;  /* 0xfffffffc00f09947 */ /* 0x004fea000383ffff */
[----:B------:R-:W-:Y:S05]  /*b840*/  BRA `(.L_x_101) ;  /* 0xffffffe800847947 */ /* 0x000fea000383ffff */
.L_x_67:
[----:B--2---:R2:W3:Y:S02]  /*b850*/  SYNCS.PHASECHK.TRANS64.TRYWAIT P1, [R2+URZ+0x34840], R3 ;  /* 0x03484003020075a7 */ /* 0x0044e4000802017f */
[----:B---3--:R-:W-:Y:S05]  /*b860*/  @!P1 NANOSLEEP.SYNCS 0x989680 ;  /* 0x009896800000995d */ /* 0x008fea0003900000 */
[----:B------:R-:W3:Y:S02]  /*b870*/  @!P1 SYNCS.PHASECHK.TRANS64 P1, [R2+URZ+0x34840], R3 ;  /* 0x03484003020095a7 */ /* 0x000ee4000802007f */
[----:B---3--:R-:W-:Y:S05]  /*b880*/  @!P1 BRA `(.L_x_67) ;  /* 0xfffffffc00f09947 */ /* 0x008fea000383ffff */
[----:B------:R-:W-:Y:S05]  /*b890*/  BRA `(.L_x_102) ;  /* 0xffffffec00887947 */ /* 0x000fea000383ffff */
.L_x_69:
[----:B-1----:R1:W2:Y:S02]  /*b8a0*/  SYNCS.PHASECHK.TRANS64.TRYWAIT P1, [R2+URZ+0x60], R3 ;  /* 0x00006003020075a7 */ /* 0x0022a4000802017f */
[----:B--2---:R-:W-:Y:S05]  /*b8b0*/  @!P1 NANOSLEEP.SYNCS 0x989680 ;  /* 0x009896800000995d */ /* 0x004fea0003900000 */
[----:B------:R-:W2:Y:S02]  /*b8c0*/  @!P1 SYNCS.PHASECHK.TRANS64 P1, [R2+URZ+0x60], R3 ;  /* 0x00006003020095a7 */ /* 0x000ea4000802007f */
[----:B--2---:R-:W-:Y:S05]  /*b8d0*/  @!P1 BRA `(.L_x_69) ;  /* 0xfffffffc00f09947 */ /* 0x004fea000383ffff */
[----:B------:R-:W-:Y:S05]  /*b8e0*/  BRA `(.L_x_103) ;  /* 0xfffffff0002c7947 */ /* 0x000fea000383ffff */
.L_x_74:
[----:B--2---:R2:W3:Y:S02]  /*b8f0*/  SYNCS.PHASECHK.TRANS64.TRYWAIT P0, [R3+URZ+0x34860], R0 ;  /* 0x03486000030075a7 */ /* 0x0044e4000800017f */
[----:B---3--:R-:W-:Y:S05]  /*b900*/  @!P0 NANOSLEEP.SYNCS 0x989680 ;  /* 0x009896800000895d */ /* 0x008fea0003900000 */
[----:B------:R-:W3:Y:S02]  /*b910*/  @!P0 SYNCS.PHASECHK.TRANS64 P0, [R3+URZ+0x34860], R0 ;  /* 0x03486000030085a7 */ /* 0x000ee4000800007f */
[----:B---3--:R-:W-:Y:S05]  /*b920*/  @!P0 BRA `(.L_x_74) ;  /* 0xfffffffc00f08947 */ /* 0x008fea000383ffff */
[----:B------:R-:W-:Y:S05]  /*b930*/  BRA `(.L_x_104) ;  /* 0xfffffff000e47947 */ /* 0x000fea000383ffff */
.L_x_78:
[----:B--2---:R2:W3:Y:S02]  /*b940*/  SYNCS.PHASECHK.TRANS64.TRYWAIT P0, [R0+URZ+0x34820], R3 ;  /* 0x03482003000075a7 */ /* 0x0044e4000800017f */
[----:B---3--:R-:W-:Y:S05]  /*b950*/  @!P0 NANOSLEEP.SYNCS 0x989680 ;  /* 0x009896800000895d */ /* 0x008fea0003900000 */
[----:B------:R-:W3:Y:S02]  /*b960*/  @!P0 SYNCS.PHASECHK.TRANS64 P0, [R0+URZ+0x34820], R3 ;  /* 0x03482003000085a7 */ /* 0x000ee4000800007f */
[----:B---3--:R-:W-:Y:S05]  /*b970*/  @!P0 BRA `(.L_x_78) ;  /* 0xfffffffc00f08947 */ /* 0x008fea000383ffff */
[----:B------:R-:W-:Y:S05]  /*b980*/  BRA `(.L_x_105) ;  /* 0xfffffff400ac7947 */ /* 0x000fea000383ffff */
.L_x_79:
[----:B------:R-:W3:Y:S01]  /*b990*/  S2R R2, SR_TID.X ;  /* 0x0000000000027919 */ /* 0x000ee20000002100 */
[----:B------:R-:W-:Y:S01]  /*b9a0*/  BSSY B0, `(.L_x_106) ;  /* 0x000000a000007945 */ /* 0x000fe20003800000 */
[----:B------:R-:W-:Y:S01]  /*b9b0*/  IMAD.MOV.U32 R12, RZ, RZ, RZ ;  /* 0x000000ffff0c7224 */ /* 0x000fe200078e00ff */
[----:B------:R-:W-:Y:S01]  /*b9c0*/  MOV R11, 0x1f ;  /* 0x0000001f000b7802 */ /* 0x000fe20000000f00 */
[----:B------:R-:W-:Y:S01]  /*b9d0*/  IMAD.MOV.U32 R15, RZ, RZ, -0x1 ;  /* 0xffffffffff0f7424 */ /* 0x000fe200078e00ff */
[----:B---3--:R-:W-:-:S04]  /*b9e0*/  SHF.R.U32.HI R2, RZ, 0x5, R2 ;  /* 0x00000005ff027819 */ /* 0x008fc80000011602 */
[----:B------:R-:W-:-:S04]  /*b9f0*/  LOP3.LUT R2, R2, 0x3, RZ, 0xc0, !PT ;  /* 0x0000000302027812 */ /* 0x000fc800078ec0ff */
[----:B------:R-:W-:-:S07]  /*ba00*/  MOV R13, R2 ;  /* 0x00000002000d7202 */ /* 0x000fce0000000f00 */
[----:B-12---:R-:W-:Y:S05]  /*ba10*/  WARPSYNC.COLLECTIVE R15, `(.L_x_107) ;  /* 0x000000000f087348 */ /* 0x006fea0003c00000 */
[----:B------:R3:W4:Y:S02]  /*ba20*/  SHFL.IDX P6, R14, R13, R12, R11 ;  /* 0x0000000c0d0e7389 */ /* 0x00072400000c000b */
[----:B-1234-:R-:W-:Y:S01]  /*ba30*/  ENDCOLLECTIVE ;  /* 0x000000000000791b */ /* 0x01efe20003800000 */
.L_x_107:
[----:B------:R-:W-:Y:S05]  /*ba40*/  BSYNC B0 ;  /* 0x0000000000007941 */ /* 0x000fea0003800000 */
.L_x_106:
[----:B------:R-:W-:Y:S05]  /*ba50*/  BRA `(.L_x_108) ;  /* 0xfffffff400947947 */ /* 0x000fea000383ffff */
.L_x_82:
[----:B------:R-:W-:Y:S01]  /*ba60*/  BSSY B1, `(.L_x_109) ;  /* 0x0000006000017945 */ /* 0x000fe20003800000 */
[----:B------:R-:W-:-:S07]  /*ba70*/  MOV R15, 0xffffffff ;  /* 0xffffffff000f7802 */ /* 0x000fce0000000f00 */
[----:B-123--:R-:W-:Y:S05]  /*ba80*/  WARPSYNC.COLLECTIVE R15, `(.L_x_110) ;  /* 0x000000000f0c7348 */ /* 0x00efea0003c00000 */
[----:B------:R-:W-:Y:S02]  /*ba90*/  ELECT P6, UR62, PT ;  /* 0x00000000003e782f */ /* 0x000fe400038c0000 */
[----:B------:R-:W-:Y:S01]  /*baa0*/  MOV R14, UR62 ;  /* 0x0000003e000e7c02 */ /* 0x000fe20008000f00 */
[----:B-123--:R-:W-:Y:S10]  /*bab0*/  ENDCOLLECTIVE ;  /* 0x000000000000791b */ /* 0x00eff40003800000 */
.L_x_110:
[----:B------:R-:W-:Y:S05]  /*bac0*/  BSYNC B1 ;  /* 0x0000000000017941 */ /* 0x000fea0003800000 */
.L_x_109:
[----:B------:R-:W-:Y:S05]  /*bad0*/  BRA `(.L_x_111) ;  /* 0xfffffff4008c7947 */ /* 0x000fea000383ffff */
.L_x_84:
[----:B-1----:R1:W2:Y:S02]  /*bae0*/  SYNCS.PHASECHK.TRANS64.TRYWAIT P0, [R6+URZ], R5 ;  /* 0x00000005060075a7 */ /* 0x0022a4000800017f */
[----:B--2---:R-:W-:Y:S05]  /*baf0*/  @!P0 NANOSLEEP.SYNCS 0x989680 ;  /* 0x009896800000895d */ /* 0x004fea0003900000 */
[----:B------:R-:W2:Y:S02]  /*bb00*/  @!P0 SYNCS.PHASECHK.TRANS64 P0, [R6+URZ], R5 ;  /* 0x00000005060085a7 */ /* 0x000ea4000800007f */
[----:B--2---:R-:W-:Y:S05]  /*bb10*/  @!P0 BRA `(.L_x_84) ;  /* 0xfffffffc00f08947 */ /* 0x004fea000383ffff */
[----:B------:R-:W-:Y:S05]  /*bb20*/  BRA `(.L_x_112) ;  /* 0xfffffff400c07947 */ /* 0x000fea000383ffff */
.L_x_85:
[----:B--2---:R2:W3:Y:S02]  /*bb30*/  SYNCS.PHASECHK.TRANS64.TRYWAIT P0, [R3+URZ], R2 ;  /* 0x00000002030075a7 */ /* 0x0044e4000800017f */
[----:B---3--:R-:W-:Y:S05]  /*bb40*/  @!P0 NANOSLEEP.SYNCS 0x989680 ;  /* 0x009896800000895d */ /* 0x008fea0003900000 */
[----:B------:R-:W3:Y:S02]  /*bb50*/  @!P0 SYNCS.PHASECHK.TRANS64 P0, [R3+URZ], R2 ;  /* 0x00000002030085a7 */ /* 0x000ee4000800007f */
[----:B---3--:R-:W-:Y:S05]  /*bb60*/  @!P0 BRA `(.L_x_85) ;  /* 0xfffffffc00f08947 */ /* 0x008fea000383ffff */
[----:B------:R-:W-:Y:S05]  /*bb70*/  BRA `(.L_x_113) ;  /* 0xfffffff400b47947 */ /* 0x000fea000383ffff */
.L_x_87:
[----:B--2---:R2:W3:Y:S02]  /*bb80*/  SYNCS.PHASECHK.TRANS64.TRYWAIT P0, [R16+URZ], R5 ;  /* 0x00000005100075a7 */ /* 0x0044e4000800017f */
[----:B---3--:R-:W-:Y:S05]  /*bb90*/  @!P0 NANOSLEEP.SYNCS 0x989680 ;  /* 0x009896800000895d */ /* 0x008fea0003900000 */
[----:B------:R-:W3:Y:S02]  /*bba0*/  @!P0 SYNCS.PHASECHK.TRANS64 P0, [R16+URZ], R5 ;  /* 0x00000005100085a7 */ /* 0x000ee4000800007f */
[----:B---3--:R-:W-:Y:S05]  /*bbb0*/  @!P0 BRA `(.L_x_87) ;  /* 0xfffffffc00f08947 */ /* 0x008fea000383ffff */
[----:B------:R-:W-:Y:S05]  /*bbc0*/  BRA `(.L_x_114) ;  /* 0xfffffff400b87947 */ /* 0x000fea000383ffff */
.L_x_115:
[----:B------:R-:W-:-:S00]  /*bbd0*/  BRA `(.L_x_115) ;  /* 0xfffffffc00fc7947 */ /* 0x000fc0000383ffff */
[----:B------:R-:W-:-:S00]  /*bbe0*/  NOP ;  /* 0x0000000000007918 */ /* 0x000fc00000000000 */
        /* <DEDUP_REMOVED lines=9> */
.L_x_2656:


//--------------------- .text._ZN7cutlass13device_kernelIN5flash11enable_sm90INS1_16FlashAttnFwdSm90INS1_25CollectiveMainloopFwdSm90ILi2EN4cute5tupleIJNS5_1CILi2EEENS7_ILi1EEES9_EEENS6_IJNS7_ILi128EEESB_NS7_ILi192EEEEEELi128ENS_10bfloat16_tEfNS_4arch4Sm90ELb0ELb0ELb1ELb0ELb0ELb0ELb0ELb1ELb1ELb0ELb0ELb0EEENS1_21CollectiveEpilogueFwdINS6_IJSB_SB_SB_EEESA_SE_SG_Li256ELb0ELb0ELb0ELb0EEENS1_29StaticPersistentTileSchedulerILb0EEEEEEEEEvNT_6ParamsE --------------------------
	.section	.text._ZN7cutlass13device_kernelIN5flash11enable_sm90INS1_16FlashAttnFwdSm90INS1_25CollectiveMainloopFwdSm90ILi2EN4cute5tupleIJNS5_1CILi2EEENS7_ILi1EEES9_EEENS6_IJNS7_ILi128EEESB_NS7_ILi192EEEEEELi128ENS_10bfloat16_tEfNS_4arch4Sm90ELb0ELb0ELb1ELb0ELb0ELb0ELb0ELb1ELb1ELb0ELb0ELb0EEENS1_21CollectiveEpilogueFwdINS6_IJSB_SB_SB_EEESA_SE_SG_Li256ELb0ELb0ELb0ELb0EEENS1_29StaticPersistentTileSchedulerILb0EEEEEEEEEvNT_6ParamsE,"ax",@progbits
	.align	128
.text._ZN7cutlass13device_kernelIN5flash11enable_sm90INS1_16FlashAttnFwdSm90INS1_25CollectiveMainloopFwdSm90ILi2EN4cute5tupleIJNS5_1CILi2EEENS7_ILi1EEES9_EEENS6_IJNS7_ILi128EEESB_NS7_ILi192EEEEEELi128ENS_10bfloat16_tEfNS_4arch4Sm90ELb0ELb0ELb1ELb0ELb0ELb0ELb0ELb1ELb1ELb0ELb0ELb0EEENS1_21CollectiveEpilogueFwdINS6_IJSB_SB_SB_EEESA_SE_SG_Li256ELb0ELb0ELb0ELb0EEENS1_29StaticPersistentTileSchedulerILb0EEEEEEEEEvNT_6ParamsE:
        .type           _ZN7cutlass13device_kernelIN5flash11enable_sm90INS1_16FlashAttnFwdSm90INS1_25CollectiveMainloopFwdSm90ILi2EN4cute5tupleIJNS5_1CILi2EEENS7_ILi1EEES9_EEENS6_IJNS7_ILi128EEESB_NS7_ILi192EEEEEELi128ENS_10bfloat16_tEfNS_4arch4Sm90ELb0ELb0ELb1ELb0ELb0ELb0ELb0ELb1ELb1ELb0ELb0ELb0EEENS1_21CollectiveEpilogueFwdINS6_IJSB_SB_SB_EEESA_SE_SG_Li256ELb0ELb0ELb0ELb0EEENS1_29StaticPersistentTileSchedulerILb0EEEEEEEEEvNT_6ParamsE,@function
        .size           _ZN7cutlass13device_kernelIN5flash11enable_sm90INS1_16FlashAttnFwdSm90INS1_25CollectiveMainloopFwdSm90ILi2EN4cute5tupleIJNS5_1CILi2EEENS7_ILi1EEES9_EEENS6_IJNS7_ILi128EEESB_NS7_ILi192EEEEEELi128ENS_10bfloat16_tEfNS_4arch4Sm90ELb0ELb0ELb1ELb0ELb0ELb0ELb0ELb1ELb1ELb0ELb0ELb0EEENS1_21CollectiveEpilogueFwdINS6_IJSB_SB_SB_EEESA_SE_SG_Li256ELb0ELb0ELb0ELb0EEENS1_29StaticPersistentTileSchedulerILb0EEEEEEEEEvNT_6ParamsE,(.L_x_2657 - _ZN7cutlass13device_kernelIN5flash11enable_sm90INS1_16FlashAttnFwdSm90INS1_25CollectiveMainloopFwdSm90ILi2EN4cute5tupleIJNS5_1CILi2EEENS7_ILi1EEES9_EEENS6_IJNS7_ILi128EEESB_NS7_ILi192EEEEEELi128ENS_10bfloat16_tEfNS_4arch4Sm90ELb0ELb0ELb1ELb0ELb0ELb0ELb0ELb1ELb1ELb0ELb0ELb0EEENS1_21CollectiveEpilogueFwdINS6_IJSB_SB_SB_EEESA_SE_SG_Li256ELb0ELb0ELb0ELb0EEENS1_29StaticPersistentTileSchedulerILb0EEEEEEEEEvNT_6ParamsE)
        .other          _ZN7cutlass13device_kernelIN5flash11enable_sm90INS1_16FlashAttnFwdSm90INS1_25CollectiveMainloopFwdSm90ILi2EN4cute5tupleIJNS5_1CILi2EEENS7_ILi1EEES9_EEENS6_IJNS7_ILi128EEESB_NS7_ILi192EEEEEELi128ENS_10bfloat16_tEfNS_4arch4Sm90ELb0ELb0ELb1ELb0ELb0ELb0ELb0ELb1ELb1ELb0ELb0ELb0EEENS1_21CollectiveEpilogueFwdINS6_IJSB_SB_SB_EEESA_SE_SG_Li256ELb0ELb0ELb0ELb0EEENS1_29StaticPersistentTileSchedulerILb0EEEEEEEEEvNT_6ParamsE,@"STO_CUDA_ENTRY STV_DEFAULT"
_ZN7cutlass13device_kernelIN5flash11enable_sm90INS1_16FlashAttnFwdSm90INS1_25CollectiveMainloopFwdSm90ILi2EN4cute5tupleIJNS5_1CILi2EEENS7_ILi1EEES9_EEENS6_IJNS7_ILi128EEESB_NS7_ILi192EEEEEELi128ENS_10bfloat16_tEfNS_4arch4Sm90ELb0ELb0ELb1ELb0ELb0ELb0ELb0ELb1ELb1ELb0ELb0ELb0EEENS1_21CollectiveEpilogueFwdINS6_IJSB_SB_SB_EEESA_SE_SG_Li256ELb0ELb0ELb0ELb0EEENS1_29StaticPersistentTileSchedulerILb0EEEEEEEEEvNT_6ParamsE:
[----:B------:R-:W1:Y:S02]  /*0000*/  LDC R1, c[0x0][0x28] ;  /* 0x00000a00ff017b82 */ /* 0x000e640000000800 */
[----:B-1----:R-:W-:Y:S01]  /*0010*/  VIADD R1, R1, 0xffffffd8 ;  /* 0xffffffd801017836 */ /* 0x002fe20000000000 */
[----:B------:R-:W1:Y:S01]  /*0020*/  S2R R8, SR_TID.X ;  /* 0x0000000000087919 */ /* 0x000e620000002100 */
[----:B------:R-:W-:Y:S01]  /*0030*/  ELECT P0, URZ, PT ;  /* 0x00000000003f782f */ /* 0x000fe20003800000 */
[----:B------:R-:W-:Y:S01]  /*0040*/  BSSY B0, `(.L_x_116) ;  /* 0x0000014000007945 */ /* 0x000fe20003800000 */
[----:B-1----:R-:W-:-:S05]  /*0050*/  SHF.R.U32.HI R0, RZ, 0x5, R8 ;  /* 0x00000005ff007819 */ /* 0x002fca0000011608 */
[----:B------:R-:W1:Y:S02]  /*0060*/  SHFL.IDX PT, R2, R0, RZ, 0x1f ;  /* 0x00001fff00027589 */ /* 0x000e6400000e0000 */
[----:B-1----:R-:W-:Y:S02]  /*0070*/  ISETP.EQ.AND P0, PT, R2, RZ, P0 ;  /* 0x000000ff0200720c */ /* 0x002fe40000702270 */
[----:B------:R-:W-:-:S11]  /*0080*/  SHF.R.U32.HI R2, RZ, 0x7, R8 ;  /* 0x00000007ff027819 */ /* 0x000fd60000011608 */
        /* <DEDUP_REMOVED lines=15> */
.L_x_117:
[----:B------:R-:W-:Y:S05]  /*0180*/  BSYNC B0 ;  /* 0x0000000000007941 */ /* 0x000fea0003800000 */
.L_x_116:
[----:B------:R-:W-:Y:S01]  /*0190*/  VOTEU.ANY UP0, P0 ;  /* 0x00000000003f7886 */ /* 0x000fe20000000100 */
[----:B------:R-:W1:Y:S01]  /*01a0*/  SHFL.IDX PT, R2, R2, RZ, 0x1f ;  /* 0x00001fff02027589 */ /* 0x000e6200000e0000 */
[----:B------:R-:W-:Y:S01]  /*01b0*/  UMOV UR4, 0x1 ;  /* 0x0000000100047882 */ /* 0x000fe20000000000 */
[----:B------:R-:W-:Y:S01]  /*01c0*/  UMOV UR7, 0x2 ;  /* 0x0000000200077882 */ /* 0x000fe20000000000 */
[----:B------:R-:W-:Y:S01]  /*01d0*/  VOTEU.ANY UP1, P0 ;  /* 0x00000000003f7886 */ /* 0x000fe20000020100 */
[----:B------:R-:W2:Y:S01]  /*01e0*/  @UP0 S2UR UR8, SR_CgaCtaId ;  /* 0x00000000000809c3 */ /* 0x000ea20000008800 */
[----:B------:R-:W3:Y:S01]  /*01f0*/  SHFL.IDX PT, R3, R0, RZ, 0x1f ;  /* 0x00001fff00037589 */ /* 0x000ee200000e0000 */
[----:B------:R-:W-:Y:S01]  /*0200*/  @UP0 UMOV UR6, 0x400 ;  /* 0x0000040000060882 */ /* 0x000fe20000000000 */
[----:B------:R-:W-:-:S04]  /*0210*/  @UP0 UIADD3 UR4, -UR4, 0x100000, URZ ;  /* 0x0010000004040890 */ /* 0x000fc8000fffe13f */
[----:B------:R-:W-:Y:S02]  /*0220*/  @UP0 USHF.L.U32 UR5, UR4, 0xb, URZ ;  /* 0x0000000b04050899 */ /* 0x000fe4000800063f */
[----:B------:R-:W-:Y:S01]  /*0230*/  @UP0 USHF.L.U32 UR4, UR4, 0x1, URZ ;  /* 0x0000000104040899 */ /* 0x000fe2000800063f */
[----:B------:R-:W-:Y:S01]  /*0240*/  VOTEU.ANY UP2, P0 ;  /* 0x00000000003f7886 */ /* 0x000fe20000040100 */
[----:B-1----:R-:W-:Y:S01]  /*0250*/  R2UR UR9, R2 ;  /* 0x00000000020972ca */ /* 0x002fe200000e0000 */
[----:B--2---:R-:W-:Y:S01]  /*0260*/  @UP0 ULEA UR8, UR8, UR6, 0x18 ;  /* 0x0000000608080291 */ /* 0x004fe2000f8ec03f */
[----:B---3--:R-:W-:Y:S01]  /*0270*/  ISETP.NE.AND P1, PT, R3, RZ, PT ;  /* 0x000000ff0300720c */ /* 0x008fe20003f25270 */
[----:B------:R-:W-:-:S04]  /*0280*/  @UP0 UIADD3 UR6, -UR7, 0x100000, URZ ;  /* 0x0010000007060890 */ /* 0x000fc8000fffe13f */
[----:B------:R-:W-:Y:S02]  /*0290*/  @UP0 USHF.L.U32 UR7, UR6, 0xb, URZ ;  /* 0x0000000b06070899 */ /* 0x000fe4000800063f */
[----:B------:R-:W-:-:S04]  /*02a0*/  @UP0 USHF.L.U32 UR6, UR6, 0x1, URZ ;  /* 0x0000000106060899 */ /* 0x000fc8000800063f */
[----:B------:R-:W-:Y:S01]  /*02b0*/  UISETP.NE.AND UP0, UPT, UR9, URZ, UPT ;  /* 0x0000003f0900728c */ /* 0x000fe2000bf05270 */
[----:B------:R-:W1:Y:S02]  /*02c0*/  FENCE.VIEW.ASYNC.S ;  /* 0x00000000000073c6 */ /* 0x000e640000000000 */
[----:B-1----:R1:W2:Y:S05]  /*02d0*/  @UP1 SYNCS.EXCH.64 URZ, [UR8+0x34800], UR4 ;  /* 0x03480004083f15b2 */ /* 0x0022aa0008000100 */
[----:B------:R1:W3:Y:S01]  /*02e0*/  @UP2 SYNCS.EXCH.64 URZ, [UR8+0x34820], UR6 ;  /* 0x03482006083f25b2 */ /* 0x0002e20008000100 */
[----:B------:R-:W-:Y:S05]  /*02f0*/  @P1 BRA `(.L_x_118) ;  /* 0x0000000000481947 */ /* 0x000fea0003800000 */
[----:B-1----:R-:W1:Y:S01]  /*0300*/  S2UR UR5, SR_CgaCtaId ;  /* 0x00000000000579c3 */ /* 0x002e620000008800 */
[----:B------:R-:W-:Y:S01]  /*0310*/  UMOV UR4, 0x400 ;  /* 0x0000040000047882 */ /* 0x000fe20000000000 */
[----:B------:R-:W-:Y:S01]  /*0320*/  UMOV UR6, 0x1 ;  /* 0x0000000100067882 */ /* 0x000fe20000000000 */
[----:B------:R-:W-:Y:S01]  /*0330*/  UMOV UR9, 0x4 ;  /* 0x0000000400097882 */ /* 0x000fe20000000000 */
[----:B------:R-:W-:-:S04]  /*0340*/  UIADD3 UR6, -UR6, 0x100000, URZ ;  /* 0x0010000006067890 */ /* 0x000fc8000fffe13f */
[----:B------:R-:W-:Y:S02]  /*0350*/  USHF.L.U32 UR7, UR6, 0xb, URZ ;  /* 0x0000000b06077899 */ /* 0x000fe4000800063f */
[----:B------:R-:W-:Y:S01]  /*0360*/  USHF.L.U32 UR6, UR6, 0x1, URZ ;  /* 0x0000000106067899 */ /* 0x000fe2000800063f */
[----:B------:R-:W-:Y:S01]  /*0370*/  ELECT P0, URZ, PT ;  /* 0x00000000003f782f */ /* 0x000fe20003800000 */
[----:B-1----:R-:W-:Y:S02]  /*0380*/  ULEA UR8, UR5, UR4, 0x18 ;  /* 0x0000000405087291 */ /* 0x002fe4000f8ec03f */
[----:B------:R-:W-:-:S04]  /*0390*/  UIADD3 UR4, -UR9, 0x100000, URZ ;  /* 0x0010000009047890 */ /* 0x000fc8000fffe13f */
[----:B------:R-:W-:Y:S02]  /*03a0*/  USHF.L.U32 UR5, UR4, 0xb, URZ ;  /* 0x0000000b04057899 */ /* 0x000fe4000800063f */
[----:B------:R-:W-:Y:S01]  /*03b0*/  USHF.L.U32 UR4, UR4, 0x1, URZ ;  /* 0x0000000104047899 */ /* 0x000fe2000800063f */
[----:B------:R-:W1:Y:S03]  /*03c0*/  FENCE.VIEW.ASYNC.S ;  /* 0x00000000000073c6 */ /* 0x000e660000000000 */
[----:B-1----:R4:W1:Y:S08]  /*03d0*/  SYNCS.EXCH.64 URZ, [UR8+0x34830], UR6 ;  /* 0x03483006083f75b2 */ /* 0x0028700008000100 */
[----:B------:R4:W1:Y:S01]  /*03e0*/  SYNCS.EXCH.64 URZ, [UR8+0x34840], UR4 ;  /* 0x03484004083f75b2 */ /* 0x0008620008000100 */
[----:B------:R4:W1:Y:S01]  /*03f0*/  SYNCS.EXCH.64 URZ, [UR8+0x34838], UR6 ;  /* 0x03483806083f75b2 */ /* 0x0008620008000100 */
[----:B------:R4:W1:Y:S02]  /*0400*/  SYNCS.EXCH.64 URZ, [UR8+0x34848], UR4 ;  /* 0x03484804083f75b2 */ /* 0x0008640008000100 */
[----:B----4-:R-:W-:Y:S01]  /*0410*/  NOP ;  /* 0x0000000000007918 */ /* 0x010fe20000000000 */
.L_x_118:
[----:B-1----:R-:W1:Y:S01]  /*0420*/  S2UR UR4, SR_CTAID.Y ;  /* 0x00000000000479c3 */ /* 0x002e620000002600 */
[----:B------:R-:W4:Y:S01]  /*0430*/  SHFL.IDX PT, R7, R0, RZ, 0x1f ;  /* 0x00001fff00077589 */ /* 0x000f2200000e0000 */
[----:B------:R-:W-:Y:S01]  /*0440*/  ULDC UR5, c[0x0][0x154] ;  /* 0x0000550000057ab9 */ /* 0x000fe20000000800 */
[----:B------:R-:W-:-:S05]  /*0450*/  NOP ;  /* 0x0000000000007918 */ /* 0x000fca0000000000 */
[----:B------:R-:W5:Y:S08]  /*0460*/  S2UR UR6, SR_CTAID.X ;  /* 0x00000000000679c3 */ /* 0x000f700000002500 */
[----:B------:R-:W2:Y:S01]  /*0470*/  LDC R6, c[0x0][0x148] ;  /* 0x00005200ff067b82 */ /* 0x000ea20000000800 */
[----:B-1----:R-:W-:Y:S02]  /*0480*/  I2FP.F32.U32 R2, UR4 ;  /* 0x0000000400027c45 */ /* 0x002fe40008201000 */
[----:B----4-:R-:W-:-:S03]  /*0490*/  ISETP.NE.AND P0, PT, R7, RZ, PT ;  /* 0x000000ff0700720c */ /* 0x010fc60003f05270 */
[----:B------:R-:W-:Y:S01]  /*04a0*/  FMUL R5, R2, UR5 ;  /* 0x0000000502057c20 */ /* 0x000fe20008400000 */
[----:B------:R-:W-:Y:S02]  /*04b0*/  SHF.R.S32.HI R2, RZ, 0x1f, R8 ;  /* 0x0000001fff027819 */ /* 0x000fe40000011408 */
[----:B-----5:R-:W-:Y:S02]  /*04c0*/  I2FP.F32.U32 R4, UR6 ;  /* 0x0000000600047c45 */ /* 0x020fe40008201000 */
[----:B------:R-:W-:Y:S01]  /*04d0*/  LEA.HI R2, R2, R8, RZ, 0x7 ;  /* 0x0000000802027211 */ /* 0x000fe200078f38ff */
[----:B------:R-:W1:Y:S02]  /*04e0*/  F2I.U32.TRUNC.NTZ R5, R5 ;  /* 0x0000000500057305 */ /* 0x000e64000020f000 */
[----:B-1----:R-:W-:-:S04]  /*04f0*/  IMAD.MOV R11, RZ, RZ, -R5 ;  /* 0x000000ffff0b7224 */ /* 0x002fc800078e0a05 */
[----:B--2---:R-:W-:Y:S01]  /*0500*/  IMAD R11, R6, R11, UR4 ;  /* 0x00000004060b7e24 */ /* 0x004fe2000f8e020b */
[----:B------:R-:W-:Y:S02]  /*0510*/  ULDC UR4, c[0x0][0x150] ;  /* 0x0000540000047ab9 */ /* 0x000fe40000000800 */
[----:B------:R-:W-:Y:S01]  /*0520*/  FMUL R9, R4, UR4 ;  /* 0x0000000404097c20 */ /* 0x000fe20008400000 */
[----:B------:R-:W-:Y:S06]  /*0530*/  @P0 BRA `(.L_x_119) ;  /* 0x0000000000480947 */ /* 0x000fec0003800000 */
[----:B------:R-:W1:Y:S01]  /*0540*/  S2UR UR5, SR_CgaCtaId ;  /* 0x00000000000579c3 */ /* 0x000e620000008800 */
[----:B------:R-:W-:Y:S01]  /*0550*/  UMOV UR4, 0x400 ;  /* 0x0000040000047882 */ /* 0x000fe20000000000 */
[----:B------:R-:W-:Y:S01]  /*0560*/  UMOV UR6, 0x1 ;  /* 0x0000000100067882 */ /* 0x000fe20000000000 */
[----:B------:R-:W-:Y:S01]  /*0570*/  UMOV UR7, 0x4 ;  /* 0x0000000400077882 */ /* 0x000fe20000000000 */
[----:B------:R-:W-:Y:S01]  /*0580*/  ELECT P0, URZ, PT ;  /* 0x00000000003f782f */ /* 0x000fe20003800000 */
[----:B-1----:R-:W-:Y:S02]  /*0590*/  ULEA UR8, UR5, UR4, 0x18 ;  /* 0x0000000405087291 */ /* 0x002fe4000f8ec03f */
[----:B------:R-:W-:-:S04]  /*05a0*/  UIADD3 UR4, -UR6, 0x100000, URZ ;  /* 0x0010000006047890 */ /* 0x000fc8000fffe13f */
[----:B------:R-:W-:Y:S02]  /*05b0*/  USHF.L.U32 UR5, UR4, 0xb, URZ ;  /* 0x0000000b04057899 */ /* 0x000fe4000800063f */
[----:B------:R-:W-:Y:S02]  /*05c0*/  USHF.L.U32 UR4, UR4, 0x1, URZ ;  /* 0x0000000104047899 */ /* 0x000fe4000800063f */
[----:B------:R-:W-:-:S04]  /*05d0*/  UIADD3 UR6, -UR7, 0x100000, URZ ;  /* 0x0010000007067890 */ /* 0x000fc8000fffe13f */
[----:B------:R-:W-:Y:S02]  /*05e0*/  USHF.L.U32 UR7, UR6, 0xb, URZ ;  /* 0x0000000b06077899 */ /* 0x000fe4000800063f */
[----:B------:R-:W-:Y:S01]  /*05f0*/  USHF.L.U32 UR6, UR6, 0x1, URZ ;  /* 0x0000000106067899 */ /* 0x000fe2000800063f */
[----:B------:R-:W1:Y:S03]  /*0600*/  FENCE.VIEW.ASYNC.S ;  /* 0x00000000000073c6 */ /* 0x000e660000000000 */
[----:B-1----:R1:W2:Y:S08]  /*0610*/  SYNCS.EXCH.64 URZ, [UR8+0x34850], UR4 ;  /* 0x03485004083f75b2 */ /* 0x0022b00008000100 */
[----:B------:R1:W4:Y:S01]  /*0620*/  SYNCS.EXCH.64 URZ, [UR8+0x34860], UR6 ;  /* 0x03486006083f75b2 */ /* 0x0003220008000100 */
[----:B------:R1:W1:Y:S01]  /*0630*/  SYNCS.EXCH.64 URZ, [UR8+0x34858], UR4 ;  /* 0x03485804083f75b2 */ /* 0x0002620008000100 */
[----:B------:R1:W1:Y:S01]  /*0640*/  SYNCS.EXCH.64 URZ, [UR8+0x34868], UR6 ;  /* 0x03486806083f75b2 */ /* 0x0002620008000100 */
[----:B------:R-:W-:Y:S01]  /*0650*/  NOP ;  /* 0x0000000000007918 */ /* 0x000fe20000000000 */
.L_x_119:
[----:B------:R-:W5:Y:S01]  /*0660*/  SHFL.IDX PT, R6, R0, RZ, 0x1f ;  /* 0x00001fff00067589 */ /* 0x000f6200000e0000 */
[----:B------:R-:W-:Y:S01]  /*0670*/  LOP3.LUT R2, R2, 0xffffff80, RZ, 0xc0, !PT ;  /* 0xffffff8002027812 */ /* 0x000fe200078ec0ff */
[----:B------:R-:W1:Y:S01]  /*0680*/  LDC R10, c[0x0][0x144] ;  /* 0x00005100ff0a7b82 */ /* 0x000e620000000800 */
[----:B------:R-:W1:Y:S01]  /*0690*/  F2I.U32.TRUNC.NTZ R9, R9 ;  /* 0x0000000900097305 */ /* 0x000e62000020f000 */
[----:B------:R-:W-:Y:S02]  /*06a0*/  NOP ;  /* 0x0000000000007918 */ /* 0x000fe40000000000 */
[----:B------:R-:W-:Y:S01]  /*06b0*/  IMAD.IADD R2, R8, 0x1, -R2 ;  /* 0x0000000108027824 */ /* 0x000fe200078e0a02 */
[----:B------:R-:W-:-:S04]  /*06c0*/  SHF.R.S32.HI R8, RZ, 0x1f, R7 ;  /* 0x0000001fff087819 */ /* 0x000fc80000011407 */
[----:B------:R-:W-:-:S04]  /*06d0*/  SHF.R.S32.HI R5, RZ, 0x1f, R2 ;  /* 0x0000001fff057819 */ /* 0x000fc80000011402 */
[----:B------:R-:W-:-:S04]  /*06e0*/  LEA.HI R5, R5, R2, RZ, 0x3 ;  /* 0x0000000205057211 */ /* 0x000fc800078f18ff */
[--C-:B------:R-:W-:Y:S02]  /*06f0*/  SHF.R.S32.HI R4, RZ, 0x3, R5.reuse ;  /* 0x00000003ff047819 */ /* 0x100fe40000011405 */
[----:B------:R-:W-:Y:S02]  /*0700*/  SHF.R.S32.HI R5, RZ, 0x1f, R5 ;  /* 0x0000001fff057819 */ /* 0x000fe40000011405 */
[----:B-----5:R-:W-:Y:S02]  /*0710*/  ISETP.NE.AND P0, PT, R6, RZ, PT ;  /* 0x000000ff0600720c */ /* 0x020fe40003f05270 */
[----:B------:R-:W-:Y:S02]  /*0720*/  LEA.HI R5, R5, R4, RZ, 0x2 ;  /* 0x0000000405057211 */ /* 0x000fe400078f10ff */
[----:B------:R-:W-:Y:S02]  /*0730*/  SHF.R.S32.HI R6, RZ, 0x1f, R3 ;  /* 0x0000001fff067819 */ /* 0x000fe40000011403 */
[----:B------:R-:W-:-:S02]  /*0740*/  LOP3.LUT R5, R5, 0xfffffffc, RZ, 0xc0, !PT ;  /* 0xfffffffc05057812 */ /* 0x000fc400078ec0ff */
[----:B------:R-:W-:-:S05]  /*0750*/  LEA.HI R6, R6, R3, RZ, 0x2 ;  /* 0x0000000306067211 */ /* 0x000fca00078f10ff */
[----:B------:R-:W-:Y:S05]  /*0760*/  @P0 BRA `(.L_x_120) ;  /* 0x0000000000480947 */ /* 0x000fea0003800000 */
[----:B-1----:R-:W1:Y:S01]  /*0770*/  S2UR UR5, SR_CgaCtaId ;  /* 0x00000000000579c3 */ /* 0x002e620000008800 */
        /* <DEDUP_REMOVED lines=12> */
[----:B-1----:R1:W1:Y:S08]  /*0840*/  SYNCS.EXCH.64 URZ, [UR8+0x34870], UR4 ;  /* 0x03487004083f75b2 */ /* 0x0022700008000100 */
[----:B------:R1:W1:Y:S01]  /*0850*/  SYNCS.EXCH.64 URZ, [UR8+0x34880], UR6 ;  /* 0x03488006083f75b2 */ /* 0x0002620008000100 */
[----:B------:R1:W1:Y:S01]  /*0860*/  SYNCS.EXCH.64 URZ, [UR8+0x34878], UR4 ;  /* 0x03487804083f75b2 */ /* 0x0002620008000100 */
[----:B------:R1:W1:Y:S01]  /*0870*/  SYNCS.EXCH.64 URZ, [UR8+0x34888], UR6 ;  /* 0x03488806083f75b2 */ /* 0x0002620008000100 */
[----:B------:R-:W-:Y:S01]  /*0880*/  NOP ;  /* 0x0000000000007918 */ /* 0x000fe20000000000 */
.L_x_120:
[----:B------:R-:W5:Y:S01]  /*0890*/  SHFL.IDX PT, R12, R0, RZ, 0x1f ;  /* 0x00001fff000c7589 */ /* 0x000f6200000e0000 */
[----:B-1----:R-:W1:Y:S01]  /*08a0*/  S2UR UR4, SR_CTAID.X ;  /* 0x00000000000479c3 */ /* 0x002e620000002500 */
[----:B------:R-:W-:Y:S01]  /*08b0*/  LOP3.LUT R6, R6, 0x3ffffffc, RZ, 0xc0, !PT ;  /* 0x3ffffffc06067812 */ /* 0x000fe200078ec0ff */
[----:B------:R-:W-:Y:S01]  /*08c0*/  IMAD.IADD R5, R4, 0x1, -R5 ;  /* 0x0000000104057824 */ /* 0x000fe200078e0a05 */
[----:B------:R-:W-:Y:S01]  /*08d0*/  LEA.HI R8, R8, R7, RZ, 0x2 ;  /* 0x0000000708087211 */ /* 0x000fe200078f10ff */
[----:B------:R-:W-:Y:S01]  /*08e0*/  IMAD.MOV R9, RZ, RZ, -R9 ;  /* 0x000000ffff097224 */ /* 0x000fe200078e0a09 */
[----:B------:R-:W-:Y:S01]  /*08f0*/  IADD3 R6, R3, -R6, RZ ;  /* 0x8000000603067210 */ /* 0x000fe20007ffe0ff */
[----:B------:R-:W-:Y:S01]  /*0900*/  NOP ;  /* 0x0000000000007918 */ /* 0x000fe20000000000 */
[----:B------:R-:W-:-:S03]  /*0910*/  LOP3.LUT R8, R8, 0x3ffffffc, RZ, 0xc0, !PT ;  /* 0x3ffffffc08087812 */ /* 0x000fc600078ec0ff */
[--C-:B------:R-:W-:Y:S02]  /*0920*/  IMAD R6, R6, 0x4, R5.reuse ;  /* 0x0000000406067824 */ /* 0x100fe400078e0205 */
[----:B------:R-:W-:Y:S02]  /*0930*/  IMAD.IADD R8, R7, 0x1, -R8 ;  /* 0x0000000107087824 */ /* 0x000fe400078e0a08 */
[----:B------:R-:W2:Y:S01]  /*0940*/  LDC R7, c[0x0][0x140] ;  /* 0x00005000ff077b82 */ /* 0x000ea20000000800 */
[----:B------:R-:W-:Y:S01]  /*0950*/  LEA.HI R3, R6, R6, RZ, 0x1 ;  /* 0x0000000606037211 */ /* 0x000fe200078f08ff */
[----:B------:R-:W-:-:S03]  /*0960*/  IMAD R8, R8, 0x4, R5 ;  /* 0x0000000408087824 */ /* 0x000fc600078e0205 */
[----:B------:R-:W-:Y:S02]  /*0970*/  LOP3.LUT R3, R3, 0xfffffffe, RZ, 0xc0, !PT ;  /* 0xfffffffe03037812 */ /* 0x000fe400078ec0ff */
[----:B------:R-:W-:Y:S02]  /*0980*/  LEA.HI R4, R8, R8, RZ, 0x1 ;  /* 0x0000000808047211 */ /* 0x000fe400078f08ff */
[----:B-----5:R-:W-:Y:S01]  /*0990*/  ISETP.NE.AND P0, PT, R12, RZ, PT ;  /* 0x000000ff0c00720c */ /* 0x020fe20003f05270 */
[----:B-1----:R-:W-:Y:S01]  /*09a0*/  IMAD R10, R10, R9, UR4 ;  /* 0x000000040a0a7e24 */ /* 0x002fe2000f8e0209 */
[----:B------:R-:W-:-:S04]  /*09b0*/  IADD3 R3, R6, -R3, RZ ;  /* 0x8000000306037210 */ /* 0x000fc80007ffe0ff */
[----:B------:R-:W-:Y:S02]  /*09c0*/  ISETP.NE.AND P6, PT, R3, R10, PT ;  /* 0x0000000a0300720c */ /* 0x000fe40003fc5270 */
[----:B------:R-:W-:-:S05]  /*09d0*/  LOP3.LUT R3, R4, 0xfffffffe, RZ, 0xc0, !PT ;  /* 0xfffffffe04037812 */ /* 0x000fca00078ec0ff */
[----:B------:R-:W-:Y:S01]  /*09e0*/  IMAD.IADD R3, R8, 0x1, -R3 ;  /* 0x0000000108037824 */ /* 0x000fe200078e0a03 */
        /* <DEDUP_REMOVED lines=19> */
.L_x_121:
[----:B------:R-:W5:Y:S01]  /*0b20*/  SHFL.IDX PT, R5, R0, RZ, 0x1f ;  /* 0x00001fff00057589 */ /* 0x000f6200000e0000 */
[----:B------:R-:W-:Y:S01]  /*0b30*/  ISETP.NE.AND P4, PT, R3, R10, PT ;  /* 0x0000000a0300720c */ /* 0x000fe20003f85270 */
[----:B------:R-:W-:Y:S01]  /*0b40*/  IMAD.SHL.U32 R3, R6, 0x4, RZ ;  /* 0x0000000406037824 */ /* 0x000fe200078e00ff */
[----:B------:R-:W-:Y:S01]  /*0b50*/  LOP3.LUT P0, RZ, R2, 0x7, RZ, 0xc0, !PT ;  /* 0x0000000702ff7812 */ /* 0x000fe2000780c0ff */
[----:B------:R-:W-:Y:S01]  /*0b60*/  IMAD.SHL.U32 R19, R8, 0x4, RZ ;  /* 0x0000000408137824 */ /* 0x000fe200078e00ff */
[----:B------:R-:W-:Y:S01]  /*0b70*/  MOV R2, 0x1 ;  /* 0x0000000100027802 */ /* 0x000fe20000000f00 */
[----:B------:R-:W-:Y:S01]  /*0b80*/  IMAD.MOV.U32 R18, RZ, RZ, 0x1 ;  /* 0x00000001ff127424 */ /* 0x000fe200078e00ff */
[----:B------:R-:W-:Y:S01]  /*0b90*/  LOP3.LUT R22, R6, 0xc, R3, 0x78, !PT ;  /* 0x0000000c06167812 */ /* 0x000fe200078e7803 */
[----:B------:R-:W-:Y:S01]  /*0ba0*/  NOP ;  /* 0x0000000000007918 */ /* 0x000fe20000000000 */
[----:B------:R-:W-:Y:S02]  /*0bb0*/  LOP3.LUT R19, R8, 0xc, R19, 0x78, !PT ;  /* 0x0000000c08137812 */ /* 0x000fe400078e7813 */
[----:B------:R-:W-:-:S02]  /*0bc0*/  @P6 LEA.HI R3, R22, R22, RZ, 0x1 ;  /* 0x0000001616036211 */ /* 0x000fc400078f08ff */
[----:B------:R-:W-:Y:S02]  /*0bd0*/  ISETP.LT.U32.AND P2, PT, R22, 0x2, !P0 ;  /* 0x000000021600780c */ /* 0x000fe40004741070 */
[----:B------:R-:W-:Y:S02]  /*0be0*/  @P6 SHF.R.S32.HI R3, RZ, 0x1, R3 ;  /* 0x00000001ff036819 */ /* 0x000fe40000011403 */
[----:B------:R-:W-:Y:S02]  /*0bf0*/  @P4 LEA.HI R4, R19, R19, RZ, 0x1 ;  /* 0x0000001313044211 */ /* 0x000fe400078f08ff */
[----:B------:R-:W-:Y:S02]  /*0c00*/  @P6 ISETP.NE.AND P5, PT, R3, R11, PT ;  /* 0x0000000b0300620c */ /* 0x000fe40003fa5270 */
[----:B------:R-:W-:Y:S02]  /*0c10*/  SEL R3, RZ, 0x1, !P2 ;  /* 0x00000001ff037807 */ /* 0x000fe40005000000 */
[----:B------:R-:W-:-:S02]  /*0c20*/  @P4 SHF.R.S32.HI R4, RZ, 0x1, R4 ;  /* 0x00000001ff044819 */ /* 0x000fc40000011404 */
[----:B-----5:R-:W-:Y:S02]  /*0c30*/  ISETP.NE.AND P2, PT, R5, RZ, PT ;  /* 0x000000ff0500720c */ /* 0x020fe40003f45270 */
[----:B------:R-:W-:Y:S02]  /*0c40*/  @P4 ISETP.NE.AND P3, PT, R4, R11, PT ;  /* 0x0000000b0400420c */ /* 0x000fe40003f65270 */
[----:B------:R-:W-:Y:S02]  /*0c50*/  ISETP.LT.U32.AND P0, PT, R19, 0x2, !P0 ;  /* 0x000000021300780c */ /* 0x000fe40004701070 */
[----:B--2---:R-:W-:Y:S02]  /*0c60*/  ISETP.EQ.U32.AND P1, PT, R7, 0x1, PT ;  /* 0x000000010700780c */ /* 0x004fe40003f22070 */
[----:B------:R-:W-:Y:S02]  /*0c70*/  @P6 SEL R18, RZ, 0x1, P5 ;  /* 0x00000001ff126807 */ /* 0x000fe40002800000 */
[----:B------:R-:W-:-:S02]  /*0c80*/  SEL R5, RZ, 0x1, !P0 ;  /* 0x00000001ff057807 */ /* 0x000fc40004000000 */
[----:B------:R-:W-:Y:S01]  /*0c90*/  @P4 SEL R2, RZ, 0x1, P3 ;  /* 0x00000001ff024807 */ /* 0x000fe20001800000 */
[----:B------:R-:W-:Y:S06]  /*0ca0*/  @P2 BRA `(.L_x_122) ;  /* 0x0000000000482947 */ /* 0x000fec0003800000 */
        /* <DEDUP_REMOVED lines=17> */
[----:B--2---:R-:W-:Y:S01]  /*0dc0*/  NOP ;  /* 0x0000000000007918 */ /* 0x004fe20000000000 */
.L_x_122:
[----:B------:R-:W-:Y:S01]  /*0dd0*/  LOP3.LUT R18, R18, R3, RZ, 0xc0, !PT ;  /* 0x0000000312127212 */ /* 0x000fe200078ec0ff */
[----:B------:R-:W-:Y:S01]  /*0de0*/  NOP ;  /* 0x0000000000007918 */ /* 0x000fe20000000000 */
[----:B------:R-:W-:Y:S01]  /*0df0*/  LOP3.LUT R2, R2, R5, RZ, 0xc0, !PT ;  /* 0x0000000502027212 */ /* 0x000fe200078ec0ff */
[----:B------:R-:W-:Y:S06]  /*0e00*/  @!P1 BRA `(.L_x_123) ;  /* 0x0000000000089947 */ /* 0x000fec0003800000 */
[----:B-1-34-:R-:W-:Y:S01]  /*0e10*/  UCGABAR_ARV ;  /* 0x00000000000079c7 */ /* 0x01afe20008000000 */
[----:B------:R-:W-:Y:S05]  /*0e20*/  BRA `(.L_x_124) ;  /* 0x0000000000047947 */ /* 0x000fea0003800000 */
.L_x_123:
[----:B-1-34-:R-:W-:Y:S01]  /*0e30*/  NOP ;  /* 0x0000000000007918 */ /* 0x01afe20000000000 */
.L_x_124:
[----:B------:R-:W-:Y:S05]  /*0e40*/  @!P1 BRA `(.L_x_125) ;  /* 0x00000000000c9947 */ /* 0x000fea0003800000 */
[----:B------:R-:W-:Y:S01]  /*0e50*/  UCGABAR_WAIT ;  /* 0x0000000000007dc7 */ /* 0x000fe20008000000 */
[----:B------:R-:W-:Y:S01]  /*0e60*/  CCTL.IVALL ;  /* 0x00000000ff00798f */ /* 0x000fe20002000000 */
[----:B------:R-:W-:Y:S05]  /*0e70*/  BRA `(.L_x_126) ;  /* 0x0000000000047947 */ /* 0x000fea0003800000 */
.L_x_125:
[----:B------:R-:W-:Y:S06]  /*0e80*/  BAR.SYNC.DEFER_BLOCKING 0x0 ;  /* 0x0000000000007b1d */ /* 0x000fec0000010000 */
.L_x_126:
[----:B------:R-:W-:Y:S01]  /*0e90*/  UMOV UR4, 0x1 ;  /* 0x0000000100047882 */ /* 0x000fe20000000000 */
[----:B------:R-:W-:Y:S01]  /*0ea0*/  PLOP3.LUT P0, PT, PT, PT, UP0, 0x80, 0x0 ;  /* 0x000000000000781c */ /* 0x000fe20003f0f008 */
[----:B------:R-:W-:-:S06]  /*0eb0*/  USEL UR4, UR4, 0x2, !UP0 ;  /* 0x0000000204047887 */ /* 0x000fcc000c000000 */
[----:B------:R-:W-:-:S05]  /*0ec0*/  IMAD.U32 R3, RZ, RZ, UR4 ;  /* 0x00000004ff037e24 */ /* 0x000fca000f8e00ff */
[----:B------:R1:W-:Y:S01]  /*0ed0*/  STL [R1+0x24], R3 ;  /* 0x0000240301007387 */ /* 0x0003e20000100800 */
[----:B------:R-:W-:Y:S05]  /*0ee0*/  @!P0 BRA `(.L_x_127) ;  /* 0x00000074001c8947 */ /* 0x000fea0003800000 */
.L_x_128:
[----:B------:R-:W-:-:S08]  /*0ef0*/  NOP ;  /* 0x0000000000007918 */ /* 0x000fd00000000000 */
[----:B------:R-:W2:Y:S02]  /*0f00*/  USETMAXREG.TRY_ALLOC.CTAPOOL UP0, 0xf0 ;  /* 0x000000f0000079c8 */ /* 0x000ea40008000600 */
[----:B--2---:R-:W-:-:S13]  /*0f10*/  PLOP3.LUT P0, PT, PT, PT, UP0, 0x80, 0x0 ;  /* 0x000000000000781c */ /* 0x004fda0003f0f008 */
[----:B------:R-:W-:Y:S05]  /*0f20*/  @!P0 BRA `(.L_x_128) ;  /* 0xfffffffc00f08947 */ /* 0x000fea000383ffff */
[----:B------:R-:W2:Y:S08]  /*0f30*/  S2UR UR7, SR_CTAID.X ;  /* 0x00000000000779c3 */ /* 0x000eb00000002500 */
[----:B------:R-:W-:Y:S08]  /*0f40*/  BAR.ARV 0x8, 0x120 ;  /* 0x0204800000007b1d */ /* 0x000ff00000002000 */
[----:B------:R-:W2:Y:S02]  /*0f50*/  LDC R0, c[0x0][0xda4] ;  /* 0x00036900ff007b82 */ /* 0x000ea40000000800 */
[----:B--2---:R-:W-:-:S13]  /*0f60*/  ISETP.LE.AND P0, PT, R0, UR7, PT ;  /* 0x0000000700007c0c */ /* 0x004fda000bf03270 */
[----:B------:R-:W-:Y:S05]  /*0f70*/  @P0 EXIT ;  /* 0x000000000000094d */ /* 0x000fea0003800000 */
[----:B------:R-:W2:Y:S01]  /*0f80*/  LDL R4, [R1+0x24] ;  /* 0x0000240001047983 */ /* 0x000ea20000100800 */
[----:B------:R-:W3:Y:S01]  /*0f90*/  S2UR UR4, SR_CgaCtaId ;  /* 0x00000000000479c3 */ /* 0x000ee20000008800 */
[----:B------:R-:W-:Y:S01]  /*0fa0*/  UMOV UR60, 0x400 ;  /* 0x00000400003c7882 */ /* 0x000fe20000000000 */
[----:B------:R-:W-:Y:S01]  /*0fb0*/  IMAD.U32 R23, RZ, RZ, UR7 ;  /* 0x00000007ff177e24 */ /* 0x000fe2000f8e00ff */
[----:B-1----:R-:W1:Y:S01]  /*0fc0*/  S2R R3, SR_TID.X ;  /* 0x0000000000037919 */ /* 0x002e620000002100 */
[----:B------:R-:W-:Y:S01]  /*0fd0*/  IMAD.MOV.U32 R184, RZ, RZ, RZ ;  /* 0x000000ffffb87224 */ /* 0x000fe200078e00ff */
[----:B------:R-:W-:Y:S01]  /*0fe0*/  UMOV UR39, URZ ;  /* 0x0000003f00277c82 */ /* 0x000fe20008000000 */
[----:B------:R-:W-:Y:S02]  /*0ff0*/  UMOV UR38, URZ ;  /* 0x0000003f00267c82 */ /* 0x000fe40008000000 */
[----:B------:R-:W4:Y:S01]  /*1000*/  S2UR UR6, SR_SWINHI ;  /* 0x00000000000679c3 */ /* 0x000f220000002f00 */
[----:B---3--:R-:W-:-:S07]  /*1010*/  ULEA UR60, UR4, UR60, 0x18 ;  /* 0x0000003c043c7291 */ /* 0x008fce000f8ec03f */
[----:B------:R-:W-:Y:S01]  /*1020*/  UMOV UR4, UR60 ;  /* 0x0000003c00047c82 */ /* 0x000fe20008000000 */
[----:B----4-:R-:W-:Y:S01]  /*1030*/  UMOV UR5, UR6 ;  /* 0x0000000600057c82 */ /* 0x010fe20008000000 */
[----:B------:R-:W-:Y:S02]  /*1040*/  IMAD.U32 R16, RZ, RZ, UR4 ;  /* 0x00000004ff107e24 */ /* 0x000fe4000f8e00ff */
[----:B-1----:R-:W-:Y:S02]  /*1050*/  VIADD R0, R3, 0xffffff80 ;  /* 0xffffff8003007836 */ /* 0x002fe40000000000 */
[----:B------:R-:W-:-:S03]  /*1060*/  IMAD.U32 R17, RZ, RZ, UR5 ;  /* 0x00000005ff117e24 */ /* 0x000fc6000f8e00ff */
[----:B------:R-:W-:-:S04]  /*1070*/  SHF.R.S32.HI R3, RZ, 0x1f, R0 ;  /* 0x0000001fff037819 */ /* 0x000fc80000011400 */
[CC--:B------:R-:W-:Y:S02]  /*1080*/  LEA.HI R7, R3.reuse, R0.reuse, RZ, 0x4 ;  /* 0x0000000003077211 */ /* 0x0c0fe400078f20ff */
[CC--:B------:R-:W-:Y:S02]  /*1090*/  LEA.HI R188, R3.reuse, R0.reuse, RZ, 0x5 ;  /* 0x0000000003bc7211 */ /* 0x0c0fe400078f28ff */
[----:B------:R-:W-:Y:S02]  /*10a0*/  SHF.R.S32.HI R8, RZ, 0x4, R7 ;  /* 0x00000004ff087819 */ /* 0x000fe40000011407 */
[----:B------:R-:W-:Y:S02]  /*10b0*/  SHF.R.S32.HI R188, RZ, 0x5, R188 ;  /* 0x00000005ffbc7819 */ /* 0x000fe400000114bc */
[----:B--2---:R-:W-:Y:S02]  /*10c0*/  R2UR UR8, R4 ;  /* 0x00000000040872ca */ /* 0x004fe400000e0000 */
[----:B------:R-:W-:-:S02]  /*10d0*/  LEA.HI R4, R3, R0, RZ, 0x7 ;  /* 0x0000000003047211 */ /* 0x000fc400078f38ff */
[C---:B------:R-:W-:Y:S02]  /*10e0*/  LEA.HI R3, R7.reuse, R8, RZ, 0x1 ;  /* 0x0000000807037211 */ /* 0x040fe400078f08ff */
[----:B------:R-:W-:Y:S02]  /*10f0*/  LOP3.LUT R185, R4, 0xffffff80, RZ, 0xc0, !PT ;  /* 0xffffff8004b97812 */ /* 0x000fe400078ec0ff */
[----:B------:R-:W-:Y:S02]  /*1100*/  LOP3.LUT R7, R7, 0x3fffff0, RZ, 0xc0, !PT ;  /* 0x03fffff007077812 */ /* 0x000fe400078ec0ff */
[----:B------:R-:W-:Y:S01]  /*1110*/  LOP3.LUT R3, R3, 0x1ffffffe, RZ, 0xc0, !PT ;  /* 0x1ffffffe03037812 */ /* 0x000fe200078ec0ff */
[C---:B------:R-:W-:Y:S01]  /*1120*/  IMAD.IADD R185, R0.reuse, 0x1, -R185 ;  /* 0x0000000100b97824 */ /* 0x040fe200078e0ab9 */
[----:B------:R-:W-:Y:S01]  /*1130*/  SHF.R.S32.HI R187, RZ, 0x7, R4 ;  /* 0x00000007ffbb7819 */ /* 0x000fe20000011404 */
[----:B------:R-:W-:Y:S01]  /*1140*/  IMAD.IADD R7, R0, 0x1, -R7 ;  /* 0x0000000100077824 */ /* 0x000fe200078e0a07 */
[----:B------:R-:W-:Y:S01]  /*1150*/  IADD3 R3, R8, -R3, RZ ;  /* 0x8000000308037210 */ /* 0x000fe20007ffe0ff */
[----:B------:R-:W-:Y:S01]  /*1160*/  ULOP3.LUT UR4, UR8, 0x1, URZ, 0xfc, !UPT ;  /* 0x0000000108047892 */ /* 0x000fe2000f8efc3f */
[----:B------:R-:W-:Y:S01]  /*1170*/  SHF.R.S32.HI R6, RZ, 0x1f, R185 ;  /* 0x0000001fff067819 */ /* 0x000fe200000114b9 */
[----:B------:R-:W-:Y:S01]  /*1180*/  IMAD R0, R188, 0x10, R7 ;  /* 0x00000010bc007824 */ /* 0x000fe200078e0207 */
[----:B------:R-:W-:Y:S01]  /*1190*/  LEA.HI R4, R4, R187, RZ, 0x1 ;  /* 0x000000bb04047211 */ /* 0x000fe200078f08ff */
[----:B------:R-:W-:Y:S01]  /*11a0*/  IMAD.MOV.U32 R7, RZ, RZ, -0x2 ;  /* 0xfffffffeff077424 */ /* 0x000fe200078e00ff */
[-C--:B------:R-:W-:Y:S01]  /*11b0*/  LEA.HI R5, R6, R185.reuse, RZ, 0x2 ;  /* 0x000000b906057211 */ /* 0x080fe200078f10ff */
[----:B------:R-:W-:Y:S01]  /*11c0*/  IMAD R3, R0, 0x8, R3 ;  /* 0x0000000800037824 */ /* 0x000fe200078e0203 */
[----:B------:R-:W-:Y:S01]  /*11d0*/  LEA.HI R6, R6, R185, RZ, 0x5 ;  /* 0x000000b906067211 */ /* 0x000fe200078f28ff */
[----:B------:R-:W-:Y:S01]  /*11e0*/  IMAD.U32 R191, RZ, RZ, UR4 ;  /* 0x00000004ffbf7e24 */ /* 0x000fe2000f8e00ff */
[--C-:B------:R-:W-:Y:S01]  /*11f0*/  SHF.R.S32.HI R9, RZ, 0x2, R5.reuse ;  /* 0x00000002ff097819 */ /* 0x100fe20000011405 */
[----:B------:R-:W-:Y:S01]  /*1200*/  IMAD.SHL.U32 R3, R3, 0x8, RZ ;  /* 0x0000000803037824 */ /* 0x000fe200078e00ff */
[----:B------:R-:W-:-:S02]  /*1210*/  SHF.R.S32.HI R10, RZ, 0x1f, R5 ;  /* 0x0000001fff0a7819 */ /* 0x000fc40000011405 */
[----:B------:R-:W-:Y:S01]  /*1220*/  LOP3.LUT R0, R5, 0x7ffffffc, RZ, 0xc0, !PT ;  /* 0x7ffffffc05007812 */ /* 0x000fe200078ec0ff */
[----:B------:R-:W-:Y:S01]  /*1230*/  IMAD.WIDE R16, R3, 0x2, R16 ;  /* 0x0000000203107825 */ /* 0x000fe200078e0210 */
[----:B------:R-:W-:Y:S02]  /*1240*/  LEA.HI R10, R10, R9, RZ, 0x3 ;  /* 0x000000090a0a7211 */ /* 0x000fe400078f18ff */
[----:B------:R-:W-:Y:S02]  /*1250*/  LOP3.LUT R4, R4, 0x3fffffe, RZ, 0xc0, !PT ;  /* 0x03fffffe04047812 */ /* 0x000fe400078ec0ff */
[----:B------:R-:W-:Y:S02]  /*1260*/  LOP3.LUT R10, R10, 0xfffffff8, RZ, 0xc0, !PT ;  /* 0xfffffff80a0a7812 */ /* 0x000fe400078ec0ff */
[----:B------:R-:W-:Y:S02]  /*1270*/  SHF.R.S32.HI R6, RZ, 0x5, R6 ;  /* 0x00000005ff067819 */ /* 0x000fe40000011406 */
[----:B------:R-:W-:Y:S01]  /*1280*/  IADD3 R0, R185, -R0, RZ ;  /* 0x80000000b9007210 */ /* 0x000fe20007ffe0ff */
[----:B------:R-:W-:Y:S01]  /*1290*/  IMAD.IADD R9, R9, 0x1, -R10 ;  /* 0x0000000109097824 */ /* 0x000fe200078e0a0a */
[----:B------:R-:W-:-:S03]  /*12a0*/  IADD3 R4, R187, -R4, RZ ;  /* 0x80000004bb047210 */ /* 0x000fc60007ffe0ff */
[----:B------:R-:W-:Y:S02]  /*12b0*/  IMAD R9, R6, 0x10, R9 ;  /* 0x0000001006097824 */ /* 0x000fe400078e0209 */
[----:B------:R-:W-:Y:S02]  /*12c0*/  IMAD R190, R0, R7, 0x80 ;  /* 0x0000008000be7424 */ /* 0x000fe400078e0207 */
[----:B------:R-:W-:-:S07]  /*12d0*/  IMAD R189, R4, 0x40, R9 ;  /* 0x0000004004bd7824 */ /* 0x000fce00078e0209 */
.L_x_155:
[----:B------:R-:W1:Y:S01]  /*12e0*/  SHFL.IDX PT, R0, R187, RZ, 0x1f ;  /* 0x00001fffbb007589 */ /* 0x000e6200000e0000 */
        /* <DEDUP_REMOVED lines=21> */
[----:B------:R-:W-:-:S02]  /*1440*/  @UP2 ULDC.64 UR10, c[0x0][0xdb8] ;  /* 0x00036e00000a2ab9 */ /* 0x000fc40000000a00 */
[----:B------:R-:W-:Y:S01]  /*1450*/  UIMAD.WIDE.U32 UR4, UR61, UR10, URZ ;  /* 0x0000000a3d0472a5 */ /* 0x000fe2000f8e003f */
[----:B------:R-:W-:Y:S02]  /*1460*/  IADD3 R0, R89, 0x7f, RZ ;  /* 0x0000007f59007810 */ /* 0x000fe40007ffe0ff */
[----:B------:R-:W-:Y:S01]  /*1470*/  UMOV UR36, UR61 ;  /* 0x0000003d00247c82 */ /* 0x000fe20008000000 */
[----:B------:R-:W-:Y:S01]  /*1480*/  @UP2 USHF.R.U32.HI UR36, URZ, UR11, UR5 ;  /* 0x0000000b3f242299 */ /* 0x000fe20008011605 */
[----:B------:R-:W-:Y:S01]  /*1490*/  SHF.R.S32.HI R3, RZ, 0x1f, R0 ;  /* 0x0000001fff037819 */ /* 0x000fe20000011400 */
[----:B------:R-:W-:Y:S01]  /*14a0*/  ULEA.HI UR8, UR7, UR7, URZ, 0x1 ;  /* 0x0000000707087291 */ /* 0x000fe2000f8f083f */
[----:B------:R-:W-:Y:S02]  /*14b0*/  UMOV UR4, UR13 ;  /* 0x0000000d00047c82 */ /* 0x000fe40008000000 */
[----:B------:R-:W-:Y:S01]  /*14c0*/  LEA.HI R3, R3, R0, RZ, 0x7 ;  /* 0x0000000003037211 */ /* 0x000fe200078f38ff */
[----:B------:R-:W-:Y:S01]  /*14d0*/  ULOP3.LUT UR8, UR8, 0x1e, URZ, 0xc0, !UPT ;  /* 0x0000001e08087892 */ /* 0x000fe2000f8ec03f */
[----:B------:R-:W-:-:S02]  /*14e0*/  IMAD.U32 R186, RZ, RZ, UR4 ;  /* 0x00000004ffba7e24 */ /* 0x000fc4000f8e00ff */
        /* <DEDUP_REMOVED lines=22> */
.L_x_129:
[----:B------:R-:W-:Y:S02]  /*1650*/  LOP3.LUT R0, R184, 0x1, RZ, 0xc0, !PT ;  /* 0x00000001b8007812 */ /* 0x000fe400078ec0ff */
[----:B------:R-:W-:Y:S02]  /*1660*/  R2UR UR4, R191 ;  /* 0x00000000bf0472ca */ /* 0x000fe400000e0000 */
[----:B------:R-:W-:-:S04]  /*1670*/  SHF.L.U32 R0, R0, 0x1f, RZ ;  /* 0x0000001f00007819 */ /* 0x000fc800000006ff */
[----:B------:R-:W1:Y:S07]  /*1680*/  SYNCS.PHASECHK.TRANS64.TRYWAIT P1, [UR60+0x34800], R0 ;  /* 0x03480000ff0075a7 */ /* 0x000e6e000802017c */
[----:B------:R-:W-:-:S05]  /*1690*/  IMAD.U32 R3, RZ, RZ, UR4 ;  /* 0x00000004ff037e24 */ /* 0x000fca000f8e00ff */
[----:B------:R-:W-:Y:S01]  /*16a0*/  ISETP.NE.AND P0, PT, R3, 0x3, PT ;  /* 0x000000030300780c */ /* 0x000fe20003f05270 */
[----:B-1----:R-:W-:-:S12]  /*16b0*/  @!P1 BRA `(.L_x_130) ;  /* 0x000000a000449947 */ /* 0x002fd80003800000 */
.L_x_221:
[----:B------:R-:W-:Y:S05]  /*16c0*/  @!P0 BRA `(.L_x_131) ;  /* 0x0000000000048947 */ /* 0x000fea0003800000 */
[----:B------:R-:W-:Y:S01]  /*16d0*/  BPT.TRAP 0x1 ;  /* 0x000000040000795c */ /* 0x000fe20000300000 */
.L_x_131:
[----:B-1----:R-:W-:Y:S02]  /*16e0*/  IMAD.U32 R0, RZ, RZ, UR38 ;  /* 0x00000026ff007e24 */ /* 0x002fe4000f8e00ff */
[----:B------:R-:W-:-:S03]  /*16f0*/  IMAD.U32 R3, RZ, RZ, UR39 ;  /* 0x00000027ff037e24 */ /* 0x000fc6000f8e00ff */
[----:B------:R-:W-:Y:S02]  /*1700*/  LEA R0, R0, UR60, 0x3 ;  /* 0x0000003c00007c11 */ /* 0x000fe4000f8e18ff */
[----:B------:R-:W-:-:S04]  /*1710*/  SHF.L.U32 R3, R3, 0x1f, RZ ;  /* 0x0000001f03037819 */ /* 0x000fc800000006ff */
[----:B------:R1:W2:Y:S01]  /*1720*/  SYNCS.PHASECHK.TRANS64.TRYWAIT P1, [R0+URZ+0x34830], R3 ;  /* 0x03483003000075a7 */ /* 0x0002a2000802017f */
[----:B------:R-:W-:Y:S05]  /*1730*/  @!P0 BRA `(.L_x_132) ;  /* 0x0000000000048947 */ /* 0x000fea0003800000 */
[----:B------:R-:W-:Y:S01]  /*1740*/  BPT.TRAP 0x1 ;  /* 0x000000040000795c */ /* 0x000fe20000300000 */
.L_x_132:
[----:B--2---:R-:W-:Y:S05]  /*1750*/  @P1 BRA `(.L_x_133) ;  /* 0x0000000000081947 */ /* 0x004fea0003800000 */
[----:B------:R-:W2:Y:S02]  /*1760*/  SYNCS.PHASECHK.TRANS64.TRYWAIT P1, [R0+URZ+0x34830], R3 ;  /* 0x03483003000075a7 */ /* 0x000ea4000802017f */
[----:B--2---:R-:W-:Y:S05]  /*1770*/  @!P1 BRA `(.L_x_134) ;  /* 0x000000a0002c9947 */ /* 0x004fea0003800000 */
.L_x_133:
[----:B------:R-:W-:Y:S05]  /*1780*/  WARPSYNC.ALL ;  /* 0x0000000000007948 */ /* 0x000fea0003800000 */
[----:B------:R-:W-:Y:S01]  /*1790*/  UIADD3 UR4, UR60, 0x1c400, URZ ;  /* 0x0001c4003c047890 */ /* 0x000fe2000fffe03f */
[----:B------:R-:W-:Y:S01]  /*17a0*/  WARPGROUP.ARRIVE ;  /* 0x00000000000079c5 */ /* 0x000fe20000000000 */
[----:B------:R-:W-:Y:S01]  /*17b0*/  UMOV UR9, 0x40000040 ;  /* 0x4000004000097882 */ /* 0x000fe20000000000 */
[----:B------:R-:W-:Y:S01]  /*17c0*/  UMOV UR11, 0x40000040 ;  /* 0x40000040000b7882 */ /* 0x000fe20000000000 */
[----:B------:R-:W-:Y:S01]  /*17d0*/  USHF.R.U32.HI UR4, URZ, 0x4, UR4 ;  /* 0x000000043f047899 */ /* 0x000fe20008011604 */
[----:B------:R-:W-:Y:S01]  /*17e0*/  MOV R5, UR9 ;  /* 0x0000000900057c02 */ /* 0x000fe20008000f00 */
[----:B------:R-:W-:Y:S01]  /*17f0*/  UMOV UR57, 0x40000040 ;  /* 0x4000004000397882 */ /* 0x000fe20000000000 */
[----:B------:R-:W-:Y:S01]  /*1800*/  UMOV UR59, 0x40000040 ;  /* 0x40000040003b7882 */ /* 0x000fe20000000000 */
[----:B------:R-:W-:Y:S01]  /*1810*/  ULOP3.LUT UR4, UR4, 0x3fff, URZ, 0xc0, !UPT ;  /* 0x00003fff04047892 */ /* 0x000fe2000f8ec03f */
[----:B------:R-:W-:Y:S01]  /*1820*/  UMOV UR53, 0x40000040 ;  /* 0x4000004000357882 */ /* 0x000fe20000000000 */
[----:B------:R-:W-:-:S02]  /*1830*/  UMOV UR55, 0x40000040 ;  /* 0x4000004000377882 */ /* 0x000fc40000000000 */
[----:B------:R-:W-:Y:S02]  /*1840*/  ULOP3.LUT UR37, UR4, 0x10000, URZ, 0xfc, !UPT ;  /* 0x0001000004257892 */ /* 0x000fe4000f8efc3f */
[----:B------:R-:W-:Y:S02]  /*1850*/  ULOP3.LUT UR4, UR40, 0x10000, URZ, 0xfc, !UPT ;  /* 0x0001000028047892 */ /* 0x000fe4000f8efc3f */
[----:B------:R-:W-:Y:S02]  /*1860*/  UIMAD UR5, UR38, 0xc00, UR37 ;  /* 0x00000c00260578a4 */ /* 0x000fe4000f8e0225 */
[----:B------:R-:W-:Y:S02]  /*1870*/  UIADD3 UR56, UR4, 0x2, URZ ;  /* 0x0000000204387890 */ /* 0x000fe4000fffe03f */
[----:B------:R-:W-:Y:S01]  /*1880*/  UIADD3 UR58, UR5, 0x2, URZ ;  /* 0x00000002053a7890 */ /* 0x000fe2000fffe03f */
[----:B------:R-:W-:Y:S02]  /*1890*/  UMOV UR8, UR4 ;  /* 0x0000000400087c82 */ /* 0x000fe40008000000 */
[----:B------:R-:W-:Y:S01]  /*18a0*/  UMOV UR10, UR5 ;  /* 0x00000005000a7c82 */ /* 0x000fe20008000000 */
[----:B------:R-:W-:Y:S01]  /*18b0*/  UIADD3 UR52, UR4, 0x4, URZ ;  /* 0x0000000404347890 */ /* 0x000fe2000fffe03f */
[----:B------:R-:W-:Y:S01]  /*18c0*/  HGMMA.64x128x16.F32.BF16 R24, gdesc[UR8], RZ, !UPT, gsb0 ;  /* 0x01e00000081879f0 */ /* 0x000fe2000c0018ff */
[----:B------:R-:W-:Y:S01]  /*18d0*/  UIADD3 UR54, UR5, 0x4, URZ ;  /* 0x0000000405367890 */ /* 0x000fe2000fffe03f */
[----:B------:R-:W-:Y:S01]  /*18e0*/  IMAD.U32 R4, RZ, RZ, UR8 ;  /* 0x00000008ff047e24 */ /* 0x000fe2000f8e00ff */
[----:B------:R-:W-:-:S02]  /*18f0*/  UIADD3 UR48, UR4, 0x6, URZ ;  /* 0x0000000604307890 */ /* 0x000fc4000fffe03f */
[----:B------:R-:W-:Y:S01]  /*1900*/  UIADD3 UR50, UR5, 0x6, URZ ;  /* 0x0000000605327890 */ /* 0x000fe2000fffe03f */
[----:B------:R-:W-:Y:S01]  /*1910*/  UMOV UR49, 0x40000040 ;  /* 0x4000004000317882 */ /* 0x000fe20000000000 */
[----:B------:R-:W-:Y:S01]  /*1920*/  UMOV UR51, 0x40000040 ;  /* 0x4000004000337882 */ /* 0x000fe20000000000 */
[----:B------:R-:W-:Y:S02]  /*1930*/  UIADD3 UR8, UR4, 0x400, URZ ;  /* 0x0000040004087890 */ /* 0x000fe4000fffe03f */
[----:B------:R-:W-:Y:S01]  /*1940*/  UIADD3 UR10, UR5, 0x400, URZ ;  /* 0x00000400050a7890 */ /* 0x000fe2000fffe03f */
[----:B------:R-:W-:Y:S01]  /*1950*/  UMOV UR9, 0x40000040 ;  /* 0x4000004000097882 */ /* 0x000fe20000000000 */
[----:B------:R-:W-:Y:S01]  /*1960*/  UMOV UR11, 0x40000040 ;  /* 0x40000040000b7882 */ /* 0x000fe20000000000 */
[----:B------:R-:W-:Y:S02]  /*1970*/  UIADD3 UR12, UR4, 0x402, URZ ;  /* 0x00000402040c7890 */ /* 0x000fe4000fffe03f */
[----:B------:R-:W-:Y:S01]  /*1980*/  UIADD3 UR14, UR5, 0x402, URZ ;  /* 0x00000402050e7890 */ /* 0x000fe2000fffe03f */
[----:B------:R-:W-:Y:S01]  /*1990*/  UMOV UR13, 0x40000040 ;  /* 0x40000040000d7882 */ /* 0x000fe20000000000 */
[----:B------:R-:W-:Y:S01]  /*19a0*/  UMOV UR15, 0x40000040 ;  /* 0x40000040000f7882 */ /* 0x000fe20000000000 */
        /* <DEDUP_REMOVED lines=24> */
[----:B------:R-:W-:-:S02]  /*1b30*/  WARPGROUP.DEPBAR.LE gsb0, 0x0 ;  /* 0x00008000000079c5 */ /* 0x000fc40000010000 */
        /* <DEDUP_REMOVED lines=35> */
.L_x_135:
[----:B------:R-:W-:Y:S01]  /*1d70*/  ULDC UR4, c[0x0][0x9d8] ;  /* 0x0002760000047ab9 */ /* 0x000fe20000000800 */
[----:B------:R-:W-:Y:S02]  /*1d80*/  IMAD.IADD R7, R190, 0x1, R89 ;  /* 0x00000001be077824 */ /* 0x000fe400078e0259 */
[----:B------:R-:W-:Y:S01]  /*1d90*/  FMUL.FTZ R24, R24, UR4 ;  /* 0x0000000418187c20 */ /* 0x000fe20008410000 */
[----:B------:R-:W-:Y:S01]  /*1da0*/  FMUL.FTZ R25, R25, UR4 ;  /* 0x0000000419197c20 */ /* 0x000fe20008410000 */
[----:B------:R-:W-:Y:S01]  /*1db0*/  FMUL.FTZ R28, R28, UR4 ;  /* 0x000000041c1c7c20 */ /* 0x000fe20008410000 */
[----:B------:R-:W-:Y:S01]  /*1dc0*/  FMUL.FTZ R29, R29, UR4 ;  /* 0x000000041d1d7c20 */ /* 0x000fe20008410000 */
[----:B------:R-:W-:Y:S01]  /*1dd0*/  FMUL.FTZ R32, R32, UR4 ;  /* 0x0000000420207c20 */ /* 0x000fe20008410000 */
[----:B------:R-:W-:Y:S01]  /*1de0*/  IMAD R7, R192, -0x80, R7 ;  /* 0xffffff80c0077824 */ /* 0x000fe200078e0207 */
[----:B------:R-:W3:Y:S01]  /*1df0*/  MUFU.TANH R24, R24 ;  /* 0x0000001800187308 */ /* 0x000ee20000002400 */
[----:B------:R-:W-:Y:S01]  /*1e00*/  FMUL.FTZ R33, R33, UR4 ;  /* 0x0000000421217c20 */ /* 0x000fe20008410000 */
[----:B------:R-:W-:Y:S01]  /*1e10*/  FMUL.FTZ R26, R26, UR4 ;  /* 0x000000041a1a7c20 */ /* 0x000fe20008410000 */
[----:B------:R-:W-:Y:S01]  /*1e20*/  FMUL.FTZ R31, R31, UR4 ;  /* 0x000000041f1f7c20 */ /* 0x000fe20008410000 */
[----:B------:R-:W-:Y:S01]  /*1e30*/  FMUL.FTZ R43, R43, UR4 ;  /* 0x000000042b2b7c20 */ /* 0x000fe20008410000 */
[C---:B------:R-:W-:Y:S01]  /*1e40*/  ISETP.GT.AND P2, PT, R7.reuse, RZ, PT ;  /* 0x000000ff0700720c */ /* 0x040fe20003f44270 */
[----:B------:R-:W-:Y:S01]  /*1e50*/  FMUL.FTZ R36, R36, UR4 ;  /* 0x0000000424247c20 */ /* 0x000fe20008410000 */
[----:B------:R-:W-:Y:S01]  /*1e60*/  ISETP.GT.AND P1, PT, R7, 0x1, PT ;  /* 0x000000010700780c */ /* 0x000fe20003f24270 */
[----:B------:R-:W4:Y:S01]  /*1e70*/  MUFU.TANH R25, R25 ;  /* 0x0000001900197308 */ /* 0x000f220000002400 */
[----:B------:R-:W-:Y:S01]  /*1e80*/  FMUL.FTZ R55, R55, UR4 ;  /* 0x0000000437377c20 */ /* 0x000fe20008410000 */
[----:B------:R-:W-:Y:S01]  /*1e90*/  FMUL.FTZ R27, R27, UR4 ;  /* 0x000000041b1b7c20 */ /* 0x000fe20008410000 */
[----:B------:R-:W-:Y:S01]  /*1ea0*/  FMUL.FTZ R35, R35, UR4 ;  /* 0x0000000423237c20 */ /* 0x000fe20008410000 */
[----:B------:R-:W-:Y:S01]  /*1eb0*/  FMUL.FTZ R67, R67, UR4 ;  /* 0x0000000443437c20 */ /* 0x000fe20008410000 */
[----:B------:R-:W-:Y:S01]  /*1ec0*/  FMUL.FTZ R47, R47, UR4 ;  /* 0x000000042f2f7c20 */ /* 0x000fe20008410000 */
[----:B------:R-:W-:Y:S01]  /*1ed0*/  ISETP.GT.AND P6, PT, R7, 0x8, PT ;  /* 0x000000080700780c */ /* 0x000fe20003fc4270 */
[----:B------:R-:W-:Y:S01]  /*1ee0*/  FMUL.FTZ R37, R37, UR4 ;  /* 0x0000000425257c20 */ /* 0x000fe20008410000 */
[----:B------:R-:W-:Y:S01]  /*1ef0*/  MUFU.TANH R28, R28 ;  /* 0x0000001c001c7308 */ /* 0x000fe20000002400 */
[----:B---3--:R-:W-:Y:S01]  /*1f00*/  FSEL R9, R24, -INF , P2 ;  /* 0xff80000018097808 */ /* 0x008fe20001000000 */
[----:B------:R-:W-:Y:S01]  /*1f10*/  FMUL.FTZ R59, R59, UR4 ;  /* 0x000000043b3b7c20 */ /* 0x000fe20008410000 */
[----:B------:R-:W-:Y:S01]  /*1f20*/  FMUL.FTZ R30, R30, UR4 ;  /* 0x000000041e1e7c20 */ /* 0x000fe20008410000 */
[----:B------:R-:W-:Y:S01]  /*1f30*/  FMUL.FTZ R39, R39, UR4 ;  /* 0x0000000427277c20 */ /* 0x000fe20008410000 */
[----:B------:R-:W-:Y:S01]  /*1f40*/  FMUL.FTZ R71, R71, UR4 ;  /* 0x0000000447477c20 */ /* 0x000fe20008410000 */
[----:B------:R-:W-:Y:S01]  /*1f50*/  FMUL.FTZ R51, R51, UR4 ;  /* 0x0000000433337c20 */ /* 0x000fe20008410000 */
[----:B------:R-:W-:Y:S01]  /*1f60*/  ISETP.GT.AND P5, PT, R7, 0x9, PT ;  /* 0x000000090700780c */ /* 0x000fe20003fa4270 */
[----:B------:R-:W-:Y:S01]  /*1f70*/  MUFU.TANH R29, R29 ;  /* 0x0000001d001d7308 */ /* 0x000fe20000002400 */
[----:B----4-:R-:W-:Y:S01]  /*1f80*/  FSEL R10, R25, -INF , P1 ;  /* 0xff800000190a7808 */ /* 0x010fe20000800000 */
[----:B------:R-:W-:Y:S01]  /*1f90*/  FMUL.FTZ R40, R40, UR4 ;  /* 0x0000000428287c20 */ /* 0x000fe20008410000 */
[----:B------:R-:W-:Y:S01]  /*1fa0*/  FMUL.FTZ R63, R63, UR4 ;  /* 0x000000043f3f7c20 */ /* 0x000fe20008410000 */
[----:B------:R-:W-:Y:S01]  /*1fb0*/  FMUL.FTZ R75, R75, UR4 ;  /* 0x000000044b4b7c20 */ /* 0x000fe20008410000 */
[----:B------:R-:W-:Y:S01]  /*1fc0*/  FMNMX.FTZ R8, R9, R10, !PT ;  /* 0x0000000a09087209 */ /* 0x000fe20007810000 */
[----:B------:R-:W-:Y:S01]  /*1fd0*/  FMUL.FTZ R41, R41, UR4 ;  /* 0x0000000429297c20 */ /* 0x000fe20008410000 */
[C---:B------:R-:W-:Y:S01]  /*1fe0*/  ISETP.GT.AND P4, PT, R7.reuse, 0x10, PT ;  /* 0x000000100700780c */ /* 0x040fe20003f84270 */
[----:B------:R-:W-:Y:S01]  /*1ff0*/  MUFU.TANH R32, R32 ;  /* 0x0000002000207308 */ /* 0x000fe20000002400 */
[----:B------:R-:W-:Y:S01]  /*2000*/  FMUL.FTZ R34, R34, UR4 ;  /* 0x0000000422227c20 */ /* 0x000fe20008410000 */
[----:B------:R-:W-:Y:S01]  /*2010*/  ISETP.GT.AND P3, PT, R7, 0x11, PT ;  /* 0x000000110700780c */ /* 0x000fe20003f64270 */
[----:B------:R-:W-:Y:S01]  /*2020*/  FMUL.FTZ R44, R44, UR4 ;  /* 0x000000042c2c7c20 */ /* 0x000fe20008410000 */
[----:B------:R-:W-:Y:S01]  /*2030*/  FMUL.FTZ R38, R38, UR4 ;  /* 0x0000000426267c20 */ /* 0x000fe20008410000 */
[----:B------:R-:W-:Y:S01]  /*2040*/  FMUL.FTZ R45, R45, UR4 ;  /* 0x000000042d2d7c20 */ /* 0x000fe20008410000 */
[----:B------:R-:W-:Y:S01]  /*2050*/  FMUL.FTZ R48, R48, UR4 ;  /* 0x0000000430307c20 */ /* 0x000fe20008410000 */
[----:B------:R-:W-:Y:S01]  /*2060*/  FMUL.FTZ R42, R42, UR4 ;  /* 0x000000042a2a7c20 */ /* 0x000fe20008410000 */
[----:B-12---:R-:W1:Y:S01]  /*2070*/  MUFU.TANH R3, R26 ;  /* 0x0000001a00037308 */ /* 0x006e620000002400 */
        /* <DEDUP_REMOVED lines=28> */
[----:B------:R-:W-:Y:S01]  /*2240*/  FMUL.FTZ R80, R80, UR4 ;  /* 0x0000000450507c20 */ /* 0x000fe20008410000 */
[----:B------:R-:W-:Y:S01]  /*2250*/  FMUL.FTZ R74, R74, UR4 ;  /* 0x000000044a4a7c20 */ /* 0x000fe20008410000 */
[----:B------:R-:W-:Y:S01]  /*2260*/  FMUL.FTZ R81, R81, UR4 ;  /* 0x0000000451517c20 */ /* 0x000fe20008410000 */
[----:B------:R-:W1:Y:S01]  /*2270*/  MUFU.TANH R6, R27 ;  /* 0x0000001b00067308 */ /* 0x000e620000002400 */
[----:B---3--:R-:W-:Y:S01]  /*2280*/  FSEL R13, R13, -INF , P5 ;  /* 0xff8000000d0d7808 */ /* 0x008fe20002800000 */
[----:B------:R-:W-:Y:S01]  /*2290*/  FMUL.FTZ R84, R84, UR4 ;  /* 0x0000000454547c20 */ /* 0x000fe20008410000 */
[----:B------:R-:W-:Y:S01]  /*22a0*/  FMUL.FTZ R85, R85, UR4 ;  /* 0x0000000455557c20 */ /* 0x000fe20008410000 */
[----:B------:R-:W-:Y:S01]  /*22b0*/  ULDC UR5, c[0x0][0x988] ;  /* 0x0002620000057ab9 */ /* 0x000fe20000000800 */
[----:B------:R-:W-:Y:S01]  /*22c0*/  P2R R12, PR, RZ, 0x1 ;  /* 0x00000001ff0c7803 */ /* 0x000fe20000000000 */
[----:B------:R-:W-:Y:S01]  /*22d0*/  FMUL.FTZ R78, R78, UR4 ;  /* 0x000000044e4e7c20 */ /* 0x000fe20008410000 */
[----:B------:R-:W-:Y:S01]  /*22e0*/  FMUL.FTZ R79, R79, UR4 ;  /* 0x000000044f4f7c20 */ /* 0x000fe20008410000 */
[----:B------:R-:W-:Y:S01]  /*22f0*/  MUFU.TANH R43, R55 ;  /* 0x00000037002b7308 */ /* 0x000fe20000002400 */
[----:B------:R-:W-:Y:S01]  /*2300*/  FMUL.FTZ R82, R82, UR4 ;  /* 0x0000000452527c20 */ /* 0x000fe20008410000 */
[----:B------:R-:W-:Y:S01]  /*2310*/  FMUL.FTZ R83, R83, UR4 ;  /* 0x0000000453537c20 */ /* 0x000fe20008410000 */
[----:B------:R-:W-:Y:S01]  /*2320*/  FMUL.FTZ R86, R86, UR4 ;  /* 0x0000000456567c20 */ /* 0x000fe20008410000 */
[----:B------:R-:W-:Y:S01]  /*2330*/  FMUL.FTZ R87, R87, UR4 ;  /* 0x0000000457577c20 */ /* 0x000fe20008410000 */
[----:B------:R-:W-:-:S02]  /*2340*/  CS2R R150, SRZ ;  /* 0x0000000000967805 */ /* 0x000fc4000001ff00 */
[----:B------:R-:W-:Y:S02]  /*2350*/  CS2R R148, SRZ ;  /* 0x0000000000947805 */ /* 0x000fe4000001ff00 */
[----:B------:R-:W-:Y:S01]  /*2360*/  CS2R R146, SRZ ;  /* 0x0000000000927805 */ /* 0x000fe2000001ff00 */
[----:B------:R-:W2:Y:S01]  /*2370*/  MUFU.TANH R36, R36 ;  /* 0x0000002400247308 */ /* 0x000ea20000002400 */
[----:B-1----:R-:W-:Y:S02]  /*2380*/  FSEL R6, R6, -INF , P1 ;  /* 0xff80000006067808 */ /* 0x002fe40000800000 */
[----:B------:R-:W-:Y:S02]  /*2390*/  CS2R R144, SRZ ;  /* 0x0000000000907805 */ /* 0x000fe4000001ff00 */
[----:B------:R-:W-:-:S03]  /*23a0*/  ISETP.GT.AND P1, PT, R7, 0x19, PT ;  /* 0x000000190700780c */ /* 0x000fc60003f24270 */
[----:B------:R1:W-:Y:S08]  /*23b0*/  MUFU.TANH R55, R67 ;  /* 0x0000004300377308 */ /* 0x0003f00000002400 */
[----:B------:R-:W3:Y:S01]  /*23c0*/  MUFU.TANH R21, R35 ;  /* 0x0000002300157308 */ /* 0x000ee20000002400 */
[----:B-1----:R-:W-:Y:S02]  /*23d0*/  FSEL R67, R28, -INF , P6 ;  /* 0xff8000001c437808 */ /* 0x002fe40003000000 */
[----:B--2---:R-:W-:-:S02]  /*23e0*/  FSEL R93, R36, -INF , P2 ;  /* 0xff800000245d7808 */ /* 0x004fc40001000000 */
[----:B------:R-:W-:-:S03]  /*23f0*/  FMNMX.FTZ R8, R67, R8, !PT ;  /* 0x0000000843087209 */ /* 0x000fc60007810000 */
[----:B------:R-:W1:Y:S08]  /*2400*/  MUFU.TANH R35, R47 ;  /* 0x0000002f00237308 */ /* 0x000e700000002400 */
[----:B------:R-:W2:Y:S01]  /*2410*/  MUFU.TANH R11, R30 ;  /* 0x0000001e000b7308 */ /* 0x000ea20000002400 */
[----:B---3--:R-:W-:Y:S02]  /*2420*/  FSEL R21, R21, -INF , P3 ;  /* 0xff80000015157808 */ /* 0x008fe40001800000 */
[----:B------:R-:W-:-:S05]  /*2430*/  ISETP.GT.AND P3, PT, R7, 0x29, PT ;  /* 0x000000290700780c */ /* 0x000fca0003f64270 */
[----:B------:R-:W-:Y:S01]  /*2440*/  MUFU.TANH R47, R59 ;  /* 0x0000003b002f7308 */ /* 0x000fe20000002400 */
[----:B-1----:R-:W-:-:S07]  /*2450*/  FSEL R35, R35, -INF , P3 ;  /* 0xff80000023237808 */ /* 0x002fce0001800000 */
[----:B------:R-:W1:Y:S01]  /*2460*/  MUFU.TANH R37, R37 ;  /* 0x0000002500257308 */ /* 0x000e620000002400 */
[----:B--2---:R-:W-:Y:S02]  /*2470*/  FSEL R11, R11, -INF , P6 ;  /* 0xff8000000b0b7808 */ /* 0x004fe40003000000 */
[----:B------:R-:W-:-:S05]  /*2480*/  ISETP.GT.AND P6, PT, R7, 0x20, PT ;  /* 0x000000200700780c */ /* 0x000fca0003fc4270 */
[----:B------:R2:W-:Y:S08]  /*2490*/  MUFU.TANH R59, R71 ;  /* 0x00000047003b7308 */ /* 0x0005f00000002400 */
[----:B------:R-:W3:Y:S01]  /*24a0*/  MUFU.TANH R27, R39 ;  /* 0x00000027001b7308 */ /* 0x000ee20000002400 */
[----:B--2---:R-:W-:Y:S02]  /*24b0*/  FSEL R71, R29, -INF , P5 ;  /* 0xff8000001d477808 */ /* 0x004fe40002800000 */
[----:B-1----:R-:W-:-:S02]  /*24c0*/  FSEL R95, R37, -INF , P1 ;  /* 0xff800000255f7808 */ /* 0x002fc40000800000 */
[----:B------:R-:W-:Y:S02]  /*24d0*/  FMNMX.FTZ R8, R71, R8, !PT ;  /* 0x0000000847087209 */ /* 0x000fe40007810000 */
[----:B------:R-:W-:Y:S01]  /*24e0*/  ISETP.GT.AND P5, PT, R7, 0x21, PT ;  /* 0x000000210700780c */ /* 0x000fe20003fa4270 */
[----:B------:R-:W1:Y:S03]  /*24f0*/  MUFU.TANH R39, R51 ;  /* 0x0000003300277308 */ /* 0x000e660000002400 */
[----:B------:R-:W-:-:S05]  /*2500*/  FSEL R31, R31, -INF , P5 ;  /* 0xff8000001f1f7808 */ /* 0x000fca0002800000 */
[----:B------:R-:W-:Y:S01]  /*2510*/  MUFU.TANH R51, R63 ;  /* 0x0000003f00337308 */ /* 0x000fe20000002400 */
[----:B---3--:R-:W-:Y:S02]  /*2520*/  FSEL R27, R27, -INF , P1 ;  /* 0xff8000001b1b7808 */ /* 0x008fe40000800000 */
[----:B------:R-:W-:-:S05]  /*2530*/  ISETP.GT.AND P1, PT, R7, 0x31, PT ;  /* 0x000000310700780c */ /* 0x000fca0003f24270 */
[----:B------:R-:W2:Y:S01]  /*2540*/  MUFU.TANH R40, R40 ;  /* 0x0000002800287308 */ /* 0x000ea20000002400 */
[----:B-1----:R-:W-:-:S07]  /*2550*/  FSEL R39, R39, -INF , P1 ;  /* 0xff80000027277808 */ /* 0x002fce0000800000 */
[----:B------:R1:W-:Y:S08]  /*2560*/  MUFU.TANH R63, R75 ;  /* 0x0000004b003f7308 */ /* 0x0003f00000002400 */
[----:B------:R-:W3:Y:S01]  /*2570*/  MUFU.TANH R15, R34 ;  /* 0x00000022000f7308 */ /* 0x000ee20000002400 */
[----:B-1----:R-:W-:Y:S02]  /*2580*/  FSEL R75, R32, -INF , P4 ;  /* 0xff800000204b7808 */ /* 0x002fe40002000000 */
[----:B--2---:R-:W-:-:S02]  /*2590*/  FSEL R97, R40, -INF , P6 ;  /* 0xff80000028617808 */ /* 0x004fc40003000000 */
[----:B------:R-:W-:-:S03]  /*25a0*/  FMNMX.FTZ R8, R75, R8, !PT ;  /* 0x000000084b087209 */ /* 0x000fc60007810000 */
[----:B------:R-:W1:Y:S01]  /*25b0*/  MUFU.TANH R41, R41 ;  /* 0x0000002900297308 */ /* 0x000e620000002400 */
[----:B------:R-:W-:-:S04]  /*25c0*/  FMNMX.FTZ R8, R91, R8, !PT ;  /* 0x000000085b087209 */ /* 0x000fc80007810000 */
[----:B------:R-:W-:-:S03]  /*25d0*/  FMNMX.FTZ R8, R93, R8, !PT ;  /* 0x000000085d087209 */ /* 0x000fc60007810000 */
[----:B------:R-:W2:Y:S01]  /*25e0*/  MUFU.TANH R44, R44 ;  /* 0x0000002c002c7308 */ /* 0x000ea20000002400 */
[----:B------:R-:W-:Y:S02]  /*25f0*/  FMNMX.FTZ R8, R95, R8, !PT ;  /* 0x000000085f087209 */ /* 0x000fe40007810000 */
[----:B---3--:R-:W-:Y:S02]  /*2600*/  FSEL R15, R15, -INF , P4 ;  /* 0xff8000000f0f7808 */ /* 0x008fe40002000000 */
[----:B------:R-:W-:Y:S02]  /*2610*/  ISETP.GT.AND P4, PT, R7, 0x28, PT ;  /* 0x000000280700780c */ /* 0x000fe40003f84270 */
[----:B------:R-:W-:Y:S01]  /*2620*/  FMNMX.FTZ R8, R97, R8, !PT ;  /* 0x0000000861087209 */ /* 0x000fe20007810000 */
[----:B------:R-:W3:Y:S01]  /*2630*/  MUFU.TANH R38, R38 ;  /* 0x0000002600267308 */ /* 0x000ee20000002400 */
[----:B-1----:R-:W-:Y:S02]  /*2640*/  FSEL R99, R41, -INF , P5 ;  /* 0xff80000029637808 */ /* 0x002fe40002800000 */
[----:B------:R-:W-:-:S02]  /*2650*/  ISETP.GT.AND P5, PT, R7, 0x39, PT ;  /* 0x000000390700780c */ /* 0x000fc40003fa4270 */
[----:B------:R-:W-:Y:S02]  /*2660*/  FMNMX.FTZ R8, R99, R8, !PT ;  /* 0x0000000863087209 */ /* 0x000fe40007810000 */
[----:B------:R-:W-:Y:S01]  /*2670*/  FSEL R43, R43, -INF , P5 ;  /* 0xff8000002b2b7808 */ /* 0x000fe20002800000 */
[----:B------:R-:W1:Y:S01]  /*2680*/  MUFU.TANH R45, R45 ;  /* 0x0000002d002d7308 */ /* 0x000e620000002400 */
[----:B--2---:R-:W-:-:S04]  /*2690*/  FSEL R101, R44, -INF , P4 ;  /* 0xff8000002c657808 */ /* 0x004fc80002000000 */
[----:B------:R-:W-:-:S03]  /*26a0*/  FMNMX.FTZ R8, R101, R8, !PT ;  /* 0x0000000865087209 */ /* 0x000fc60007810000 */
[----:B------:R-:W2:Y:S01]  /*26b0*/  MUFU.TANH R48, R48 ;  /* 0x0000003000307308 */ /* 0x000ea20000002400 */
[----:B---3--:R-:W-:Y:S02]  /*26c0*/  FSEL R25, R38, -INF , P2 ;  /* 0xff80000026197808 */ /* 0x008fe40001000000 */
[----:B------:R-:W-:-:S05]  /*26d0*/  ISETP.GT.AND P2, PT, R7, 0x30, PT ;  /* 0x000000300700780c */ /* 0x000fca0003f44270 */
[----:B------:R-:W3:Y:S01]  /*26e0*/  MUFU.TANH R42, R42 ;  /* 0x0000002a002a7308 */ /* 0x000ee20000002400 */
[----:B-1----:R-:W-:Y:S02]  /*26f0*/  FSEL R103, R45, -INF , P3 ;  /* 0xff8000002d677808 */ /* 0x002fe40001800000 */
[----:B------:R-:W-:Y:S02]  /*2700*/  ISETP.GT.AND P3, PT, R7, 0x41, PT ;  /* 0x000000410700780c */ /* 0x000fe40003f64270 */
        /* <DEDUP_REMOVED lines=55> */
[----:B------:R-:W-:-:S03]  /*2a80*/  FMNMX.FTZ R8, R123, R8, !PT ;  /* 0x000000087b087209 */ /* 0x000fc60007810000 */
        /* <DEDUP_REMOVED lines=27> */
[----:B-1----:R-:W-:-:S04]  /*2c40*/  FSEL R135, R77, -INF , P5 ;  /* 0xff8000004d877808 */ /* 0x002fc80002800000 */
        /* <DEDUP_REMOVED lines=13> */
[----:B------:R-:W-:Y:S01]  /*2d20*/  MUFU.TANH R79, R79 ;  /* 0x0000004f004f7308 */ /* 0x000fe20000002400 */
[----:B---3--:R-:W-:-:S04]  /*2d30*/  FSEL R143, R85, -INF , P1 ;  /* 0xff800000558f7808 */ /* 0x008fc80000800000 */
[----:B------:R-:W-:Y:S01]  /*2d40*/  FMNMX.FTZ R14, R143, R8, !PT ;  /* 0x000000088f0e7209 */ /* 0x000fe20007810000 */
[----:B------:R-:W-:Y:S02]  /*2d50*/  IMAD.U32 R8, RZ, RZ, UR5 ;  /* 0x00000005ff087e24 */ /* 0x000fe4000f8e00ff */
[----:B------:R-:W-:Y:S01]  /*2d60*/  MUFU.TANH R82, R82 ;  /* 0x0000005200527308 */ /* 0x000fe20000002400 */
[----:B-1----:R-:W-:Y:S01]  /*2d70*/  FSEL R85, R78, -INF , P6 ;  /* 0xff8000004e557808 */ /* 0x002fe20003000000 */
[----:B------:R-:W1:Y:S06]  /*2d80*/  SHFL.BFLY PT, R7, R14, 0x2, 0x1f ;  /* 0x0c401f000e077f89 */ /* 0x000e6c00000e0000 */
[----:B------:R-:W-:Y:S08]  /*2d90*/  MUFU.TANH R83, R83 ;  /* 0x0000005300537308 */ /* 0x000ff00000002400 */
[----:B------:R-:W-:Y:S08]  /*2da0*/  MUFU.TANH R86, R86 ;  /* 0x0000005600567308 */ /* 0x000ff00000002400 */
[----:B------:R-:W2:Y:S01]  /*2db0*/  MUFU.TANH R87, R87 ;  /* 0x0000005700577308 */ /* 0x000ea20000002400 */
[----:B-1----:R-:W-:-:S05]  /*2dc0*/  FMNMX.FTZ R20, R14, R7, !PT ;  /* 0x000000070e147209 */ /* 0x002fca0007810000 */
[----:B------:R-:W1:Y:S01]  /*2dd0*/  SHFL.BFLY PT, R7, R20, 0x1, 0x1f ;  /* 0x0c201f0014077f89 */ /* 0x000e6200000e0000 */
[----:B--2---:R-:W-:Y:S02]  /*2de0*/  FSEL R87, R87, -INF , P1 ;  /* 0xff80000057577808 */ /* 0x004fe40000800000 */
[----:B-1----:R-:W-:-:S04]  /*2df0*/  FMNMX.FTZ R7, R20, R7, !PT ;  /* 0x0000000714077209 */ /* 0x002fc80007810000 */
[C---:B------:R-:W-:Y:S01]  /*2e00*/  FSETP.NEU.FTZ.AND P0, PT, R7.reuse, -INF , PT ;  /* 0xff8000000700780b */ /* 0x040fe20003f1d000 */
[----:B------:R-:W-:-:S05]  /*2e10*/  FMUL.FTZ R24, R7, R8 ;  /* 0x0000000807187220 */ /* 0x000fca0000410000 */
[----:B------:R-:W-:Y:S02]  /*2e20*/  FSEL R24, R24, RZ, P0 ;  /* 0x000000ff18187208 */ /* 0x000fe40000000000 */
[----:B------:R-:W-:-:S03]  /*2e30*/  ISETP.NE.AND P0, PT, R12, RZ, PT ;  /* 0x000000ff0c00720c */ /* 0x000fc60003f05270 */
[--C-:B------:R-:W-:Y:S01]  /*2e40*/  FFMA.FTZ R65, R10, R8, -R24.reuse ;  /* 0x000000080a417223 */ /* 0x100fe20000010818 */
[----:B------:R-:W-:Y:S01]  /*2e50*/  FMNMX.FTZ R10, R3, R6, !PT ;  /* 0x00000006030a7209 */ /* 0x000fe20007810000 */
[-CC-:B------:R-:W-:Y:S01]  /*2e60*/  FFMA.FTZ R69, R91, R8.reuse, -R24.reuse ;  /* 0x000000085b457223 */ /* 0x180fe20000010818 */
[----:B------:R-:W-:Y:S01]  /*2e70*/  FSEL R91, R79, -INF , P5 ;  /* 0xff8000004f5b7808 */ /* 0x000fe20002800000 */
        /* <DEDUP_REMOVED lines=10> */
[--C-:B------:R-:W-:Y:S01]  /*2f20*/  FFMA.FTZ R180, R9, R8, -R24.reuse ;  /* 0x0000000809b47223 */ /* 0x100fe20000010818 */
[----:B------:R-:W-:Y:S01]  /*2f30*/  FSEL R97, R86, -INF , P2 ;  /* 0xff80000056617808 */ /* 0x000fe20001000000 */
[----:B------:R-:W-:Y:S01]  /*2f40*/  MUFU.EX2 R65, R65 ;  /* 0x0000004100417308 */ /* 0x000fe20000000800 */
[----:B------:R-:W-:Y:S01]  /*2f50*/  FMNMX.FTZ R10, R21, R10, !PT ;  /* 0x0000000a150a7209 */ /* 0x000fe20007810000 */
[-CC-:B------:R-:W-:Y:S01]  /*2f60*/  FFMA.FTZ R176, R75, R8.reuse, -R24.reuse ;  /* 0x000000084bb07223 */ /* 0x180fe20000010818 */
[-CC-:B------:R-:W-:Y:S01]  /*2f70*/  FFMA.FTZ R73, R99, R8.reuse, -R24.reuse ;  /* 0x0000000863497223 */ /* 0x180fe20000010818 */
[--C-:B------:R-:W-:Y:S01]  /*2f80*/  FFMA.FTZ R174, R101, R8, -R24.reuse ;  /* 0x0000000865ae7223 */ /* 0x100fe20000010818 */
[----:B------:R-:W-:Y:S01]  /*2f90*/  FMNMX.FTZ R10, R25, R10, !PT ;  /* 0x0000000a190a7209 */ /* 0x000fe20007810000 */
[-CC-:B------:R-:W-:Y:S01]  /*2fa0*/  FFMA.FTZ R75, R103, R8.reuse, -R24.reuse ;  /* 0x00000008674b7223 */ /* 0x180fe20000010818 */
[--C-:B------:R-:W-:Y:S01]  /*2fb0*/  FFMA.FTZ R168, R105, R8, -R24.reuse ;  /* 0x0000000869a87223 */ /* 0x100fe20000010818 */
[----:B------:R-:W1:Y:S01]  /*2fc0*/  MUFU.EX2 R180, R180 ;  /* 0x000000b400b47308 */ /* 0x000e620000000800 */
[----:B------:R-:W-:Y:S01]  /*2fd0*/  FMNMX.FTZ R10, R27, R10, !PT ;  /* 0x0000000a1b0a7209 */ /* 0x000fe20007810000 */
[-CC-:B------:R-:W-:Y:S01]  /*2fe0*/  FFMA.FTZ R77, R107, R8.reuse, -R24.reuse ;  /* 0x000000086b4d7223 */ /* 0x180fe20000010818 */
[-CC-:B------:R-:W-:Y:S01]  /*2ff0*/  FFMA.FTZ R170, R109, R8.reuse, -R24.reuse ;  /* 0x000000086daa7223 */ /* 0x180fe20000010818 */
[--C-:B------:R-:W-:Y:S01]  /*3000*/  FFMA.FTZ R111, R111, R8, -R24.reuse ;  /* 0x000000086f6f7223 */ /* 0x100fe20000010818 */
[----:B------:R-:W-:Y:S01]  /*3010*/  FMNMX.FTZ R10, R29, R10, !PT ;  /* 0x0000000a1d0a7209 */ /* 0x000fe20007810000 */
[-CC-:B------:R-:W-:Y:S01]  /*3020*/  FFMA.FTZ R152, R113, R8.reuse, -R24.reuse ;  /* 0x0000000871987223 */ /* 0x180fe20000010818 */
[--C-:B------:R-:W-:Y:S01]  /*3030*/  FFMA.FTZ R81, R115, R8, -R24.reuse ;  /* 0x0000000873517223 */ /* 0x100fe20000010818 */
[----:B------:R-:W2:Y:S01]  /*3040*/  MUFU.EX2 R182, R182 ;  /* 0x000000b600b67308 */ /* 0x000ea20000000800 */
[----:B------:R-:W-:Y:S01]  /*3050*/  FMNMX.FTZ R10, R31, R10, !PT ;  /* 0x0000000a1f0a7209 */ /* 0x000fe20007810000 */
[-CC-:B------:R-:W-:Y:S01]  /*3060*/  FFMA.FTZ R154, R117, R8.reuse, -R24.reuse ;  /* 0x00000008759a7223 */ /* 0x180fe20000010818 */
[-CC-:B------:R-:W-:Y:S01]  /*3070*/  FFMA.FTZ R83, R119, R8.reuse, -R24.reuse ;  /* 0x0000000877537223 */ /* 0x180fe20000010818 */
[--C-:B------:R-:W-:Y:S01]  /*3080*/  FFMA.FTZ R156, R121, R8, -R24.reuse ;  /* 0x00000008799c7223 */ /* 0x100fe20000010818 */
[----:B------:R-:W-:Y:S01]  /*3090*/  FMNMX.FTZ R10, R33, R10, !PT ;  /* 0x0000000a210a7209 */ /* 0x000fe20007810000 */
[-CC-:B------:R-:W-:Y:S01]  /*30a0*/  FFMA.FTZ R123, R123, R8.reuse, -R24.reuse ;  /* 0x000000087b7b7223 */ /* 0x180fe20000010818 */
[--C-:B------:R-:W-:Y:S01]  /*30b0*/  FFMA.FTZ R125, R125, R8, -R24.reuse ;  /* 0x000000087d7d7223 */ /* 0x100fe20000010818 */
[----:B------:R-:W3:Y:S01]  /*30c0*/  MUFU.EX2 R67, R67 ;  /* 0x0000004300437308 */ /* 0x000ee20000000800 */
[----:B------:R-:W-:Y:S01]  /*30d0*/  FMNMX.FTZ R10, R35, R10, !PT ;  /* 0x0000000a230a7209 */ /* 0x000fe20007810000 */
[-CC-:B------:R-:W-:Y:S01]  /*30e0*/  FFMA.FTZ R127, R127, R8.reuse, -R24.reuse ;  /* 0x000000087f7f7223 */ /* 0x180fe20000010818 */
[-CC-:B------:R-:W-:Y:S01]  /*30f0*/  FFMA.FTZ R129, R129, R8.reuse, -R24.reuse ;  /* 0x0000000881817223 */ /* 0x180fe20000010818 */
[--C-:B------:R-:W-:Y:S01]  /*3100*/  FFMA.FTZ R131, R131, R8, -R24.reuse ;  /* 0x0000000883837223 */ /* 0x100fe20000010818 */
[----:B------:R-:W-:Y:S01]  /*3110*/  FMNMX.FTZ R10, R37, R10, !PT ;  /* 0x0000000a250a7209 */ /* 0x000fe20007810000 */
[-CC-:B------:R-:W-:Y:S01]  /*3120*/  FFMA.FTZ R133, R133, R8.reuse, -R24.reuse ;  /* 0x0000000885857223 */ /* 0x180fe20000010818 */
[--C-:B------:R-:W-:Y:S01]  /*3130*/  FFMA.FTZ R135, R135, R8, -R24.reuse ;  /* 0x0000000887877223 */ /* 0x100fe20000010818 */
[----:B------:R-:W4:Y:S01]  /*3140*/  MUFU.EX2 R176, R176 ;  /* 0x000000b000b07308 */ /* 0x000f220000000800 */
[----:B------:R-:W-:Y:S01]  /*3150*/  FMNMX.FTZ R10, R39, R10, !PT ;  /* 0x0000000a270a7209 */ /* 0x000fe20007810000 */
[-CC-:B------:R-:W-:Y:S01]  /*3160*/  FFMA.FTZ R137, R137, R8.reuse, -R24.reuse ;  /* 0x0000000889897223 */ /* 0x180fe20000010818 */
[-CC-:B------:R-:W-:Y:S01]  /*3170*/  FFMA.FTZ R139, R139, R8.reuse, -R24.reuse ;  /* 0x000000088b8b7223 */ /* 0x180fe20000010818 */
[--C-:B------:R-:W-:Y:S01]  /*3180*/  FFMA.FTZ R141, R141, R8, -R24.reuse ;  /* 0x000000088d8d7223 */ /* 0x100fe20000010818 */
[----:B------:R-:W-:Y:S01]  /*3190*/  FMNMX.FTZ R10, R41, R10, !PT ;  /* 0x0000000a290a7209 */ /* 0x000fe20007810000 */
[----:B------:R-:W-:Y:S01]  /*31a0*/  FFMA.FTZ R24, R143, R8, -R24 ;  /* 0x000000088f187223 */ /* 0x000fe20000010818 */
[----:B------:R-:W-:Y:S01]  /*31b0*/  ISETP.GE.AND P2, PT, R89, 0x81, PT ;  /* 0x000000815900780c */ /* 0x000fe20003f46270 */
[----:B------:R-:W5:Y:S01]  /*31c0*/  MUFU.EX2 R69, R69 ;  /* 0x0000004500457308 */ /* 0x000f620000000800 */
[----:B------:R-:W-:-:S02]  /*31d0*/  FMNMX.FTZ R10, R43, R10, !PT ;  /* 0x0000000a2b0a7209 */ /* 0x000fc40007810000 */
[----:B------:R-:W-:Y:S02]  /*31e0*/  CS2R R142, SRZ ;  /* 0x00000000008e7805 */ /* 0x000fe4000001ff00 */
[----:B------:R-:W-:Y:S02]  /*31f0*/  CS2R R120, SRZ ;  /* 0x0000000000787805 */ /* 0x000fe4000001ff00 */
[----:B------:R-:W-:Y:S02]  /*3200*/  CS2R R118, SRZ ;  /* 0x0000000000767805 */ /* 0x000fe4000001ff00 */
[----:B------:R-:W-:Y:S02]  /*3210*/  FMNMX.FTZ R10, R45, R10, !PT ;  /* 0x0000000a2d0a7209 */ /* 0x000fe40007810000 */
[----:B------:R-:W-:Y:S02]  /*3220*/  CS2R R116, SRZ ;  /* 0x0000000000747805 */ /* 0x000fe4000001ff00 */
[----:B------:R-:W-:Y:S01]  /*3230*/  CS2R R114, SRZ ;  /* 0x0000000000727805 */ /* 0x000fe2000001ff00 */
[----:B------:R-:W-:Y:S01]  /*3240*/  MUFU.EX2 R178, R178 ;  /* 0x000000b200b27308 */ /* 0x000fe20000000800 */
        /* <DEDUP_REMOVED lines=12> */
[----:B------:R-:W-:Y:S01]  /*3310*/  FMNMX.FTZ R10, R53, R10, !PT ;  /* 0x0000000a350a7209 */ /* 0x000fe20007810000 */
[----:B------:R-:W-:Y:S03]  /*3320*/  MUFU.EX2 R172, R172 ;  /* 0x000000ac00ac7308 */ /* 0x000fe60000000800 */
[----:B------:R-:W-:-:S04]  /*3330*/  FMNMX.FTZ R10, R55, R10, !PT ;  /* 0x0000000a370a7209 */ /* 0x000fc80007810000 */
        /* <DEDUP_REMOVED lines=14> */
[----:B------:R-:W-:-:S05]  /*3420*/  FMNMX.FTZ R10, R87, R10, !PT ;  /* 0x0000000a570a7209 */ /* 0x000fca0007810000 */
[----:B------:R-:W1:Y:S01]  /*3430*/  SHFL.BFLY PT, R9, R10, 0x2, 0x1f ;  /* 0x0c401f000a097f89 */ /* 0x000e6200000e0000 */
[----:B------:R-:W-:Y:S08]  /*3440*/  MUFU.EX2 R170, R170 ;  /* 0x000000aa00aa7308 */ /* 0x000ff00000000800 */
[----:B------:R2:W-:Y:S08]  /*3450*/  MUFU.EX2 R79, R111 ;  /* 0x0000006f004f7308 */ /* 0x0005f00000000800 */
[----:B------:R-:W-:Y:S01]  /*3460*/  MUFU.EX2 R152, R152 ;  /* 0x0000009800987308 */ /* 0x000fe20000000800 */
[----:B--2---:R-:W-:-:S02]  /*3470*/  CS2R R110, SRZ ;  /* 0x00000000006e7805 */ /* 0x004fc4000001ff00 */
[----:B-1----:R-:W-:-:S05]  /*3480*/  FMNMX.FTZ R12, R10, R9, !PT ;  /* 0x000000090a0c7209 */ /* 0x002fca0007810000 */
[----:B------:R-:W-:Y:S01]  /*3490*/  MUFU.EX2 R81, R81 ;  /* 0x0000005100517308 */ /* 0x000fe20000000800 */
[----:B------:R-:W1:Y:S07]  /*34a0*/  SHFL.BFLY PT, R9, R12, 0x1, 0x1f ;  /* 0x0c201f000c097f89 */ /* 0x000e6e00000e0000 */
[----:B------:R-:W-:Y:S08]  /*34b0*/  MUFU.EX2 R154, R154 ;  /* 0x0000009a009a7308 */ /* 0x000ff00000000800 */
[----:B------:R-:W-:Y:S08]  /*34c0*/  MUFU.EX2 R83, R83 ;  /* 0x0000005300537308 */ /* 0x000ff00000000800 */
[----:B------:R-:W-:Y:S01]  /*34d0*/  MUFU.EX2 R156, R156 ;  /* 0x0000009c009c7308 */ /* 0x000fe20000000800 */
[----:B-1----:R-:W-:-:S04]  /*34e0*/  FMNMX.FTZ R9, R12, R9, !PT ;  /* 0x000000090c097209 */ /* 0x002fc80007810000 */
[C---:B------:R-:W-:Y:S01]  /*34f0*/  FSETP.NEU.FTZ.AND P1, PT, R9.reuse, -INF , PT ;  /* 0xff8000000900780b */ /* 0x040fe20003f3d000 */
[----:B------:R-:W-:Y:S02]  /*3500*/  FMUL.FTZ R10, R9, R8 ;  /* 0x00000008090a7220 */ /* 0x000fe40000410000 */
[----:B------:R-:W-:Y:S03]  /*3510*/  MUFU.EX2 R123, R123 ;  /* 0x0000007b007b7308 */ /* 0x000fe60000000800 */
[----:B------:R-:W-:Y:S02]  /*3520*/  FSEL R10, R10, RZ, P1 ;  /* 0x000000ff0a0a7208 */ /* 0x000fe40000800000 */
[----:B------:R-:W-:-:S03]  /*3530*/  ISETP.NE.AND P1, PT, R18, RZ, PT ;  /* 0x000000ff1200720c */ /* 0x000fc60003f25270 */
        /* <DEDUP_REMOVED lines=15> */
[-CC-:B------:R-:W-:Y:S01]  /*3630*/  FFMA.FTZ R39, R39, R8.reuse, -R10.reuse ;  /* 0x0000000827277223 */ /* 0x180fe2000001080a */
[----:B------:R-:W2:Y:S01]  /*3640*/  MUFU.EX2 R6, R6 ;  /* 0x0000000600067308 */ /* 0x000ea20000000800 */
[----:B-1----:R-:W-:Y:S01]  /*3650*/  FADD.FTZ R3, R180, R65 ;  /* 0x00000041b4037221 */ /* 0x002fe20000010000 */
[-CC-:B------:R-:W-:Y:S01]  /*3660*/  FFMA.FTZ R41, R41, R8.reuse, -R10.reuse ;  /* 0x0000000829297223 */ /* 0x180fe2000001080a */
[-CC-:B------:R-:W-:Y:S01]  /*3670*/  FFMA.FTZ R43, R43, R8.reuse, -R10.reuse ;  /* 0x000000082b2b7223 */ /* 0x180fe2000001080a */
[-CC-:B------:R-:W-:Y:S01]  /*3680*/  FFMA.FTZ R45, R45, R8.reuse, -R10.reuse ;  /* 0x000000082d2d7223 */ /* 0x180fe2000001080a */
[----:B------:R-:W-:Y:S01]  /*3690*/  FADD.FTZ R34, R182, R3 ;  /* 0x00000003b6227221 */ /* 0x000fe20000010000 */
        /* <DEDUP_REMOVED lines=10> */
[----:B------:R3:W4:Y:S01]  /*3740*/  MUFU.EX2 R12, R13 ;  /* 0x0000000d000c7308 */ /* 0x0007220000000800 */
[----:B-----5:R-:W-:Y:S01]  /*3750*/  FADD.FTZ R3, R69, R36 ;  /* 0x0000002445037221 */ /* 0x020fe20000010000 */
[----:B--2---:R-:W-:Y:S01]  /*3760*/  FADD.FTZ R36, R181, R6 ;  /* 0x00000006b5247221 */ /* 0x004fe20000010000 */
[-CC-:B------:R-:W-:Y:S01]  /*3770*/  FFMA.FTZ R61, R61, R8.reuse, -R10.reuse ;  /* 0x000000083d3d7223 */ /* 0x180fe2000001080a */
[-CC-:B------:R-:W-:Y:S01]  /*3780*/  FFMA.FTZ R63, R63, R8.reuse, -R10.reuse ;  /* 0x000000083f3f7223 */ /* 0x180fe2000001080a */
[----:B------:R-:W-:Y:S01]  /*3790*/  FADD.FTZ R38, R178, R3 ;  /* 0x00000003b2267221 */ /* 0x000fe20000010000 */
[-CC-:B------:R-:W-:Y:S01]  /*37a0*/  FFMA.FTZ R85, R85, R8.reuse, -R10.reuse ;  /* 0x0000000855557223 */ /* 0x180fe2000001080a */
[-C--:B------:R-:W-:Y:S01]  /*37b0*/  FFMA.FTZ R91, R91, R8.reuse, -R10 ;  /* 0x000000085b5b7223 */ /* 0x080fe2000001080a */
[----:B------:R-:W2:Y:S01]  /*37c0*/  MUFU.EX2 R15, R15 ;  /* 0x0000000f000f7308 */ /* 0x000ea20000000800 */
[----:B---3--:R-:W-:Y:S01]  /*37d0*/  FADD.FTZ R13, R71, R38 ;  /* 0x00000026470d7221 */ /* 0x008fe20000010000 */
[----:B-1----:R-:W-:Y:S01]  /*37e0*/  FADD.FTZ R3, R11, R36 ;  /* 0x000000240b037221 */ /* 0x002fe20000010000 */
[-CC-:B------:R-:W-:Y:S01]  /*37f0*/  FFMA.FTZ R93, R93, R8.reuse, -R10.reuse ;  /* 0x000000085d5d7223 */ /* 0x180fe2000001080a */
[-CC-:B------:R-:W-:Y:S01]  /*3800*/  FFMA.FTZ R95, R95, R8.reuse, -R10.reuse ;  /* 0x000000085f5f7223 */ /* 0x180fe2000001080a */
[----:B------:R-:W-:Y:S01]  /*3810*/  FADD.FTZ R40, R172, R13 ;  /* 0x0000000dac287221 */ /* 0x000fe20000010000 */
[-CC-:B------:R-:W-:Y:S01]  /*3820*/  FFMA.FTZ R97, R97, R8.reuse, -R10.reuse ;  /* 0x0000000861617223 */ /* 0x180fe2000001080a */
[----:B------:R-:W-:Y:S01]  /*3830*/  FFMA.FTZ R87, R87, R8, -R10 ;  /* 0x0000000857577223 */ /* 0x000fe2000001080a */
[----:B------:R-:W1:Y:S01]  /*3840*/  MUFU.EX2 R14, R21 ;  /* 0x00000015000e7308 */ /* 0x000e620000000800 */
[----:B----4-:R-:W-:Y:S01]  /*3850*/  FADD.FTZ R38, R12, R3 ;  /* 0x000000030c267221 */ /* 0x010fe20000010000 */
[----:B------:R-:W-:Y:S01]  /*3860*/  FADD.FTZ R13, R73, R40 ;  /* 0x00000028490d7221 */ /* 0x000fe20000010000 */
[----:B------:R-:W-:-:S02]  /*3870*/  F2FP.BF16.F32.PACK_AB R181, R6, R181 ;  /* 0x000000b506b5723e */ /* 0x000fc400000010ff */
[----:B------:R-:W-:Y:S01]  /*3880*/  F2FP.BF16.F32.PACK_AB R183, R12, R11 ;  /* 0x0000000b0cb7723e */ /* 0x000fe200000010ff */
[----:B------:R-:W-:Y:S01]  /*3890*/  FADD.FTZ R40, R174, R13 ;  /* 0x0000000dae287221 */ /* 0x000fe20000010000 */
[----:B------:R-:W-:Y:S01]  /*38a0*/  F2FP.BF16.F32.PACK_AB R180, R65, R180 ;  /* 0x000000b441b4723e */ /* 0x000fe200000010ff */
[----:B------:R-:W3:Y:S01]  /*38b0*/  MUFU.EX2 R25, R25 ;  /* 0x0000001900197308 */ /* 0x000ee20000000800 */
[----:B--2---:R-:W-:Y:S01]  /*38c0*/  FADD.FTZ R3, R15, R38 ;  /* 0x000000260f037221 */ /* 0x004fe20000010000 */
[----:B------:R-:W-:Y:S02]  /*38d0*/  F2FP.BF16.F32.PACK_AB R182, R67, R182 ;  /* 0x000000b643b6723e */ /* 0x000fe400000010ff */
[----:B------:R-:W-:Y:S02]  /*38e0*/  F2FP.BF16.F32.PACK_AB R176, R69, R176 ;  /* 0x000000b045b0723e */ /* 0x000fe400000010ff */
[----:B------:R-:W-:Y:S02]  /*38f0*/  F2FP.BF16.F32.PACK_AB R178, R71, R178 ;  /* 0x000000b247b2723e */ /* 0x000fe400000010ff */
[----:B------:R-:W2:Y:S01]  /*3900*/  MUFU.EX2 R20, R27 ;  /* 0x0000001b00147308 */ /* 0x000ea20000000800 */
[----:B-1----:R-:W-:Y:S01]  /*3910*/  FADD.FTZ R38, R14, R3 ;  /* 0x000000030e267221 */ /* 0x002fe20000010000 */
[----:B------:R-:W-:Y:S01]  /*3920*/  FADD.FTZ R3, R75, R40 ;  /* 0x000000284b037221 */ /* 0x000fe20000010000 */
[----:B------:R-:W-:-:S02]  /*3930*/  F2FP.BF16.F32.PACK_AB R172, R73, R172 ;  /* 0x000000ac49ac723e */ /* 0x000fc400000010ff */
[----:B------:R-:W-:Y:S01]  /*3940*/  F2FP.BF16.F32.PACK_AB R174, R75, R174 ;  /* 0x000000ae4bae723e */ /* 0x000fe200000010ff */
[----:B------:R-:W-:Y:S01]  /*3950*/  FADD.FTZ R40, R168, R3 ;  /* 0x00000003a8287221 */ /* 0x000fe20000010000 */
[----:B------:R-:W-:Y:S01]  /*3960*/  @P1 VIADD R3, R0, 0x34840 ;  /* 0x0003484000031836 */ /* 0x000fe20000000000 */
[----:B------:R-:W1:Y:S01]  /*3970*/  MUFU.EX2 R29, R29 ;  /* 0x0000001d001d7308 */ /* 0x000e620000000800 */
[----:B---3--:R-:W-:Y:S01]  /*3980*/  FADD.FTZ R13, R25, R38 ;  /* 0x00000026190d7221 */ /* 0x008fe20000010000 */
[C---:B------:R-:W-:Y:S01]  /*3990*/  FADD.FTZ R21, R77.reuse, R40 ;  /* 0x000000284d157221 */ /* 0x040fe20000010000 */
[----:B------:R-:W-:Y:S02]  /*39a0*/  F2FP.BF16.F32.PACK_AB R168, R77, R168 ;  /* 0x000000a84da8723e */ /* 0x000fe400000010ff */
[----:B------:R-:W-:Y:S01]  /*39b0*/  @P1 PRMT R3, R22, 0x654, R3 ;  /* 0x0000065416031816 */ /* 0x000fe20000000003 */
[----:B------:R-:W-:Y:S01]  /*39c0*/  FADD.FTZ R40, R170, R21 ;  /* 0x00000015aa287221 */ /* 0x000fe20000010000 */
[----:B------:R-:W-:Y:S01]  /*39d0*/  F2FP.BF16.F32.PACK_AB R170, R79, R170 ;  /* 0x000000aa4faa723e */ /* 0x000fe200000010ff */
[----:B------:R-:W3:Y:S01]  /*39e0*/  MUFU.EX2 R26, R31 ;  /* 0x0000001f001a7308 */ /* 0x000ee20000000800 */
[----:B--2---:R-:W-:Y:S01]  /*39f0*/  FADD.FTZ R38, R20, R13 ;  /* 0x0000000d14267221 */ /* 0x004fe20000010000 */
[----:B------:R2:W-:Y:S01]  /*3a00*/  @P1 SYNCS.ARRIVE.TRANS64.RED.A1T0 RZ, [R3+URZ], RZ ;  /* 0x000000ff03ff19a7 */ /* 0x0005e2000810043f */
[----:B------:R-:W-:-:S02]  /*3a10*/  F2FP.BF16.F32.PACK_AB R177, R14, R15 ;  /* 0x0000000f0eb1723e */ /* 0x000fc400000010ff */
[----:B------:R-:W-:-:S03]  /*3a20*/  F2FP.BF16.F32.PACK_AB R179, R20, R25 ;  /* 0x0000001914b3723e */ /* 0x000fc600000010ff */
[----:B------:R-:W2:Y:S01]  /*3a30*/  MUFU.EX2 R33, R33 ;  /* 0x0000002100217308 */ /* 0x000ea20000000800 */
[----:B-1----:R-:W-:-:S07]  /*3a40*/  FADD.FTZ R13, R29, R38 ;  /* 0x000000261d0d7221 */ /* 0x002fce0000010000 */
[----:B------:R-:W1:Y:S01]  /*3a50*/  MUFU.EX2 R28, R35 ;  /* 0x00000023001c7308 */ /* 0x000e620000000800 */
[C---:B---3--:R-:W-:Y:S01]  /*3a60*/  FADD.FTZ R38, R26.reuse, R13 ;  /* 0x0000000d1a267221 */ /* 0x048fe20000010000 */
[----:B------:R-:W-:Y:S01]  /*3a70*/  FADD.FTZ R13, R79, R40 ;  /* 0x000000284f0d7221 */ /* 0x000fe20000010000 */
[----:B------:R-:W-:-:S03]  /*3a80*/  F2FP.BF16.F32.PACK_AB R173, R26, R29 ;  /* 0x0000001d1aad723e */ /* 0x000fc600000010ff */
[----:B------:R-:W-:Y:S01]  /*3a90*/  FADD.FTZ R42, R152, R13 ;  /* 0x0000000d982a7221 */ /* 0x000fe20000010000 */
[----:B------:R-:W-:Y:S01]  /*3aa0*/  F2FP.BF16.F32.PACK_AB R152, R81, R152 ;  /* 0x000000985198723e */ /* 0x000fe200000010ff */
[----:B------:R-:W3:Y:S01]  /*3ab0*/  MUFU.EX2 R37, R37 ;  /* 0x0000002500257308 */ /* 0x000ee20000000800 */
[----:B--2---:R-:W-:Y:S01]  /*3ac0*/  FADD.FTZ R3, R33, R38 ;  /* 0x0000002621037221 */ /* 0x004fe20000010000 */
[----:B------:R-:W-:-:S04]  /*3ad0*/  FADD.FTZ R13, R81, R42 ;  /* 0x0000002a510d7221 */ /* 0x000fc80000010000 */
[----:B------:R-:W-:Y:S01]  /*3ae0*/  FADD.FTZ R42, R154, R13 ;  /* 0x0000000d9a2a7221 */ /* 0x000fe20000010000 */
[C---:B------:R-:W-:Y:S01]  /*3af0*/  F2FP.BF16.F32.PACK_AB R154, R83.reuse, R154 ;  /* 0x0000009a539a723e */ /* 0x040fe200000010ff */
[----:B------:R-:W2:Y:S01]  /*3b00*/  MUFU.EX2 R30, R39 ;  /* 0x00000027001e7308 */ /* 0x000ea20000000800 */
[C---:B-1----:R-:W-:Y:S01]  /*3b10*/  FADD.FTZ R40, R28.reuse, R3 ;  /* 0x000000031c287221 */ /* 0x042fe20000010000 */
[----:B------:R-:W-:Y:S01]  /*3b20*/  FADD.FTZ R13, R83, R42 ;  /* 0x0000002a530d7221 */ /* 0x000fe20000010000 */
[----:B------:R-:W-:-:S03]  /*3b30*/  F2FP.BF16.F32.PACK_AB R175, R28, R33 ;  /* 0x000000211caf723e */ /* 0x000fc600000010ff */
[----:B------:R-:W-:Y:S01]  /*3b40*/  FADD.FTZ R42, R156, R13 ;  /* 0x0000000d9c2a7221 */ /* 0x000fe20000010000 */
[----:B------:R-:W-:Y:S01]  /*3b50*/  F2FP.BF16.F32.PACK_AB R156, R123, R156 ;  /* 0x0000009c7b9c723e */ /* 0x000fe200000010ff */
[----:B------:R-:W1:Y:S01]  /*3b60*/  MUFU.EX2 R41, R41 ;  /* 0x0000002900297308 */ /* 0x000e620000000800 */
[----:B---3--:R-:W-:Y:S01]  /*3b70*/  FADD.FTZ R3, R37, R40 ;  /* 0x0000002825037221 */ /* 0x008fe20000010000 */
[----:B------:R-:W-:Y:S01]  /*3b80*/  FADD.FTZ R42, R123, R42 ;  /* 0x0000002a7b2a7221 */ /* 0x000fe20000010000 */
[----:B------:R-:W-:-:S03]  /*3b90*/  CS2R R122, SRZ ;  /* 0x00000000007a7805 */ /* 0x000fc6000001ff00 */
[----:B------:R-:W-:Y:S02]  /*3ba0*/  FADD.FTZ R13, R125, R42 ;  /* 0x0000002a7d0d7221 */ /* 0x000fe40000010000 */
[----:B------:R-:W3:Y:S01]  /*3bb0*/  MUFU.EX2 R32, R43 ;  /* 0x0000002b00207308 */ /* 0x000ee20000000800 */
[C---:B--2---:R-:W-:Y:S01]  /*3bc0*/  FADD.FTZ R40, R30.reuse, R3 ;  /* 0x000000031e287221 */ /* 0x044fe20000010000 */
[----:B------:R-:W-:-:S06]  /*3bd0*/  F2FP.BF16.F32.PACK_AB R169, R30, R37 ;  /* 0x000000251ea9723e */ /* 0x000fcc00000010ff */
[----:B------:R-:W2:Y:S01]  /*3be0*/  MUFU.EX2 R45, R45 ;  /* 0x0000002d002d7308 */ /* 0x000ea20000000800 */
[----:B-1----:R-:W-:-:S07]  /*3bf0*/  FADD.FTZ R3, R41, R40 ;  /* 0x0000002829037221 */ /* 0x002fce0000010000 */
[----:B------:R-:W1:Y:S01]  /*3c00*/  MUFU.EX2 R34, R47 ;  /* 0x0000002f00227308 */ /* 0x000e620000000800 */
[C---:B---3--:R-:W-:Y:S01]  /*3c10*/  FADD.FTZ R40, R32.reuse, R3 ;  /* 0x0000000320287221 */ /* 0x048fe20000010000 */
[----:B------:R-:W-:-:S06]  /*3c20*/  F2FP.BF16.F32.PACK_AB R171, R32, R41 ;  /* 0x0000002920ab723e */ /* 0x000fcc00000010ff */
[----:B------:R3:W4:Y:S01]  /*3c30*/  MUFU.EX2 R158, R127 ;  /* 0x0000007f009e7308 */ /* 0x0007220000000800 */
[----:B--2---:R-:W-:-:S07]  /*3c40*/  FADD.FTZ R3, R45, R40 ;  /* 0x000000282d037221 */ /* 0x004fce0000010000 */
[----:B------:R-:W2:Y:S01]  /*3c50*/  MUFU.EX2 R49, R49 ;  /* 0x0000003100317308 */ /* 0x000ea20000000800 */
[C---:B-1----:R-:W-:Y:S01]  /*3c60*/  FADD.FTZ R40, R34.reuse, R3 ;  /* 0x0000000322287221 */ /* 0x042fe20000010000 */
[----:B------:R-:W-:Y:S02]  /*3c70*/  F2FP.BF16.F32.PACK_AB R153, R34, R45 ;  /* 0x0000002d2299723e */ /* 0x000fe400000010ff */
[----:B---3--:R-:W-:-:S04]  /*3c80*/  CS2R R126, SRZ ;  /* 0x00000000007e7805 */ /* 0x008fc8000001ff00 */
[----:B------:R-:W1:Y:S01]  /*3c90*/  MUFU.EX2 R129, R129 ;  /* 0x0000008100817308 */ /* 0x000e620000000800 */
[C---:B----4-:R-:W-:Y:S01]  /*3ca0*/  FADD.FTZ R42, R158.reuse, R13 ;  /* 0x0000000d9e2a7221 */ /* 0x050fe20000010000 */
[----:B------:R-:W-:Y:S02]  /*3cb0*/  F2FP.BF16.F32.PACK_AB R158, R158, R125 ;  /* 0x0000007d9e9e723e */ /* 0x000fe400000010ff */
[----:B------:R-:W-:-:S04]  /*3cc0*/  CS2R R124, SRZ ;  /* 0x00000000007c7805 */ /* 0x000fc8000001ff00 */
[----:B------:R-:W3:Y:S01]  /*3cd0*/  MUFU.EX2 R36, R51 ;  /* 0x0000003300247308 */ /* 0x000ee20000000800 */
[----:B--2---:R-:W-:-:S07]  /*3ce0*/  FADD.FTZ R3, R49, R40 ;  /* 0x0000002831037221 */ /* 0x004fce0000010000 */
[----:B------:R2:W4:Y:S01]  /*3cf0*/  MUFU.EX2 R160, R131 ;  /* 0x0000008300a07308 */ /* 0x0005220000000800 */
[----:B-1----:R-:W-:-:S07]  /*3d00*/  FADD.FTZ R13, R129, R42 ;  /* 0x0000002a810d7221 */ /* 0x002fce0000010000 */
[----:B------:R-:W1:Y:S01]  /*3d10*/  MUFU.EX2 R53, R53 ;  /* 0x0000003500357308 */ /* 0x000e620000000800 */
[C---:B---3--:R-:W-:Y:S01]  /*3d20*/  FADD.FTZ R42, R36.reuse, R3 ;  /* 0x00000003242a7221 */ /* 0x048fe20000010000 */
[----:B------:R-:W-:Y:S02]  /*3d30*/  F2FP.BF16.F32.PACK_AB R155, R36, R49 ;  /* 0x00000031249b723e */ /* 0x000fe400000010ff */
[----:B--2---:R-:W-:-:S04]  /*3d40*/  CS2R R130, SRZ ;  /* 0x0000000000827805 */ /* 0x004fc8000001ff00 */
[----:B------:R-:W2:Y:S01]  /*3d50*/  MUFU.EX2 R133, R133 ;  /* 0x0000008500857308 */ /* 0x000ea20000000800 */
[C---:B----4-:R-:W-:Y:S01]  /*3d60*/  FADD.FTZ R44, R160.reuse, R13 ;  /* 0x0000000da02c7221 */ /* 0x050fe20000010000 */
[----:B------:R-:W-:Y:S02]  /*3d70*/  F2FP.BF16.F32.PACK_AB R160, R160, R129 ;  /* 0x00000081a0a0723e */ /* 0x000fe400000010ff */
[----:B------:R-:W-:-:S04]  /*3d80*/  CS2R R128, SRZ ;  /* 0x0000000000807805 */ /* 0x000fc8000001ff00 */
[----:B------:R-:W3:Y:S01]  /*3d90*/  MUFU.EX2 R0, R55 ;  /* 0x0000003700007308 */ /* 0x000ee20000000800 */
[----:B-1----:R-:W-:-:S07]  /*3da0*/  FADD.FTZ R3, R53, R42 ;  /* 0x0000002a35037221 */ /* 0x002fce0000010000 */
[----:B------:R1:W4:Y:S01]  /*3db0*/  MUFU.EX2 R162, R135 ;  /* 0x0000008700a27308 */ /* 0x0003220000000800 */
[----:B--2---:R-:W-:-:S07]  /*3dc0*/  FADD.FTZ R13, R133, R44 ;  /* 0x0000002c850d7221 */ /* 0x004fce0000010000 */
[----:B------:R-:W2:Y:S01]  /*3dd0*/  MUFU.EX2 R57, R57 ;  /* 0x0000003900397308 */ /* 0x000ea20000000800 */
[C---:B---3--:R-:W-:Y:S01]  /*3de0*/  FADD.FTZ R42, R0.reuse, R3 ;  /* 0x00000003002a7221 */ /* 0x048fe20000010000 */
[----:B------:R-:W-:Y:S02]  /*3df0*/  F2FP.BF16.F32.PACK_AB R157, R0, R53 ;  /* 0x00000035009d723e */ /* 0x000fe400000010ff */
[----:B-1----:R-:W-:-:S04]  /*3e00*/  CS2R R134, SRZ ;  /* 0x0000000000867805 */ /* 0x002fc8000001ff00 */
        /* <DEDUP_REMOVED lines=18> */
[----:B------:R-:W1:Y:S01]  /*3f30*/  MUFU.EX2 R24, R24 ;  /* 0x0000001800187308 */ /* 0x000e620000000800 */
[----:B--2---:R-:W-:-:S07]  /*3f40*/  FADD.FTZ R13, R141, R46 ;  /* 0x0000002e8d0d7221 */ /* 0x004fce0000010000 */
[----:B------:R-:W2:Y:S01]  /*3f50*/  MUFU.EX2 R85, R85 ;  /* 0x0000005500557308 */ /* 0x000ea20000000800 */
[C---:B---3--:R-:W-:Y:S01]  /*3f60*/  FADD.FTZ R44, R10.reuse, R3 ;  /* 0x000000030a2c7221 */ /* 0x048fe20000010000 */
[----:B------:R-:W-:Y:S02]  /*3f70*/  F2FP.BF16.F32.PACK_AB R161, R10, R61 ;  /* 0x0000003d0aa1723e */ /* 0x000fe400000010ff */
[----:B------:R-:W-:-:S04]  /*3f80*/  MOV R10, 0x3f800000 ;  /* 0x3f800000000a7802 */ /* 0x000fc80000000f00 */
[----:B------:R3:W4:Y:S01]  /*3f90*/  MUFU.EX2 R40, R91 ;  /* 0x0000005b00287308 */ /* 0x0007220000000800 */
[C---:B-1----:R-:W-:Y:S01]  /*3fa0*/  FADD.FTZ R3, R24.reuse, R13 ;  /* 0x0000000d18037221 */ /* 0x042fe20000010000 */
[----:B------:R-:W-:Y:S02]  /*3fb0*/  F2FP.BF16.F32.PACK_AB R166, R24, R141 ;  /* 0x0000008d18a6723e */ /* 0x000fe400000010ff */
[----:B------:R-:W-:-:S04]  /*3fc0*/  CS2R R140, SRZ ;  /* 0x00000000008c7805 */ /* 0x000fc8000001ff00 */
[----:B------:R-:W1:Y:S01]  /*3fd0*/  MUFU.EX2 R93, R93 ;  /* 0x0000005d005d7308 */ /* 0x000e620000000800 */
[----:B--2---:R-:W-:Y:S01]  /*3fe0*/  FADD.FTZ R13, R85, R44 ;  /* 0x0000002c550d7221 */ /* 0x004fe20000010000 */
[----:B---3--:R-:W-:-:S06]  /*3ff0*/  CS2R R90, SRZ ;  /* 0x00000000005a7805 */ /* 0x008fcc000001ff00 */
[----:B------:R2:W3:Y:S01]  /*4000*/  MUFU.EX2 R42, R95 ;  /* 0x0000005f002a7308 */ /* 0x0004e20000000800 */
[C---:B----4-:R-:W-:Y:S01]  /*4010*/  FADD.FTZ R12, R40.reuse, R13 ;  /* 0x0000000d280c7221 */ /* 0x050fe20000010000 */
[----:B------:R-:W-:-:S06]  /*4020*/  F2FP.BF16.F32.PACK_AB R163, R40, R85 ;  /* 0x0000005528a3723e */ /* 0x000fcc00000010ff */
[----:B------:R-:W4:Y:S01]  /*4030*/  MUFU.EX2 R97, R97 ;  /* 0x0000006100617308 */ /* 0x000f220000000800 */
[----:B-1----:R-:W-:Y:S01]  /*4040*/  FADD.FTZ R11, R93, R12 ;  /* 0x0000000c5d0b7221 */ /* 0x002fe20000010000 */
[----:B--2---:R-:W-:-:S06]  /*4050*/  CS2R R94, SRZ ;  /* 0x00000000005e7805 */ /* 0x004fcc000001ff00 */
[----:B------:R-:W1:Y:S01]  /*4060*/  MUFU.EX2 R6, R87 ;  /* 0x0000005700067308 */ /* 0x000e620000000800 */
[C---:B---3--:R-:W-:Y:S01]  /*4070*/  FADD.FTZ R12, R42.reuse, R11 ;  /* 0x0000000b2a0c7221 */ /* 0x048fe20000010000 */
[----:B------:R-:W-:Y:S02]  /*4080*/  F2FP.BF16.F32.PACK_AB R165, R42, R93 ;  /* 0x0000005d2aa5723e */ /* 0x000fe400000010ff */
[----:B------:R-:W-:Y:S01]  /*4090*/  CS2R R92, SRZ ;  /* 0x00000000005c7805 */ /* 0x000fe2000001ff00 */
[----:B----4-:R-:W-:-:S04]  /*40a0*/  FADD.FTZ R11, R97, R12 ;  /* 0x0000000c610b7221 */ /* 0x010fc80000010000 */
[C---:B-1----:R-:W-:Y:S01]  /*40b0*/  FADD.FTZ R0, R6.reuse, R11 ;  /* 0x0000000b06007221 */ /* 0x042fe20000010000 */
[----:B------:R-:W-:Y:S01]  /*40c0*/  F2FP.BF16.F32.PACK_AB R167, R6, R97 ;  /* 0x0000006106a7723e */ /* 0x000fe200000010ff */
[----:B------:R-:W-:Y:S01]  /*40d0*/  IMAD.MOV.U32 R6, RZ, RZ, 0x3f800000 ;  /* 0x3f800000ff067424 */ /* 0x000fe200078e00ff */
[----:B------:R-:W-:Y:S01]  /*40e0*/  CS2R R96, SRZ ;  /* 0x0000000000607805 */ /* 0x000fe2000001ff00 */
[----:B------:R-:W-:Y:S06]  /*40f0*/  @!P2 BRA `(.L_x_136) ;  /* 0x00000028007ca947 */ /* 0x000fec0003800000 */
[----:B------:R-:W-:Y:S01]  /*4100*/  VIADD R192, R192, 0xfffffffe ;  /* 0xfffffffec0c07836 */ /* 0x000fe20000000000 */
[----:B------:R-:W-:Y:S01]  /*4110*/  MOV R151, RZ ;  /* 0x000000ff00977202 */ /* 0x000fe20000000f00 */
[----:B------:R-:W-:Y:S01]  /*4120*/  IMAD.MOV.U32 R14, RZ, RZ, R9 ;  /* 0x000000ffff0e7224 */ /* 0x000fe200078e0009 */
[----:B------:R-:W-:Y:S01]  /*4130*/  UMOV UR4, UR39 ;  /* 0x0000002700047c82 */ /* 0x000fe20008000000 */
[----:B------:R-:W-:Y:S01]  /*4140*/  IMAD.MOV.U32 R12, RZ, RZ, R7 ;  /* 0x000000ffff0c7224 */ /* 0x000fe200078e0007 */
[----:B------:R-:W-:Y:S01]  /*4150*/  UMOV UR5, UR38 ;  /* 0x0000002600057c82 */ /* 0x000fe20008000000 */
[----:B------:R-:W-:Y:S01]  /*4160*/  IMAD.MOV.U32 R6, RZ, RZ, 0x3f800000 ;  /* 0x3f800000ff067424 */ /* 0x000fe200078e00ff */
[----:B------:R-:W-:-:S06]  /*4170*/  ULDC UR6, c[0x0][0x9d8] ;  /* 0x0002760000067ab9 */ /* 0x000fcc0000000800 */
.L_x_147:
[----:B------:R-:W-:-:S04]  /*4180*/  UIADD3 UR7, UR5, 0x1, URZ ;  /* 0x0000000105077890 */ /* 0x000fc8000fffe03f */
[----:B------:R-:W-:-:S04]  /*4190*/  UISETP.NE.AND UP0, UPT, UR7, 0x2, UPT ;  /* 0x000000020700788c */ /* 0x000fc8000bf05270 */
[----:B------:R-:W-:Y:S02]  /*41a0*/  USEL UR39, URZ, 0x1, UP0 ;  /* 0x000000013f277887 */ /* 0x000fe40008000000 */
[----:B------:R-:W-:Y:S02]  /*41b0*/  USEL UR38, UR7, URZ, UP0 ;  /* 0x0000003f07267287 */ /* 0x000fe40008000000 */
[----:B------:R-:W-:Y:S01]  /*41c0*/  ULOP3.LUT UR39, UR4, UR39, URZ, 0x3c, !UPT ;  /* 0x0000002704277292 */ /* 0x000fe2000f8e3c3f */
[----:B------:R-:W-:Y:S11]  /*41d0*/  @!P0 BRA `(.L_x_137) ;  /* 0x0000000000048947 */ /* 0x000ff60003800000 */
[----:B------:R-:W-:Y:S01]  /*41e0*/  BPT.TRAP 0x1 ;  /* 0x000000040000795c */ /* 0x000fe20000300000 */
.L_x_137:
[----:B------:R-:W-:Y:S01]  /*41f0*/  ULEA UR7, UR38, UR60, 0x3 ;  /* 0x0000003c26077291 */ /* 0x000fe2000f8e183f */
[----:B------:R-:W-:-:S05]  /*4200*/  IMAD.U32 R7, RZ, RZ, UR39 ;  /* 0x00000027ff077e24 */ /* 0x000fca000f8e00ff */
[----:B------:R-:W-:-:S04]  /*4210*/  SHF.L.U32 R7, R7, 0x1f, RZ ;  /* 0x0000001f07077819 */ /* 0x000fc800000006ff */
[----:B------:R1:W2:Y:S01]  /*4220*/  SYNCS.PHASECHK.TRANS64.TRYWAIT P1, [UR7+0x34830], R7 ;  /* 0x03483007ff0075a7 */ /* 0x0002a20008020147 */
[----:B------:R-:W-:Y:S05]  /*4230*/  @!P0 BRA `(.L_x_138) ;  /* 0x0000000000048947 */ /* 0x000fea0003800000 */
[----:B------:R-:W-:Y:S01]  /*4240*/  BPT.TRAP 0x1 ;  /* 0x000000040000795c */ /* 0x000fe20000300000 */
.L_x_138:
[----:B--2---:R-:W-:Y:S05]  /*4250*/  @P1 BRA `(.L_x_139) ;  /* 0x0000000000081947 */ /* 0x004fea0003800000 */
[----:B------:R-:W2:Y:S02]  /*4260*/  SYNCS.PHASECHK.TRANS64.TRYWAIT P1, [UR7+0x34830], R7 ;  /* 0x03483007ff0075a7 */ /* 0x000ea40008020147 */
[----:B--2---:R-:W-:Y:S05]  /*4270*/  @!P1 BRA `(.L_x_140) ;  /* 0x0000007400809947 */ /* 0x004fea0003800000 */
.L_x_139:
        /* <DEDUP_REMOVED lines=139> */
.L_x_141:
[----:B------:R-:W-:Y:S01]  /*4b30*/  ULEA UR10, UR5, UR60, 0x3 ;  /* 0x0000003c050a7291 */ /* 0x000fe2000f8e183f */
[----:B------:R-:W-:-:S05]  /*4b40*/  IMAD.U32 R6, RZ, RZ, UR4 ;  /* 0x00000004ff067e24 */ /* 0x000fca000f8e00ff */
[----:B------:R-:W-:-:S04]  /*4b50*/  SHF.L.U32 R6, R6, 0x1f, RZ ;  /* 0x0000001f06067819 */ /* 0x000fc800000006ff */
[----:B------:R3:W4:Y:S01]  /*4b60*/  SYNCS.PHASECHK.TRANS64.TRYWAIT P1, [UR10+0x34850], R6 ;  /* 0x03485006ff0075a7 */ /* 0x000722000802014a */
[----:B------:R-:W-:Y:S05]  /*4b70*/  @!P0 BRA `(.L_x_142) ;  /* 0x0000000000048947 */ /* 0x000fea0003800000 */
[----:B------:R-:W-:Y:S01]  /*4b80*/  BPT.TRAP 0x1 ;  /* 0x000000040000795c */ /* 0x000fe20000300000 */
.L_x_142:
[----:B----4-:R-:W-:Y:S05]  /*4b90*/  @P1 BRA `(.L_x_143) ;  /* 0x0000000000081947 */ /* 0x010fea0003800000 */
[----:B------:R-:W4:Y:S02]  /*4ba0*/  SYNCS.PHASECHK.TRANS64.TRYWAIT P1, [UR10+0x34850], R6 ;  /* 0x03485006ff0075a7 */ /* 0x000f24000802014a */
[----:B----4-:R-:W-:Y:S05]  /*4bb0*/  @!P1 BRA `(.L_x_144) ;  /* 0x0000006c00489947 */ /* 0x010fea0003800000 */
.L_x_143:
[----:B------:R-:W-:Y:S01]  /*4bc0*/  UIADD3 UR4, UR60, 0x400, URZ ;  /* 0x000004003c047890 */ /* 0x000fe2000fffe03f */
[----:B------:R-:W-:Y:S01]  /*4bd0*/  WARPGROUP.ARRIVE ;  /* 0x00000000000079c5 */ /* 0x000fe20000000000 */
[----:B------:R-:W-:Y:S02]  /*4be0*/  UMOV UR15, 0x40000040 ;  /* 0x40000040000f7882 */ /* 0x000fe40000000000 */
[----:B------:R-:W-:-:S04]  /*4bf0*/  USHF.R.U32.HI UR4, URZ, 0x4, UR4 ;  /* 0x000000043f047899 */ /* 0x000fc80008011604 */
[----:B------:R-:W-:-:S04]  /*4c00*/  ULOP3.LUT UR4, UR4, 0x3fff, URZ, 0xc0, !UPT ;  /* 0x00003fff04047892 */ /* 0x000fc8000f8ec03f */
[----:B------:R-:W-:-:S04]  /*4c10*/  ULOP3.LUT UR4, UR4, 0x4000000, URZ, 0xfc, !UPT ;  /* 0x0400000004047892 */ /* 0x000fc8000f8efc3f */
[----:B------:R-:W-:-:S07]  /*4c20*/  ULEA UR4, UR5, UR4, 0xb ;  /* 0x0000000405047291 */ /* 0x000fce000f8e583f */
[----:B------:R-:W-:Y:S02]  /*4c30*/  UMOV UR14, UR4 ;  /* 0x00000004000e7c82 */ /* 0x000fe40008000000 */
[----:B------:R-:W-:Y:S01]  /*4c40*/  HGMMA.64x128x16.F32.BF16 R88, R180, gdesc[UR12].tnspB, R88, gsb0 ;  /* 0x41e0000cb4587df0 */ /* 0x000fe20008001858 */
[----:B------:R-:W-:Y:S01]  /*4c50*/  UIADD3 UR14, UR4, 0x80, URZ ;  /* 0x00000080040e7890 */ /* 0x000fe2000fffe03f */
[----:B------:R-:W-:Y:S01]  /*4c60*/  UMOV UR15, 0x40000040 ;  /* 0x40000040000f7882 */ /* 0x000fe20000000000 */
[----:B------:R-:W-:Y:S02]  /*4c70*/  WARPGROUP.DEPBAR.LE gsb0, 0x0 ;  /* 0x00008000000079c5 */ /* 0x000fe40000010000 */
[----:B------:R-:W-:-:S07]  /*4c80*/  WARPGROUP.ARRIVE ;  /* 0x00000000000079c5 */ /* 0x000fce0000000000 */
        /* <DEDUP_REMOVED lines=30> */
[----:B------:R-:W-:Y:S03]  /*4e70*/  HGMMA.64x128x16.F32.BF16 R88, R164, gdesc[UR12].tnspB, R88, gsb0 ;  /* 0x41e0000ca4587df0 */ /* 0x000fe60008001858 */
[----:B------:R-:W-:Y:S02]  /*4e80*/  WARPGROUP.DEPBAR.LE gsb0, 0x0 ;  /* 0x00008000000079c5 */ /* 0x000fe40000010000 */
[----:B------:R-:W-:Y:S05]  /*4e90*/  @!P0 BRA `(.L_x_145) ;  /* 0x0000000000048947 */ /* 0x000fea0003800000 */
[----:B------:R-:W-:Y:S01]  /*4ea0*/  BPT.TRAP 0x1 ;  /* 0x000000040000795c */ /* 0x000fe20000300000 */
.L_x_145:
        /* <DEDUP_REMOVED lines=14> */
[----:B------:R-:W4:Y:S01]  /*4f90*/  MUFU.TANH R155, R155 ;  /* 0x0000009b009b7308 */ /* 0x000f220000002400 */
        /* <DEDUP_REMOVED lines=8> */
[----:B-1-3--:R-:W-:Y:S01]  /*5020*/  FMNMX.FTZ R6, R153, R12, !PT ;  /* 0x0000000c99067209 */ /* 0x00afe20007810000 */
[----:B------:R-:W-:Y:S01]  /*5030*/  FMUL.FTZ R35, R43, UR6 ;  /* 0x000000062b237c20 */ /* 0x000fe20008410000 */
[----:B------:R-:W-:Y:S01]  /*5040*/  FMUL.FTZ R175, R45, UR6 ;  /* 0x000000062daf7c20 */ /* 0x000fe20008410000 */
[----:B------:R-:W-:Y:S01]  /*5050*/  FMUL.FTZ R37, R46, UR6 ;  /* 0x000000062e257c20 */ /* 0x000fe20008410000 */
[----:B------:R-:W-:Y:S01]  /*5060*/  FMUL.FTZ R177, R48, UR6 ;  /* 0x0000000630b17c20 */ /* 0x000fe20008410000 */
[----:B------:R-:W-:Y:S01]  /*5070*/  FMUL.FTZ R39, R47, UR6 ;  /* 0x000000062f277c20 */ /* 0x000fe20008410000 */
[----:B------:R-:W-:Y:S01]  /*5080*/  FMUL.FTZ R179, R49, UR6 ;  /* 0x0000000631b37c20 */ /* 0x000fe20008410000 */
[----:B------:R-:W1:Y:S01]  /*5090*/  MUFU.TANH R157, R157 ;  /* 0x0000009d009d7308 */ /* 0x000e620000002400 */
[----:B----4-:R-:W-:Y:S01]  /*50a0*/  FMNMX.FTZ R6, R155, R6, !PT ;  /* 0x000000069b067209 */ /* 0x010fe20007810000 */
[----:B------:R-:W-:Y:S01]  /*50b0*/  FMUL.FTZ R41, R50, UR6 ;  /* 0x0000000632297c20 */ /* 0x000fe20008410000 */
[----:B------:R-:W-:Y:S01]  /*50c0*/  FMUL.FTZ R181, R52, UR6 ;  /* 0x0000000634b57c20 */ /* 0x000fe20008410000 */
[----:B------:R-:W-:Y:S01]  /*50d0*/  FMUL.FTZ R43, R51, UR6 ;  /* 0x00000006332b7c20 */ /* 0x000fe20008410000 */
[----:B------:R-:W-:Y:S01]  /*50e0*/  FMUL.FTZ R183, R53, UR6 ;  /* 0x0000000635b77c20 */ /* 0x000fe20008410000 */
[----:B------:R-:W-:Y:S01]  /*50f0*/  FMUL.FTZ R45, R54, UR6 ;  /* 0x00000006362d7c20 */ /* 0x000fe20008410000 */
[----:B------:R-:W-:Y:S01]  /*5100*/  FMUL.FTZ R193, R56, UR6 ;  /* 0x0000000638c17c20 */ /* 0x000fe20008410000 */
[----:B------:R-:W3:Y:S01]  /*5110*/  MUFU.TANH R13, R13 ;  /* 0x0000000d000d7308 */ /* 0x000ee20000002400 */
[----:B--2---:R-:W-:Y:S01]  /*5120*/  FMNMX.FTZ R8, R11, R14, !PT ;  /* 0x0000000e0b087209 */ /* 0x004fe20007810000 */
[----:B------:R-:W-:Y:S01]  /*5130*/  FMUL.FTZ R47, R55, UR6 ;  /* 0x00000006372f7c20 */ /* 0x000fe20008410000 */
[----:B------:R-:W-:Y:S01]  /*5140*/  FMUL.FTZ R195, R57, UR6 ;  /* 0x0000000639c37c20 */ /* 0x000fe20008410000 */
[----:B------:R-:W-:Y:S01]  /*5150*/  FMUL.FTZ R49, R58, UR6 ;  /* 0x000000063a317c20 */ /* 0x000fe20008410000 */
[----:B------:R-:W-:Y:S01]  /*5160*/  FMUL.FTZ R197, R60, UR6 ;  /* 0x000000063cc57c20 */ /* 0x000fe20008410000 */
[----:B------:R-:W-:Y:S01]  /*5170*/  FMUL.FTZ R51, R59, UR6 ;  /* 0x000000063b337c20 */ /* 0x000fe20008410000 */
[----:B------:R-:W-:Y:S01]  /*5180*/  FMUL.FTZ R199, R61, UR6 ;  /* 0x000000063dc77c20 */ /* 0x000fe20008410000 */
[----:B------:R-:W2:Y:S01]  /*5190*/  MUFU.TANH R159, R159 ;  /* 0x0000009f009f7308 */ /* 0x000ea20000002400 */
[----:B-1----:R-:W-:Y:S01]  /*51a0*/  FMNMX.FTZ R6, R157, R6, !PT ;  /* 0x000000069d067209 */ /* 0x002fe20007810000 */
[----:B------:R-:W-:Y:S01]  /*51b0*/  FMUL.FTZ R53, R62, UR6 ;  /* 0x000000063e357c20 */ /* 0x000fe20008410000 */
[----:B------:R-:W-:Y:S01]  /*51c0*/  FMUL.FTZ R201, R64, UR6 ;  /* 0x0000000640c97c20 */ /* 0x000fe20008410000 */
[----:B------:R-:W-:Y:S01]  /*51d0*/  FMUL.FTZ R55, R63, UR6 ;  /* 0x000000063f377c20 */ /* 0x000fe20008410000 */
[----:B------:R-:W-:Y:S01]  /*51e0*/  FMUL.FTZ R203, R65, UR6 ;  /* 0x0000000641cb7c20 */ /* 0x000fe20008410000 */
[----:B------:R-:W-:Y:S01]  /*51f0*/  FMUL.FTZ R57, R66, UR6 ;  /* 0x0000000642397c20 */ /* 0x000fe20008410000 */
[----:B------:R-:W-:Y:S01]  /*5200*/  FMUL.FTZ R205, R68, UR6 ;  /* 0x0000000644cd7c20 */ /* 0x000fe20008410000 */
[----:B------:R-:W1:Y:S01]  /*5210*/  MUFU.TANH R15, R15 ;  /* 0x0000000f000f7308 */ /* 0x000e620000002400 */
[----:B---3--:R-:W-:Y:S01]  /*5220*/  FMNMX.FTZ R8, R13, R8, !PT ;  /* 0x000000080d087209 */ /* 0x008fe20007810000 */
        /* <DEDUP_REMOVED lines=26> */
[----:B------:R-:W-:-:S04]  /*53d0*/  ISETP.NE.AND P1, PT, R18, RZ, PT ;  /* 0x000000ff1200720c */ /* 0x000fc80003f25270 */
        /* <DEDUP_REMOVED lines=107> */
[----:B---3--:R-:W-:-:S05]  /*5a90*/  FMNMX.FTZ R6, R217, R6, !PT ;  /* 0x00000006d9067209 */ /* 0x008fca0007810000 */
[----:B------:R-:W3:Y:S01]  /*5aa0*/  SHFL.BFLY PT, R7, R6, 0x2, 0x1f ;  /* 0x0c401f0006077f89 */ /* 0x000ee200000e0000 */
[----:B--2---:R-:W-:-:S04]  /*5ab0*/  FMNMX.FTZ R8, R83, R8, !PT ;  /* 0x0000000853087209 */ /* 0x004fc80007810000 */
[----:B-1----:R-:W-:Y:S02]  /*5ac0*/  FMNMX.FTZ R10, R85, R8, !PT ;  /* 0x00000008550a7209 */ /* 0x002fe40007810000 */
[----:B------:R-:W1:Y:S03]  /*5ad0*/  LDC R8, c[0x0][0x988] ;  /* 0x00026200ff087b82 */ /* 0x000e660000000800 */
[----:B------:R-:W2:Y:S01]  /*5ae0*/  SHFL.BFLY PT, R9, R10, 0x2, 0x1f ;  /* 0x0c401f000a097f89 */ /* 0x000ea200000e0000 */
[----:B---3--:R-:W-:-:S05]  /*5af0*/  FMNMX.FTZ R20, R6, R7, !PT ;  /* 0x0000000706147209 */ /* 0x008fca0007810000 */
[----:B------:R-:W3:Y:S01]  /*5b00*/  SHFL.BFLY PT, R7, R20, 0x1, 0x1f ;  /* 0x0c201f0014077f89 */ /* 0x000ee200000e0000 */
[----:B--2---:R-:W-:-:S05]  /*5b10*/  FMNMX.FTZ R24, R10, R9, !PT ;  /* 0x000000090a187209 */ /* 0x004fca0007810000 */
[----:B------:R-:W2:Y:S01]  /*5b20*/  SHFL.BFLY PT, R9, R24, 0x1, 0x1f ;  /* 0x0c201f0018097f89 */ /* 0x000ea200000e0000 */
[----:B---3--:R-:W-:-:S05]  /*5b30*/  FMNMX.FTZ R7, R20, R7, !PT ;  /* 0x0000000714077209 */ /* 0x008fca0007810000 */
[----:B------:R-:W-:-:S04]  /*5b40*/  FADD.FTZ R87, -R7, R12 ;  /* 0x0000000c07577221 */ /* 0x000fc80000010100 */
[----:B-1----:R-:W-:-:S04]  /*5b50*/  FMUL.FTZ R12, R87, R8 ;  /* 0x00000008570c7220 */ /* 0x002fc80000410000 */
[----:B------:R1:W-:Y:S01]  /*5b60*/  MUFU.EX2 R10, R12 ;  /* 0x0000000c000a7308 */ /* 0x0003e20000000800 */
[----:B--2---:R-:W-:-:S05]  /*5b70*/  FMNMX.FTZ R9, R24, R9, !PT ;  /* 0x0000000918097209 */ /* 0x004fca0007810000 */
[----:B------:R-:W-:Y:S01]  /*5b80*/  FADD.FTZ R87, -R9, R14 ;  /* 0x0000000e09577221 */ /* 0x000fe20000010100 */
[-C--:B------:R-:W-:Y:S01]  /*5b90*/  FMUL.FTZ R14, R7, R8.reuse ;  /* 0x00000008070e7220 */ /* 0x080fe20000410000 */
[-C--:B-1----:R-:W-:Y:S02]  /*5ba0*/  FMUL.FTZ R12, R9, R8.reuse ;  /* 0x00000008090c7220 */ /* 0x082fe40000410000 */
[-C--:B------:R-:W-:Y:S01]  /*5bb0*/  FMUL.FTZ R6, R87, R8.reuse ;  /* 0x0000000857067220 */ /* 0x080fe20000410000 */
[-CC-:B------:R-:W-:Y:S01]  /*5bc0*/  FFMA.FTZ R87, R153, R8.reuse, -R14.reuse ;  /* 0x0000000899577223 */ /* 0x180fe2000001080e */
[-CC-:B------:R-:W-:Y:S01]  /*5bd0*/  FFMA.FTZ R170, R181, R8.reuse, -R14.reuse ;  /* 0x00000008b5aa7223 */ /* 0x180fe2000001080e */
[-C--:B------:R-:W-:Y:S01]  /*5be0*/  FFMA.FTZ R182, R157, R8.reuse, -R14 ;  /* 0x000000089db67223 */ /* 0x080fe2000001080e */
[-C--:B------:R-:W-:Y:S01]  /*5bf0*/  FFMA.FTZ R181, R11, R8.reuse, -R12 ;  /* 0x000000080bb57223 */ /* 0x080fe2000001080c */
[-CC-:B------:R-:W-:Y:S01]  /*5c00*/  FFMA.FTZ R180, R155, R8.reuse, -R14.reuse ;  /* 0x000000089bb47223 */ /* 0x180fe2000001080e */
        /* <DEDUP_REMOVED lines=27> */
[-C--:B------:R-:W-:Y:S01]  /*5dc0*/  FFMA.FTZ R199, R217, R8.reuse, -R14 ;  /* 0x00000008d9c77223 */ /* 0x080fe2000001080e */
[-CC-:B------:R-:W-:Y:S01]  /*5dd0*/  FFMA.FTZ R14, R13, R8.reuse, -R12.reuse ;  /* 0x000000080d0e7223 */ /* 0x180fe2000001080c */
[----:B------:R-:W1:Y:S01]  /*5de0*/  MUFU.EX2 R87, R87 ;  /* 0x0000005700577308 */ /* 0x000e620000000800 */
        /* <DEDUP_REMOVED lines=16> */
[----:B-1----:R-:W-:Y:S01]  /*5ef0*/  FFMA.FTZ R3, R10, R3, R87 ;  /* 0x000000030a037223 */ /* 0x002fe20000010057 */
[-CC-:B------:R-:W-:Y:S01]  /*5f00*/  FFMA.FTZ R11, R49, R8.reuse, -R12.reuse ;  /* 0x00000008310b7223 */ /* 0x180fe2000001080c */
[-CC-:B------:R-:W-:Y:S01]  /*5f10*/  FFMA.FTZ R36, R51, R8.reuse, -R12.reuse ;  /* 0x0000000833247223 */ /* 0x180fe2000001080c */
[-CC-:B------:R-:W-:Y:S01]  /*5f20*/  FFMA.FTZ R13, R53, R8.reuse, -R12.reuse ;  /* 0x00000008350d7223 */ /* 0x180fe2000001080c */
[-CC-:B------:R-:W-:Y:S01]  /*5f30*/  FFMA.FTZ R38, R55, R8.reuse, -R12.reuse ;  /* 0x0000000837267223 */ /* 0x180fe2000001080c */
[-CC-:B------:R-:W-:Y:S01]  /*5f40*/  FFMA.FTZ R67, R67, R8.reuse, -R12.reuse ;  /* 0x0000000843437223 */ /* 0x180fe2000001080c */
[-CC-:B------:R-:W-:Y:S01]  /*5f50*/  FFMA.FTZ R71, R71, R8.reuse, -R12.reuse ;  /* 0x0000000847477223 */ /* 0x180fe2000001080c */
[----:B------:R-:W1:Y:S01]  /*5f60*/  MUFU.EX2 R180, R180 ;  /* 0x000000b400b47308 */ /* 0x000e620000000800 */
[-CC-:B------:R-:W-:Y:S01]  /*5f70*/  FFMA.FTZ R75, R75, R8.reuse, -R12.reuse ;  /* 0x000000084b4b7223 */ /* 0x180fe2000001080c */
[-CC-:B------:R-:W-:Y:S01]  /*5f80*/  FFMA.FTZ R77, R77, R8.reuse, -R12.reuse ;  /* 0x000000084d4d7223 */ /* 0x180fe2000001080c */
[-CC-:B------:R-:W-:Y:S01]  /*5f90*/  FFMA.FTZ R79, R79, R8.reuse, -R12.reuse ;  /* 0x000000084f4f7223 */ /* 0x180fe2000001080c */
[----:B------:R-:W-:-:S04]  /*5fa0*/  FFMA.FTZ R83, R83, R8, -R12 ;  /* 0x0000000853537223 */ /* 0x000fc8000001080c */
[----:B------:R-:W3:Y:S01]  /*5fb0*/  MUFU.EX2 R14, R14 ;  /* 0x0000000e000e7308 */ /* 0x000ee20000000800 */
[----:B--2---:R-:W-:-:S07]  /*5fc0*/  FFMA.FTZ R15, R6, R0, R181 ;  /* 0x00000000060f7223 */ /* 0x004fce00000100b5 */
[----:B------:R-:W2:Y:S01]  /*5fd0*/  MUFU.EX2 R182, R182 ;  /* 0x000000b600b67308 */ /* 0x000ea20000000800 */
[----:B-1----:R-:W-:-:S07]  /*5fe0*/  FADD.FTZ R3, R180, R3 ;  /* 0x00000003b4037221 */ /* 0x002fce0000010000 */
[----:B------:R-:W1:Y:S01]  /*5ff0*/  MUFU.EX2 R183, R183 ;  /* 0x000000b700b77308 */ /* 0x000e620000000800 */
[----:B---3--:R-:W-:Y:S01]  /*6000*/  FADD.FTZ R0, R14, R15 ;  /* 0x0000000f0e007221 */ /* 0x008fe20000010000 */
[----:B------:R-:W-:-:S06]  /*6010*/  FFMA.FTZ R15, R57, R8, -R12 ;  /* 0x00000008390f7223 */ /* 0x000fcc000001080c */
[----:B------:R-:W3:Y:S01]  /*6020*/  MUFU.EX2 R153, R153 ;  /* 0x0000009900997308 */ /* 0x000ee20000000800 */
[----:B--2---:R-:W-:-:S07]  /*6030*/  FADD.FTZ R40, R182, R3 ;  /* 0x00000003b6287221 */ /* 0x004fce0000010000 */
[----:B------:R-:W2:Y:S01]  /*6040*/  MUFU.EX2 R20, R20 ;  /* 0x0000001400147308 */ /* 0x000ea20000000800 */
[----:B-1----:R-:W-:-:S07]  /*6050*/  FADD.FTZ R3, R183, R0 ;  /* 0x00000000b7037221 */ /* 0x002fce0000010000 */
[----:B------:R-:W1:Y:S01]  /*6060*/  MUFU.EX2 R176, R176 ;  /* 0x000000b000b07308 */ /* 0x000e620000000800 */
[----:B---3--:R-:W-:-:S07]  /*6070*/  FADD.FTZ R21, R153, R40 ;  /* 0x0000002899157221 */ /* 0x008fce0000010000 */
[----:B------:R-:W3:Y:S01]  /*6080*/  MUFU.EX2 R177, R177 ;  /* 0x000000b100b17308 */ /* 0x000ee20000000800 */
[----:B--2---:R-:W-:-:S07]  /*6090*/  FADD.FTZ R0, R20, R3 ;  /* 0x0000000314007221 */ /* 0x004fce0000010000 */
[----:B------:R-:W2:Y:S01]  /*60a0*/  MUFU.EX2 R155, R155 ;  /* 0x0000009b009b7308 */ /* 0x000ea20000000800 */
[----:B-1----:R-:W-:-:S07]  /*60b0*/  FADD.FTZ R40, R176, R21 ;  /* 0x00000015b0287221 */ /* 0x002fce0000010000 */
[----:B------:R-:W1:Y:S01]  /*60c0*/  MUFU.EX2 R24, R24 ;  /* 0x0000001800187308 */ /* 0x000e620000000800 */
[----:B---3--:R-:W-:-:S07]  /*60d0*/  FADD.FTZ R3, R177, R0 ;  /* 0x00000000b1037221 */ /* 0x008fce0000010000 */
[----:B------:R-:W3:Y:S01]  /*60e0*/  MUFU.EX2 R178, R178 ;  /* 0x000000b200b27308 */ /* 0x000ee20000000800 */
[----:B--2---:R-:W-:Y:S01]  /*60f0*/  FADD.FTZ R21, R155, R40 ;  /* 0x000000289b157221 */ /* 0x004fe20000010000 */
[----:B------:R-:W-:-:S06]  /*6100*/  FFMA.FTZ R40, R59, R8, -R12 ;  /* 0x000000083b287223 */ /* 0x000fcc000001080c */
        /* <DEDUP_REMOVED lines=21> */
[----:B-1----:R-:W-:Y:S01]  /*6260*/  FADD.FTZ R44, R174, R25 ;  /* 0x00000019ae2c7221 */ /* 0x002fe20000010000 */
[-CC-:B------:R-:W-:Y:S01]  /*6270*/  FFMA.FTZ R25, R65, R8.reuse, -R12.reuse ;  /* 0x0000000841197223 */ /* 0x180fe2000001080c */
[----:B------:R-:W-:-:S05]  /*6280*/  FFMA.FTZ R12, R85, R8, -R12 ;  /* 0x00000008550c7223 */ /* 0x000fca000001080c */
        /* <DEDUP_REMOVED lines=53> */
[----:B-1----:R-:W-:Y:S01]  /*65e0*/  FADD.FTZ R0, R42, R3 ;  /* 0x000000032a007221 */ /* 0x002fe20000010000 */
[----:B------:R-:W-:-:S04]  /*65f0*/  IMAD.U32 R3, RZ, RZ, UR7 ;  /* 0x00000007ff037e24 */ /* 0x000fc8000f8e00ff */
[----:B------:R-:W-:Y:S02]  /*6600*/  @P1 VIADD R3, R3, 0x34840 ;  /* 0x0003484003031836 */ /* 0x000fe40000000000 */
[----:B------:R-:W1:Y:S01]  /*6610*/  MUFU.EX2 R73, R73 ;  /* 0x0000004900497308 */ /* 0x000e620000000800 */
[----:B---3--:R-:W-:Y:S02]  /*6620*/  FADD.FTZ R44, R160, R27 ;  /* 0x0000001ba02c7221 */ /* 0x008fe40000010000 */
[----:B------:R-:W-:-:S04]  /*6630*/  @P1 PRMT R3, R22, 0x654, R3 ;  /* 0x0000065416031816 */ /* 0x000fc80000000003 */
[----:B------:R3:W-:Y:S01]  /*6640*/  @P1 SYNCS.ARRIVE.TRANS64.RED.A1T0 RZ, [R3+URZ], RZ ;  /* 0x000000ff03ff19a7 */ /* 0x0007e2000810043f */
[----:B------:R-:W4:Y:S01]  /*6650*/  MUFU.EX2 R67, R67 ;  /* 0x0000004300437308 */ /* 0x000f220000000800 */
[----:B--2---:R-:W-:-:S07]  /*6660*/  FADD.FTZ R0, R25, R0 ;  /* 0x0000000019007221 */ /* 0x004fce0000010000 */
[----:B------:R-:W2:Y:S01]  /*6670*/  MUFU.EX2 R162, R162 ;  /* 0x000000a200a27308 */ /* 0x000ea20000000800 */
[----:B-1----:R-:W-:-:S07]  /*6680*/  FADD.FTZ R27, R73, R44 ;  /* 0x0000002c491b7221 */ /* 0x002fce0000010000 */
[----:B------:R-:W1:Y:S01]  /*6690*/  MUFU.EX2 R71, R71 ;  /* 0x0000004700477308 */ /* 0x000e620000000800 */
[----:B----4-:R-:W-:-:S07]  /*66a0*/  FADD.FTZ R0, R67, R0 ;  /* 0x0000000043007221 */ /* 0x010fce0000010000 */
        /* <DEDUP_REMOVED lines=20> */
[----:B-1----:R-:W-:-:S03]  /*67f0*/  FADD.FTZ R3, R199, R44 ;  /* 0x0000002cc7037221 */ /* 0x002fc60000010000 */
[----:B---3--:R-:W-:Y:S01]  /*6800*/  FADD.FTZ R0, R27, R0 ;  /* 0x000000001b007221 */ /* 0x008fe20000010000 */
[----:B------:R-:W-:Y:S06]  /*6810*/  @!P0 BRA `(.L_x_146) ;  /* 0x0000000000048947 */ /* 0x000fec0003800000 */
[----:B------:R-:W-:Y:S01]  /*6820*/  BPT.TRAP 0x1 ;  /* 0x000000040000795c */ /* 0x000fe20000300000 */
.L_x_146:
[----:B------:R-:W-:Y:S01]  /*6830*/  ISETP.NE.AND P1, PT, R2, RZ, PT ;  /* 0x000000ff0200720c */ /* 0x000fe20003f25270 */
[----:B------:R-:W-:Y:S01]  /*6840*/  UMOV UR4, UR39 ;  /* 0x0000002700047c82 */ /* 0x000fe20008000000 */
[----:B------:R-:W-:Y:S01]  /*6850*/  MOV R12, UR10 ;  /* 0x0000000a000c7c02 */ /* 0x000fe20008000f00 */
[----:B------:R-:W-:Y:S01]  /*6860*/  UMOV UR5, UR38 ;  /* 0x0000002600057c82 */ /* 0x000fe20008000000 */
[----:B------:R-:W-:Y:S01]  /*6870*/  F2FP.BF16.F32.PACK_AB R181, R14, R181 ;  /* 0x000000b50eb5723e */ /* 0x000fe200000010ff */
[----:B------:R-:W-:Y:S01]  /*6880*/  IMAD.MOV.U32 R14, RZ, RZ, R9 ;  /* 0x000000ffff0e7224 */ /* 0x000fe200078e0009 */
[----:B------:R-:W-:Y:S02]  /*6890*/  F2FP.BF16.F32.PACK_AB R182, R153, R182 ;  /* 0x000000b699b6723e */ /* 0x000fe400000010ff */
[----:B------:R-:W-:Y:S02]  /*68a0*/  F2FP.BF16.F32.PACK_AB R176, R155, R176 ;  /* 0x000000b09bb0723e */ /* 0x000fe400000010ff */
[----:B------:R-:W-:-:S02]  /*68b0*/  F2FP.BF16.F32.PACK_AB R178, R157, R178 ;  /* 0x000000b29db2723e */ /* 0x000fc400000010ff */
[----:B------:R-:W-:Y:S01]  /*68c0*/  F2FP.BF16.F32.PACK_AB R172, R159, R172 ;  /* 0x000000ac9fac723e */ /* 0x000fe200000010ff */
[----:B------:R-:W-:Y:S01]  /*68d0*/  @P1 VIADD R12, R12, 0x34860 ;  /* 0x000348600c0c1836 */ /* 0x000fe20000000000 */
[----:B------:R-:W-:Y:S02]  /*68e0*/  F2FP.BF16.F32.PACK_AB R174, R161, R174 ;  /* 0x000000aea1ae723e */ /* 0x000fe400000010ff */
[----:B------:R-:W-:Y:S02]  /*68f0*/  F2FP.BF16.F32.PACK_AB R168, R163, R168 ;  /* 0x000000a8a3a8723e */ /* 0x000fe400000010ff */
[----:B------:R-:W-:Y:S02]  /*6900*/  @P1 PRMT R12, R19, 0x654, R12 ;  /* 0x00000654130c1816 */ /* 0x000fe4000000000c */
[----:B------:R-:W-:Y:S02]  /*6910*/  F2FP.BF16.F32.PACK_AB R170, R165, R170 ;  /* 0x000000aaa5aa723e */ /* 0x000fe400000010ff */
[----:B------:R1:W-:Y:S01]  /*6920*/  @P1 SYNCS.ARRIVE.TRANS64.RED.A1T0 RZ, [R12+URZ], RZ ;  /* 0x000000ff0cff19a7 */ /* 0x0003e2000810043f */
[C---:B------:R-:W-:Y:S01]  /*6930*/  ISETP.GT.AND P1, PT, R192.reuse, RZ, PT ;  /* 0x000000ffc000720c */ /* 0x040fe20003f24270 */
[----:B------:R-:W-:Y:S01]  /*6940*/  VIADD R192, R192, 0xffffffff ;  /* 0xffffffffc0c07836 */ /* 0x000fe20000000000 */
[----:B------:R-:W-:-:S02]  /*6950*/  F2FP.BF16.F32.PACK_AB R152, R167, R152 ;  /* 0x00000098a798723e */ /* 0x000fc400000010ff */
[----:B------:R-:W-:Y:S02]  /*6960*/  F2FP.BF16.F32.PACK_AB R180, R180, R87 ;  /* 0x00000057b4b4723e */ /* 0x000fe400000010ff */
[----:B------:R-:W-:Y:S01]  /*6970*/  F2FP.BF16.F32.PACK_AB R183, R20, R183 ;  /* 0x000000b714b7723e */ /* 0x000fe200000010ff */
[----:B-1----:R-:W-:Y:S01]  /*6980*/  IMAD.MOV.U32 R12, RZ, RZ, R7 ;  /* 0x000000ffff0c7224 */ /* 0x002fe200078e0007 */
[----:B------:R-:W-:Y:S02]  /*6990*/  F2FP.BF16.F32.PACK_AB R177, R24, R177 ;  /* 0x000000b118b1723e */ /* 0x000fe400000010ff */
[----:B------:R-:W-:Y:S02]  /*69a0*/  F2FP.BF16.F32.PACK_AB R179, R26, R179 ;  /* 0x000000b31ab3723e */ /* 0x000fe400000010ff */
[----:B------:R-:W-:Y:S02]  /*69b0*/  F2FP.BF16.F32.PACK_AB R173, R28, R173 ;  /* 0x000000ad1cad723e */ /* 0x000fe400000010ff */
[----:B------:R-:W-:-:S02]  /*69c0*/  F2FP.BF16.F32.PACK_AB R175, R30, R175 ;  /* 0x000000af1eaf723e */ /* 0x000fc400000010ff */
[----:B------:R-:W-:Y:S02]  /*69d0*/  F2FP.BF16.F32.PACK_AB R169, R32, R169 ;  /* 0x000000a920a9723e */ /* 0x000fe400000010ff */
[----:B------:R-:W-:Y:S02]  /*69e0*/  F2FP.BF16.F32.PACK_AB R171, R34, R171 ;  /* 0x000000ab22ab723e */ /* 0x000fe400000010ff */
        /* <DEDUP_REMOVED lines=14> */
[----:B------:R-:W-:Y:S01]  /*6ad0*/  F2FP.BF16.F32.PACK_AB R167, R27, R83 ;  /* 0x000000531ba7723e */ /* 0x000fe200000010ff */
[----:B------:R-:W-:Y:S06]  /*6ae0*/  @P1 BRA `(.L_x_147) ;  /* 0xffffffd400a41947 */ /* 0x000fec000383ffff */
.L_x_136:
        /* <DEDUP_REMOVED lines=67> */
.L_x_148:
[----:B------:R-:W-:Y:S01]  /*6f20*/  ULEA UR5, UR38, UR60, 0x3 ;  /* 0x0000003c26057291 */ /* 0x000fe2000f8e183f */
[----:B------:R-:W-:-:S04]  /*6f30*/  MOV R4, UR39 ;  /* 0x0000002700047c02 */ /* 0x000fc80008000f00 */
[----:B------:R-:W-:-:S04]  /*6f40*/  SHF.L.U32 R4, R4, 0x1f, RZ ;  /* 0x0000001f04047819 */ /* 0x000fc800000006ff */
[----:B------:R1:W2:Y:S01]  /*6f50*/  SYNCS.PHASECHK.TRANS64.TRYWAIT P1, [UR5+0x34850], R4 ;  /* 0x03485004ff0075a7 */ /* 0x0002a20008020145 */
[----:B------:R-:W-:Y:S05]  /*6f60*/  @!P0 BRA `(.L_x_149) ;  /* 0x0000000000048947 */ /* 0x000fea0003800000 */
[----:B------:R-:W-:Y:S01]  /*6f70*/  BPT.TRAP 0x1 ;  /* 0x000000040000795c */ /* 0x000fe20000300000 */
.L_x_149:
[----:B--2---:R-:W-:Y:S05]  /*6f80*/  @P1 BRA `(.L_x_150) ;  /* 0x0000000000081947 */ /* 0x004fea0003800000 */
[----:B------:R-:W2:Y:S02]  /*6f90*/  SYNCS.PHASECHK.TRANS64.TRYWAIT P1, [UR5+0x34850], R4 ;  /* 0x03485004ff0075a7 */ /* 0x000ea40008020145 */
[----:B--2---:R-:W-:Y:S05]  /*6fa0*/  @!P1 BRA `(.L_x_151) ;  /* 0x0000004800649947 */ /* 0x004fea0003800000 */
.L_x_150:
[----:B------:R-:W-:Y:S01]  /*6fb0*/  UIADD3 UR4, UR60, 0x400, URZ ;  /* 0x000004003c047890 */ /* 0x000fe2000fffe03f */
[----:B------:R-:W-:Y:S01]  /*6fc0*/  WARPGROUP.ARRIVE ;  /* 0x00000000000079c5 */ /* 0x000fe20000000000 */
[----:B------:R-:W-:Y:S01]  /*6fd0*/  UMOV UR7, 0x40000040 ;  /* 0x4000004000077882 */ /* 0x000fe20000000000 */
[----:B-12---:R-:W1:Y:S01]  /*6fe0*/  SHFL.BFLY PT, R4, R3, 0x2, 0x1f ;  /* 0x0c401f0003047f89 */ /* 0x006e6200000e0000 */
[----:B------:R-:W-:Y:S01]  /*6ff0*/  USHF.R.U32.HI UR4, URZ, 0x4, UR4 ;  /* 0x000000043f047899 */ /* 0x000fe20008011604 */
[----:B------:R-:W-:Y:S02]  /*7000*/  IMAD.MOV.U32 R12, RZ, RZ, RZ ;  /* 0x000000ffff0c7224 */ /* 0x000fe400078e00ff */
[----:B------:R-:W2:Y:S01]  /*7010*/  SHFL.BFLY PT, R5, R0, 0x2, 0x1f ;  /* 0x0c401f0000057f89 */ /* 0x000ea200000e0000 */
[----:B------:R-:W-:-:S04]  /*7020*/  ULOP3.LUT UR4, UR4, 0x3fff, URZ, 0xc0, !UPT ;  /* 0x00003fff04047892 */ /* 0x000fc8000f8ec03f */
[----:B------:R-:W-:-:S04]  /*7030*/  ULOP3.LUT UR4, UR4, 0x4000000, URZ, 0xfc, !UPT ;  /* 0x0400000004047892 */ /* 0x000fc8000f8efc3f */
[----:B------:R-:W-:-:S07]  /*7040*/  ULEA UR4, UR38, UR4, 0xb ;  /* 0x0000000426047291 */ /* 0x000fce000f8e583f */
[----:B------:R-:W-:Y:S02]  /*7050*/  UMOV UR6, UR4 ;  /* 0x0000000400067c82 */ /* 0x000fe40008000000 */
[----:B------:R-:W-:Y:S01]  /*7060*/  HGMMA.64x128x16.F32.BF16 R24, R180, gdesc[UR4].tnspB, R24, gsb0 ;  /* 0x41e00004b4187df0 */ /* 0x000fe20008001818 */
[----:B------:R-:W-:Y:S01]  /*7070*/  UIADD3 UR6, UR4, 0x80, URZ ;  /* 0x0000008004067890 */ /* 0x000fe2000fffe03f */
[----:B-1----:R-:W-:Y:S01]  /*7080*/  FADD.FTZ R4, R4, R3 ;  /* 0x0000000304047221 */ /* 0x002fe20000010000 */
[----:B------:R-:W-:Y:S01]  /*7090*/  UMOV UR7, 0x40000040 ;  /* 0x4000004000077882 */ /* 0x000fe20000000000 */
[----:B------:R-:W-:Y:S02]  /*70a0*/  IMAD.MOV.U32 R3, RZ, RZ, -0x800000 ;  /* 0xff800000ff037424 */ /* 0x000fe400078e00ff */
[----:B--2---:R-:W-:Y:S01]  /*70b0*/  FADD.FTZ R6, R5, R0 ;  /* 0x0000000005067221 */ /* 0x004fe20000010000 */
[----:B------:R-:W-:Y:S01]  /*70c0*/  IMAD.MOV.U32 R0, RZ, RZ, -0x800000 ;  /* 0xff800000ff007424 */ /* 0x000fe200078e00ff */
[----:B------:R-:W1:Y:S04]  /*70d0*/  SHFL.BFLY PT, R5, R4, 0x1, 0x1f ;  /* 0x0c201f0004057f89 */ /* 0x000e6800000e0000 */
[----:B------:R-:W2:Y:S01]  /*70e0*/  SHFL.BFLY PT, R11, R6, 0x1, 0x1f ;  /* 0x0c201f00060b7f89 */ /* 0x000ea200000e0000 */
[----:B-1----:R-:W-:Y:S01]  /*70f0*/  FADD.FTZ R14, R4, R5 ;  /* 0x00000005040e7221 */ /* 0x002fe20000010000 */
[----:B------:R-:W-:-:S02]  /*7100*/  IMAD.MOV.U32 R5, RZ, RZ, RZ ;  /* 0x000000ffff057224 */ /* 0x000fc400078e00ff */
[----:B--2---:R-:W-:Y:S02]  /*7110*/  FADD.FTZ R15, R6, R11 ;  /* 0x0000000b060f7221 */ /* 0x004fe40000010000 */
[----:B------:R-:W-:-:S03]  /*7120*/  FSETP.NE.FTZ.AND P1, PT, R14, RZ, PT ;  /* 0x000000ff0e00720b */ /* 0x000fc60003f35000 */
[----:B------:R-:W-:-:S10]  /*7130*/  FSETP.NE.FTZ.AND P2, PT, R15, RZ, PT ;  /* 0x000000ff0f00720b */ /* 0x000fd40003f55000 */
[----:B------:R-:W1:Y:S01]  /*7140*/  @P1 MUFU.LG2 R10, R14 ;  /* 0x0000000e000a1308 */ /* 0x000e620000000c00 */
[C---:B------:R-:W-:Y:S02]  /*7150*/  @P1 FMUL.FTZ R4, R8.reuse, 0.69314718246459960938 ;  /* 0x3f31721808041820 */ /* 0x040fe40000410000 */
[----:B------:R-:W-:-:S05]  /*7160*/  @P2 FMUL.FTZ R21, R8, 0.69314718246459960938 ;  /* 0x3f31721808152820 */ /* 0x000fca0000410000 */
[----:B------:R-:W2:Y:S08]  /*7170*/  @P2 MUFU.LG2 R13, R15 ;  /* 0x0000000f000d2308 */ /* 0x000eb00000000c00 */
[----:B------:R3:W4:Y:S01]  /*7180*/  @P1 MUFU.RCP R5, R14 ;  /* 0x0000000e00051308 */ /* 0x0007220000001000 */
[----:B-1----:R-:W-:-:S04]  /*7190*/  @P1 FMUL.FTZ R11, R10, 0.69314718246459960938 ;  /* 0x3f3172180a0b1820 */ /* 0x002fc80000410000 */
[----:B------:R-:W-:-:S03]  /*71a0*/  @P1 FFMA.FTZ R3, R4, R7, R11 ;  /* 0x0000000704031223 */ /* 0x000fc6000001000b */
[----:B------:R3:W1:Y:S01]  /*71b0*/  @P2 MUFU.RCP R12, R15 ;  /* 0x0000000f000c2308 */ /* 0x0006620000001000 */
[----:B--2---:R-:W-:-:S04]  /*71c0*/  @P2 FMUL.FTZ R6, R13, 0.69314718246459960938 ;  /* 0x3f3172180d062820 */ /* 0x004fc80000410000 */
[----:B------:R-:W-:Y:S01]  /*71d0*/  @P2 FFMA.FTZ R0, R21, R9, R6 ;  /* 0x0000000915002223 */ /* 0x000fe20000010006 */
[----:B------:R-:W-:Y:S02]  /*71e0*/  WARPGROUP.DEPBAR.LE gsb0, 0x0 ;  /* 0x00008000000079c5 */ /* 0x000fe40000010000 */
[----:B------:R-:W-:-:S06]  /*71f0*/  WARPGROUP.ARRIVE ;  /* 0x00000000000079c5 */ /* 0x000fcc0000000000 */
        /* <DEDUP_REMOVED lines=31> */
[----:B------:R-:W-:Y:S03]  /*73f0*/  HGMMA.64x128x16.F32.BF16 R24, R164, gdesc[UR4].tnspB, R24, gsb0 ;  /* 0x41e00004a4187df0 */ /* 0x000fe60008001818 */
[----:B------:R-:W-:Y:S02]  /*7400*/  WARPGROUP.DEPBAR.LE gsb0, 0x0 ;  /* 0x00008000000079c5 */ /* 0x000fe40000010000 */
[----:B-1-34-:R-:W-:Y:S05]  /*7410*/  @!P0 BRA `(.L_x_152) ;  /* 0x0000000000048947 */ /* 0x01afea0003800000 */
[----:B------:R-:W-:Y:S01]  /*7420*/  BPT.TRAP 0x1 ;  /* 0x000000040000795c */ /* 0x000fe20000300000 */
.L_x_152:
[----:B------:R-:W-:Y:S01]  /*7430*/  ISETP.NE.AND P3, PT, R2, RZ, PT ;  /* 0x000000ff0200720c */ /* 0x000fe20003f65270 */
        /* <DEDUP_REMOVED lines=32> */
[----:B------:R-:W-:Y:S01]  /*7640*/  IADD3 R5, P0, R16, 0x20, RZ ;  /* 0x0000002010057810 */ /* 0x000fe20007f1e0ff */
[-C--:B------:R-:W-:Y:S01]  /*7650*/  FMUL.FTZ R8, R26, R12.reuse ;  /* 0x0000000c1a087220 */ /* 0x080fe20000410000 */
[----:B------:R-:W-:Y:S01]  /*7660*/  MOV R4, UR5 ;  /* 0x0000000500047c02 */ /* 0x000fe20008000f00 */
[-C--:B------:R-:W-:Y:S01]  /*7670*/  FMUL.FTZ R27, R27, R12.reuse ;  /* 0x0000000c1b1b7220 */ /* 0x080fe20000410000 */
[----:B------:R-:W-:Y:S01]  /*7680*/  LOP3.LUT R26, R5, 0x380, RZ, 0xc0, !PT ;  /* 0x00000380051a7812 */ /* 0x000fe200078ec0ff */
[----:B------:R-:W-:Y:S01]  /*7690*/  UIADD3 UR35, -UR36, URZ, URZ ;  /* 0x0000003f24237290 */ /* 0x000fe2000fffe13f */
[----:B------:R-:W-:Y:S01]  /*76a0*/  IADD3 R9, P1, R16, 0x40, RZ ;  /* 0x0000004010097810 */ /* 0x000fe20007f3e0ff */
[----:B------:R-:W-:Y:S01]  /*76b0*/  @P3 VIADD R4, R4, 0x34860 ;  /* 0x0003486004043836 */ /* 0x000fe20000000000 */
[----:B------:R-:W-:Y:S01]  /*76c0*/  SHF.R.U64 R26, R26, 0x3, RZ ;  /* 0x000000031a1a7819 */ /* 0x000fe200000012ff */
[----:B------:R-:W-:Y:S01]  /*76d0*/  ULDC UR4, c[0x0][0xdb4] ;  /* 0x00036d0000047ab9 */ /* 0x000fe20000000800 */
[----:B------:R-:W-:Y:S01]  /*76e0*/  IADD3 R15, P6, R16, 0x4000, RZ ;  /* 0x00004000100f7810 */ /* 0x000fe20007fde0ff */
[----:B------:R-:W-:Y:S01]  /*76f0*/  UIMAD UR35, UR4, UR35, UR61 ;  /* 0x00000023042372a4 */ /* 0x000fe2000f8e023d */
[----:B------:R-:W-:Y:S01]  /*7700*/  LOP3.LUT R26, R26, R5, RZ, 0x3c, !PT ;  /* 0x000000051a1a7212 */ /* 0x000fe200078e3cff */
[----:B------:R-:W-:Y:S01]  /*7710*/  UIADD3 UR34, -UR61, URZ, URZ ;  /* 0x0000003f3d227290 */ /* 0x000fe2000fffe13f */
[----:B------:R-:W-:Y:S01]  /*7720*/  LOP3.LUT R5, R16, 0x380, RZ, 0xc0, !PT ;  /* 0x0000038010057812 */ /* 0x000fe200078ec0ff */
[-C--:B------:R-:W-:Y:S01]  /*7730*/  FMUL.FTZ R7, R31, R12.reuse ;  /* 0x0000000c1f077220 */ /* 0x080fe20000410000 */
[----:B------:R-:W-:Y:S01]  /*7740*/  @P3 PRMT R4, R19, 0x654, R4 ;  /* 0x0000065413043816 */ /* 0x000fe20000000004 */
[-C--:B------:R-:W-:Y:S01]  /*7750*/  FMUL.FTZ R30, R30, R12.reuse ;  /* 0x0000000c1e1e7220 */ /* 0x080fe20000410000 */
[----:B------:R-:W-:Y:S01]  /*7760*/  SHF.R.U64 R5, R5, 0x3, RZ ;  /* 0x0000000305057819 */ /* 0x000fe200000012ff */
[----:B------:R-:W-:Y:S01]  /*7770*/  ULDC UR5, c[0x0][0xda8] ;  /* 0x00036a0000057ab9 */ /* 0x000fe20000000800 */
[----:B------:R-:W-:Y:S01]  /*7780*/  LOP3.LUT R24, R9, 0x380, RZ, 0xc0, !PT ;  /* 0x0000038009187812 */ /* 0x000fe200078ec0ff */
[----:B------:R1:W-:Y:S01]  /*7790*/  @P3 SYNCS.ARRIVE.TRANS64.RED.A1T0 RZ, [R4+URZ], RZ ;  /* 0x000000ff04ff39a7 */ /* 0x0003e2000810043f */
[----:B------:R-:W-:Y:S01]  /*77a0*/  LOP3.LUT R14, R15, 0x380, RZ, 0xc0, !PT ;  /* 0x000003800f0e7812 */ /* 0x000fe200078ec0ff */
[----:B------:R-:W-:Y:S01]  /*77b0*/  USHF.R.S32.HI UR4, URZ, 0x1f, UR35 ;  /* 0x0000001f3f047899 */ /* 0x000fe20008011423 */
[----:B------:R-:W-:Y:S01]  /*77c0*/  SHF.R.U64 R24, R24, 0x3, RZ ;  /* 0x0000000318187819 */ /* 0x000fe200000012ff */
[----:B------:R-:W-:Y:S01]  /*77d0*/  ULDC.64 UR8, c[0x0][0xb70] ;  /* 0x0002dc0000087ab9 */ /* 0x000fe20000000a00 */
[----:B------:R-:W-:Y:S01]  /*77e0*/  SHF.R.U64 R14, R14, 0x3, RZ ;  /* 0x000000030e0e7819 */ /* 0x000fe200000012ff */
[-C--:B------:R-:W-:Y:S01]  /*77f0*/  FMUL.FTZ R35, R35, R12.reuse ;  /* 0x0000000c23237220 */ /* 0x080fe20000410000 */
[----:B------:R-:W-:Y:S01]  /*7800*/  LOP3.LUT R24, R24, R9, RZ, 0x3c, !PT ;  /* 0x0000000918187212 */ /* 0x000fe200078e3cff */
[----:B------:R-:W-:Y:S01]  /*7810*/  FMUL.FTZ R34, R34, R12 ;  /* 0x0000000c22227220 */ /* 0x000fe20000410000 */
[----:B-1----:R-:W-:Y:S01]  /*7820*/  LOP3.LUT R4, R5, R16, RZ, 0x3c, !PT ;  /* 0x0000001005047212 */ /* 0x002fe200078e3cff */
[--C-:B------:R-:W-:Y:S01]  /*7830*/  IMAD.MOV.U32 R5, RZ, RZ, R17.reuse ;  /* 0x000000ffff057224 */ /* 0x100fe200078e0011 */
[----:B------:R-:W-:Y:S01]  /*7840*/  IADD3 R21, P2, R16, 0x60, RZ ;  /* 0x0000006010157810 */ /* 0x000fe20007f5e0ff */
[----:B------:R-:W-:Y:S01]  /*7850*/  FMUL.FTZ R39, R39, R12 ;  /* 0x0000000c27277220 */ /* 0x000fe20000410000 */
[----:B------:R-:W-:Y:S01]  /*7860*/  LOP3.LUT R14, R14, R15, RZ, 0x3c, !PT ;  /* 0x0000000f0e0e7212 */ /* 0x000fe200078e3cff */
[--C-:B------:R-:W-:Y:S01]  /*7870*/  IMAD.X R15, RZ, RZ, R17.reuse, P6 ;  /* 0x000000ffff0f7224 */ /* 0x100fe200030e0611 */
[----:B------:R-:W-:Y:S01]  /*7880*/  MOV R9, R4 ;  /* 0x0000000400097202 */ /* 0x000fe20000000f00 */
[----:B------:R-:W-:Y:S01]  /*7890*/  FMUL.FTZ R38, R38, R12 ;  /* 0x0000000c26267220 */ /* 0x000fe20000410000 */
[----:B------:R-:W-:Y:S01]  /*78a0*/  F2FP.BF16.F32.PACK_AB R5, R27, R8 ;  /* 0x000000081b05723e */ /* 0x000fe200000010ff */
[--C-:B------:R-:W-:Y:S01]  /*78b0*/  IMAD.X R27, RZ, RZ, R17.reuse, P0 ;  /* 0x000000ffff1b7224 */ /* 0x100fe200000e0611 */
[----:B------:R-:W-:Y:S01]  /*78c0*/  R2UR UR6, R186 ;  /* 0x00000000ba0672ca */ /* 0x000fe200000e0000 */
[----:B------:R-:W-:Y:S01]  /*78d0*/  FMUL.FTZ R43, R43, R12 ;  /* 0x0000000c2b2b7220 */ /* 0x000fe20000410000 */
[----:B------:R-:W-:Y:S01]  /*78e0*/  F2FP.BF16.F32.PACK_AB R4, R25, R6 ;  /* 0x000000061904723e */ /* 0x000fe200000010ff */
[-C--:B------:R-:W-:Y:S01]  /*78f0*/  FMUL.FTZ R42, R42, R12.reuse ;  /* 0x0000000c2a2a7220 */ /* 0x080fe20000410000 */
[----:B------:R-:W-:Y:S01]  /*7900*/  LOP3.LUT R20, R21, 0x380, RZ, 0xc0, !PT ;  /* 0x0000038015147812 */ /* 0x000fe200078ec0ff */
[-C--:B------:R-:W-:Y:S01]  /*7910*/  FMUL.FTZ R47, R47, R12.reuse ;  /* 0x0000000c2f2f7220 */ /* 0x080fe20000410000 */
[----:B------:R-:W-:Y:S01]  /*7920*/  IADD3 R11, P4, R16, 0x4040, RZ ;  /* 0x00004040100b7810 */ /* 0x000fe20007f9e0ff */
[----:B------:R-:W-:Y:S01]  /*7930*/  FMUL.FTZ R46, R46, R12 ;  /* 0x0000000c2e2e7220 */ /* 0x000fe20000410000 */
[----:B------:R-:W-:Y:S01]  /*7940*/  F2FP.BF16.F32.PACK_AB R6, R29, R28 ;  /* 0x0000001c1d06723e */ /* 0x000fe200000010ff */
[----:B------:R-:W-:Y:S01]  /*7950*/  FMUL.FTZ R51, R51, R12 ;  /* 0x0000000c33337220 */ /* 0x000fe20000410000 */
[----:B------:R-:W-:Y:S01]  /*7960*/  MOV R29, R26 ;  /* 0x0000001a001d7202 */ /* 0x000fe20000000f00 */
[----:B------:R-:W-:Y:S01]  /*7970*/  FMUL.FTZ R50, R50, R12 ;  /* 0x0000000c32327220 */ /* 0x000fe20000410000 */
[----:B------:R-:W-:Y:S01]  /*7980*/  MOV R26, R14 ;  /* 0x0000000e001a7202 */ /* 0x000fe20000000f00 */
[----:B------:R-:W-:Y:S01]  /*7990*/  UIMAD UR34, UR5, UR34, UR6 ;  /* 0x00000022052272a4 */ /* 0x000fe2000f8e0206 */
[----:B------:R-:W1:Y:S01]  /*79a0*/  LDC.64 R14, c[0x0][0xb78] ;  /* 0x0002de00ff0e7b82 */ /* 0x000e620000000a00 */
[----:B------:R-:W-:Y:S01]  /*79b0*/  SHF.R.U64 R20, R20, 0x3, RZ ;  /* 0x0000000314147819 */ /* 0x000fe200000012ff */
[----:B------:R-:W-:Y:S01]  /*79c0*/  UIMAD UR6, UR4, UR8, URZ ;  /* 0x00000008040672a4 */ /* 0x000fe2000f8e023f */
[----:B------:R-:W-:Y:S01]  /*79d0*/  LOP3.LUT R10, R11, 0x380, RZ, 0xc0, !PT ;  /* 0x000003800b0a7812 */ /* 0x000fe200078ec0ff */
[----:B------:R-:W-:Y:S01]  /*79e0*/  USHF.L.U32 UR34, UR34, 0x7, URZ ;  /* 0x0000000722227899 */ /* 0x000fe2000800063f */
[----:B------:R-:W-:Y:S01]  /*79f0*/  LOP3.LUT R20, R20, R21, RZ, 0x3c, !PT ;  /* 0x0000001514147212 */ /* 0x000fe200078e3cff */
[-C--:B------:R-:W-:Y:S01]  /*7a00*/  FMUL.FTZ R55, R55, R12.reuse ;  /* 0x0000000c37377220 */ /* 0x080fe20000410000 */
[----:B------:R-:W-:Y:S01]  /*7a10*/  SHF.R.U64 R10, R10, 0x3, RZ ;  /* 0x000000030a0a7819 */ /* 0x000fe200000012ff */
[-C--:B------:R-:W-:Y:S01]  /*7a20*/  FMUL.FTZ R54, R54, R12.reuse ;  /* 0x0000000c36367220 */ /* 0x080fe20000410000 */
[----:B------:R-:W-:Y:S01]  /*7a30*/  IADD3 R21, P3, R16, 0x4060, RZ ;  /* 0x0000406010157810 */ /* 0x000fe20007f7e0ff */
[-C--:B------:R-:W-:Y:S01]  /*7a40*/  FMUL.FTZ R59, R59, R12.reuse ;  /* 0x0000000c3b3b7220 */ /* 0x080fe20000410000 */
[----:B------:R-:W-:Y:S01]  /*7a50*/  LOP3.LUT R10, R10, R11, RZ, 0x3c, !PT ;  /* 0x0000000b0a0a7212 */ /* 0x000fe200078e3cff */
[-C--:B------:R-:W-:Y:S01]  /*7a60*/  FMUL.FTZ R58, R58, R12.reuse ;  /* 0x0000000c3a3a7220 */ /* 0x080fe20000410000 */
[----:B------:R-:W-:Y:S01]  /*7a70*/  LOP3.LUT R11, R21, 0x380, RZ, 0xc0, !PT ;  /* 0x00000380150b7812 */ /* 0x000fe200078ec0ff */
[-C--:B------:R-:W-:Y:S01]  /*7a80*/  FMUL.FTZ R63, R63, R12.reuse ;  /* 0x0000000c3f3f7220 */ /* 0x080fe20000410000 */
[----:B------:R-:W-:Y:S01]  /*7a90*/  IADD3 R13, P5, R16, 0x4020, RZ ;  /* 0x00004020100d7810 */ /* 0x000fe20007fbe0ff */
[----:B------:R-:W-:Y:S01]  /*7aa0*/  FMUL.FTZ R62, R62, R12 ;  /* 0x0000000c3e3e7220 */ /* 0x000fe20000410000 */
[----:B------:R-:W-:Y:S01]  /*7ab0*/  F2FP.BF16.F32.PACK_AB R7, R7, R30 ;  /* 0x0000001e0707723e */ /* 0x000fe200000010ff */
[----:B------:R-:W-:Y:S01]  /*7ac0*/  BAR.SYNC.DEFER_BLOCKING 0x1, 0x100 ;  /* 0x0044000000007b1d */ /* 0x000fe20000010000 */
        /* <DEDUP_REMOVED lines=12> */
[----:B------:R-:W-:Y:S01]  /*7b90*/  SHF.R.U64 R8, R11, 0x3, RZ ;  /* 0x000000030b087819 */ /* 0x000fe200000012ff */
[----:B------:R-:W-:Y:S01]  /*7ba0*/  UIMAD.WIDE.U32 UR4, UR35, UR8, URZ ;  /* 0x00000008230472a5 */ /* 0x000fe2000f8e003f */
[----:B------:R-:W-:Y:S01]  /*7bb0*/  LOP3.LUT R12, R13, 0x380, RZ, 0xc0, !PT ;  /* 0x000003800d0c7812 */ /* 0x000fe200078ec0ff */
[----:B------:R-:W-:Y:S01]  /*7bc0*/  UIMAD UR6, UR35, UR9, UR6 ;  /* 0x00000009230672a4 */ /* 0x000fe2000f8e0206 */
[----:B------:R-:W-:Y:S01]  /*7bd0*/  LOP3.LUT R8, R8, R21, RZ, 0x3c, !PT ;  /* 0x0000001508087212 */ /* 0x000fe200078e3cff */
[----:B------:R-:W-:Y:S01]  /*7be0*/  USHF.R.S32.HI UR7, URZ, 0x1f, UR36 ;  /* 0x0000001f3f077899 */ /* 0x000fe20008011424 */
[----:B------:R-:W-:Y:S01]  /*7bf0*/  IADD3 R31, R189, UR34, RZ ;  /* 0x00000022bd1f7c10 */ /* 0x000fe2000fffe0ff */
[----:B------:R-:W-:Y:S01]  /*7c00*/  UIADD3 UR6, UR5, UR6, URZ ;  /* 0x0000000605067290 */ /* 0x000fe2000fffe03f */
[----:B------:R-:W-:Y:S01]  /*7c10*/  SHF.R.U64 R12, R12, 0x3, RZ ;  /* 0x000000030c0c7819 */ /* 0x000fe200000012ff */
[--C-:B------:R-:W-:Y:S01]  /*7c20*/  IMAD.X R25, RZ, RZ, R17.reuse, P1 ;  /* 0x000000ffff197224 */ /* 0x100fe200008e0611 */
[----:B------:R-:W-:Y:S01]  /*7c30*/  IADD3.X R21, RZ, R17, RZ, P2, !PT ;  /* 0x00000011ff157210 */ /* 0x000fe200017fe4ff */
[----:B------:R2:W-:Y:S01]  /*7c40*/  STSM.16.M88.4 [R9], R4 ;  /* 0x0000000409007844 */ /* 0x0005e20000000200 */
[----:B------:R-:W-:Y:S01]  /*7c50*/  R2UR UR10, R23 ;  /* 0x00000000170a72ca */ /* 0x000fe200000e0000 */
[--C-:B------:R-:W-:Y:S01]  /*7c60*/  IMAD.X R11, RZ, RZ, R17.reuse, P4 ;  /* 0x000000ffff0b7224 */ /* 0x100fe200020e0611 */
[----:B------:R-:W-:Y:S01]  /*7c70*/  LOP3.LUT R12, R12, R13, RZ, 0x3c, !PT ;  /* 0x0000000d0c0c7212 */ /* 0x000fe200078e3cff */
[----:B------:R-:W-:Y:S01]  /*7c80*/  IMAD.X R13, RZ, RZ, R17, P5 ;  /* 0x000000ffff0d7224 */ /* 0x000fe200028e0611 */
[----:B------:R-:W-:Y:S01]  /*7c90*/  MOV R27, R20 ;  /* 0x00000014001b7202 */ /* 0x000fe20000000f00 */
[----:B------:R-:W-:Y:S01]  /*7ca0*/  IMAD.U32 R21, RZ, RZ, UR5 ;  /* 0x00000005ff157e24 */ /* 0x000fe2000f8e00ff */
[----:B------:R-:W-:Y:S01]  /*7cb0*/  LOP3.LUT P0, RZ, R185, 0x3, RZ, 0xc0, !PT ;  /* 0x00000003b9ff7812 */ /* 0x000fe2000780c0ff */
[----:B------:R-:W-:Y:S01]  /*7cc0*/  IMAD.U32 R20, RZ, RZ, UR4 ;  /* 0x00000004ff147e24 */ /* 0x000fe2000f8e00ff */
[----:B------:R-:W-:Y:S01]  /*7cd0*/  ULDC UR4, c[0x0][0xa88] ;  /* 0x0002a20000047ab9 */ /* 0x000fe20000000800 */
[----:B------:R-:W-:Y:S01]  /*7ce0*/  IMAD.U32 R21, RZ, RZ, UR6 ;  /* 0x00000006ff157e24 */ /* 0x000fe2000f8e00ff */
[----:B------:R-:W-:Y:S01]  /*7cf0*/  MOV R28, R24 ;  /* 0x00000018001c7202 */ /* 0x000fe20000000f00 */
[----:B------:R-:W-:Y:S01]  /*7d00*/  ULDC.64 UR12, c[0x0][0x208] ;  /* 0x00008200000c7ab9 */ /* 0x000fe20000000a00 */
[----:B------:R-:W-:Y:S01]  /*7d10*/  MOV R24, R10 ;  /* 0x0000000a00187202 */ /* 0x000fe20000000f00 */
[----:B-1----:R-:W-:Y:S01]  /*7d20*/  IMAD.WIDE.U32 R20, R14, UR36, R20 ;  /* 0x000000240e147c25 */ /* 0x002fe2000f8e0014 */
[----:B------:R-:W-:-:S02]  /*7d30*/  MOV R25, R12 ;  /* 0x0000000c00197202 */ /* 0x000fc40000000f00 */
[----:B--2---:R-:W-:Y:S01]  /*7d40*/  F2FP.BF16.F32.PACK_AB R4, R33, R32 ;  /* 0x000000202104723e */ /* 0x004fe200000010ff */
[----:B------:R-:W-:Y:S01]  /*7d50*/  IMAD.X R9, RZ, RZ, R17, P3 ;  /* 0x000000ffff097224 */ /* 0x000fe200018e0611 */
[----:B------:R-:W-:Y:S02]  /*7d60*/  F2FP.BF16.F32.PACK_AB R5, R35, R34 ;  /* 0x000000222305723e */ /* 0x000fe400000010ff */
[----:B------:R-:W-:Y:S02]  /*7d70*/  F2FP.BF16.F32.PACK_AB R6, R37, R36 ;  /* 0x000000242506723e */ /* 0x000fe400000010ff */
[----:B------:R-:W-:Y:S01]  /*7d80*/  MOV R23, R8 ;  /* 0x0000000800177202 */ /* 0x000fe20000000f00 */
[----:B------:R-:W-:Y:S01]  /*7d90*/  VIADD R9, R31, 0x8 ;  /* 0x000000081f097836 */ /* 0x000fe20000000000 */
[----:B------:R-:W-:Y:S01]  /*7da0*/  F2FP.BF16.F32.PACK_AB R7, R39, R38 ;  /* 0x000000262707723e */ /* 0x000fe200000010ff */
[----:B------:R-:W-:Y:S01]  /*7db0*/  IMAD R8, R14, UR7, RZ ;  /* 0x000000070e087c24 */ /* 0x000fe2000f8e02ff */
[----:B------:R-:W-:-:S02]  /*7dc0*/  F2FP.BF16.F32.PACK_AB R10, R45, R44 ;  /* 0x0000002c2d0a723e */ /* 0x000fc400000010ff */
[----:B------:R-:W-:Y:S01]  /*7dd0*/  ISETP.GE.OR P1, PT, R9, UR4, P0 ;  /* 0x0000000409007c0c */ /* 0x000fe20008726670 */
[----:B------:R-:W-:Y:S01]  /*7de0*/  IMAD R30, R15, UR36, R8 ;  /* 0x000000240f1e7c24 */ /* 0x000fe2000f8e0208 */
[----:B------:R-:W-:Y:S01]  /*7df0*/  F2FP.BF16.F32.PACK_AB R8, R41, R40 ;  /* 0x000000282908723e */ /* 0x000fe200000010ff */
[----:B------:R1:W-:Y:S01]  /*7e00*/  STSM.16.M88.4 [R29], R4 ;  /* 0x000000041d007844 */ /* 0x0003e20000000200 */
        /* <DEDUP_REMOVED lines=10> */
[----:B-1----:R-:W-:Y:S02]  /*7eb0*/  F2FP.BF16.F32.PACK_AB R4, R57, R56 ;  /* 0x000000383904723e */ /* 0x002fe400000010ff */
[----:B------:R-:W-:Y:S02]  /*7ec0*/  F2FP.BF16.F32.PACK_AB R5, R59, R58 ;  /* 0x0000003a3b05723e */ /* 0x000fe400000010ff */
[----:B------:R-:W-:-:S02]  /*7ed0*/  F2FP.BF16.F32.PACK_AB R6, R61, R60 ;  /* 0x0000003c3d06723e */ /* 0x000fc400000010ff */
[----:B------:R-:W-:Y:S02]  /*7ee0*/  F2FP.BF16.F32.PACK_AB R7, R63, R62 ;  /* 0x0000003e3f07723e */ /* 0x000fe400000010ff */
[----:B------:R-:W-:Y:S02]  /*7ef0*/  F2FP.BF16.F32.PACK_AB R72, R73, R72 ;  /* 0x000000484948723e */ /* 0x000fe400000010ff */
[----:B------:R-:W-:Y:S01]  /*7f00*/  F2FP.BF16.F32.PACK_AB R66, R69, R68 ;  /* 0x000000444542723e */ /* 0x000fe200000010ff */
[----:B------:R1:W-:Y:S01]  /*7f10*/  STSM.16.M88.4 [R26], R4 ;  /* 0x000000041a007844 */ /* 0x0003e20000000200 */
[----:B------:R-:W-:Y:S02]  /*7f20*/  F2FP.BF16.F32.PACK_AB R67, R71, R70 ;  /* 0x000000464743723e */ /* 0x000fe400000010ff */
[----:B------:R-:W-:Y:S01]  /*7f30*/  F2FP.BF16.F32.PACK_AB R73, R75, R74 ;  /* 0x0000004a4b49723e */ /* 0x000fe200000010ff */
[----:B------:R-:W2:Y:S01]  /*7f40*/  SHFL.IDX PT, R6, R188, RZ, 0x1f ;  /* 0x00001fffbc067589 */ /* 0x000ea200000e0000 */
[----:B------:R-:W-:-:S02]  /*7f50*/  F2FP.BF16.F32.PACK_AB R80, R81, R80 ;  /* 0x000000505150723e */ /* 0x000fc400000010ff */
[----:B------:R-:W-:Y:S01]  /*7f60*/  F2FP.BF16.F32.PACK_AB R74, R77, R76 ;  /* 0x0000004c4d4a723e */ /* 0x000fe200000010ff */
[----:B------:R-:W-:Y:S01]  /*7f70*/  STSM.16.M88.4 [R25], R64 ;  /* 0x0000004019007844 */ /* 0x000fe20000000200 */
[----:B------:R-:W-:Y:S02]  /*7f80*/  F2FP.BF16.F32.PACK_AB R75, R79, R78 ;  /* 0x0000004e4f4b723e */ /* 0x000fe400000010ff */
[----:B------:R-:W-:Y:S02]  /*7f90*/  F2FP.BF16.F32.PACK_AB R81, R83, R82 ;  /* 0x000000525351723e */ /* 0x000fe400000010ff */
[----:B------:R-:W-:Y:S01]  /*7fa0*/  F2FP.BF16.F32.PACK_AB R82, R85, R84 ;  /* 0x000000545552723e */ /* 0x000fe200000010ff */
[----:B------:R-:W-:Y:S01]  /*7fb0*/  STSM.16.M88.4 [R24], R72 ;  /* 0x0000004818007844 */ /* 0x000fe20000000200 */
[----:B------:R-:W-:Y:S02]  /*7fc0*/  F2FP.BF16.F32.PACK_AB R83, R87, R86 ;  /* 0x000000565753723e */ /* 0x000fe400000010ff */
[----:B------:R-:W-:-:S02]  /*7fd0*/  SHF.R.S32.HI R29, RZ, 0x1f, R31 ;  /* 0x0000001fff1d7819 */ /* 0x000fc4000001141f */
[C---:B------:R-:W-:Y:S01]  /*7fe0*/  IADD3 R20, P2, R31.reuse, R20, RZ ;  /* 0x000000141f147210 */ /* 0x040fe20007f5e0ff */
[----:B------:R3:W-:Y:S01]  /*7ff0*/  STSM.16.M88.4 [R23], R80 ;  /* 0x0000005017007844 */ /* 0x0007e20000000200 */
[----:B------:R-:W-:Y:S01]  /*8000*/  ISETP.GE.OR P0, PT, R31, UR4, P0 ;  /* 0x000000041f007c0c */ /* 0x000fe20008706670 */
[----:B------:R-:W-:Y:S01]  /*8010*/  ULDC.64 UR4, c[0x0][0xb40] ;  /* 0x0002d00000047ab9 */ /* 0x000fe20000000a00 */
[----:B------:R-:W-:Y:S01]  /*8020*/  IADD3.X R29, R29, R21, R30, P2, !PT ;  /* 0x000000151d1d7210 */ /* 0x000fe200017fe41e */
[----:B------:R-:W-:Y:S01]  /*8030*/  @!PT LDS RZ, [RZ] ;  /* 0x00000000fffff984 */ /* 0x000fe20000000800 */
[----:B------:R-:W-:Y:S01]  /*8040*/  @!PT LDS RZ, [RZ] ;  /* 0x00000000fffff984 */ /* 0x000fe20000000800 */
[----:B------:R-:W-:Y:S01]  /*8050*/  @!PT LDS RZ, [RZ] ;  /* 0x00000000fffff984 */ /* 0x000fe20000000800 */
[----:B------:R4:W-:Y:S06]  /*8060*/  MEMBAR.ALL.CTA ;  /* 0x0000000000007992 */ /* 0x0009ec0000008000 */
[----:B----4-:R-:W4:Y:S02]  /*8070*/  FENCE.VIEW.ASYNC.S ;  /* 0x00000000000073c6 */ /* 0x010f240000000000 */
[----:B----4-:R-:W-:Y:S06]  /*8080*/  BAR.ARV 0x1, 0x120 ;  /* 0x0044800000007b1d */ /* 0x010fec0000002000 */
[----:B-1----:R-:W-:Y:S01]  /*8090*/  LEA R4, P2, R20, UR4, 0x2 ;  /* 0x0000000414047c11 */ /* 0x002fe2000f8410ff */
[----:B------:R-:W-:-:S02]  /*80a0*/  ULDC UR4, c[0x0][0xc] ;  /* 0x0000030000047ab9 */ /* 0x000fc40000000800 */
[----:B------:R-:W-:Y:S01]  /*80b0*/  UIADD3 UR10, UR4, UR10, URZ ;  /* 0x0000000a040a7290 */ /* 0x000fe2000fffe03f */
[----:B------:R-:W-:-:S05]  /*80c0*/  LEA.HI.X R5, R20, UR5, R29, 0x2, P2 ;  /* 0x0000000514057c11 */ /* 0x000fca00090f141d */
[----:B------:R1:W-:Y:S01]  /*80d0*/  @!P0 STG.E desc[UR12][R4.64], R3 ;  /* 0x0000000304008986 */ /* 0x0003e2000c10190c */
[----:B--2---:R-:W-:Y:S02]  /*80e0*/  ISETP.NE.AND P0, PT, R6, 0x7, PT ;  /* 0x000000070600780c */ /* 0x004fe40003f05270 */
[----:B---3--:R-:W-:Y:S01]  /*80f0*/  MOV R23, UR10 ;  /* 0x0000000a00177c02 */ /* 0x008fe20008000f00 */
        /* <DEDUP_REMOVED lines=13> */
[----:B------:R-:W-:Y:S01]  /*81d0*/  UMOV UR7, 0x40 ;  /* 0x0000004000077882 */ /* 0x000fe20000000000 */
[----:B------:R-:W-:-:S05]  /*81e0*/  UMOV UR8, 0x1 ;  /* 0x0000000100087882 */ /* 0x000fca0000000000 */
[----:B------:R2:W-:Y:S02]  /*81f0*/  UTMASTG.5D [UR32], [UR4] ;  /* 0x00000020040073b5 */ /* 0x0005e40008020000 */
[----:B--2---:R-:W-:Y:S01]  /*8200*/  UMOV UR32, UR6 ;  /* 0x0000000600207c82 */ /* 0x004fe20008000000 */
[----:B------:R-:W-:Y:S01]  /*8210*/  UMOV UR33, UR7 ;  /* 0x0000000700217c82 */ /* 0x000fe20008000000 */
[----:B------:R-:W-:Y:S01]  /*8220*/  UIADD3 UR6, UR60, 0x34820, URZ ;  /* 0x000348203c067890 */ /* 0x000fe2000fffe03f */
[----:B------:R2:W-:Y:S03]  /*8230*/  UTMASTG.5D [UR32], [UR4] ;  /* 0x00000020040073b5 */ /* 0x0005e60008020000 */
[----:B------:R-:W-:Y:S02]  /*8240*/  UPRMT UR7, URZ, 0x654, UR6 ;  /* 0x000006543f077896 */ /* 0x000fe40008000006 */
[----:B------:R-:W-:Y:S01]  /*8250*/  UPRMT UR6, UR8, 0x654, UR6 ;  /* 0x0000065408067896 */ /* 0x000fe20008000006 */
[----:B------:R0:W-:Y:S01]  /*8260*/  UTMACMDFLUSH ;  /* 0x00000000000079b7 */ /* 0x0001e20000000000 */
[----:B------:R-:W-:-:S05]  /*8270*/  DEPBAR.LE SB0, 0x0 ;  /* 0x000080000000791a */ /* 0x000fca0000000000 */
[----:B------:R-:W-:Y:S02]  /*8280*/  SYNCS.ARRIVE.TRANS64.RED.A1T0 RZ, [UR7], RZ ;  /* 0x000000ffffff79a7 */ /* 0x000fe40008100407 */
[----:B--2---:R-:W-:Y:S03]  /*8290*/  SYNCS.ARRIVE.TRANS64.RED.A1T0 RZ, [UR6], RZ ;  /* 0x000000ffffff79a7 */ /* 0x004fe60008100406 */
.L_x_154:
[----:B------:R-:W-:Y:S05]  /*82a0*/  BSYNC B0 ;  /* 0x0000000000007941 */ /* 0x000fea0003800000 */
.L_x_153:
[----:B-1----:R-:W1:Y:S01]  /*82b0*/  LDC R0, c[0x0][0xda4] ;  /* 0x00036900ff007b82 */ /* 0x002e620000000800 */
[----:B------:R-:W-:Y:S01]  /*82c0*/  R2UR UR5, R23 ;  /* 0x00000000170572ca */ /* 0x000fe200000e0000 */
[----:B------:R-:W-:Y:S01]  /*82d0*/  UIADD3 UR38, UR38, 0x1, URZ ;  /* 0x0000000126267890 */ /* 0x000fe2000fffe03f */
[----:B------:R-:W-:-:S03]  /*82e0*/  VIADD R184, R184, 0x1 ;  /* 0x00000001b8b87836 */ /* 0x000fc60000000000 */
[----:B------:R-:W-:-:S04]  /*82f0*/  UISETP.NE.AND UP0, UPT, UR38, 0x2, UPT ;  /* 0x000000022600788c */ /* 0x000fc8000bf05270 */
[----:B------:R-:W-:Y:S02]  /*8300*/  USEL UR4, URZ, 0x1, UP0 ;  /* 0x000000013f047887 */ /* 0x000fe40008000000 */
[----:B------:R-:W-:Y:S02]  /*8310*/  USEL UR38, UR38, URZ, UP0 ;  /* 0x0000003f26267287 */ /* 0x000fe40008000000 */
[----:B------:R-:W-:Y:S01]  /*8320*/  ULOP3.LUT UR39, UR39, UR4, URZ, 0x3c, !UPT ;  /* 0x0000000427277292 */ /* 0x000fe2000f8e3c3f */
[----:B-1----:R-:W-:-:S13]  /*8330*/  ISETP.LE.AND P0, PT, R0, UR5, PT ;  /* 0x0000000500007c0c */ /* 0x002fda000bf03270 */
[----:B------:R-:W-:Y:S05]  /*8340*/  @!P0 BRA `(.L_x_155) ;  /* 0xffffff8c00e48947 */ /* 0x000fea000383ffff */
[----:B------:R-:W-:Y:S05]  /*8350*/  EXIT ;  /* 0x000000000000794d */ /* 0x000fea0003800000 */
.L_x_127:
[----:B------:R-:W-:-:S08]  /*8360*/  NOP ;  /* 0x0000000000007918 */ /* 0x000fd00000000000 */
[----:B-1----:R-:W1:-:S00]  /*8370*/  USETMAXREG.DEALLOC.CTAPOOL 0x18 ;  /* 0x00000018000079c8 */ /* 0x002e4000080e0500 */
[----:B-1----:R-:W-:-:S06]  /*8380*/  LOP3.LUT R0, R0, 0x3, RZ, 0xc0, !PT ;  /* 0x0000000300007812 */ /* 0x002fcc00078ec0ff */
[----:B------:R-:W1:Y:S02]  /*8390*/  SHFL.IDX PT, R0, R0, RZ, 0x1f ;  /* 0x00001fff00007589 */ /* 0x000e6400000e0000 */
[----:B-1----:R-:W-:-:S13]  /*83a0*/  ISETP.NE.AND P0, PT, R0, RZ, PT ;  /* 0x000000ff0000720c */ /* 0x002fda0003f05270 */
[----:B------:R-:W-:Y:S05]  /*83b0*/  @P0 EXIT ;  /* 0x000000000000094d */ /* 0x000fea0003800000 */
[----:B------:R-:W1:Y:S01]  /*83c0*/  S2UR UR4, SR_CTAID.X ;  /* 0x00000000000479c3 */ /* 0x000e620000002500 */
[----:B------:R-:W-:Y:S02]  /*83d0*/  IMAD.MOV.U32 R16, RZ, RZ, RZ ;  /* 0x000000ffff107224 */ /* 0x000fe400078e00ff */
[----:B------:R-:W-:Y:S02]  /*83e0*/  IMAD.MOV.U32 R2, RZ, RZ, 0x1 ;  /* 0x00000001ff027424 */ /* 0x000fe400078e00ff */
[----:B------:R-:W-:-:S03]  /*83f0*/  IMAD.MOV.U32 R17, RZ, RZ, 0x1 ;  /* 0x00000001ff117424 */ /* 0x000fc600078e00ff */
[----:B------:R-:W1:Y:S02]  /*8400*/  LDC R0, c[0x0][0xda4] ;  /* 0x00036900ff007b82 */ /* 0x000e640000000800 */
[----:B-1----:R-:W-:-:S13]  /*8410*/  ISETP.LE.AND P0, PT, R0, UR4, PT ;  /* 0x0000000400007c0c */ /* 0x002fda000bf03270 */
[----:B------:R-:W-:Y:S05]  /*8420*/  @P0 BRA `(.L_x_156) ;  /* 0x00000030000c0947 */ /* 0x000fea0003800000 */
[----:B------:R-:W2:Y:S01]  /*8430*/  LDL R4, [R1+0x24] ;  /* 0x0000240001047983 */ /* 0x000ea20000100800 */
[----:B------:R-:W1:Y:S01]  /*8440*/  S2UR UR4, SR_CTAID.X ;  /* 0x00000000000479c3 */ /* 0x000e620000002500 */
[----:B------:R-:W-:Y:S01]  /*8450*/  IMAD.MOV.U32 R16, RZ, RZ, RZ ;  /* 0x000000ffff107224 */ /* 0x000fe200078e00ff */
[----:B------:R-:W-:Y:S01]  /*8460*/  ULDC.64 UR36, c[0x0][0x198] ;  /* 0x0000660000247ab9 */ /* 0x000fe20000000a00 */
[----:B------:R-:W3:Y:S01]  /*8470*/  S2R R3, SR_TID.X ;  /* 0x0000000000037919 */ /* 0x000ee20000002100 */
[----:B------:R-:W-:Y:S01]  /*8480*/  IMAD.MOV.U32 R17, RZ, RZ, 0x1 ;  /* 0x00000001ff117424 */ /* 0x000fe200078e00ff */
[----:B------:R-:W-:Y:S01]  /*8490*/  ULDC UR39, c[0x0][0xc] ;  /* 0x0000030000277ab9 */ /* 0x000fe20000000800 */
[C---:B---3--:R-:W-:Y:S02]  /*84a0*/  LOP3.LUT P0, R0, R3.reuse, 0x1f, RZ, 0xc0, !PT ;  /* 0x0000001f03007812 */ /* 0x048fe4000780c0ff */
[----:B------:R-:W-:-:S03]  /*84b0*/  LOP3.LUT P1, RZ, R3, 0x7f, RZ, 0xc0, !PT ;  /* 0x0000007f03ff7812 */ /* 0x000fc6000782c0ff */
[----:B------:R1:W-:Y:S01]  /*84c0*/  STL [R1+0x20], R0 ;  /* 0x0000200001007387 */ /* 0x0003e20000100800 */
[----:B------:R-:W-:-:S04]  /*84d0*/  PLOP3.LUT P0, PT, P0, P1, PT, 0x8a, 0x0 ;  /* 0x000000000000781c */ /* 0x000fc80000703172 */
[----:B------:R-:W-:Y:S02]  /*84e0*/  P2R R19, PR, RZ, 0x1 ;  /* 0x00000001ff137803 */ /* 0x000fe40000000000 */
[----:B-1----:R-:W-:-:S05]  /*84f0*/  MOV R0, UR4 ;  /* 0x0000000400007c02 */ /* 0x002fca0008000f00 */
[----:B------:R1:W-:Y:S04]  /*8500*/  STL [R1+0x14], R0 ;  /* 0x0000140001007387 */ /* 0x0003e80000100800 */
[----:B------:R1:W-:Y:S01]  /*8510*/  STL [R1+0x1c], RZ ;  /* 0x00001cff01007387 */ /* 0x0003e20000100800 */
[----:B--2---:R-:W-:-:S13]  /*8520*/  R2UR UR5, R4 ;  /* 0x00000000040572ca */ /* 0x004fda00000e0000 */
[----:B-1----:R-:W-:-:S12]  /*8530*/  ULOP3.LUT UR38, UR5, 0x2, URZ, 0xfc, !UPT ;  /* 0x0000000205267892 */ /* 0x002fd8000f8efc3f */
.L_x_208:
[----:B------:R-:W2:Y:S01]  /*8540*/  LDL R6, [R1+0x14] ;  /* 0x0000140001067983 */ /* 0x000ea20000100800 */
[----:B------:R-:W1:Y:S01]  /*8550*/  LDC R2, c[0x0][0xda8] ;  /* 0x00036a00ff027b82 */ /* 0x000e620000000800 */
[----:B------:R-:W-:Y:S05]  /*8560*/  YIELD ;  /* 0x0000000000007946 */ /* 0x000fea0003800000 */
[----:B------:R-:W-:Y:S02]  /*8570*/  ULDC.64 UR4, c[0x0][0x3f8] ;  /* 0x0000fe0000047ab9 */ /* 0x000fe40000000a00 */
[----:B------:R-:W3:Y:S01]  /*8580*/  LDC R0, c[0x0][0xdb4] ;  /* 0x00036d00ff007b82 */ /* 0x000ee20000000800 */
[----:B------:R-:W-:-:S03]  /*8590*/  UISETP.NE.U32.AND UP0, UPT, UR4, URZ, UPT ;  /* 0x0000003f0400728c */ /* 0x000fc6000bf05070 */
[----:B------:R-:W-:Y:S01]  /*85a0*/  ULDC UR4, c[0x0][0x404] ;  /* 0x0001010000047ab9 */ /* 0x000fe20000000800 */
[----:B------:R-:W-:-:S04]  /*85b0*/  UISETP.NE.AND.EX UP0, UPT, UR5, URZ, UPT, UP0 ;  /* 0x0000003f0500728c */ /* 0x000fc8000bf05300 */
[----:B------:R-:W-:Y:S01]  /*85c0*/  USEL UR4, UR4, 0x1, UP0 ;  /* 0x0000000104047887 */ /* 0x000fe20008000000 */
[----:B-1----:R-:W-:Y:S02]  /*85d0*/  ISETP.NE.AND P0, PT, R2, 0x1, PT ;  /* 0x000000010200780c */ /* 0x002fe40003f05270 */
[----:B---3--:R-:W-:-:S11]  /*85e0*/  ISETP.NE.AND P1, PT, R0, 0x1, PT ;  /* 0x000000010000780c */ /* 0x008fd60003f25270 */
        /* <DEDUP_REMOVED lines=11> */
[----:B------:R-:W-:Y:S02]  /*86a0*/  MOV R3, 0x400 ;  /* 0x0000040000037802 */ /* 0x000fe40000000f00 */
[----:B------:R2:W-:Y:S02]  /*86b0*/  STL [R1], R7 ;  /* 0x0000000701007387 */ /* 0x0005e40000100800 */
[----:B-1----:R-:W-:Y:S01]  /*86c0*/  LEA R9, R4, R3, 0x18 ;  /* 0x0000000304097211 */ /* 0x002fe200078ec0ff */
[----:B---3--:R-:W-:-:S04]  /*86d0*/  IMAD R8, R2, UR4, RZ ;  /* 0x0000000402087c24 */ /* 0x008fc8000f8e02ff */
[----:B------:R-:W-:Y:S01]  /*86e0*/  VIADD R2, R9, 0x1c400 ;  /* 0x0001c40009027836 */ /* 0x000fe20000000000 */
[----:B------:R2:W-:Y:S04]  /*86f0*/  STL [R1+0x8], R9 ;  /* 0x0000080901007387 */ /* 0x0005e80000100800 */
[----:B------:R-:W-:Y:S01]  /*8700*/  LOP3.LUT P0, RZ, R2, 0x3ff, RZ, 0xc0, !PT ;  /* 0x000003ff02ff7812 */ /* 0x000fe2000780c0ff */
[----:B------:R2:W-:Y:S01]  /*8710*/  STL [R1+0x18], R8 ;  /* 0x0000180801007387 */ /* 0x0005e20000100800 */
[----:B------:R-:W-:-:S04]  /*8720*/  IADD3 R2, R8, 0x7f, RZ ;  /* 0x0000007f08027810 */ /* 0x000fc80007ffe0ff */
[----:B------:R-:W-:-:S04]  /*8730*/  SHF.R.S32.HI R3, RZ, 0x1f, R2 ;  /* 0x0000001fff037819 */ /* 0x000fc80000011402 */
[----:B------:R-:W-:Y:S01]  /*8740*/  LEA.HI R2, R3, R2, RZ, 0x7 ;  /* 0x0000000203027211 */ /* 0x000fe200078f38ff */
[----:B------:R-:W-:-:S04]  /*8750*/  IMAD.MOV R3, RZ, RZ, -R7 ;  /* 0x000000ffff037224 */ /* 0x000fc800078e0a07 */
[----:B------:R-:W-:Y:S01]  /*8760*/  IMAD R3, R0, R3, R6 ;  /* 0x0000000300037224 */ /* 0x000fe200078e0206 */
[----:B------:R-:W-:-:S05]  /*8770*/  SHF.R.S32.HI R0, RZ, 0x7, R2 ;  /* 0x00000007ff007819 */ /* 0x000fca0000011402 */
[----:B------:R2:W-:Y:S04]  /*8780*/  STL [R1+0x10], R0 ;  /* 0x0000100001007387 */ /* 0x0005e80000100800 */
[----:B------:R2:W-:Y:S01]  /*8790*/  STL [R1+0x4], R3 ;  /* 0x0000040301007387 */ /* 0x0005e20000100800 */
[----:B------:R-:W-:Y:S05]  /*87a0*/  @!P0 BRA `(.L_x_157) ;  /* 0x0000000000408947 */ /* 0x000fea0003800000 */
[----:B------:R-:W-:Y:S01]  /*87b0*/  MOV R2, 0x0 ;  /* 0x0000000000027802 */ /* 0x000fe20000000f00 */
[----:B------:R-:W-:Y:S01]  /*87c0*/  ULDC.64 UR6, c[0x4][0xb8] ;  /* 0x01002e0000067ab9 */ /* 0x000fe20000000a00 */
[----:B------:R-:W-:Y:S01]  /*87d0*/  ULDC.64 UR8, c[0x4][0xc0] ;  /* 0x0100300000087ab9 */ /* 0x000fe20000000a00 */
[----:B------:R-:W-:Y:S01]  /*87e0*/  ULDC.64 UR4, c[0x4][0x8] ;  /* 0x0100020000047ab9 */ /* 0x000fe20000000a00 */
[----:B------:R-:W-:Y:S01]  /*87f0*/  IMAD.U32 R4, RZ, RZ, UR6 ;  /* 0x00000006ff047e24 */ /* 0x000fe2000f8e00ff */
[----:B--2---:R-:W-:Y:S01]  /*8800*/  MOV R7, UR9 ;  /* 0x0000000900077c02 */ /* 0x004fe20008000f00 */
[----:B------:R-:W1:Y:S01]  /*8810*/  LDC.64 R2, c[0x4][R2] ;  /* 0x0100000002027b82 */ /* 0x000e620000000a00 */
[----:B------:R-:W-:Y:S01]  /*8820*/  IMAD.U32 R5, RZ, RZ, UR7 ;  /* 0x00000007ff057e24 */ /* 0x000fe2000f8e00ff */
[----:B------:R-:W-:Y:S01]  /*8830*/  MOV R13, RZ ;  /* 0x000000ff000d7202 */ /* 0x000fe20000000f00 */
[----:B------:R-:W-:Y:S02]  /*8840*/  IMAD.U32 R6, RZ, RZ, UR8 ;  /* 0x00000008ff067e24 */ /* 0x000fe4000f8e00ff */
[----:B------:R-:W-:-:S02]  /*8850*/  IMAD.U32 R10, RZ, RZ, UR4 ;  /* 0x00000004ff0a7e24 */ /* 0x000fc4000f8e00ff */
[----:B------:R-:W-:Y:S02]  /*8860*/  IMAD.U32 R11, RZ, RZ, UR5 ;  /* 0x00000005ff0b7e24 */ /* 0x000fe4000f8e00ff */
[----:B------:R-:W-:Y:S02]  /*8870*/  IMAD.MOV.U32 R8, RZ, RZ, 0x70 ;  /* 0x00000070ff087424 */ /* 0x000fe400078e00ff */
[----:B------:R-:W-:-:S07]  /*8880*/  IMAD.MOV.U32 R12, RZ, RZ, 0x1 ;  /* 0x00000001ff0c7424 */ /* 0x000fce00078e00ff */
[----:B------:R-:W-:-:S07]  /*8890*/  LEPC R20, `(.L_x_157) ;  /* 0x000000001014794e */ /* 0x000fce0000000000 */
[----:B-1----:R-:W-:Y:S05]  /*88a0*/  CALL.ABS.NOINC R2 ;  /* 0x0000000002007343 */ /* 0x002fea0003c00000 */
.L_x_157:
[----:B------:R-:W2:Y:S02]  /*88b0*/  LDL R2, [R1+0x8] ;  /* 0x0000080001027983 */ /* 0x000ea40000100800 */
[----:B--2---:R-:W-:-:S05]  /*88c0*/  VIADD R0, R2, 0x400 ;  /* 0x0000040002007836 */ /* 0x004fca0000000000 */
        /* <DEDUP_REMOVED lines=10> */
[----:B------:R-:W-:Y:S01]  /*8970*/  MOV R13, RZ ;  /* 0x000000ff000d7202 */ /* 0x000fe20000000f00 */
[----:B------:R-:W-:Y:S02]  /*8980*/  IMAD.U32 R6, RZ, RZ, UR8 ;  /* 0x00000008ff067e24 */ /* 0x000fe4000f8e00ff */
[----:B------:R-:W-:-:S02]  /*8990*/  IMAD.U32 R10, RZ, RZ, UR4 ;  /* 0x00000004ff0a7e24 */ /* 0x000fc4000f8e00ff */
[----:B------:R-:W-:Y:S02]  /*89a0*/  IMAD.U32 R11, RZ, RZ, UR5 ;  /* 0x00000005ff0b7e24 */ /* 0x000fe4000f8e00ff */
[----:B------:R-:W-:Y:S02]  /*89b0*/  IMAD.MOV.U32 R8, RZ, RZ, 0x70 ;  /* 0x00000070ff087424 */ /* 0x000fe400078e00ff */
[----:B-1----:R-:W-:-:S07]  /*89c0*/  IMAD.MOV.U32 R12, RZ, RZ, 0x1 ;  /* 0x00000001ff0c7424 */ /* 0x002fce00078e00ff */
[----:B------:R-:W-:-:S07]  /*89d0*/  LEPC R20, `(.L_x_159) ;  /* 0x000000001014794e */ /* 0x000fce0000000000 */
[----:B--2---:R-:W-:Y:S05]  /*89e0*/  CALL.ABS.NOINC R2 ;  /* 0x0000000002007343 */ /* 0x004fea0003c00000 */
.L_x_159:
[----:B------:R-:W-:Y:S01]  /*89f0*/  MOV R2, 0x0 ;  /* 0x0000000000027802 */ /* 0x000fe20000000f00 */
[----:B------:R-:W-:Y:S01]  /*8a00*/  ULDC.64 UR6, c[0x4][0xb8] ;  /* 0x01002e0000067ab9 */ /* 0x000fe20000000a00 */
[----:B------:R-:W-:Y:S01]  /*8a10*/  ULDC.64 UR8, c[0x4][0xc0] ;  /* 0x0100300000087ab9 */ /* 0x000fe20000000a00 */
[----:B------:R-:W-:Y:S01]  /*8a20*/  ULDC.64 UR4, c[0x4][0x18] ;  /* 0x0100060000047ab9 */ /* 0x000fe20000000a00 */
[----:B------:R-:W-:Y:S01]  /*8a30*/  IMAD.U32 R4, RZ, RZ, UR6 ;  /* 0x00000006ff047e24 */ /* 0x000fe2000f8e00ff */
[----:B------:R-:W-:Y:S01]  /*8a40*/  MOV R10, UR4 ;  /* 0x00000004000a7c02 */ /* 0x000fe20008000f00 */
[----:B------:R-:W1:Y:S01]  /*8a50*/  LDC.64 R2, c[0x4][R2] ;  /* 0x0100000002027b82 */ /* 0x000e620000000a00 */
[----:B------:R-:W-:Y:S02]  /*8a60*/  IMAD.U32 R5, RZ, RZ, UR7 ;  /* 0x00000007ff057e24 */ /* 0x000fe4000f8e00ff */
[----:B------:R-:W-:Y:S02]  /*8a70*/  IMAD.U32 R6, RZ, RZ, UR8 ;  /* 0x00000008ff067e24 */ /* 0x000fe4000f8e00ff */
[----:B------:R-:W-:-:S02]  /*8a80*/  IMAD.U32 R7, RZ, RZ, UR9 ;  /* 0x00000009ff077e24 */ /* 0x000fc4000f8e00ff */
[----:B------:R-:W-:Y:S02]  /*8a90*/  IMAD.U32 R11, RZ, RZ, UR5 ;  /* 0x00000005ff0b7e24 */ /* 0x000fe4000f8e00ff */
[----:B------:R-:W-:Y:S02]  /*8aa0*/  IMAD.MOV.U32 R8, RZ, RZ, 0x70 ;  /* 0x00000070ff087424 */ /* 0x000fe400078e00ff */
[----:B------:R-:W-:Y:S02]  /*8ab0*/  IMAD.MOV.U32 R12, RZ, RZ, 0x1 ;  /* 0x00000001ff0c7424 */ /* 0x000fe400078e00ff */
[----:B------:R-:W-:-:S07]  /*8ac0*/  IMAD.MOV.U32 R13, RZ, RZ, RZ ;  /* 0x000000ffff0d7224 */ /* 0x000fce00078e00ff */
[----:B------:R-:W-:-:S07]  /*8ad0*/  LEPC R20, `(.L_x_158) ;  /* 0x000000001014794e */ /* 0x000fce0000000000 */
[----:B-1----:R-:W-:Y:S05]  /*8ae0*/  CALL.ABS.NOINC R2 ;  /* 0x0000000002007343 */ /* 0x002fea0003c00000 */
.L_x_158:
[----:B------:R-:W2:Y:S01]  /*8af0*/  LDL R7, [R1] ;  /* 0x0000000001077983 */ /* 0x000ea20000100800 */
[----:B------:R-:W-:Y:S01]  /*8b00*/  ULDC.64 UR4, c[0x0][0x9f8] ;  /* 0x00027e0000047ab9 */ /* 0x000fe20000000a00 */
[----:B------:R-:W1:Y:S01]  /*8b10*/  LDC R0, c[0x0][0x428] ;  /* 0x00010a00ff007b82 */ /* 0x000e620000000800 */
[----:B------:R-:W-:Y:S01]  /*8b20*/  ISETP.NE.U32.AND P0, PT, RZ, UR4, PT ;  /* 0x00000004ff007c0c */ /* 0x000fe2000bf05070 */
[----:B------:R-:W3:Y:S04]  /*8b30*/  LDL R10, [R1+0x4] ;  /* 0x00000400010a7983 */ /* 0x000ee80000100800 */
[----:B------:R-:W4:Y:S01]  /*8b40*/  LDL R9, [R1+0x20] ;  /* 0x0000200001097983 */ /* 0x000f220000100800 */
[----:B------:R-:W-:Y:S01]  /*8b50*/  ISETP.NE.AND.EX P0, PT, RZ, UR5, PT, P0 ;  /* 0x00000005ff007c0c */ /* 0x000fe2000bf05300 */
[----:B------:R-:W-:Y:S01]  /*8b60*/  ULDC.64 UR6, c[0x0][0x208] ;  /* 0x0000820000067ab9 */ /* 0x000fe20000000a00 */
[----:B------:R-:W-:Y:S01]  /*8b70*/  ULDC UR4, c[0x0][0xda8] ;  /* 0x00036a0000047ab9 */ /* 0x000fe20000000800 */
[----:B------:R-:W4:Y:S04]  /*8b80*/  LDL.LU R6, [R1+0xc] ;  /* 0x00000c0001067983 */ /* 0x000f280000300800 */
[----:B------:R-:W4:Y:S06]  /*8b90*/  LDL R8, [R1+0x14] ;  /* 0x0000140001087983 */ /* 0x000f2c0000100800 */
[----:B------:R-:W2:Y:S01]  /*8ba0*/  @P0 LDC.64 R2, c[0x0][0x9f8] ;  /* 0x00027e00ff020b82 */ /* 0x000ea20000000a00 */
[----:B-1----:R-:W-:-:S13]  /*8bb0*/  ISETP.NE.AND P1, PT, R0, 0x1, PT ;  /* 0x000000010000780c */ /* 0x002fda0003f25270 */
[----:B------:R-:W3:Y:S08]  /*8bc0*/  @P1 LDC R5, c[0x0][0x42c] ;  /* 0x00010b00ff051b82 */ /* 0x000ef00000000800 */
[----:B------:R-:W1:Y:S01]  /*8bd0*/  @P1 LDC R4, c[0x0][0x430] ;  /* 0x00010c00ff041b82 */ /* 0x000e620000000800 */
[----:B--2---:R-:W-:-:S05]  /*8be0*/  @P0 IMAD.WIDE R2, R7, 0x4, R2 ;  /* 0x0000000407020825 */ /* 0x004fca00078e0202 */
[----:B------:R2:W5:Y:S01]  /*8bf0*/  @P0 LDG.E R7, desc[UR6][R2.64] ;  /* 0x0000000602070981 */ /* 0x000562000c1e1900 */
[----:B---3--:R-:W-:Y:S01]  /*8c00*/  @P1 IMAD.HI.U32 R5, R10, R5, RZ ;  /* 0x000000050a051227 */ /* 0x008fe200078e00ff */
[----:B------:R-:W-:-:S04]  /*8c10*/  MOV R0, R10 ;  /* 0x0000000a00007202 */ /* 0x000fc80000000f00 */
[----:B-1----:R-:W-:Y:S02]  /*8c20*/  @P1 SHF.R.U32.HI R0, RZ, R4, R5 ;  /* 0x00000004ff001219 */ /* 0x002fe40000011605 */
[----:B----4-:R-:W-:Y:S01]  /*8c30*/  ISETP.NE.AND P1, PT, R9, RZ, PT ;  /* 0x000000ff0900720c */ /* 0x010fe20003f25270 */
[----:B------:R-:W1:Y:S01]  /*8c40*/  S2R R4, SR_CgaCtaId ;  /* 0x0000000000047919 */ /* 0x000e620000008800 */
[----:B------:R-:W-:-:S04]  /*8c50*/  IMAD.MOV R6, RZ, RZ, -R6 ;  /* 0x000000ffff067224 */ /* 0x000fc800078e0a06 */
[----:B------:R-:W-:-:S07]  /*8c60*/  IMAD R6, R6, UR4, R8 ;  /* 0x0000000406067c24 */ /* 0x000fce000f8e0208 */
[----:B------:R-:W-:Y:S01]  /*8c70*/  VOTEU.ALL UP1, P1 ;  /* 0x00000000003f7886 */ /* 0x000fe20000820000 */
[----:B------:R-:W-:-:S04]  /*8c80*/  PLOP3.LUT P2, PT, P1, PT, PT, 0x8, 0x0 ;  /* 0x000000000000781c */ /* 0x000fc80000f4e170 */
[----:B------:R-:W-:Y:S01]  /*8c90*/  @!UP1 UIADD3 UR8, UP0, UR36, 0x270, URZ ;  /* 0x0000027024089890 */ /* 0x000fe2000ff1e03f */
[----:B------:R-:W-:-:S03]  /*8ca0*/  IMAD.SHL.U32 R6, R6, 0x80, RZ ;  /* 0x0000008006067824 */ /* 0x000fc600078e00ff */
[----:B------:R-:W-:-:S03]  /*8cb0*/  @!UP1 UIADD3.X UR9, URZ, UR37, URZ, UP0, !UPT ;  /* 0x000000253f099290 */ /* 0x000fc600087fe43f */
[----:B--2---:R-:W-:-:S09]  /*8cc0*/  VOTEU.ALL UP0, P1 ;  /* 0x00000000003f7886 */ /* 0x004fd20000800000 */
.L_x_160:
[----:B------:R-:W2:Y:S04]  /*8cd0*/  LDL R3, [R1] ;  /* 0x0000000001037983 */ /* 0x000ea80000100800 */
[----:B------:R-:W3:Y:S01]  /*8ce0*/  LDL R2, [R1+0x4] ;  /* 0x0000040001027983 */ /* 0x000ee20000100800 */
[----:B------:R-:W-:Y:S01]  /*8cf0*/  UMOV UR4, URZ ;  /* 0x0000003f00047c82 */ /* 0x000fe20008000000 */
[----:B------:R-:W-:Y:S02]  /*8d00*/  PLOP3.LUT P0, PT, P0, P2, PT, 0xa2, 0x0 ;  /* 0x000000000000781c */ /* 0x000fe40000705472 */
[----:B--2---:R-:W-:-:S08]  /*8d10*/  @P2 R2UR P0, UR7, R3 ;  /* 0x00000000030722ca */ /* 0x004fd00000000000 */
[----:B------:R-:W-:Y:S02]  /*8d20*/  PLOP3.LUT P0, PT, P0, P2, PT, 0xa2, 0x0 ;  /* 0x000000000000781c */ /* 0x000fe40000705472 */
[----:B---3--:R-:W-:-:S08]  /*8d30*/  @P2 R2UR.OR P0, UR6, R2 ;  /* 0x00000000020622ca */ /* 0x008fd00000100000 */
[----:B------:R-:W-:Y:S02]  /*8d40*/  PLOP3.LUT P0, PT, P0, P2, PT, 0xa2, 0x0 ;  /* 0x000000000000781c */ /* 0x000fe40000705472 */
[----:B------:R-:W-:-:S08]  /*8d50*/  @P2 R2UR.OR P0, UR5, R6 ;  /* 0x00000000060522ca */ /* 0x000fd00000100000 */
[----:B------:R-:W-:-:S05]  /*8d60*/  @P2 PLOP3.LUT P2, PT, P0, PT, PT, 0x80, 0x0 ;  /* 0x000000000000281c */ /* 0x000fca000074f070 */
[----:B------:R2:W-:Y:S08]  /*8d70*/  @!UP0 UTMAPF.L2.4D [UR4], [UR8] ;  /* 0x00000004080085b8 */ /* 0x0005f00008018000 */
[----:B--2---:R-:W-:Y:S05]  /*8d80*/  @P2 BRA.U.ANY `(.L_x_160) ;  /* 0xfffffffd00d02947 */ /* 0x004fea000393ffff */
[----:B------:R-:W-:Y:S01]  /*8d90*/  PLOP3.LUT P2, PT, P1, PT, PT, 0x8, 0x0 ;  /* 0x000000000000781c */ /* 0x000fe20000f4e170 */
[----:B------:R-:W-:Y:S01]  /*8da0*/  VOTEU.ALL UP0, P1 ;  /* 0x00000000003f7886 */ /* 0x000fe20000800000 */
[----:B------:R-:W-:-:S11]  /*8db0*/  UMOV UR4, 0x40 ;  /* 0x0000004000047882 */ /* 0x000fd60000000000 */
.L_x_161:
[----:B------:R-:W2:Y:S04]  /*8dc0*/  LDL R3, [R1] ;  /* 0x0000000001037983 */ /* 0x000ea80000100800 */
[----:B------:R-:W3:Y:S01]  /*8dd0*/  LDL R2, [R1+0x4] ;  /* 0x0000040001027983 */ /* 0x000ee20000100800 */
        /* <DEDUP_REMOVED lines=12> */
.L_x_162:
        /* <DEDUP_REMOVED lines=11> */
[----:B------:R-:W2:Y:S01]  /*8f50*/  LDC.64 R2, c[0x0][0x3f8] ;  /* 0x0000fe00ff027b82 */ /* 0x000ea20000000a00 */
[C---:B-1----:R-:W-:Y:S01]  /*8f60*/  IMAD.SHL.U32 R20, R4.reuse, 0x40, RZ ;  /* 0x0000004004147824 */ /* 0x042fe200078e00ff */
[----:B------:R-:W-:Y:S01]  /*8f70*/  UMOV UR4, 0xffffffff ;  /* 0xffffffff00047882 */ /* 0x000fe20000000000 */
[----:B------:R-:W-:-:S03]  /*8f80*/  IMAD.SHL.U32 R21, R4, 0x1000, RZ ;  /* 0x0000100004157824 */ /* 0x000fc600078e00ff */
[----:B------:R-:W-:Y:S02]  /*8f90*/  LOP3.LUT R20, R20, 0x40, RZ, 0xc0, !PT ;  /* 0x0000004014147812 */ /* 0x000fe400078ec0ff */
[----:B------:R-:W-:Y:S02]  /*8fa0*/  LOP3.LUT R21, R21, 0x1000, RZ, 0xc0, !PT ;  /* 0x0000100015157812 */ /* 0x000fe400078ec0ff */
[----:B--2---:R-:W-:-:S04]  /*8fb0*/  ISETP.NE.U32.AND P0, PT, R2, RZ, PT ;  /* 0x000000ff0200720c */ /* 0x004fc80003f05070 */
[----:B------:R-:W-:-:S04]  /*8fc0*/  ISETP.NE.AND.EX P0, PT, R3, RZ, PT, P0 ;  /* 0x000000ff0300720c */ /* 0x000fc80003f05300 */
[----:B-----5:R-:W-:Y:S01]  /*8fd0*/  SEL R5, R7, RZ, !P0 ;  /* 0x000000ff07057207 */ /* 0x020fe20004000000 */
[----:B------:R-:W-:Y:S08]  /*8fe0*/  BRA.DIV UR4, `(.L_x_163) ;  /* 0x0000002a046c7947 */ /* 0x000ff0000b800000 */
.L_x_224:
[----:B------:R-:W2:Y:S01]  /*8ff0*/  LDL R8, [R1+0x10] ;  /* 0x0000100001087983 */ /* 0x000ea20000100800 */
[----:B------:R-:W-:Y:S01]  /*9000*/  UMOV UR4, 0xffffffff ;  /* 0xffffffff00047882 */ /* 0x000fe20000000000 */
[----:B------:R-:W-:Y:S02]  /*9010*/  SHF.R.S32.HI R12, RZ, 0x1f, R7 ;  /* 0x0000001fff0c7819 */ /* 0x000fe40000011407 */
[----:B------:R-:W-:Y:S01]  /*9020*/  MOV R4, R7 ;  /* 0x0000000700047202 */ /* 0x000fe20000000f00 */
[----:B--2---:R-:W-:Y:S01]  /*9030*/  VIADD R8, R8, 0xffffffff ;  /* 0xffffffff08087836 */ /* 0x004fe20000000000 */
[----:B------:R-:W-:Y:S06]  /*9040*/  BRA.DIV UR4, `(.L_x_164) ;  /* 0x0000002a04887947 */ /* 0x000fec000b800000 */
[----:B------:R-:W-:-:S13]  /*9050*/  ELECT P6, URZ, PT ;  /* 0x00000000003f782f */ /* 0x000fda00038c0000 */
.L_x_227:
[----:B------:R-:W-:Y:S05]  /*9060*/  @!P6 BRA `(.L_x_165) ;  /* 0x000000040028e947 */ /* 0x000fea0003800000 */
        /* <DEDUP_REMOVED lines=9> */
[----:B------:R-:W-:-:S04]  /*9100*/  @P1 SHF.R.U32.HI R5, RZ, R11, R10 ;  /* 0x0000000bff051219 */ /* 0x000fc8000001160a */
[--C-:B------:R-:W-:Y:S01]  /*9110*/  SHF.R.S32.HI R11, RZ, 0x1f, R5.reuse ;  /* 0x0000001fff0b7819 */ /* 0x100fe20000011405 */
[----:B------:R-:W-:Y:S01]  /*9120*/  IMAD.MOV R18, RZ, RZ, -R5 ;  /* 0x000000ffff127224 */ /* 0x000fe200078e0a05 */
[----:B------:R-:W-:-:S03]  /*9130*/  MOV R10, R5 ;  /* 0x00000005000a7202 */ /* 0x000fc60000000f00 */
[----:B------:R-:W-:Y:S02]  /*9140*/  IMAD R18, R9, R18, R8 ;  /* 0x0000001209127224 */ /* 0x000fe400078e0208 */
[----:B------:R-:W-:Y:S02]  /*9150*/  IMAD R9, R12, UR4, RZ ;  /* 0x000000040c097c24 */ /* 0x000fe4000f8e02ff */
[----:B------:R-:W-:-:S04]  /*9160*/  IMAD.WIDE.U32 R10, R7, UR4, R10 ;  /* 0x00000004070a7c25 */ /* 0x000fc8000f8e000a */
[----:B------:R-:W-:Y:S01]  /*9170*/  IMAD R5, R7, UR5, R9 ;  /* 0x0000000507057c24 */ /* 0x000fe2000f8e0209 */
[----:B------:R-:W-:-:S03]  /*9180*/  LEA R14, P1, R10, R2, 0x2 ;  /* 0x000000020a0e7211 */ /* 0x000fc600078210ff */
[----:B------:R-:W-:-:S05]  /*9190*/  IMAD.IADD R5, R11, 0x1, R5 ;  /* 0x000000010b057824 */ /* 0x000fca00078e0205 */
[----:B------:R-:W-:-:S05]  /*91a0*/  LEA.HI.X R15, R10, R3, R5, 0x2, P1 ;  /* 0x000000030a0f7211 */ /* 0x000fca00008f1405 */
[----:B------:R1:W5:Y:S02]  /*91b0*/  LDG.E R7, desc[UR6][R14.64] ;  /* 0x000000060e077981 */ /* 0x000364000c1e1900 */
.L_x_166:
[----:B------:R-:W2:Y:S01]  /*91c0*/  S2R R9, SR_CgaCtaId ;  /* 0x0000000000097919 */ /* 0x000ea20000008800 */
[----:B------:R-:W-:-:S04]  /*91d0*/  MOV R5, 0x400 ;  /* 0x0000040000057802 */ /* 0x000fc80000000f00 */
[----:B--2---:R-:W-:Y:S02]  /*91e0*/  LEA R5, R9, R5, 0x18 ;  /* 0x0000000509057211 */ /* 0x004fe400078ec0ff */
[----:B------:R-:W-:-:S03]  /*91f0*/  SHF.L.U32 R9, R17, 0x1f, RZ ;  /* 0x0000001f11097819 */ /* 0x000fc600000006ff */
[----:B------:R-:W-:-:S04]  /*9200*/  IMAD R5, R16, 0x8, R5 ;  /* 0x0000000810057824 */ /* 0x000fc800078e0205 */
[----:B------:R-:W2:Y:S02]  /*9210*/  SYNCS.PHASECHK.TRANS64.TRYWAIT P1, [R5+URZ+0x34840], R9 ;  /* 0x03484009050075a7 */ /* 0x000ea4000802017f */
[----:B--2---:R-:W-:Y:S05]  /*9220*/  @!P1 BRA `(.L_x_167) ;  /* 0x0000002800309947 */ /* 0x004fea0003800000 */
.L_x_228:
[----:B------:R-:W3:Y:S01]  /*9230*/  S2R R10, SR_TID.X ;  /* 0x00000000000a7919 */ /* 0x000ee20000002100 */
[----:B------:R-:W-:-:S04]  /*9240*/  UPRMT UR4, UR38, 0x9910, URZ ;  /* 0x0000991026047896 */ /* 0x000fc8000800003f */
[----:B------:R-:W-:Y:S01]  /*9250*/  UISETP.NE.AND UP0, UPT, UR4, 0x2, UPT ;  /* 0x000000020400788c */ /* 0x000fe2000bf05270 */
[----:B---3--:R-:W-:-:S13]  /*9260*/  LOP3.LUT P1, RZ, R10, 0x7f, RZ, 0xc0, !PT ;  /* 0x0000007f0aff7812 */ /* 0x008fda000782c0ff */
[----:B--2---:R-:W-:-:S04]  /*9270*/  @!P1 IMAD.MOV.U32 R9, RZ, RZ, 0xc000 ;  /* 0x0000c000ff099424 */ /* 0x004fc800078e00ff */
[----:B------:R2:W-:Y:S01]  /*9280*/  @!P1 SYNCS.ARRIVE.TRANS64 RZ, [R5+URZ+0x34830], R9 ;  /* 0x0348300905ff99a7 */ /* 0x0005e2000800003f */
[----:B------:R-:W-:-:S13]  /*9290*/  PLOP3.LUT P1, PT, PT, PT, UP0, 0x80, 0x0 ;  /* 0x000000000000781c */ /* 0x000fda0003f2f008 */
[----:B--2---:R-:W-:Y:S05]  /*92a0*/  @P1 BRA `(.L_x_168) ;  /* 0x0000000000041947 */ /* 0x004fea0003800000 */
[----:B------:R-:W-:Y:S01]  /*92b0*/  BPT.TRAP 0x1 ;  /* 0x000000040000795c */ /* 0x000fe20000300000 */
.L_x_168:
[----:B------:R-:W-:-:S13]  /*92c0*/  ISETP.NE.AND P1, PT, R19, RZ, PT ;  /* 0x000000ff1300720c */ /* 0x000fda0003f25270 */
[----:B------:R-:W-:Y:S05]  /*92d0*/  @P1 BRA `(.L_x_169) ;  /* 0x0000000000041947 */ /* 0x000fea0003800000 */
[----:B------:R-:W-:Y:S01]  /*92e0*/  BPT.TRAP 0x1 ;  /* 0x000000040000795c */ /* 0x000fe20000300000 */
.L_x_169:
[----:B------:R-:W2:Y:S01]  /*92f0*/  S2R R10, SR_CgaCtaId ;  /* 0x00000000000a7919 */ /* 0x000ea20000008800 */
[----:B------:R-:W-:Y:S01]  /*9300*/  MOV R9, 0x400 ;  /* 0x0000040000097802 */ /* 0x000fe20000000f00 */
[----:B------:R-:W-:Y:S01]  /*9310*/  UIADD3 UR4, UP0, UR36, 0x370, URZ ;  /* 0x0000037024047890 */ /* 0x000fe2000ff1e03f */
[----:B------:R-:W-:Y:S01]  /*9320*/  R2UR UR9, R5 ;  /* 0x00000000050972ca */ /* 0x000fe200000e0000 */
[----:B------:R-:W-:Y:S01]  /*9330*/  IMAD R5, R16, 0x6000, R21 ;  /* 0x0000600010057824 */ /* 0x000fe200078e0215 */
[----:B------:R-:W-:Y:S01]  /*9340*/  R2UR UR11, R18 ;  /* 0x00000000120b72ca */ /* 0x000fe200000e0000 */
[----:B------:R-:W-:Y:S01]  /*9350*/  UMOV UR10, URZ ;  /* 0x0000003f000a7c82 */ /* 0x000fe20008000000 */
[----:B------:R-:W-:Y:S01]  /*9360*/  R2UR UR5, R20 ;  /* 0x00000000140572ca */ /* 0x000fe200000e0000 */
[----:B------:R-:W-:Y:S01]  /*9370*/  UMOV UR18, 0x30000 ;  /* 0x0003000000127882 */ /* 0x000fe20000000000 */
[----:B------:R-:W-:Y:S01]  /*9380*/  R2UR UR12, R0 ;  /* 0x00000000000c72ca */ /* 0x000fe200000e0000 */
[----:B------:R-:W-:Y:S01]  /*9390*/  UMOV UR6, 0x0 ;  /* 0x0000000000067882 */ /* 0x000fe20000000000 */
[----:B-----5:R-:W-:Y:S01]  /*93a0*/  R2UR UR13, R7 ;  /* 0x00000000070d72ca */ /* 0x020fe200000e0000 */
[----:B------:R-:W-:Y:S01]  /*93b0*/  UMOV UR7, 0x14f00000 ;  /* 0x14f0000000077882 */ /* 0x000fe20000000000 */
[----:B------:R-:W-:-:S03]  /*93c0*/  UMOV UR16, 0x40 ;  /* 0x0000004000107882 */ /* 0x000fc60000000000 */
[----:B------:R-:W-:-:S04]  /*93d0*/  UIADD3 UR9, UR9, 0x34830, URZ ;  /* 0x0003483009097890 */ /* 0x000fc8000fffe03f */
[----:B------:R-:W-:Y:S02]  /*93e0*/  ULEA UR11, UR11, UR5, 0x7 ;  /* 0x000000050b0b7291 */ /* 0x000fe4000f8e383f */
[----:B------:R-:W-:Y:S01]  /*93f0*/  UIADD3.X UR5, URZ, UR37, URZ, UP0, !UPT ;  /* 0x000000253f057290 */ /* 0x000fe200087fe43f */
[----:B--2---:R-:W-:-:S05]  /*9400*/  LEA R9, R10, R9, 0x18 ;  /* 0x000000090a097211 */ /* 0x004fca00078ec0ff */
[----:B------:R-:W-:-:S05]  /*9410*/  IMAD R5, R5, 0x2, R9 ;  /* 0x0000000205057824 */ /* 0x000fca00078e0209 */
[----:B------:R-:W-:Y:S02]  /*9420*/  R2UR UR8, R5 ;  /* 0x00000000050872ca */ /* 0x000fe400000e0000 */
[----:B------:R-:W-:-:S11]  /*9430*/  MOV R5, R7 ;  /* 0x0000000700057202 */ /* 0x000fd60000000f00 */
[----:B------:R-:W-:Y:S02]  /*9440*/  UIADD3 UR14, UR8, 0x1c400, URZ ;  /* 0x0001c400080e7890 */ /* 0x000fe4000fffe03f */
[----:B------:R-:W-:Y:S02]  /*9450*/  UIADD3 UR15, UR8, 0x20400, URZ ;  /* 0x00020400080f7890 */ /* 0x000fe4000fffe03f */
[----:B------:R-:W-:-:S03]  /*9460*/  UIADD3 UR17, UR8, 0x24400, URZ ;  /* 0x0002440008117890 */ /* 0x000fc6000fffe03f */
[----:B------:R-:W-:Y:S01]  /*9470*/  UMOV UR8, UR14 ;  /* 0x0000000e00087c82 */ /* 0x000fe20008000000 */
[----:B------:R-:W-:Y:S01]  /*9480*/  UMOV UR14, 0x80 ;  /* 0x00000080000e7882 */ /* 0x000fe20000000000 */
[----:B------:R2:W-:Y:S02]  /*9490*/  UTMALDG.4D.MULTICAST [UR8], [UR4], UR18, desc[UR6] ;  /* 0x00000608040073b4 */ /* 0x0005e40008019812 */
[----:B--2---:R-:W-:Y:S01]  /*94a0*/  UMOV UR8, UR15 ;  /* 0x0000000f00087c82 */ /* 0x004fe20008000000 */
[----:B------:R-:W-:Y:S02]  /*94b0*/  UMOV UR10, UR16 ;  /* 0x00000010000a7c82 */ /* 0x000fe40008000000 */
[----:B------:R2:W-:Y:S02]  /*94c0*/  UTMALDG.4D.MULTICAST [UR8], [UR4], UR18, desc[UR6] ;  /* 0x00000608040073b4 */ /* 0x0005e40008019812 */
[----:B--2---:R-:W-:Y:S01]  /*94d0*/  UMOV UR8, UR17 ;  /* 0x0000001100087c82 */ /* 0x004fe20008000000 */
[----:B------:R-:W-:-:S02]  /*94e0*/  UMOV UR10, UR14 ;  /* 0x0000000e000a7c82 */ /* 0x000fc40008000000 */
[----:B------:R2:W-:Y:S02]  /*94f0*/  UTMALDG.4D.MULTICAST [UR8], [UR4], UR18, desc[UR6] ;  /* 0x00000608040073b4 */ /* 0x0005e40008019812 */
[----:B--2---:R-:W-:Y:S01]  /*9500*/  NOP ;  /* 0x0000000000007918 */ /* 0x004fe20000000000 */
.L_x_165:
[----:B-1----:R-:W2:Y:S04]  /*9510*/  LDL.LU R15, [R1] ;  /* 0x00000000010f7983 */ /* 0x002ea80000300800 */
[----:B------:R-:W3:Y:S04]  /*9520*/  LDL.LU R14, [R1+0x4] ;  /* 0x00000400010e7983 */ /* 0x000ee80000300800 */
[----:B------:R-:W4:Y:S01]  /*9530*/  LDL R13, [R1+0x1c] ;  /* 0x00001c00010d7983 */ /* 0x000f220000100800 */
[----:B------:R-:W-:-:S03]  /*9540*/  MOV R10, 0x400 ;  /* 0x00000400000a7802 */ /* 0x000fc60000000f00 */
[----:B------:R-:W5:Y:S01]  /*9550*/  LDL.LU R9, [R1+0x18] ;  /* 0x0000180001097983 */ /* 0x000f620000300800 */
[----:B------:R-:W1:Y:S01]  /*9560*/  S2R R11, SR_CgaCtaId ;  /* 0x00000000000b7919 */ /* 0x000e620000008800 */
[----:B------:R-:W-:Y:S05]  /*9570*/  WARPSYNC.ALL ;  /* 0x0000000000007948 */ /* 0x000fea0003800000 */
[----:B------:R-:W-:-:S13]  /*9580*/  ELECT P1, URZ, PT ;  /* 0x00000000003f782f */ /* 0x000fda0003820000 */
[----:B------:R-:W-:Y:S01]  /*9590*/  @P1 R2UR UR11, R6 ;  /* 0x00000000060b12ca */ /* 0x000fe200000e0000 */
[----:B------:R-:W-:-:S04]  /*95a0*/  UIADD3 UR4, UP0, UR36, 0x270, URZ ;  /* 0x0000027024047890 */ /* 0x000fc8000ff1e03f */
        /* <DEDUP_REMOVED lines=21> */
[C---:B---3--:R-:W-:Y:S02]  /*9700*/  @P1 R2UR UR12, R14.reuse ;  /* 0x000000000e0c12ca */ /* 0x048fe400000e0000 */
[----:B------:R-:W-:Y:S02]  /*9710*/  @P1 R2UR UR21, R15 ;  /* 0x000000000f1512ca */ /* 0x000fe400000e0000 */
[----:B------:R-:W-:-:S09]  /*9720*/  @P1 R2UR UR20, R14 ;  /* 0x000000000e1412ca */ /* 0x000fd200000e0000 */
[----:B------:R2:W-:Y:S04]  /*9730*/  UTMALDG.4D [UR8], [UR4], desc[UR6] ;  /* 0x00000608040075b4 */ /* 0x0005e80008019000 */
[----:B------:R1:W-:Y:S01]  /*9740*/  UTMALDG.4D [UR16], [UR4], desc[UR14] ;  /* 0x00000e10040075b4 */ /* 0x0003e20008019000 */
[----:B--2---:R-:W-:Y:S02]  /*9750*/  @P1 R2UR UR13, R15 ;  /* 0x000000000f0d12ca */ /* 0x004fe400000e0000 */
[----:B------:R-:W-:Y:S02]  /*9760*/  @P1 R2UR UR12, R14 ;  /* 0x000000000e0c12ca */ /* 0x000fe400000e0000 */
[----:B------:R-:W-:Y:S01]  /*9770*/  @P1 R2UR UR11, R6 ;  /* 0x00000000060b12ca */ /* 0x000fe200000e0000 */
[----:B------:R-:W-:Y:S01]  /*9780*/  UIADD3 UR8, UR24, 0x18400, URZ ;  /* 0x0001840018087890 */ /* 0x000fe2000fffe03f */
[----:B----4-:R-:W-:Y:S01]  /*9790*/  LOP3.LUT R6, R13, 0x1, RZ, 0xc, !PT ;  /* 0x000000010d067812 */ /* 0x010fe200078e0cff */
[----:B------:R-:W-:-:S03]  /*97a0*/  UMOV UR10, 0x80 ;  /* 0x00000080000a7882 */ /* 0x000fc60000000000 */
[----:B------:R-:W-:-:S07]  /*97b0*/  SHF.L.U32 R6, R6, 0x1f, RZ ;  /* 0x0000001f06067819 */ /* 0x000fce00000006ff */
[----:B------:R1:W-:Y:S01]  /*97c0*/  UTMALDG.4D [UR8], [UR4], desc[UR22] ;  /* 0x00001608040075b4 */ /* 0x0003e20008019000 */
[----:B------:R-:W2:Y:S01]  /*97d0*/  SYNCS.PHASECHK.TRANS64.TRYWAIT P1, [R10+URZ+0x34820], R6 ;  /* 0x034820060a0075a7 */ /* 0x000ea2000802017f */
[----:B-----5:R-:W-:Y:S01]  /*97e0*/  ISETP.GE.AND P2, PT, R9, 0x81, PT ;  /* 0x000000810900780c */ /* 0x020fe20003f46270 */
[----:B-12---:R-:W-:-:S12]  /*97f0*/  @!P1 BRA `(.L_x_171) ;  /* 0x0000002000d09947 */ /* 0x006fd80003800000 */
.L_x_229:
[----:B------:R-:W-:Y:S05]  /*9800*/  BSYNC B0 ;  /* 0x0000000000007941 */ /* 0x000fea0003800000 */
.L_x_170:
[----:B------:R-:W-:Y:S05]  /*9810*/  @!P2 BRA `(.L_x_172) ;  /* 0x000000180010a947 */ /* 0x000fea0003800000 */
[----:B-1----:R-:W2:Y:S01]  /*9820*/  LDL R7, [R1+0x10] ;  /* 0x0000100001077983 */ /* 0x002ea20000100800 */
[----:B------:R-:W-:Y:S02]  /*9830*/  IMAD.MOV.U32 R6, RZ, RZ, 0x1 ;  /* 0x00000001ff067424 */ /* 0x000fe400078e00ff */
[----:B--2---:R-:W-:-:S05]  /*9840*/  IMAD.MOV R14, RZ, RZ, -R7 ;  /* 0x000000ffff0e7224 */ /* 0x004fca00078e0a07 */
[----:B------:R-:W-:-:S04]  /*9850*/  VIADDMNMX R14, R14, R6, 0xffffffff, !PT ;  /* 0xffffffff0e0e7446 */ /* 0x000fc80007800106 */
[----:B------:R-:W-:-:S04]  /*9860*/  IADD3 R6, R7, R14, RZ ;  /* 0x0000000e07067210 */ /* 0x000fc80007ffe0ff */
[----:B------:R-:W-:-:S04]  /*9870*/  LOP3.LUT R6, R6, 0x1, RZ, 0xc0, !PT ;  /* 0x0000000106067812 */ /* 0x000fc800078ec0ff */
[----:B------:R-:W-:Y:S01]  /*9880*/  ISETP.NE.U32.AND P1, PT, R6, 0x1, PT ;  /* 0x000000010600780c */ /* 0x000fe20003f25070 */
[----:B------:R-:W-:-:S12]  /*9890*/  VIADD R6, R7, 0xfffffffe ;  /* 0xfffffffe07067836 */ /* 0x000fd80000000000 */
        /* <DEDUP_REMOVED lines=11> */
[----:B------:R-:W-:Y:S01]  /*9950*/  MOV R7, R6 ;  /* 0x0000000600077202 */ /* 0x000fe20000000f00 */
[----:B------:R-:W-:Y:S01]  /*9960*/  ULDC.64 UR4, c[0x0][0x408] ;  /* 0x0001020000047ab9 */ /* 0x000fe20000000a00 */
[----:B------:R-:W-:Y:S01]  /*9970*/  ULDC.64 UR6, c[0x0][0x208] ;  /* 0x0000820000067ab9 */ /* 0x000fe20000000a00 */
[----:B-1----:R-:W-:-:S13]  /*9980*/  ISETP.NE.AND P1, PT, R15, 0x1, PT ;  /* 0x000000010f00780c */ /* 0x002fda0003f25270 */
[----:B------:R-:W1:Y:S02]  /*9990*/  @P1 LDC.64 R10, c[0x0][0x420] ;  /* 0x00010800ff0a1b82 */ /* 0x000e640000000a00 */
[----:B-1----:R-:W-:-:S05]  /*99a0*/  @P1 IMAD.HI.U32 R10, R6, R10, RZ ;  /* 0x0000000a060a1227 */ /* 0x002fca00078e00ff */
[----:B------:R-:W-:-:S04]  /*99b0*/  @P1 SHF.R.U32.HI R7, RZ, R11, R10 ;  /* 0x0000000bff071219 */ /* 0x000fc8000001160a */
[--C-:B------:R-:W-:Y:S01]  /*99c0*/  SHF.R.S32.HI R11, RZ, 0x1f, R7.reuse ;  /* 0x0000001fff0b7819 */ /* 0x100fe20000011407 */
[----:B------:R-:W-:-:S04]  /*99d0*/  IMAD.MOV R10, RZ, RZ, -R7 ;  /* 0x000000ffff0a7224 */ /* 0x000fc800078e0a07 */
[----:B------:R-:W-:Y:S02]  /*99e0*/  IMAD R6, R15, R10, R6 ;  /* 0x0000000a0f067224 */ /* 0x000fe400078e0206 */
[----:B------:R-:W-:Y:S02]  /*99f0*/  IMAD R15, R12, UR4, RZ ;  /* 0x000000040c0f7c24 */ /* 0x000fe4000f8e02ff */
[----:B------:R-:W-:Y:S02]  /*9a00*/  IMAD.MOV.U32 R10, RZ, RZ, R7 ;  /* 0x000000ffff0a7224 */ /* 0x000fe400078e0007 */
[C---:B------:R-:W-:Y:S02]  /*9a10*/  IMAD R7, R4.reuse, UR5, R15 ;  /* 0x0000000504077c24 */ /* 0x040fe4000f8e020f */
[----:B------:R-:W-:-:S04]  /*9a20*/  IMAD.WIDE.U32 R10, R4, UR4, R10 ;  /* 0x00000004040a7c25 */ /* 0x000fc8000f8e000a */
[----:B------:R-:W-:Y:S01]  /*9a30*/  IMAD.IADD R7, R7, 0x1, R11 ;  /* 0x0000000107077824 */ /* 0x000fe200078e020b */
[----:B------:R-:W-:-:S04]  /*9a40*/  LEA R2, P1, R10, R2, 0x2 ;  /* 0x000000020a027211 */ /* 0x000fc800078210ff */
[----:B------:R-:W-:-:S05]  /*9a50*/  LEA.HI.X R3, R10, R3, R7, 0x2, P1 ;  /* 0x000000030a037211 */ /* 0x000fca00008f1407 */
[----:B------:R1:W5:Y:S04]  /*9a60*/  LDG.E R7, desc[UR6][R2.64] ;  /* 0x0000000602077981 */ /* 0x000368000c1e1900 */
.L_x_176:
[----:B-1----:R-:W1:Y:S01]  /*9a70*/  S2R R3, SR_CgaCtaId ;  /* 0x0000000000037919 */ /* 0x002e620000008800 */
[----:B------:R-:W-:-:S04]  /*9a80*/  MOV R2, 0x400 ;  /* 0x0000040000027802 */ /* 0x000fc80000000f00 */
[----:B-1----:R-:W-:Y:S02]  /*9a90*/  LEA R2, R3, R2, 0x18 ;  /* 0x0000000203027211 */ /* 0x002fe400078ec0ff */
[----:B------:R-:W-:Y:S02]  /*9aa0*/  SHF.L.U32 R3, R13, 0x1f, RZ ;  /* 0x0000001f0d037819 */ /* 0x000fe400000006ff */
[----:B------:R-:W-:-:S04]  /*9ab0*/  LEA R2, R9, R2, 0x3 ;  /* 0x0000000209027211 */ /* 0x000fc800078e18ff */
[----:B------:R-:W1:Y:S02]  /*9ac0*/  SYNCS.PHASECHK.TRANS64.TRYWAIT P1, [R2+URZ+0x34840], R3 ;  /* 0x03484003020075a7 */ /* 0x000e64000802017f */
[----:B-1----:R-:W-:Y:S05]  /*9ad0*/  @!P1 BRA `(.L_x_177) ;  /* 0x0000002000389947 */ /* 0x002fea0003800000 */
.L_x_230:
[----:B------:R-:W2:Y:S01]  /*9ae0*/  S2R R10, SR_TID.X ;  /* 0x00000000000a7919 */ /* 0x000ea20000002100 */
[----:B------:R-:W-:Y:S01]  /*9af0*/  UPRMT UR4, UR38, 0x9910, URZ ;  /* 0x0000991026047896 */ /* 0x000fe2000800003f */
[----:B--2---:R-:W-:-:S13]  /*9b00*/  LOP3.LUT P1, RZ, R10, 0x7f, RZ, 0xc0, !PT ;  /* 0x0000007f0aff7812 */ /* 0x004fda000782c0ff */
[----:B-1----:R-:W-:-:S04]  /*9b10*/  @!P1 IMAD.MOV.U32 R3, RZ, RZ, 0xc000 ;  /* 0x0000c000ff039424 */ /* 0x002fc800078e00ff */
[----:B------:R1:W-:Y:S02]  /*9b20*/  @!P1 SYNCS.ARRIVE.TRANS64 RZ, [R2+URZ+0x34830], R3 ;  /* 0x0348300302ff99a7 */ /* 0x0003e4000800003f */
[----:B-1----:R-:W-:-:S05]  /*9b30*/  IMAD.U32 R3, RZ, RZ, UR4 ;  /* 0x00000004ff037e24 */ /* 0x002fca000f8e00ff */
[----:B------:R-:W-:-:S13]  /*9b40*/  ISETP.NE.AND P2, PT, R3, 0x2, PT ;  /* 0x000000020300780c */ /* 0x000fda0003f45270 */
[----:B------:R-:W-:Y:S05]  /*9b50*/  @P2 BRA `(.L_x_178) ;  /* 0x0000000000042947 */ /* 0x000fea0003800000 */
[----:B------:R-:W-:Y:S01]  /*9b60*/  BPT.TRAP 0x1 ;  /* 0x000000040000795c */ /* 0x000fe20000300000 */
.L_x_178:
[----:B------:R-:W-:-:S13]  /*9b70*/  ISETP.NE.AND P1, PT, R19, RZ, PT ;  /* 0x000000ff1300720c */ /* 0x000fda0003f25270 */
[----:B------:R-:W-:Y:S05]  /*9b80*/  @P1 BRA `(.L_x_179) ;  /* 0x0000000000041947 */ /* 0x000fea0003800000 */
[----:B------:R-:W-:Y:S01]  /*9b90*/  BPT.TRAP 0x1 ;  /* 0x000000040000795c */ /* 0x000fe20000300000 */
.L_x_179:
[----:B------:R-:W1:Y:S01]  /*9ba0*/  S2R R11, SR_CgaCtaId ;  /* 0x00000000000b7919 */ /* 0x000e620000008800 */
        /* <DEDUP_REMOVED lines=12> */
[----:B------:R-:W-:Y:S01]  /*9c70*/  UMOV UR18, 0x40 ;  /* 0x0000004000127882 */ /* 0x000fe20000000000 */
[----:B------:R-:W-:Y:S01]  /*9c80*/  UMOV UR17, 0x80 ;  /* 0x0000008000117882 */ /* 0x000fe20000000000 */
[----:B------:R-:W-:Y:S01]  /*9c90*/  SHF.L.U32 R3, R17, 0x1f, RZ ;  /* 0x0000001f11037819 */ /* 0x000fe200000006ff */
[----:B------:R-:W-:-:S04]  /*9ca0*/  UIADD3 UR9, UR9, 0x34830, URZ ;  /* 0x0003483009097890 */ /* 0x000fc8000fffe03f */
[----:B------:R-:W-:Y:S02]  /*9cb0*/  ULEA UR11, UR11, UR5, 0x7 ;  /* 0x000000050b0b7291 */ /* 0x000fe4000f8e383f */
[----:B------:R-:W-:Y:S01]  /*9cc0*/  UIADD3.X UR5, URZ, UR37, URZ, UP0, !UPT ;  /* 0x000000253f057290 */ /* 0x000fe200087fe43f */
[----:B-1----:R-:W-:-:S05]  /*9cd0*/  LEA R10, R11, R10, 0x18 ;  /* 0x0000000a0b0a7211 */ /* 0x002fca00078ec0ff */
[----:B------:R-:W-:-:S05]  /*9ce0*/  IMAD R2, R2, 0x2, R10 ;  /* 0x0000000202027824 */ /* 0x000fca00078e020a */
[----:B------:R-:W-:Y:S02]  /*9cf0*/  R2UR UR8, R2 ;  /* 0x00000000020872ca */ /* 0x000fe400000e0000 */
[----:B------:R-:W-:-:S11]  /*9d00*/  LEA R2, R16, R10, 0x3 ;  /* 0x0000000a10027211 */ /* 0x000fd600078e18ff */
[----:B------:R-:W-:Y:S02]  /*9d10*/  UIADD3 UR14, UR8, 0x1c400, URZ ;  /* 0x0001c400080e7890 */ /* 0x000fe4000fffe03f */
[----:B------:R-:W-:Y:S02]  /*9d20*/  UIADD3 UR15, UR8, 0x20400, URZ ;  /* 0x00020400080f7890 */ /* 0x000fe4000fffe03f */
[----:B------:R-:W-:-:S03]  /*9d30*/  UIADD3 UR16, UR8, 0x24400, URZ ;  /* 0x0002440008107890 */ /* 0x000fc6000fffe03f */
[----:B------:R-:W-:Y:S02]  /*9d40*/  UMOV UR8, UR14 ;  /* 0x0000000e00087c82 */ /* 0x000fe40008000000 */
[----:B------:R1:W-:Y:S02]  /*9d50*/  UTMALDG.4D.MULTICAST [UR8], [UR4], UR19, desc[UR6] ;  /* 0x00000608040073b4 */ /* 0x0003e40008019813 */
[----:B-1----:R-:W-:Y:S01]  /*9d60*/  UMOV UR8, UR15 ;  /* 0x0000000f00087c82 */ /* 0x002fe20008000000 */
[----:B------:R-:W-:Y:S02]  /*9d70*/  UMOV UR10, UR18 ;  /* 0x00000012000a7c82 */ /* 0x000fe40008000000 */
[----:B------:R1:W-:Y:S02]  /*9d80*/  UTMALDG.4D.MULTICAST [UR8], [UR4], UR19, desc[UR6] ;  /* 0x00000608040073b4 */ /* 0x0003e40008019813 */
[----:B-1----:R-:W-:Y:S01]  /*9d90*/  UMOV UR8, UR16 ;  /* 0x0000001000087c82 */ /* 0x002fe20008000000 */
[----:B------:R-:W-:-:S02]  /*9da0*/  UMOV UR10, UR17 ;  /* 0x00000011000a7c82 */ /* 0x000fc40008000000 */
[----:B------:R1:W-:Y:S01]  /*9db0*/  UTMALDG.4D.MULTICAST [UR8], [UR4], UR19, desc[UR6] ;  /* 0x00000608040073b4 */ /* 0x0003e20008019813 */
[----:B------:R-:W2:Y:S02]  /*9dc0*/  SYNCS.PHASECHK.TRANS64.TRYWAIT P1, [R2+URZ+0x34860], R3 ;  /* 0x03486003020075a7 */ /* 0x000ea4000802017f */
[----:B-12---:R-:W-:Y:S05]  /*9dd0*/  @!P1 BRA `(.L_x_180) ;  /* 0x0000001c008c9947 */ /* 0x006fea0003800000 */
.L_x_231:
[----:B------:R-:W2:Y:S02]  /*9de0*/  S2R R10, SR_TID.X ;  /* 0x00000000000a7919 */ /* 0x000ea40000002100 */
[----:B--2---:R-:W-:-:S13]  /*9df0*/  LOP3.LUT P1, RZ, R10, 0x7f, RZ, 0xc0, !PT ;  /* 0x0000007f0aff7812 */ /* 0x004fda000782c0ff */
[----:B-1----:R-:W-:-:S04]  /*9e00*/  @!P1 IMAD.MOV.U32 R3, RZ, RZ, 0x8000 ;  /* 0x00008000ff039424 */ /* 0x002fc800078e00ff */
[----:B------:R1:W-:Y:S01]  /*9e10*/  @!P1 SYNCS.ARRIVE.TRANS64 RZ, [R2+URZ+0x34850], R3 ;  /* 0x0348500302ff99a7 */ /* 0x0003e2000800003f */
[----:B------:R-:W-:Y:S05]  /*9e20*/  @P2 BRA `(.L_x_181) ;  /* 0x0000000000042947 */ /* 0x000fea0003800000 */
[----:B------:R-:W-:Y:S01]  /*9e30*/  BPT.TRAP 0x1 ;  /* 0x000000040000795c */ /* 0x000fe20000300000 */
.L_x_181:
[----:B------:R-:W-:-:S13]  /*9e40*/  ISETP.NE.AND P1, PT, R19, RZ, PT ;  /* 0x000000ff1300720c */ /* 0x000fda0003f25270 */
[----:B------:R-:W-:Y:S05]  /*9e50*/  @P1 BRA `(.L_x_182) ;  /* 0x0000000000041947 */ /* 0x000fea0003800000 */
[----:B------:R-:W-:Y:S01]  /*9e60*/  BPT.TRAP 0x1 ;  /* 0x000000040000795c */ /* 0x000fe20000300000 */
.L_x_182:
[----:B------:R-:W2:Y:S01]  /*9e70*/  S2R R11, SR_CgaCtaId ;  /* 0x00000000000b7919 */ /* 0x000ea20000008800 */
[----:B------:R-:W-:Y:S01]  /*9e80*/  MOV R10, 0x400 ;  /* 0x00000400000a7802 */ /* 0x000fe20000000f00 */
[----:B-1----:R-:W-:Y:S01]  /*9e90*/  IMAD R3, R16, 0x4000, R21 ;  /* 0x0000400010037824 */ /* 0x002fe200078e0215 */
[----:B------:R-:W-:Y:S01]  /*9ea0*/  R2UR UR11, R18 ;  /* 0x00000000120b72ca */ /* 0x000fe200000e0000 */
[----:B------:R-:W-:Y:S01]  /*9eb0*/  UIADD3 UR4, UP0, UR36, 0x470, URZ ;  /* 0x0000047024047890 */ /* 0x000fe2000ff1e03f */
[----:B------:R-:W-:Y:S01]  /*9ec0*/  R2UR UR5, R20 ;  /* 0x00000000140572ca */ /* 0x000fe200000e0000 */
[----:B------:R-:W-:Y:S01]  /*9ed0*/  UMOV UR10, URZ ;  /* 0x0000003f000a7c82 */ /* 0x000fe20008000000 */
[----:B------:R-:W-:Y:S01]  /*9ee0*/  R2UR UR9, R2 ;  /* 0x00000000020972ca */ /* 0x000fe200000e0000 */
[----:B------:R-:W-:Y:S01]  /*9ef0*/  UMOV UR16, 0x30000 ;  /* 0x0003000000107882 */ /* 0x000fe20000000000 */
[----:B------:R-:W-:Y:S01]  /*9f00*/  R2UR UR13, R5 ;  /* 0x00000000050d72ca */ /* 0x000fe200000e0000 */
[----:B------:R-:W-:Y:S01]  /*9f10*/  UMOV UR7, 0x14f00000 ;  /* 0x14f0000000077882 */ /* 0x000fe20000000000 */
[----:B------:R-:W-:Y:S01]  /*9f20*/  R2UR UR12, R0 ;  /* 0x00000000000c72ca */ /* 0x000fe200000e0000 */
[----:B------:R-:W-:Y:S01]  /*9f30*/  UMOV UR15, 0x40 ;  /* 0x00000040000f7882 */ /* 0x000fe20000000000 */
[----:B------:R-:W-:Y:S01]  /*9f40*/  MOV R5, R7 ;  /* 0x0000000700057202 */ /* 0x000fe20000000f00 */
[----:B------:R-:W-:-:S04]  /*9f50*/  IMAD.MOV.U32 R18, RZ, RZ, R6 ;  /* 0x000000ffff127224 */ /* 0x000fc800078e0006 */
[----:B------:R-:W-:Y:S02]  /*9f60*/  ULEA UR11, UR11, UR5, 0x7 ;  /* 0x000000050b0b7291 */ /* 0x000fe4000f8e383f */
[----:B------:R-:W-:Y:S02]  /*9f70*/  UIADD3 UR9, UR9, 0x34850, URZ ;  /* 0x0003485009097890 */ /* 0x000fe4000fffe03f */
[----:B------:R-:W-:Y:S01]  /*9f80*/  UIADD3.X UR5, URZ, UR37, URZ, UP0, !UPT ;  /* 0x000000253f057290 */ /* 0x000fe200087fe43f */
[----:B--2---:R-:W-:-:S05]  /*9f90*/  LEA R10, R11, R10, 0x18 ;  /* 0x0000000a0b0a7211 */ /* 0x004fca00078ec0ff */
[----:B------:R-:W-:-:S05]  /*9fa0*/  IMAD R3, R3, 0x2, R10 ;  /* 0x0000000203037824 */ /* 0x000fca00078e020a */
[----:B------:R-:W-:-:S13]  /*9fb0*/  R2UR UR6, R3 ;  /* 0x00000000030672ca */ /* 0x000fda00000e0000 */
[----:B------:R-:W-:Y:S02]  /*9fc0*/  UIADD3 UR8, UR6, 0x400, URZ ;  /* 0x0000040006087890 */ /* 0x000fe4000fffe03f */
[----:B------:R-:W-:-:S03]  /*9fd0*/  UIADD3 UR14, UR6, 0x4400, URZ ;  /* 0x00004400060e7890 */ /* 0x000fc6000fffe03f */
[----:B------:R-:W-:-:S04]  /*9fe0*/  UMOV UR6, 0x0 ;  /* 0x0000000000067882 */ /* 0x000fc80000000000 */
[----:B------:R1:W-:Y:S02]  /*9ff0*/  UTMALDG.4D.MULTICAST [UR8], [UR4], UR16, desc[UR6] ;  /* 0x00000608040073b4 */ /* 0x0003e40008019810 */
[----:B-1----:R-:W-:Y:S01]  /*a000*/  UMOV UR8, UR14 ;  /* 0x0000000e00087c82 */ /* 0x002fe20008000000 */
[----:B------:R-:W-:Y:S02]  /*a010*/  UMOV UR10, UR15 ;  /* 0x0000000f000a7c82 */ /* 0x000fe40008000000 */
[----:B------:R1:W-:Y:S02]  /*a020*/  UTMALDG.4D.MULTICAST [UR8], [UR4], UR16, desc[UR6] ;  /* 0x00000608040073b4 */ /* 0x0003e40008019810 */
[----:B-1----:R-:W-:Y:S01]  /*a030*/  NOP ;  /* 0x0000000000007918 */ /* 0x002fe20000000000 */
.L_x_175:
[----:B------:R-:W-:Y:S05]  /*a040*/  BSYNC B0 ;  /* 0x0000000000007941 */ /* 0x000fea0003800000 */
.L_x_174:
[----:B------:R-:W2:Y:S01]  /*a050*/  LDL.LU R2, [R1+0x10] ;  /* 0x0000100001027983 */ /* 0x000ea20000300800 */
[----:B------:R-:W-:Y:S01]  /*a060*/  IMAD.MOV.U32 R16, RZ, RZ, R9 ;  /* 0x000000ffff107224 */ /* 0x000fe200078e0009 */
[----:B------:R-:W-:Y:S01]  /*a070*/  MOV R17, R13 ;  /* 0x0000000d00117202 */ /* 0x000fe20000000f00 */
[----:B--2---:R-:W-:-:S07]  /*a080*/  VIADD R6, R2, 0xfffffffd ;  /* 0xfffffffd02067836 */ /* 0x004fce0000000000 */
.L_x_173:
[----:B------:R-:W-:Y:S01]  /*a090*/  IMAD.MOV R3, RZ, RZ, -R14 ;  /* 0x000000ffff037224 */ /* 0x000fe200078e0a0e */
[----:B------:R-:W-:Y:S04]  /*a0a0*/  BSSY B0, `(.L_x_172) ;  /* 0x00000fb000007945 */ /* 0x000fe80003800000 */
[----:B------:R-:W-:-:S13]  /*a0b0*/  ISETP.NE.AND P1, PT, R8, R3, PT ;  /* 0x000000030800720c */ /* 0x000fda0003f25270 */
[----:B------:R-:W-:Y:S05]  /*a0c0*/  @!P1 BRA `(.L_x_183) ;  /* 0x0000000c00e09947 */ /* 0x000fea0003800000 */
[----:B------:R-:W-:-:S07]  /*a0d0*/  IMAD.MOV.U32 R8, RZ, RZ, R5 ;  /* 0x000000ffff087224 */ /* 0x000fce00078e0005 */
.L_x_202:
[----:B------:R-:W-:Y:S01]  /*a0e0*/  VIADD R7, R16, 0x1 ;  /* 0x0000000110077836 */ /* 0x000fe20000000000 */
[----:B------:R-:W-:Y:S04]  /*a0f0*/  BSSY B1, `(.L_x_184) ;  /* 0x0000078000017945 */ /* 0x000fe80003800000 */
[----:B------:R-:W-:-:S04]  /*a100*/  ISETP.NE.AND P1, PT, R7, 0x2, PT ;  /* 0x000000020700780c */ /* 0x000fc80003f25270 */
[----:B-1----:R-:W-:Y:S02]  /*a110*/  SEL R10, RZ, 0x1, P1 ;  /* 0x00000001ff0a7807 */ /* 0x002fe40000800000 */
[----:B------:R-:W-:Y:S02]  /*a120*/  SEL R7, R7, RZ, P1 ;  /* 0x000000ff07077207 */ /* 0x000fe40000800000 */
[----:B------:R-:W-:Y:S01]  /*a130*/  LOP3.LUT R10, R17, R10, RZ, 0x3c, !PT ;  /* 0x0000000a110a7212 */ /* 0x000fe200078e3cff */
[----:B------:R-:W-:Y:S06]  /*a140*/  @!P6 BRA `(.L_x_185) ;  /* 0x0000000400c8e947 */ /* 0x000fec0003800000 */
[----:B------:R-:W-:Y:S01]  /*a150*/  MOV R11, R6 ;  /* 0x00000006000b7202 */ /* 0x000fe20000000f00 */
        /* <DEDUP_REMOVED lines=10> */
[----:B------:R-:W-:Y:S02]  /*a200*/  @P1 SHF.R.U32.HI R2, RZ, R3, R8 ;  /* 0x00000003ff021219 */ /* 0x000fe40000011608 */
[----:B------:R-:W1:Y:S03]  /*a210*/  LDC.64 R8, c[0x0][0x3f8] ;  /* 0x0000fe00ff087b82 */ /* 0x000e660000000a00 */
[----:B------:R-:W-:-:S04]  /*a220*/  IMAD.MOV R3, RZ, RZ, -R2 ;  /* 0x000000ffff037224 */ /* 0x000fc800078e0a02 */
[----:B------:R-:W-:Y:S01]  /*a230*/  IMAD R11, R11, R3, R6 ;  /* 0x000000030b0b7224 */ /* 0x000fe200078e0206 */
[----:B------:R-:W-:-:S03]  /*a240*/  SHF.R.S32.HI R3, RZ, 0x1f, R2 ;  /* 0x0000001fff037819 */ /* 0x000fc60000011402 */
[----:B------:R-:W-:-:S04]  /*a250*/  IMAD.WIDE.U32 R2, R4, UR4, R2 ;  /* 0x0000000404027c25 */ /* 0x000fc8000f8e0002 */
[----:B------:R-:W-:Y:S01]  /*a260*/  IMAD.IADD R13, R13, 0x1, R3 ;  /* 0x000000010d0d7824 */ /* 0x000fe200078e0203 */
[----:B-1----:R-:W-:-:S04]  /*a270*/  LEA R8, P1, R2, R8, 0x2 ;  /* 0x0000000802087211 */ /* 0x002fc800078210ff */
[----:B------:R-:W-:-:S05]  /*a280*/  LEA.HI.X R9, R2, R9, R13, 0x2, P1 ;  /* 0x0000000902097211 */ /* 0x000fca00008f140d */
[----:B------:R1:W5:Y:S04]  /*a290*/  LDG.E R8, desc[UR6][R8.64] ;  /* 0x0000000608087981 */ /* 0x000368000c1e1900 */
.L_x_186:
[----:B------:R-:W2:Y:S01]  /*a2a0*/  S2R R3, SR_CgaCtaId ;  /* 0x0000000000037919 */ /* 0x000ea20000008800 */
[----:B------:R-:W-:-:S04]  /*a2b0*/  MOV R2, 0x400 ;  /* 0x0000040000027802 */ /* 0x000fc80000000f00 */
[----:B--2---:R-:W-:Y:S02]  /*a2c0*/  LEA R2, R3, R2, 0x18 ;  /* 0x0000000203027211 */ /* 0x004fe400078ec0ff */
[----:B------:R-:W-:Y:S02]  /*a2d0*/  SHF.L.U32 R3, R10, 0x1f, RZ ;  /* 0x0000001f0a037819 */ /* 0x000fe400000006ff */
[----:B------:R-:W-:-:S04]  /*a2e0*/  LEA R2, R7, R2, 0x3 ;  /* 0x0000000207027211 */ /* 0x000fc800078e18ff */
[----:B------:R-:W2:Y:S02]  /*a2f0*/  SYNCS.PHASECHK.TRANS64.TRYWAIT P1, [R2+URZ+0x34840], R3 ;  /* 0x03484003020075a7 */ /* 0x000ea4000802017f */
[----:B--2---:R-:W-:Y:S05]  /*a300*/  @!P1 BRA `(.L_x_187) ;  /* 0x0000001800549947 */ /* 0x004fea0003800000 */
.L_x_232:
[----:B-1----:R-:W1:Y:S01]  /*a310*/  S2R R9, SR_TID.X ;  /* 0x0000000000097919 */ /* 0x002e620000002100 */
[----:B------:R-:W-:Y:S01]  /*a320*/  UPRMT UR4, UR38, 0x9910, URZ ;  /* 0x0000991026047896 */ /* 0x000fe2000800003f */
[----:B-1----:R-:W-:-:S13]  /*a330*/  LOP3.LUT P1, RZ, R9, 0x7f, RZ, 0xc0, !PT ;  /* 0x0000007f09ff7812 */ /* 0x002fda000782c0ff */
[----:B--2---:R-:W-:-:S04]  /*a340*/  @!P1 IMAD.MOV.U32 R3, RZ, RZ, 0xc000 ;  /* 0x0000c000ff039424 */ /* 0x004fc800078e00ff */
[----:B------:R1:W-:Y:S02]  /*a350*/  @!P1 SYNCS.ARRIVE.TRANS64 RZ, [R2+URZ+0x34830], R3 ;  /* 0x0348300302ff99a7 */ /* 0x0003e4000800003f */
[----:B-1----:R-:W-:-:S05]  /*a360*/  IMAD.U32 R3, RZ, RZ, UR4 ;  /* 0x00000004ff037e24 */ /* 0x002fca000f8e00ff */
[----:B------:R-:W-:-:S13]  /*a370*/  ISETP.NE.AND P2, PT, R3, 0x2, PT ;  /* 0x000000020300780c */ /* 0x000fda0003f45270 */
[----:B------:R-:W-:Y:S05]  /*a380*/  @P2 BRA `(.L_x_188) ;  /* 0x0000000000042947 */ /* 0x000fea0003800000 */
[----:B------:R-:W-:Y:S01]  /*a390*/  BPT.TRAP 0x1 ;  /* 0x000000040000795c */ /* 0x000fe20000300000 */
.L_x_188:
[----:B------:R-:W-:-:S13]  /*a3a0*/  ISETP.NE.AND P1, PT, R19, RZ, PT ;  /* 0x000000ff1300720c */ /* 0x000fda0003f25270 */
[----:B------:R-:W-:Y:S05]  /*a3b0*/  @P1 BRA `(.L_x_189) ;  /* 0x0000000000041947 */ /* 0x000fea0003800000 */
[----:B------:R-:W-:Y:S01]  /*a3c0*/  BPT.TRAP 0x1 ;  /* 0x000000040000795c */ /* 0x000fe20000300000 */
.L_x_189:
        /* <DEDUP_REMOVED lines=36> */
.L_x_233:
[----:B------:R-:W2:Y:S02]  /*a610*/  S2R R3, SR_TID.X ;  /* 0x0000000000037919 */ /* 0x000ea40000002100 */
[----:B--2---:R-:W-:-:S13]  /*a620*/  LOP3.LUT P1, RZ, R3, 0x7f, RZ, 0xc0, !PT ;  /* 0x0000007f03ff7812 */ /* 0x004fda000782c0ff */
[----:B------:R-:W-:-:S04]  /*a630*/  @!P1 IMAD.MOV.U32 R3, RZ, RZ, 0x8000 ;  /* 0x00008000ff039424 */ /* 0x000fc800078e00ff */
[----:B------:R2:W-:Y:S01]  /*a640*/  @!P1 SYNCS.ARRIVE.TRANS64 RZ, [R2+URZ+0x34850], R3 ;  /* 0x0348500302ff99a7 */ /* 0x0005e2000800003f */
[----:B------:R-:W-:Y:S05]  /*a650*/  @P2 BRA `(.L_x_191) ;  /* 0x0000000000042947 */ /* 0x000fea0003800000 */
[----:B------:R-:W-:Y:S01]  /*a660*/  BPT.TRAP 0x1 ;  /* 0x000000040000795c */ /* 0x000fe20000300000 */
.L_x_191:
[----:B------:R-:W-:-:S13]  /*a670*/  ISETP.NE.AND P1, PT, R19, RZ, PT ;  /* 0x000000ff1300720c */ /* 0x000fda0003f25270 */
[----:B------:R-:W-:Y:S05]  /*a680*/  @P1 BRA `(.L_x_192) ;  /* 0x0000000000041947 */ /* 0x000fea0003800000 */
[----:B------:R-:W-:Y:S01]  /*a690*/  BPT.TRAP 0x1 ;  /* 0x000000040000795c */ /* 0x000fe20000300000 */
.L_x_192:
[----:B------:R-:W3:Y:S01]  /*a6a0*/  S2R R9, SR_CgaCtaId ;  /* 0x0000000000097919 */ /* 0x000ee20000008800 */
[----:B--2---:R-:W-:Y:S01]  /*a6b0*/  MOV R3, 0x400 ;  /* 0x0000040000037802 */ /* 0x004fe20000000f00 */
[----:B------:R-:W-:Y:S01]  /*a6c0*/  IMAD R16, R16, 0x4000, R21 ;  /* 0x0000400010107824 */ /* 0x000fe200078e0215 */
        /* <DEDUP_REMOVED lines=15> */
[----:B---3--:R-:W-:-:S05]  /*a7c0*/  LEA R3, R9, R3, 0x18 ;  /* 0x0000000309037211 */ /* 0x008fca00078ec0ff */
[----:B------:R-:W-:-:S05]  /*a7d0*/  IMAD R16, R16, 0x2, R3 ;  /* 0x0000000210107824 */ /* 0x000fca00078e0203 */
[----:B------:R-:W-:-:S13]  /*a7e0*/  R2UR UR6, R16 ;  /* 0x00000000100672ca */ /* 0x000fda00000e0000 */
[----:B------:R-:W-:Y:S02]  /*a7f0*/  UIADD3 UR8, UR6, 0x400, URZ ;  /* 0x0000040006087890 */ /* 0x000fe4000fffe03f */
[----:B------:R-:W-:-:S03]  /*a800*/  UIADD3 UR14, UR6, 0x4400, URZ ;  /* 0x00004400060e7890 */ /* 0x000fc6000fffe03f */
[----:B------:R-:W-:-:S04]  /*a810*/  UMOV UR6, 0x0 ;  /* 0x0000000000067882 */ /* 0x000fc80000000000 */
[----:B------:R2:W-:Y:S02]  /*a820*/  UTMALDG.4D.MULTICAST [UR8], [UR4], UR16, desc[UR6] ;  /* 0x00000608040073b4 */ /* 0x0005e40008019810 */
[----:B--2---:R-:W-:Y:S01]  /*a830*/  UMOV UR8, UR14 ;  /* 0x0000000e00087c82 */ /* 0x004fe20008000000 */
[----:B------:R-:W-:Y:S02]  /*a840*/  UMOV UR10, UR15 ;  /* 0x0000000f000a7c82 */ /* 0x000fe40008000000 */
[----:B------:R2:W-:Y:S02]  /*a850*/  UTMALDG.4D.MULTICAST [UR8], [UR4], UR16, desc[UR6] ;  /* 0x00000608040073b4 */ /* 0x0005e40008019810 */
[----:B--2---:R-:W-:Y:S01]  /*a860*/  NOP ;  /* 0x0000000000007918 */ /* 0x004fe20000000000 */
.L_x_185:
[----:B------:R-:W-:Y:S05]  /*a870*/  BSYNC B1 ;  /* 0x0000000000017941 */ /* 0x000fea0003800000 */
.L_x_184:
        /* <DEDUP_REMOVED lines=28> */
.L_x_195:
[----:B------:R-:W2:Y:S01]  /*aa40*/  S2R R3, SR_CgaCtaId ;  /* 0x0000000000037919 */ /* 0x000ea20000008800 */
[----:B------:R-:W-:-:S04]  /*aa50*/  MOV R2, 0x400 ;  /* 0x0000040000027802 */ /* 0x000fc80000000f00 */
[----:B--2---:R-:W-:Y:S02]  /*aa60*/  LEA R2, R3, R2, 0x18 ;  /* 0x0000000203027211 */ /* 0x004fe400078ec0ff */
[----:B------:R-:W-:-:S03]  /*aa70*/  SHF.L.U32 R3, R17, 0x1f, RZ ;  /* 0x0000001f11037819 */ /* 0x000fc600000006ff */
[----:B------:R-:W-:-:S04]  /*aa80*/  IMAD R2, R16, 0x8, R2 ;  /* 0x0000000810027824 */ /* 0x000fc800078e0202 */
[----:B------:R-:W2:Y:S02]  /*aa90*/  SYNCS.PHASECHK.TRANS64.TRYWAIT P1, [R2+URZ+0x34840], R3 ;  /* 0x03484003020075a7 */ /* 0x000ea4000802017f */
[----:B--2---:R-:W-:Y:S05]  /*aaa0*/  @!P1 BRA `(.L_x_196) ;  /* 0x0000001000949947 */ /* 0x004fea0003800000 */
.L_x_234:
[----:B-1----:R-:W1:Y:S01]  /*aab0*/  S2R R9, SR_TID.X ;  /* 0x0000000000097919 */ /* 0x002e620000002100 */
[----:B------:R-:W-:Y:S01]  /*aac0*/  UPRMT UR4, UR38, 0x9910, URZ ;  /* 0x0000991026047896 */ /* 0x000fe2000800003f */
[----:B-1----:R-:W-:-:S13]  /*aad0*/  LOP3.LUT P1, RZ, R9, 0x7f, RZ, 0xc0, !PT ;  /* 0x0000007f09ff7812 */ /* 0x002fda000782c0ff */
[----:B--2---:R-:W-:-:S04]  /*aae0*/  @!P1 MOV R3, 0xc000 ;  /* 0x0000c00000039802 */ /* 0x004fc80000000f00 */
[----:B------:R1:W-:Y:S02]  /*aaf0*/  @!P1 SYNCS.ARRIVE.TRANS64 RZ, [R2+URZ+0x34830], R3 ;  /* 0x0348300302ff99a7 */ /* 0x0003e4000800003f */
[----:B-1----:R-:W-:-:S05]  /*ab00*/  IMAD.U32 R3, RZ, RZ, UR4 ;  /* 0x00000004ff037e24 */ /* 0x002fca000f8e00ff */
[----:B------:R-:W-:-:S13]  /*ab10*/  ISETP.NE.AND P2, PT, R3, 0x2, PT ;  /* 0x000000020300780c */ /* 0x000fda0003f45270 */
[----:B------:R-:W-:Y:S05]  /*ab20*/  @P2 BRA `(.L_x_197) ;  /* 0x0000000000042947 */ /* 0x000fea0003800000 */
[----:B------:R-:W-:Y:S01]  /*ab30*/  BPT.TRAP 0x1 ;  /* 0x000000040000795c */ /* 0x000fe20000300000 */
.L_x_197:
[----:B------:R-:W-:-:S13]  /*ab40*/  ISETP.NE.AND P1, PT, R19, RZ, PT ;  /* 0x000000ff1300720c */ /* 0x000fda0003f25270 */
[----:B------:R-:W-:Y:S05]  /*ab50*/  @P1 BRA `(.L_x_198) ;  /* 0x0000000000041947 */ /* 0x000fea0003800000 */
[----:B------:R-:W-:Y:S01]  /*ab60*/  BPT.TRAP 0x1 ;  /* 0x000000040000795c */ /* 0x000fe20000300000 */
.L_x_198:
        /* <DEDUP_REMOVED lines=21> */
[----:B------:R-:W-:Y:S01]  /*acc0*/  R2UR UR8, R2 ;  /* 0x00000000020872ca */ /* 0x000fe200000e0000 */
[----:B------:R-:W-:-:S12]  /*acd0*/  IMAD R2, R7, 0x8, R3 ;  /* 0x0000000807027824 */ /* 0x000fd800078e0203 */
        /* <DEDUP_REMOVED lines=13> */
.L_x_235:
[----:B------:R-:W2:Y:S02]  /*adb0*/  S2R R3, SR_TID.X ;  /* 0x0000000000037919 */ /* 0x000ea40000002100 */
[----:B--2---:R-:W-:-:S13]  /*adc0*/  LOP3.LUT P1, RZ, R3, 0x7f, RZ, 0xc0, !PT ;  /* 0x0000007f03ff7812 */ /* 0x004fda000782c0ff */
[----:B------:R-:W-:-:S04]  /*add0*/  @!P1 MOV R3, 0x8000 ;  /* 0x0000800000039802 */ /* 0x000fc80000000f00 */
[----:B------:R2:W-:Y:S01]  /*ade0*/  @!P1 SYNCS.ARRIVE.TRANS64 RZ, [R2+URZ+0x34850], R3 ;  /* 0x0348500302ff99a7 */ /* 0x0005e2000800003f */
[----:B------:R-:W-:Y:S05]  /*adf0*/  @P2 BRA `(.L_x_200) ;  /* 0x0000000000042947 */ /* 0x000fea0003800000 */
[----:B------:R-:W-:Y:S01]  /*ae00*/  BPT.TRAP 0x1 ;  /* 0x000000040000795c */ /* 0x000fe20000300000 */
.L_x_200:
[----:B------:R-:W-:-:S13]  /*ae10*/  ISETP.NE.AND P1, PT, R19, RZ, PT ;  /* 0x000000ff1300720c */ /* 0x000fda0003f25270 */
[----:B------:R-:W-:Y:S05]  /*ae20*/  @P1 BRA `(.L_x_201) ;  /* 0x0000000000041947 */ /* 0x000fea0003800000 */
[----:B------:R-:W-:Y:S01]  /*ae30*/  BPT.TRAP 0x1 ;  /* 0x000000040000795c */ /* 0x000fe20000300000 */
.L_x_201:
        /* <DEDUP_REMOVED lines=13> */
[----:B------:R-:W-:Y:S01]  /*af10*/  IMAD.MOV.U32 R18, RZ, RZ, R11 ;  /* 0x000000ffff127224 */ /* 0x000fe200078e000b */
[----:B------:R-:W-:-:S04]  /*af20*/  MOV R5, R8 ;  /* 0x0000000800057202 */ /* 0x000fc80000000f00 */
        /* <DEDUP_REMOVED lines=14> */
.L_x_194:
[----:B------:R-:W-:Y:S05]  /*b010*/  BSYNC B1 ;  /* 0x0000000000017941 */ /* 0x000fea0003800000 */
.L_x_193:
[C---:B------:R-:W-:Y:S01]  /*b020*/  ISETP.GT.AND P1, PT, R6.reuse, 0x1, PT ;  /* 0x000000010600780c */ /* 0x040fe20003f24270 */
[----:B------:R-:W-:-:S12]  /*b030*/  VIADD R6, R6, 0xfffffffe ;  /* 0xfffffffe06067836 */ /* 0x000fd80000000000 */
[----:B------:R-:W-:Y:S05]  /*b040*/  @P1 BRA `(.L_x_202) ;  /* 0xfffffff000241947 */ /* 0x000fea000383ffff */
.L_x_183:
[----:B------:R-:W-:Y:S05]  /*b050*/  BSYNC B0 ;  /* 0x0000000000007941 */ /* 0x000fea0003800000 */
.L_x_172:
[----:B------:R-:W-:Y:S04]  /*b060*/  BSSY B0, `(.L_x_203) ;  /* 0x0000030000007945 */ /* 0x000fe80003800000 */
[----:B------:R-:W-:Y:S05]  /*b070*/  @!P6 BRA `(.L_x_204) ;  /* 0x0000000000b8e947 */ /* 0x000fea0003800000 */
[----:B------:R-:W2:Y:S01]  /*b080*/  S2R R3, SR_CgaCtaId ;  /* 0x0000000000037919 */ /* 0x000ea20000008800 */
[----:B-1----:R-:W-:-:S04]  /*b090*/  MOV R2, 0x400 ;  /* 0x0000040000027802 */ /* 0x002fc80000000f00 */
[----:B--2---:R-:W-:-:S05]  /*b0a0*/  LEA R2, R3, R2, 0x18 ;  /* 0x0000000203027211 */ /* 0x004fca00078ec0ff */
[----:B------:R-:W-:Y:S01]  /*b0b0*/  IMAD R3, R16, 0x8, R2 ;  /* 0x0000000810037824 */ /* 0x000fe200078e0202 */
[----:B------:R-:W-:-:S04]  /*b0c0*/  SHF.L.U32 R2, R17, 0x1f, RZ ;  /* 0x0000001f11027819 */ /* 0x000fc800000006ff */
[----:B------:R-:W1:Y:S02]  /*b0d0*/  SYNCS.PHASECHK.TRANS64.TRYWAIT P0, [R3+URZ+0x34860], R2 ;  /* 0x03486002030075a7 */ /* 0x000e64000800017f */
[----:B-1----:R-:W-:Y:S05]  /*b0e0*/  @!P0 BRA `(.L_x_205) ;  /* 0x0000000c002c8947 */ /* 0x002fea0003800000 */
.L_x_236:
[----:B------:R-:W2:Y:S01]  /*b0f0*/  S2R R4, SR_TID.X ;  /* 0x0000000000047919 */ /* 0x000ea20000002100 */
[----:B------:R-:W-:-:S04]  /*b100*/  UPRMT UR4, UR38, 0x9910, URZ ;  /* 0x0000991026047896 */ /* 0x000fc8000800003f */
[----:B------:R-:W-:Y:S01]  /*b110*/  UISETP.NE.AND UP0, UPT, UR4, 0x2, UPT ;  /* 0x000000020400788c */ /* 0x000fe2000bf05270 */
[----:B--2---:R-:W-:-:S13]  /*b120*/  LOP3.LUT P0, RZ, R4, 0x7f, RZ, 0xc0, !PT ;  /* 0x0000007f04ff7812 */ /* 0x004fda000780c0ff */
[----:B-1----:R-:W-:-:S04]  /*b130*/  @!P0 IMAD.MOV.U32 R2, RZ, RZ, 0x8000 ;  /* 0x00008000ff028424 */ /* 0x002fc800078e00ff */
[----:B------:R1:W-:Y:S01]  /*b140*/  @!P0 SYNCS.ARRIVE.TRANS64 RZ, [R3+URZ+0x34850], R2 ;  /* 0x0348500203ff89a7 */ /* 0x0003e2000800003f */
[----:B------:R-:W-:-:S13]  /*b150*/  PLOP3.LUT P0, PT, PT, PT, UP0, 0x80, 0x0 ;  /* 0x000000000000781c */ /* 0x000fda0003f0f008 */
[----:B-1----:R-:W-:Y:S05]  /*b160*/  @P0 BRA `(.L_x_206) ;  /* 0x0000000000040947 */ /* 0x002fea0003800000 */
[----:B------:R-:W-:Y:S01]  /*b170*/  BPT.TRAP 0x1 ;  /* 0x000000040000795c */ /* 0x000fe20000300000 */
.L_x_206:
[----:B------:R-:W-:-:S13]  /*b180*/  ISETP.NE.AND P0, PT, R19, RZ, PT ;  /* 0x000000ff1300720c */ /* 0x000fda0003f05270 */
[----:B------:R-:W-:Y:S05]  /*b190*/  @P0 BRA `(.L_x_207) ;  /* 0x0000000000040947 */ /* 0x000fea0003800000 */
[----:B------:R-:W-:Y:S01]  /*b1a0*/  BPT.TRAP 0x1 ;  /* 0x000000040000795c */ /* 0x000fe20000300000 */
.L_x_207:
[----:B------:R-:W1:Y:S01]  /*b1b0*/  S2R R4, SR_CgaCtaId ;  /* 0x0000000000047919 */ /* 0x000e620000008800 */
[----:B------:R-:W-:Y:S01]  /*b1c0*/  MOV R2, 0x400 ;  /* 0x0000040000027802 */ /* 0x000fe20000000f00 */
[----:B------:R-:W-:Y:S01]  /*b1d0*/  UIADD3 UR4, UP0, UR36, 0x470, URZ ;  /* 0x0000047024047890 */ /* 0x000fe2000ff1e03f */
[----:B------:R-:W-:Y:S01]  /*b1e0*/  LEA R21, R16, R21, 0xe ;  /* 0x0000001510157211 */ /* 0x000fe200078e70ff */
[----:B------:R-:W-:Y:S01]  /*b1f0*/  UMOV UR10, URZ ;  /* 0x0000003f000a7c82 */ /* 0x000fe20008000000 */
[----:B------:R-:W-:Y:S01]  /*b200*/  R2UR UR5, R20 ;  /* 0x00000000140572ca */ /* 0x000fe200000e0000 */
[----:B------:R-:W-:Y:S01]  /*b210*/  UMOV UR16, 0x30000 ;  /* 0x0003000000107882 */ /* 0x000fe20000000000 */
[----:B------:R-:W-:Y:S01]  /*b220*/  R2UR UR11, R18 ;  /* 0x00000000120b72ca */ /* 0x000fe200000e0000 */
[----:B------:R-:W-:Y:S01]  /*b230*/  UMOV UR7, 0x14f00000 ;  /* 0x14f0000000077882 */ /* 0x000fe20000000000 */
[----:B------:R-:W-:Y:S01]  /*b240*/  R2UR UR9, R3 ;  /* 0x00000000030972ca */ /* 0x000fe200000e0000 */
[----:B------:R-:W-:Y:S01]  /*b250*/  UMOV UR15, 0x40 ;  /* 0x00000040000f7882 */ /* 0x000fe20000000000 */
[----:B------:R-:W-:-:S02]  /*b260*/  R2UR UR12, R0 ;  /* 0x00000000000c72ca */ /* 0x000fc400000e0000 */
[----:B------:R-:W-:-:S07]  /*b270*/  R2UR UR13, R5 ;  /* 0x00000000050d72ca */ /* 0x000fce00000e0000 */
[----:B------:R-:W-:Y:S02]  /*b280*/  ULEA UR11, UR11, UR5, 0x7 ;  /* 0x000000050b0b7291 */ /* 0x000fe4000f8e383f */
[----:B------:R-:W-:Y:S02]  /*b290*/  UIADD3 UR9, UR9, 0x34850, URZ ;  /* 0x0003485009097890 */ /* 0x000fe4000fffe03f */
[----:B------:R-:W-:Y:S01]  /*b2a0*/  UIADD3.X UR5, URZ, UR37, URZ, UP0, !UPT ;  /* 0x000000253f057290 */ /* 0x000fe200087fe43f */
[----:B-1----:R-:W-:-:S05]  /*b2b0*/  LEA R2, R4, R2, 0x18 ;  /* 0x0000000204027211 */ /* 0x002fca00078ec0ff */
        /* <DEDUP_REMOVED lines=9> */
[----:B--2---:R-:W-:Y:S01]  /*b350*/  NOP ;  /* 0x0000000000007918 */ /* 0x004fe20000000000 */
.L_x_204:
[----:B------:R-:W-:Y:S05]  /*b360*/  BSYNC B0 ;  /* 0x0000000000007941 */ /* 0x000fea0003800000 */
.L_x_203:
[----:B------:R-:W2:Y:S01]  /*b370*/  LDL.LU R0, [R1+0x14] ;  /* 0x0000140001007983 */ /* 0x000ea20000300800 */
[----:B------:R-:W-:-:S03]  /*b380*/  ULDC UR4, c[0x0][0xda4] ;  /* 0x0003690000047ab9 */ /* 0x000fc60000000800 */
[----:B-1----:R-:W3:Y:S01]  /*b390*/  LDL.LU R2, [R1+0x1c] ;  /* 0x00001c0001027983 */ /* 0x002ee20000300800 */
        /* <DEDUP_REMOVED lines=8> */
[----:B-1----:R-:W-:-:S04]  /*b420*/  SEL R0, RZ, 0x1, P0 ;  /* 0x00000001ff007807 */ /* 0x002fc80000000000 */
[----:B------:R-:W-:-:S05]  /*b430*/  LOP3.LUT R17, R17, R0, RZ, 0x3c, !PT ;  /* 0x0000000011117212 */ /* 0x000fca00078e3cff */
[----:B--2---:R-:W-:Y:S05]  /*b440*/  @!P1 BRA `(.L_x_208) ;  /* 0xffffffd0003c9947 */ /* 0x004fea000383ffff */
[----:B------:R-:W-:-:S07]  /*b450*/  LOP3.LUT R2, R2, 0x1, RZ, 0xc, !PT ;  /* 0x0000000102027812 */ /* 0x000fce00078e0cff */
.L_x_156:
[----:B------:R-:W1:Y:S01]  /*b460*/  S2R R3, SR_CgaCtaId ;  /* 0x0000000000037919 */ /* 0x000e620000008800 */
[----:B------:R-:W-:Y:S01]  /*b470*/  MOV R0, 0x400 ;  /* 0x0000040000007802 */ /* 0x000fe20000000f00 */
[----:B------:R-:W-:Y:S03]  /*b480*/  BSSY B0, `(.L_x_209) ;  /* 0x0000005000007945 */ /* 0x000fe60003800000 */
[----:B-1----:R-:W-:Y:S02]  /*b490*/  LEA R0, R3, R0, 0x18 ;  /* 0x0000000003007211 */ /* 0x002fe400078ec0ff */
[----:B------:R-:W-:-:S04]  /*b4a0*/  SHF.L.U32 R3, R2, 0x1f, RZ ;  /* 0x0000001f02037819 */ /* 0x000fc800000006ff */
[----:B------:R-:W1:Y:S02]  /*b4b0*/  SYNCS.PHASECHK.TRANS64.TRYWAIT P0, [R0+URZ+0x34820], R3 ;  /* 0x03482003000075a7 */ /* 0x000e64000800017f */
[----:B-1----:R-:W-:Y:S05]  /*b4c0*/  @!P0 BRA `(.L_x_210) ;  /* 0x0000000800488947 */ /* 0x002fea0003800000 */
.L_x_237:
[----:B------:R-:W-:Y:S05]  /*b4d0*/  BSYNC B0 ;  /* 0x0000000000007941 */ /* 0x000fea0003800000 */
.L_x_209:
[----:B------:R-:W-:-:S03]  /*b4e0*/  UMOV UR4, 0xffffffff ;  /* 0xffffffff00047882 */ /* 0x000fc60000000000 */
[----:B------:R-:W-:Y:S05]  /*b4f0*/  BRA.DIV UR4, `(.L_x_211) ;  /* 0x0000000a04507947 */ /* 0x000fea000b800000 */
[----:B------:R-:W2:Y:S02]  /*b500*/  S2R R2, SR_TID.X ;  /* 0x0000000000027919 */ /* 0x000ea40000002100 */
[----:B--2---:R-:W-:-:S04]  /*b510*/  SHF.R.U32.HI R2, RZ, 0x5, R2 ;  /* 0x00000005ff027819 */ /* 0x004fc80000011602 */
[----:B------:R-:W-:-:S05]  /*b520*/  LOP3.LUT R2, R2, 0x3, RZ, 0xc0, !PT ;  /* 0x0000000302027812 */ /* 0x000fca00078ec0ff */
[----:B------:R2:W3:Y:S02]  /*b530*/  SHFL.IDX PT, R14, R2, RZ, 0x1f ;  /* 0x00001fff020e7589 */ /* 0x0004e400000e0000 */
.L_x_240:
[----:B---3--:R-:W-:Y:S01]  /*b540*/  ISETP.NE.AND P0, PT, R14, RZ, PT ;  /* 0x000000ff0e00720c */ /* 0x008fe20003f05270 */
[----:B------:R-:W-:-:S12]  /*b550*/  BSSY B0, `(.L_x_212) ;  /* 0x0000026000007945 */ /* 0x000fd80003800000 */
[----:B------:R-:W-:Y:S05]  /*b560*/  @P0 BRA `(.L_x_213) ;  /* 0x0000000000900947 */ /* 0x000fea0003800000 */
[----:B------:R-:W-:-:S03]  /*b570*/  UMOV UR4, 0xffffffff ;  /* 0xffffffff00047882 */ /* 0x000fc60000000000 */
[----:B------:R-:W-:Y:S05]  /*b580*/  BRA.DIV UR4, `(.L_x_214) ;  /* 0x0000000a04607947 */ /* 0x000fea000b800000 */
[----:B------:R-:W-:-:S13]  /*b590*/  ELECT P6, URZ, PT ;  /* 0x00000000003f782f */ /* 0x000fda00038c0000 */
.L_x_243:
[----:B------:R-:W-:Y:S05]  /*b5a0*/  @!P6 BRA `(.L_x_213) ;  /* 0x000000000080e947 */ /* 0x000fea0003800000 */
[----:B--2---:R-:W2:Y:S02]  /*b5b0*/  LDL R2, [R1+0x24] ;  /* 0x0000240001027983 */ /* 0x004ea40000100800 */
[----:B--2---:R-:W-:-:S13]  /*b5c0*/  R2UR UR4, R2 ;  /* 0x00000000020472ca */ /* 0x004fda00000e0000 */
[----:B------:R-:W-:-:S06]  /*b5d0*/  ULOP3.LUT UR4, UR4, 0x2, URZ, 0xfc, !UPT ;  /* 0x0000000204047892 */ /* 0x000fcc000f8efc3f */
[----:B------:R-:W-:-:S05]  /*b5e0*/  IMAD.U32 R2, RZ, RZ, UR4 ;  /* 0x00000004ff027e24 */ /* 0x000fca000f8e00ff */
[----:B------:R-:W-:-:S13]  /*b5f0*/  ISETP.NE.AND P2, PT, R2, 0x3, PT ;  /* 0x000000030200780c */ /* 0x000fda0003f45270 */
[----:B------:R-:W-:Y:S05]  /*b600*/  @!P2 BRA `(.L_x_215) ;  /* 0x000000000004a947 */ /* 0x000fea0003800000 */
[----:B------:R-:W-:Y:S01]  /*b610*/  BPT.TRAP 0x1 ;  /* 0x000000040000795c */ /* 0x000fe20000300000 */
.L_x_215:
[----:B-1----:R-:W-:Y:S01]  /*b620*/  VIADD R3, R0, 0x34840 ;  /* 0x0003484000037836 */ /* 0x002fe20000000000 */
[----:B------:R-:W-:Y:S02]  /*b630*/  SHF.L.U32 R5, R17, 0x1f, RZ ;  /* 0x0000001f11057819 */ /* 0x000fe400000006ff */
[C---:B------:R-:W-:Y:S01]  /*b640*/  IADD3 R2, R16.reuse, 0x1, RZ ;  /* 0x0000000110027810 */ /* 0x040fe20007ffe0ff */
[----:B------:R-:W-:-:S03]  /*b650*/  IMAD R6, R16, 0x8, R3 ;  /* 0x0000000810067824 */ /* 0x000fc600078e0203 */
        /* <DEDUP_REMOVED lines=8> */
.L_x_244:
[----:B------:R-:W2:Y:S02]  /*b6e0*/  SYNCS.PHASECHK.TRANS64.TRYWAIT P0, [R3+URZ], R2 ;  /* 0x00000002030075a7 */ /* 0x000ea4000800017f */
[----:B--2---:R-:W-:Y:S05]  /*b6f0*/  @!P0 BRA `(.L_x_217) ;  /* 0x0000000800388947 */ /* 0x004fea0003800000 */
.L_x_245:
[----:B------:R-:W-:Y:S05]  /*b700*/  @!P2 BRA `(.L_x_218) ;  /* 0x000000000004a947 */ /* 0x000fea0003800000 */
[----:B------:R-:W-:Y:S01]  /*b710*/  BPT.TRAP 0x1 ;  /* 0x000000040000795c */ /* 0x000fe20000300000 */
.L_x_218:
[----:B--2---:R-:W-:-:S04]  /*b720*/  VIADD R3, R0, 0x34860 ;  /* 0x0003486000037836 */ /* 0x004fc80000000000 */
[----:B------:R-:W-:-:S04]  /*b730*/  IMAD R16, R16, 0x8, R3 ;  /* 0x0000000810107824 */ /* 0x000fc800078e0203 */
[----:B------:R-:W2:Y:S02]  /*b740*/  SYNCS.PHASECHK.TRANS64.TRYWAIT P0, [R16+URZ], R5 ;  /* 0x00000005100075a7 */ /* 0x000ea4000800017f */
[----:B--2---:R-:W-:Y:S05]  /*b750*/  @!P0 BRA `(.L_x_219) ;  /* 0x0000000800348947 */ /* 0x004fea0003800000 */
.L_x_246:
[----:B------:R-:W-:-:S07]  /*b760*/  LEA R3, R4, R3, 0x3 ;  /* 0x0000000304037211 */ /* 0x000fce00078e18ff */
.L_x_220:
[----:B---3--:R3:W4:Y:S02]  /*b770*/  SYNCS.PHASECHK.TRANS64.TRYWAIT P0, [R3+URZ], R2 ;  /* 0x00000002030075a7 */ /* 0x008724000800017f */
[----:B----4-:R-:W-:Y:S05]  /*b780*/  @!P0 NANOSLEEP.SYNCS 0x989680 ;  /* 0x009896800000895d */ /* 0x010fea0003900000 */
[----:B------:R-:W4:Y:S02]  /*b790*/  @!P0 SYNCS.PHASECHK.TRANS64 P0, [R3+URZ], R2 ;  /* 0x00000002030085a7 */ /* 0x000f24000800007f */
[----:B----4-:R-:W-:Y:S05]  /*b7a0*/  @!P0 BRA `(.L_x_220) ;  /* 0xfffffffc00f08947 */ /* 0x010fea000383ffff */
.L_x_213:
[----:B------:R-:W-:Y:S05]  /*b7b0*/  BSYNC B0 ;  /* 0x0000000000007941 */ /* 0x000fea0003800000 */
.L_x_212:
[----:B------:R-:W-:Y:S05]  /*b7c0*/  EXIT ;  /* 0x000000000000794d */ /* 0x000fea0003800000 */
.L_x_130:
[----:B-1----:R-:W-:-:S04]  /*b7d0*/  IMAD.U32 R3, RZ, RZ, UR60 ;  /* 0x0000003cff037e24 */ /* 0x002fc8000f8e00ff */
[----:B------:R1:W2:Y:S03]  /*b7e0*/  SYNCS.PHASECHK.TRANS64.TRYWAIT P1, [R3+URZ+0x34800], R0 ;  /* 0x03480000030075a7 */ /* 0x0002a6000802017f */
[----:B--2---:R-:W-:Y:S05]  /*b7f0*/  @!P1 NANOSLEEP.SYNCS 0x989680 ;  /* 0x009896800000995d */ /* 0x004fea0003900000 */
[----:B------:R-:W2:Y:S02]  /*b800*/  @!P1 SYNCS.PHASECHK.TRANS64 P1, [R3+URZ+0x34800], R0 ;  /* 0x03480000030095a7 */ /* 0x000ea4000802007f */
[----:B--2---:R-:W-:Y:S05]  /*b810*/  @!P1 BRA `(.L_x_130) ;  /* 0xfffffffc00ec9947 */ /* 0x004fea000383ffff */
[----:B------:R-:W-:Y:S05]  /*b820*/  BRA `(.L_x_221) ;  /* 0xffffff5c00a47947 */ /* 0x000fea000383ffff */
.L_x_134:
[----:B--2---:R2:W3:Y:S02]  /*b830*/  SYNCS.PHASECHK.TRANS64.TRYWAIT P1, [R0+URZ+0x34830], R3 ;  /* 0x03483003000075a7 */ /* 0x0044e4000802017f */
[----:B---3--:R-:W-:Y:S05]  /*b840*/  @!P1 NANOSLEEP.SYNCS 0x989680 ;  /* 0x009896800000995d */ /* 0x008fea0003900000 */
[----:B------:R-:W3:Y:S02]  /*b850*/  @!P1 SYNCS.PHASECHK.TRANS64 P1, [R0+URZ+0x34830], R3 ;  /* 0x03483003000095a7 */ /* 0x000ee4000802007f */
[----:B---3--:R-:W-:Y:S05]  /*b860*/  @!P1 BRA `(.L_x_134) ;  /* 0xfffffffc00f09947 */ /* 0x008fea000383ffff */
[----:B------:R-:W-:Y:S05]  /*b870*/  BRA `(.L_x_133) ;  /* 0xffffff5c00c07947 */ /* 0x000fea000383ffff */
.L_x_140:
[----:B--2---:R-:W-:-:S04]  /*b880*/  IMAD.U32 R8, RZ, RZ, UR7 ;  /* 0x00000007ff087e24 */ /* 0x004fc8000f8e00ff */
[----:B------:R2:W3:Y:S03]  /*b890*/  SYNCS.PHASECHK.TRANS64.TRYWAIT P1, [R8+URZ+0x34830], R7 ;  /* 0x03483007080075a7 */ /* 0x0004e6000802017f */
[----:B---3--:R-:W-:Y:S05]  /*b8a0*/  @!P1 NANOSLEEP.SYNCS 0x989680 ;  /* 0x009896800000995d */ /* 0x008fea0003900000 */
[----:B------:R-:W3:Y:S02]  /*b8b0*/  @!P1 SYNCS.PHASECHK.TRANS64 P1, [R8+URZ+0x34830], R7 ;  /* 0x03483007080095a7 */ /* 0x000ee4000802007f */
[----:B---3--:R-:W-:Y:S05]  /*b8c0*/  @!P1 BRA `(.L_x_140) ;  /* 0xfffffffc00ec9947 */ /* 0x008fea000383ffff */
[----:B------:R-:W-:Y:S05]  /*b8d0*/  BRA `(.L_x_139) ;  /* 0xffffff8800687947 */ /* 0x000fea000383ffff */
.L_x_144:
[----:B-12---:R-:W-:-:S04]  /*b8e0*/  IMAD.U32 R7, RZ, RZ, UR10 ;  /* 0x0000000aff077e24 */ /* 0x006fc8000f8e00ff */
[----:B------:R1:W2:Y:S03]  /*b8f0*/  SYNCS.PHASECHK.TRANS64.TRYWAIT P1, [R7+URZ+0x34850], R6 ;  /* 0x03485006070075a7 */ /* 0x0002a6000802017f */
[----:B--2---:R-:W-:Y:S05]  /*b900*/  @!P1 NANOSLEEP.SYNCS 0x989680 ;  /* 0x009896800000995d */ /* 0x004fea0003900000 */
[----:B------:R-:W2:Y:S02]  /*b910*/  @!P1 SYNCS.PHASECHK.TRANS64 P1, [R7+URZ+0x34850], R6 ;  /* 0x03485006070095a7 */ /* 0x000ea4000802007f */
[----:B--2---:R-:W-:Y:S05]  /*b920*/  @!P1 BRA `(.L_x_144) ;  /* 0xfffffffc00ec9947 */ /* 0x004fea000383ffff */
[----:B------:R-:W-:Y:S05]  /*b930*/  BRA `(.L_x_143) ;  /* 0xffffff9000a07947 */ /* 0x000fea000383ffff */
.L_x_151:
[----:B--2---:R-:W-:-:S04]  /*b940*/  MOV R5, UR5 ;  /* 0x0000000500057c02 */ /* 0x004fc80008000f00 */
[----:B------:R2:W3:Y:S03]  /*b950*/  SYNCS.PHASECHK.TRANS64.TRYWAIT P1, [R5+URZ+0x34850], R4 ;  /* 0x03485004050075a7 */ /* 0x0004e6000802017f */
[----:B---3--:R-:W-:Y:S05]  /*b960*/  @!P1 NANOSLEEP.SYNCS 0x989680 ;  /* 0x009896800000995d */ /* 0x008fea0003900000 */
[----:B------:R-:W3:Y:S02]  /*b970*/  @!P1 SYNCS.PHASECHK.TRANS64 P1, [R5+URZ+0x34850], R4 ;  /* 0x03485004050095a7 */ /* 0x000ee4000802007f */
[----:B---3--:R-:W-:Y:S05]  /*b980*/  @!P1 BRA `(.L_x_151) ;  /* 0xfffffffc00ec9947 */ /* 0x008fea000383ffff */
[----:B------:R-:W-:Y:S05]  /*b990*/  BRA `(.L_x_150) ;  /* 0xffffffb400847947 */ /* 0x000fea000383ffff */
.L_x_163:
[----:B------:R-:W1:Y:S01]  /*b9a0*/  S2R R8, SR_TID.X ;  /* 0x0000000000087919 */ /* 0x000e620000002100 */
[----:B------:R-:W-:Y:S01]  /*b9b0*/  BSSY B0, `(.L_x_222) ;  /* 0x000000a000007945 */ /* 0x000fe20003800000 */
[----:B------:R-:W-:Y:S01]  /*b9c0*/  IMAD.MOV.U32 R12, RZ, RZ, RZ ;  /* 0x000000ffff0c7224 */ /* 0x000fe200078e00ff */
[----:B------:R-:W-:Y:S01]  /*b9d0*/  MOV R15, 0xffffffff ;  /* 0xffffffff000f7802 */ /* 0x000fe20000000f00 */
[----:B------:R-:W-:Y:S01]  /*b9e0*/  IMAD.MOV.U32 R11, RZ, RZ, 0x1f ;  /* 0x0000001fff0b7424 */ /* 0x000fe200078e00ff */
[----:B-1----:R-:W-:-:S04]  /*b9f0*/  SHF.R.U32.HI R8, RZ, 0x5, R8 ;  /* 0x00000005ff087819 */ /* 0x002fc80000011608 */
[----:B------:R-:W-:-:S05]  /*ba00*/  LOP3.LUT R8, R8, 0x3, RZ, 0xc0, !PT ;  /* 0x0000000308087812 */ /* 0x000fca00078ec0ff */
[----:B------:R-:W-:-:S07]  /*ba10*/  IMAD.MOV.U32 R13, RZ, RZ, R8 ;  /* 0x000000ffff0d7224 */ /* 0x000fce00078e0008 */
[----:B------:R-:W-:Y:S05]  /*ba20*/  WARPSYNC.COLLECTIVE R15, `(.L_x_223) ;  /* 0x000000000f087348 */ /* 0x000fea0003c00000 */
[----:B------:R1:W2:Y:S02]  /*ba30*/  SHFL.IDX P6, R14, R13, R12, R11 ;  /* 0x0000000c0d0e7389 */ /* 0x0002a400000c000b */
[----:B-12---:R-:W-:Y:S01]  /*ba40*/  ENDCOLLECTIVE ;  /* 0x000000000000791b */ /* 0x006fe20003800000 */
.L_x_223:
[----:B------:R-:W-:Y:S05]  /*ba50*/  BSYNC B0 ;  /* 0x0000000000007941 */ /* 0x000fea0003800000 */
.L_x_222:
[----:B------:R-:W-:Y:S05]  /*ba60*/  BRA `(.L_x_224) ;  /* 0xffffffd400607947 */ /* 0x000fea000383ffff */
.L_x_164:
[----:B------:R-:W-:Y:S01]  /*ba70*/  BSSY B0, `(.L_x_225) ;  /* 0x0000006000007945 */ /* 0x000fe20003800000 */
[----:B------:R-:W-:-:S07]  /*ba80*/  IMAD.MOV.U32 R15, RZ, RZ, -0x1 ;  /* 0xffffffffff0f7424 */ /* 0x000fce00078e00ff */
[----:B------:R-:W-:Y:S05]  /*ba90*/  WARPSYNC.COLLECTIVE R15, `(.L_x_226) ;  /* 0x000000000f0c7348 */ /* 0x000fea0003c00000 */
[----:B------:R-:W-:Y:S02]  /*baa0*/  ELECT P6, UR62, PT ;  /* 0x00000000003e782f */ /* 0x000fe400038c0000 */
[----:B------:R-:W-:Y:S01]  /*bab0*/  MOV R14, UR62 ;  /* 0x0000003e000e7c02 */ /* 0x000fe20008000f00 */
[----:B------:R-:W-:Y:S10]  /*bac0*/  ENDCOLLECTIVE ;  /* 0x000000000000791b */ /* 0x000ff40003800000 */
.L_x_226:
[----:B------:R-:W-:Y:S05]  /*bad0*/  BSYNC B0 ;  /* 0x0000000000007941 */ /* 0x000fea0003800000 */
.L_x_225:
[----:B------:R-:W-:Y:S05]  /*bae0*/  BRA `(.L_x_227) ;  /* 0xffffffd4005c7947 */ /* 0x000fea000383ffff */
.L_x_167:
[----:B--2---:R2:W3:Y:S02]  /*baf0*/  SYNCS.PHASECHK.TRANS64.TRYWAIT P1, [R5+URZ+0x34840], R9 ;  /* 0x03484009050075a7 */ /* 0x0044e4000802017f */
[----:B---3--:R-:W-:Y:S05]  /*bb00*/  @!P1 NANOSLEEP.SYNCS 0x989680 ;  /* 0x009896800000995d */ /* 0x008fea0003900000 */
[----:B------:R-:W3:Y:S02]  /*bb10*/  @!P1 SYNCS.PHASECHK.TRANS64 P1, [R5+URZ+0x34840], R9 ;  /* 0x03484009050095a7 */ /* 0x000ee4000802007f */
[----:B---3--:R-:W-:Y:S05]  /*bb20*/  @!P1 BRA `(.L_x_167) ;  /* 0xfffffffc00f09947 */ /* 0x008fea000383ffff */
[----:B------:R-:W-:Y:S05]  /*bb30*/  BRA `(.L_x_228) ;  /* 0xffffffd400bc7947 */ /* 0x000fea000383ffff */
.L_x_171:
        /* <DEDUP_REMOVED lines=8> */
.L_x_177:
[----:B-1----:R1:W2:Y:S02]  /*bbc0*/  SYNCS.PHASECHK.TRANS64.TRYWAIT P1, [R2+URZ+0x34840], R3 ;  /* 0x03484003020075a7 */ /* 0x0022a4000802017f */
[----:B--2---:R-:W-:Y:S05]  /*bbd0*/  @!P1 NANOSLEEP.SYNCS 0x989680 ;  /* 0x009896800000995d */ /* 0x004fea0003900000 */
[----:B------:R-:W2:Y:S02]  /*bbe0*/  @!P1 SYNCS.PHASECHK.TRANS64 P1, [R2+URZ+0x34840], R3 ;  /* 0x03484003020095a7 */ /* 0x000ea4000802007f */
[----:B--2---:R-:W-:Y:S05]  /*bbf0*/  @!P1 BRA `(.L_x_177) ;  /* 0xfffffffc00f09947 */ /* 0x004fea000383ffff */
[----:B------:R-:W-:Y:S05]  /*bc00*/  BRA `(.L_x_230) ;  /* 0xffffffdc00b47947 */ /* 0x000fea000383ffff */
.L_x_180:
[----:B-1----:R1:W2:Y:S02]  /*bc10*/  SYNCS.PHASECHK.TRANS64.TRYWAIT P1, [R2+URZ+0x34860], R3 ;  /* 0x03486003020075a7 */ /* 0x0022a4000802017f */
[----:B--2---:R-:W-:Y:S05]  /*bc20*/  @!P1 NANOSLEEP.SYNCS 0x989680 ;  /* 0x009896800000995d */ /* 0x004fea0003900000 */
[----:B------:R-:W2:Y:S02]  /*bc30*/  @!P1 SYNCS.PHASECHK.TRANS64 P1, [R2+URZ+0x34860], R3 ;  /* 0x03486003020095a7 */ /* 0x000ea4000802007f */
[----:B--2---:R-:W-:Y:S05]  /*bc40*/  @!P1 BRA `(.L_x_180) ;  /* 0xfffffffc00f09947 */ /* 0x004fea000383ffff */
[----:B------:R-:W-:Y:S05]  /*bc50*/  BRA `(.L_x_231) ;  /* 0xffffffe000607947 */ /* 0x000fea000383ffff */
.L_x_187:
[----:B--2---:R2:W3:Y:S02]  /*bc60*/  SYNCS.PHASECHK.TRANS64.TRYWAIT P1, [R2+URZ+0x34840], R3 ;  /* 0x03484003020075a7 */ /* 0x0044e4000802017f */
[----:B---3--:R-:W-:Y:S05]  /*bc70*/  @!P1 NANOSLEEP.SYNCS 0x989680 ;  /* 0x009896800000995d */ /* 0x008fea0003900000 */
[----:B------:R-:W3:Y:S02]  /*bc80*/  @!P1 SYNCS.PHASECHK.TRANS64 P1, [R2+URZ+0x34840], R3 ;  /* 0x03484003020095a7 */ /* 0x000ee4000802007f */
[----:B---3--:R-:W-:Y:S05]  /*bc90*/  @!P1 BRA `(.L_x_187) ;  /* 0xfffffffc00f09947 */ /* 0x008fea000383ffff */
[----:B------:R-:W-:Y:S05]  /*bca0*/  BRA `(.L_x_232) ;  /* 0xffffffe400987947 */ /* 0x000fea000383ffff */
.L_x_190:
[----:B-1----:R1:W2:Y:S02]  /*bcb0*/  SYNCS.PHASECHK.TRANS64.TRYWAIT P1, [R2+URZ+0x34860], R17 ;  /* 0x03486011020075a7 */ /* 0x0022a4000802017f */
[----:B--2---:R-:W-:Y:S05]  /*bcc0*/  @!P1 NANOSLEEP.SYNCS 0x989680 ;  /* 0x009896800000995d */ /* 0x004fea0003900000 */
[----:B------:R-:W2:Y:S02]  /*bcd0*/  @!P1 SYNCS.PHASECHK.TRANS64 P1, [R2+URZ+0x34860], R17 ;  /* 0x03486011020095a7 */ /* 0x000ea4000802007f */
[----:B--2---:R-:W-:Y:S05]  /*bce0*/  @!P1 BRA `(.L_x_190) ;  /* 0xfffffffc00f09947 */ /* 0x004fea000383ffff */
[----:B------:R-:W-:Y:S05]  /*bcf0*/  BRA `(.L_x_233) ;  /* 0xffffffe800447947 */ /* 0x000fea000383ffff */
.L_x_196:
[----:B--2---:R2:W3:Y:S02]  /*bd00*/  SYNCS.PHASECHK.TRANS64.TRYWAIT P1, [R2+URZ+0x34840], R3 ;  /* 0x03484003020075a7 */ /* 0x0044e4000802017f */
[----:B---3--:R-:W-:Y:S05]  /*bd10*/  @!P1 NANOSLEEP.SYNCS 0x989680 ;  /* 0x009896800000995d */ /* 0x008fea0003900000 */
[----:B------:R-:W3:Y:S02]  /*bd20*/  @!P1 SYNCS.PHASECHK.TRANS64 P1, [R2+URZ+0x34840], R3 ;  /* 0x03484003020095a7 */ /* 0x000ee4000802007f */
[----:B---3--:R-:W-:Y:S05]  /*bd30*/  @!P1 BRA `(.L_x_196) ;  /* 0xfffffffc00f09947 */ /* 0x008fea000383ffff */
[----:B------:R-:W-:Y:S05]  /*bd40*/  BRA `(.L_x_234) ;  /* 0xffffffec00587947 */ /* 0x000fea000383ffff */
.L_x_199:
[----:B-1----:R1:W2:Y:S02]  /*bd50*/  SYNCS.PHASECHK.TRANS64.TRYWAIT P1, [R2+URZ+0x34860], R10 ;  /* 0x0348600a020075a7 */ /* 0x0022a4000802017f */
[----:B--2---:R-:W-:Y:S05]  /*bd60*/  @!P1 NANOSLEEP.SYNCS 0x989680 ;  /* 0x009896800000995d */ /* 0x004fea0003900000 */
[----:B------:R-:W2:Y:S02]  /*bd70*/  @!P1 SYNCS.PHASECHK.TRANS64 P1, [R2+URZ+0x34860], R10 ;  /* 0x0348600a020095a7 */ /* 0x000ea4000802007f */
[----:B--2---:R-:W-:Y:S05]  /*bd80*/  @!P1 BRA `(.L_x_199) ;  /* 0xfffffffc00f09947 */ /* 0x004fea000383ffff */
[----:B------:R-:W-:Y:S05]  /*bd90*/  BRA `(.L_x_235) ;  /* 0xfffffff000047947 */ /* 0x000fea000383ffff */
.L_x_205:
[----:B-1----:R1:W2:Y:S02]  /*bda0*/  SYNCS.PHASECHK.TRANS64.TRYWAIT P0, [R3+URZ+0x34860], R2 ;  /* 0x03486002030075a7 */ /* 0x0022a4000800017f */
[----:B--2---:R-:W-:Y:S05]  /*bdb0*/  @!P0 NANOSLEEP.SYNCS 0x989680 ;  /* 0x009896800000895d */ /* 0x004fea0003900000 */
[----:B------:R-:W2:Y:S02]  /*bdc0*/  @!P0 SYNCS.PHASECHK.TRANS64 P0, [R3+URZ+0x34860], R2 ;  /* 0x03486002030085a7 */ /* 0x000ea4000800007f */
[----:B--2---:R-:W-:Y:S05]  /*bdd0*/  @!P0 BRA `(.L_x_205) ;  /* 0xfffffffc00f08947 */ /* 0x004fea000383ffff */
[----:B------:R-:W-:Y:S05]  /*bde0*/  BRA `(.L_x_236) ;  /* 0xfffffff000c07947 */ /* 0x000fea000383ffff */
.L_x_210:
[----:B-1----:R1:W2:Y:S02]  /*bdf0*/  SYNCS.PHASECHK.TRANS64.TRYWAIT P0, [R0+URZ+0x34820], R3 ;  /* 0x03482003000075a7 */ /* 0x0022a4000800017f */
[----:B--2---:R-:W-:Y:S05]  /*be00*/  @!P0 NANOSLEEP.SYNCS 0x989680 ;  /* 0x009896800000895d */ /* 0x004fea0003900000 */
[----:B------:R-:W2:Y:S02]  /*be10*/  @!P0 SYNCS.PHASECHK.TRANS64 P0, [R0+URZ+0x34820], R3 ;  /* 0x03482003000085a7 */ /* 0x000ea4000800007f */
[----:B--2---:R-:W-:Y:S05]  /*be20*/  @!P0 BRA `(.L_x_210) ;  /* 0xfffffffc00f08947 */ /* 0x004fea000383ffff */
[----:B------:R-:W-:Y:S05]  /*be30*/  BRA `(.L_x_237) ;  /* 0xfffffff400a47947 */ /* 0x000fea000383ffff */
.L_x_211:
[----:B------:R-:W2:Y:S01]  /*be40*/  S2R R2, SR_TID.X ;  /* 0x0000000000027919 */ /* 0x000ea20000002100 */
[----:B------:R-:W-:Y:S01]  /*be50*/  BSSY B0, `(.L_x_238) ;  /* 0x000000a000007945 */ /* 0x000fe20003800000 */
[----:B------:R-:W-:Y:S01]  /*be60*/  IMAD.MOV.U32 R12, RZ, RZ, RZ ;  /* 0x000000ffff0c7224 */ /* 0x000fe200078e00ff */
[----:B------:R-:W-:Y:S01]  /*be70*/  MOV R11, 0x1f ;  /* 0x0000001f000b7802 */ /* 0x000fe20000000f00 */
[----:B------:R-:W-:Y:S01]  /*be80*/  IMAD.MOV.U32 R15, RZ, RZ, -0x1 ;  /* 0xffffffffff0f7424 */ /* 0x000fe200078e00ff */
[----:B--2---:R-:W-:-:S04]  /*be90*/  SHF.R.U32.HI R2, RZ, 0x5, R2 ;  /* 0x00000005ff027819 */ /* 0x004fc80000011602 */
[----:B------:R-:W-:-:S05]  /*bea0*/  LOP3.LUT R2, R2, 0x3, RZ, 0xc0, !PT ;  /* 0x0000000302027812 */ /* 0x000fca00078ec0ff */
[----:B------:R-:W-:-:S07]  /*beb0*/  IMAD.MOV.U32 R13, RZ, RZ, R2 ;  /* 0x000000ffff0d7224 */ /* 0x000fce00078e0002 */
[----:B-1----:R-:W-:Y:S05]  /*bec0*/  WARPSYNC.COLLECTIVE R15, `(.L_x_239) ;  /* 0x000000000f087348 */ /* 0x002fea0003c00000 */
[----:B------:R2:W3:Y:S02]  /*bed0*/  SHFL.IDX P6, R14, R13, R12, R11 ;  /* 0x0000000c0d0e7389 */ /* 0x0004e400000c000b */
[----:B-123--:R-:W-:Y:S01]  /*bee0*/  ENDCOLLECTIVE ;  /* 0x000000000000791b */ /* 0x00efe20003800000 */
.L_x_239:
[----:B------:R-:W-:Y:S05]  /*bef0*/  BSYNC B0 ;  /* 0x0000000000007941 */ /* 0x000fea0003800000 */
.L_x_238:
[----:B------:R-:W-:Y:S05]  /*bf00*/  BRA `(.L_x_240) ;  /* 0xfffffff4008c7947 */ /* 0x000fea000383ffff */
.L_x_214:
[----:B------:R-:W-:Y:S01]  /*bf10*/  BSSY B1, `(.L_x_241) ;  /* 0x0000006000017945 */ /* 0x000fe20003800000 */
[----:B------:R-:W-:-:S07]  /*bf20*/  IMAD.MOV.U32 R15, RZ, RZ, -0x1 ;  /* 0xffffffffff0f7424 */ /* 0x000fce00078e00ff */
[----:B-12---:R-:W-:Y:S05]  /*bf30*/  WARPSYNC.COLLECTIVE R15, `(.L_x_242) ;  /* 0x000000000f0c7348 */ /* 0x006fea0003c00000 */
[----:B------:R-:W-:Y:S02]  /*bf40*/  ELECT P6, UR62, PT ;  /* 0x00000000003e782f */ /* 0x000fe400038c0000 */
[----:B------:R-:W-:Y:S01]  /*bf50*/  MOV R14, UR62 ;  /* 0x0000003e000e7c02 */ /* 0x000fe20008000f00 */
[----:B-12---:R-:W-:Y:S10]  /*bf60*/  ENDCOLLECTIVE ;  /* 0x000000000000791b */ /* 0x006ff40003800000 */
.L_x_242:
[----:B------:R-:W-:Y:S05]  /*bf70*/  BSYNC B1 ;  /* 0x0000000000017941 */ /* 0x000fea0003800000 */
.L_x_241:
[----:B------:R-:W-:Y:S05]  /*bf80*/  BRA `(.L_x_243) ;  /* 0xfffffff400847947 */ /* 0x000fea000383ffff */
.L_x_216:
[----:B-1----:R1:W2:Y:S02]  /*bf90*/  SYNCS.PHASECHK.TRANS64.TRYWAIT P0, [R6+URZ], R5 ;  /* 0x00000005060075a7 */ /* 0x0022a4000800017f */
[----:B--2---:R-:W-:Y:S05]  /*bfa0*/  @!P0 NANOSLEEP.SYNCS 0x989680 ;  /* 0x009896800000895d */ /* 0x004fea0003900000 */
[----:B------:R-:W2:Y:S02]  /*bfb0*/  @!P0 SYNCS.PHASECHK.TRANS64 P0, [R6+URZ], R5 ;  /* 0x00000005060085a7 */ /* 0x000ea4000800007f */
[----:B--2---:R-:W-:Y:S05]  /*bfc0*/  @!P0 BRA `(.L_x_216) ;  /* 0xfffffffc00f08947 */ /* 0x004fea000383ffff */
[----:B------:R-:W-:Y:S05]  /*bfd0*/  BRA `(.L_x_244) ;  /* 0xfffffff400c07947 */ /* 0x000fea000383ffff */
.L_x_217:
[----:B--2---:R2:W3:Y:S02]  /*bfe0*/  SYNCS.PHASECHK.TRANS64.TRYWAIT P0, [R3+URZ], R2 ;  /* 0x00000002030075a7 */ /* 0x0044e4000800017f */
[----:B---3--:R-:W-:Y:S05]  /*bff0*/  @!P0 NANOSLEEP.SYNCS 0x989680 ;  /* 0x009896800000895d */ /* 0x008fea0003900000 */
[----:B------:R-:W3:Y:S02]  /*c000*/  @!P0 SYNCS.PHASECHK.TRANS64 P0, [R3+URZ], R2 ;  /* 0x00000002030085a7 */ /* 0x000ee4000800007f */
[----:B---3--:R-:W-:Y:S05]  /*c010*/  @!P0 BRA `(.L_x_217) ;  /* 0xfffffffc00f08947 */ /* 0x008fea000383ffff */
[----:B------:R-:W-:Y:S05]  /*c020*/  BRA `(.L_x_245) ;  /* 0xfffffff400b47947 */ /* 0x000fea000383ffff */
.L_x_219:
[----:B--2---:R2:W3:Y:S02]  /*c030*/  SYNCS.PHASECHK.TRANS64.TRYWAIT P0, [R16+URZ], R5 ;  /* 0x00000005100075a7 */ /* 0x0044e4000800017f */
[----:B---3--:R-:W-:Y:S05]  /*c040*/  @!P0 NANOSLEEP.SYNCS 0x989680 ;  /* 0x009896800000895d */ /* 0x008fea0003900000 */
[----:B------:R-:W3:Y:S02]  /*c050*/  @!P0 SYNCS.PHASECHK.TRANS64 P0, [R16+URZ], R5 ;  /* 0x00000005100085a7 */ /* 0x000ee4000800007f */
[----:B---3--:R-:W-:Y:S05]  /*c060*/  @!P0 BRA `(.L_x_219) ;  /* 0xfffffffc00f08947 */ /* 0x008fea000383ffff */
[----:B------:R-:W-:Y:S05]  /*c070*/  BRA `(.L_x_246) ;  /* 0xfffffff400b87947 */ /* 0x000fea000383ffff */
.L_x_247:
        /* <DEDUP_REMOVED lines=16> */
.L_x_2657:


//--------------------- .text._ZN7cutlass13device_kernelIN5flash11enable_sm90INS1_16FlashAttnFwdSm90INS1_25CollectiveMainloopFwdSm90ILi2EN4cute5tupleIJNS5_1CILi1EEES8_S8_EEENS6_IJNS7_ILi128EEESA_NS7_ILi192EEEEEELi128ENS_10bfloat16_tEfNS_4arch4Sm90ELb0ELb0ELb1ELb1ELb0ELb0ELb0ELb1ELb1ELb0ELb0ELb0EEENS1_21CollectiveEpilogueFwdINS6_IJSA_SA_SA_EEES9_SD_SF_Li256ELb1ELb0ELb0ELb0EEENS1_36VarlenDynamicPersistentTileSchedulerILi128ELi128ELi256ELi32ELb0ELb0ELb1ELb0ELb1ELb1EEEEEEEEEvNT_6ParamsE --------------------------
	.section	.text._ZN7cutlass13device_kernelIN5flash11enable_sm90INS1_16FlashAttnFwdSm90INS1_25CollectiveMainloopFwdSm90ILi2EN4cute5tupleIJNS5_1CILi1EEES8_S8_EEENS6_IJNS7_ILi128EEESA_NS7_ILi192EEEEEELi128ENS_10bfloat16_tEfNS_4arch4Sm90ELb0ELb0ELb1ELb1ELb0ELb0ELb0ELb1ELb1ELb0ELb0ELb0EEENS1_21CollectiveEpilogueFwdINS6_IJSA_SA_SA_EEES9_SD_SF_Li256ELb1ELb0ELb0ELb0EEENS1_36VarlenDynamicPersistentTileSchedulerILi128ELi128ELi256ELi32ELb0ELb0ELb1ELb0ELb1ELb1EEEEEEEEEvNT_6ParamsE,"ax",@progbits
	.align	128
.text._ZN7cutlass13device_kernelIN5flash11enable_sm90INS1_16FlashAttnFwdSm90INS1_25CollectiveMainloopFwdSm90ILi2EN4cute5tupleIJNS5_1CILi1EEES8_S8_EEENS6_IJNS7_ILi128EEESA_NS7_ILi192EEEEEELi128ENS_10bfloat16_tEfNS_4arch4Sm90ELb0ELb0ELb1ELb1ELb0ELb0ELb0ELb1ELb1ELb0ELb0ELb0EEENS1_21CollectiveEpilogueFwdINS6_IJSA_SA_SA_EEES9_SD_SF_Li256ELb1ELb0ELb0ELb0EEENS1_36VarlenDynamicPersistentTileSchedulerILi128ELi128ELi256ELi32ELb0ELb0ELb1ELb0ELb1ELb1EEEEEEEEEvNT_6ParamsE:
        .type           _ZN7cutlass13device_kernelIN5flash11enable_sm90INS1_16FlashAttnFwdSm90INS1_25CollectiveMainloopFwdSm90ILi2EN4cute5tupleIJNS5_1CILi1EEES8_S8_EEENS6_IJNS7_ILi128EEESA_NS7_ILi192EEEEEELi128ENS_10bfloat16_tEfNS_4arch4Sm90ELb0ELb0ELb1ELb1ELb0ELb0ELb0ELb1ELb1ELb0ELb0ELb0EEENS1_21CollectiveEpilogueFwdINS6_IJSA_SA_SA_EEES9_SD_SF_Li256ELb1ELb0ELb0ELb0EEENS1_36VarlenDynamicPersistentTileSchedulerILi128ELi128ELi256ELi32ELb0ELb0ELb1ELb0ELb1ELb1EEEEEEEEEvNT_6ParamsE,@function
        .size           _ZN7cutlass13device_kernelIN5flash11enable_sm90INS1_16FlashAttnFwdSm90INS1_25CollectiveMainloopFwdSm90ILi2EN4cute5tupleIJNS5_1CILi1EEES8_S8_EEENS6_IJNS7_ILi128EEESA_NS7_ILi192EEEEEELi128ENS_10bfloat16_tEfNS_4arch4Sm90ELb0ELb0ELb1ELb1ELb0ELb0ELb0ELb1ELb1ELb0ELb0ELb0EEENS1_21CollectiveEpilogueFwdINS6_IJSA_SA_SA_EEES9_SD_SF_Li256ELb1ELb0ELb0ELb0EEENS1_36VarlenDynamicPersistentTileSchedulerILi128ELi128ELi256ELi32ELb0ELb0ELb1ELb0ELb1ELb1EEEEEEEEEvNT_6ParamsE,(.L_x_2658 - _ZN7cutlass13device_kernelIN5flash11enable_sm90INS1_16FlashAttnFwdSm90INS1_25CollectiveMainloopFwdSm90ILi2EN4cute5tupleIJNS5_1CILi1EEES8_S8_EEENS6_IJNS7_ILi128EEESA_NS7_ILi192EEEEEELi128ENS_10bfloat16_tEfNS_4arch4Sm90ELb0ELb0ELb1ELb1ELb0ELb0ELb0ELb1ELb1ELb0ELb0ELb0EEENS1_21CollectiveEpilogueFwdINS6_IJSA_SA_SA_EEES9_SD_SF_Li256ELb1ELb0ELb0ELb0EEENS1_36VarlenDynamicPersistentTileSchedulerILi128ELi128ELi256ELi32ELb0ELb0ELb1ELb0ELb1ELb1EEEEEEEEEvNT_6ParamsE)
        .other          _ZN7cutlass13device_kernelIN5flash11enable_sm90INS1_16FlashAttnFwdSm90INS1_25CollectiveMainloopFwdSm90ILi2EN4cute5tupleIJNS5_1CILi1EEES8_S8_EEENS6_IJNS7_ILi128EEESA_NS7_ILi192EEEEEELi128ENS_10bfloat16_tEfNS_4arch4Sm90ELb0ELb0ELb1ELb1ELb0ELb0ELb0ELb1ELb1ELb0ELb0ELb0EEENS1_21CollectiveEpilogueFwdINS6_IJSA_SA_SA_EEES9_SD_SF_Li256ELb1ELb0ELb0ELb0EEENS1_36VarlenDynamicPersistentTileSchedulerILi128ELi128ELi256ELi32ELb0ELb0ELb1ELb0ELb1ELb1EEEEEEEEEvNT_6ParamsE,@"STO_CUDA_ENTRY STV_DEFAULT"
_ZN7cutlass13device_kernelIN5flash11enable_sm90INS1_16FlashAttnFwdSm90INS1_25CollectiveMainloopFwdSm90ILi2EN4cute5tupleIJNS5_1CILi1EEES8_S8_EEENS6_IJNS7_ILi128EEESA_NS7_ILi192EEEEEELi128ENS_10bfloat16_tEfNS_4arch4Sm90ELb0ELb0ELb1ELb1ELb0ELb0ELb0ELb1ELb1ELb0ELb0ELb0EEENS1_21CollectiveEpilogueFwdINS6_IJSA_SA_SA_EEES9_SD_SF_Li256ELb1ELb0ELb0ELb0EEENS1_36VarlenDynamicPersistentTileSchedulerILi128ELi128ELi256ELi32ELb0ELb0ELb1ELb0ELb1ELb1EEEEEEEEEvNT_6ParamsE:
[----:B------:R-:W0:Y:S02]  /*0000*/  LDC R1, c[0x0][0x28] ;  /* 0x00000a00ff017b82 */ /* 0x000e240000000800 */
[----:B0-----:R-:W-:Y:S01]  /*0010*/  VIADD R1, R1, 0xffffffc8 ;  /* 0xffffffc801017836 */ /* 0x001fe20000000000 */
[----:B------:R-:W0:Y:S01]  /*0020*/  S2R R3, SR_TID.X ;  /* 0x0000000000037919 */ /* 0x000e220000002100 */
[----:B------:R-:W-:Y:S01]  /*0030*/  ELECT P0, URZ, PT ;  /* 0x00000000003f782f */ /* 0x000fe20003800000 */
[----:B------:R-:W-:Y:S01]  /*0040*/  BSSY B0, `(.L_x_248) ;  /* 0x0000011000007945 */ /* 0x000fe20003800000 */
[----:B0-----:R-:W-:-:S05]  /*0050*/  SHF.R.U32.HI R0, RZ, 0x5, R3 ;  /* 0x00000005ff007819 */ /* 0x001fca0000011603 */
[----:B------:R-:W0:Y:S02]  /*0060*/  SHFL.IDX PT, R2, R0, RZ, 0x1f ;  /* 0x00001fff00027589 */ /* 0x000e2400000e0000 */
[----:B0-----:R-:W-:Y:S02]  /*0070*/  ISETP.EQ.AND P0, PT, R2, RZ, P0 ;  /* 0x000000ff0200720c */ /* 0x001fe40000702270 */
[----:B------:R-:W-:-:S11]  /*0080*/  SHF.R.U32.HI R2, RZ, 0x7, R3 ;  /* 0x00000007ff027819 */ /* 0x000fd60000011603 */
[----:B------:R-:W-:Y:S05]  /*0090*/  @!P0 BRA `(.L_x_249) ;  /* 0x00000000002c8947 */ /* 0x000fea0003800000 */
[----:B------:R-:W-:Y:S02]  /*00a0*/  ULDC.64 UR4, c[0x0][0x198] ;  /* 0x0000660000047ab9 */ /* 0x000fe40000000a00 */
[----:B------:R-:W-:Y:S02]  /*00b0*/  UIADD3 UR6, UP0, UR4, 0x270, URZ ;  /* 0x0000027004067890 */ /* 0x000fe4000ff1e03f */
[----:B------:R-:W-:Y:S02]  /*00c0*/  UIADD3 UR8, UP1, UR4, 0x370, URZ ;  /* 0x0000037004087890 */ /* 0x000fe4000ff3e03f */
[----:B------:R-:W-:Y:S02]  /*00d0*/  UIADD3 UR4, UP2, UR4, 0x470, URZ ;  /* 0x0000047004047890 */ /* 0x000fe4000ff5e03f */
[----:B------:R-:W-:Y:S02]  /*00e0*/  UIADD3.X UR7, URZ, UR5, URZ, UP0, !UPT ;  /* 0x000000053f077290 */ /* 0x000fe400087fe43f */
[----:B------:R-:W-:-:S02]  /*00f0*/  UIADD3.X UR9, URZ, UR5, URZ, UP1, !UPT ;  /* 0x000000053f097290 */ /* 0x000fc40008ffe43f */
[----:B------:R-:W-:-:S05]  /*0100*/  UIADD3.X UR5, URZ, UR5, URZ, UP2, !UPT ;  /* 0x000000053f057290 */ /* 0x000fca00097fe43f */
[----:B------:R0:W-:Y:S02]  /*0110*/  UTMACCTL.PF [UR6] ;  /* 0x00000000060079b9 */ /* 0x0001e40008040000 */
[----:B------:R0:W-:Y:S02]  /*0120*/  UTMACCTL.PF [UR8] ;  /* 0x00000000080079b9 */ /* 0x0001e40008040000 */
[----:B------:R0:W-:Y:S02]  /*0130*/  UTMACCTL.PF [UR4] ;  /* 0x00000000040079b9 */ /* 0x0001e40008040000 */
[----:B0-----:R-:W-:Y:S01]  /*0140*/  NOP ;  /* 0x0000000000007918 */ /* 0x001fe20000000000 */
.L_x_249:
[----:B------:R-:W-:Y:S05]  /*0150*/  BSYNC B0 ;  /* 0x0000000000007941 */ /* 0x000fea0003800000 */
.L_x_248:
[----:B------:R-:W-:Y:S01]  /*0160*/  VOTEU.ANY UP0, P0 ;  /* 0x00000000003f7886 */ /* 0x000fe20000000100 */
[----:B------:R-:W0:Y:S01]  /*0170*/  SHFL.IDX PT, R2, R2, RZ, 0x1f ;  /* 0x00001fff02027589 */ /* 0x000e2200000e0000 */
[----:B------:R-:W-:Y:S01]  /*0180*/  UMOV UR4, 0x1 ;  /* 0x0000000100047882 */ /* 0x000fe20000000000 */
[----:B------:R-:W-:Y:S01]  /*0190*/  UMOV UR7, 0x100 ;  /* 0x0000010000077882 */ /* 0x000fe20000000000 */
[----:B------:R-:W-:Y:S01]  /*01a0*/  VOTEU.ANY UP1, P0 ;  /* 0x00000000003f7886 */ /* 0x000fe20000020100 */
[----:B------:R-:W1:Y:S01]  /*01b0*/  @UP0 S2UR UR8, SR_CgaCtaId ;  /* 0x00000000000809c3 */ /* 0x000e620000008800 */
[----:B------:R-:W2:Y:S01]  /*01c0*/  SHFL.IDX PT, R3, R0, RZ, 0x1f ;  /* 0x00001fff00037589 */ /* 0x000ea200000e0000 */
[----:B------:R-:W-:Y:S01]  /*01d0*/  @UP0 UMOV UR6, 0x400 ;  /* 0x0000040000060882 */ /* 0x000fe20000000000 */
[----:B------:R-:W-:-:S04]  /*01e0*/  @UP0 UIADD3 UR4, -UR4, 0x100000, URZ ;  /* 0x0010000004040890 */ /* 0x000fc8000fffe13f */
[----:B------:R-:W-:Y:S02]  /*01f0*/  @UP0 USHF.L.U32 UR5, UR4, 0xb, URZ ;  /* 0x0000000b04050899 */ /* 0x000fe4000800063f */
[----:B------:R-:W-:Y:S01]  /*0200*/  @UP0 USHF.L.U32 UR4, UR4, 0x1, URZ ;  /* 0x0000000104040899 */ /* 0x000fe2000800063f */
[----:B------:R-:W-:Y:S01]  /*0210*/  VOTEU.ANY UP2, P0 ;  /* 0x00000000003f7886 */ /* 0x000fe20000040100 */
[----:B0-----:R-:W-:Y:S01]  /*0220*/  R2UR UR9, R2 ;  /* 0x00000000020972ca */ /* 0x001fe200000e0000 */
[----:B-1----:R-:W-:Y:S01]  /*0230*/  @UP0 ULEA UR8, UR8, UR6, 0x18 ;  /* 0x0000000608080291 */ /* 0x002fe2000f8ec03f */
[----:B--2---:R-:W-:Y:S01]  /*0240*/  ISETP.NE.AND P1, PT, R3, RZ, PT ;  /* 0x000000ff0300720c */ /* 0x004fe20003f25270 */
[----:B------:R-:W-:-:S04]  /*0250*/  @UP0 UIADD3 UR6, -UR7, 0x100000, URZ ;  /* 0x0010000007060890 */ /* 0x000fc8000fffe13f */
[----:B------:R-:W-:Y:S02]  /*0260*/  @UP0 USHF.L.U32 UR7, UR6, 0xb, URZ ;  /* 0x0000000b06070899 */ /* 0x000fe4000800063f */
[----:B------:R-:W-:-:S04]  /*0270*/  @UP0 USHF.L.U32 UR6, UR6, 0x1, URZ ;  /* 0x0000000106060899 */ /* 0x000fc8000800063f */
[----:B------:R-:W-:Y:S01]  /*0280*/  UISETP.NE.AND UP0, UPT, UR9, URZ, UPT ;  /* 0x0000003f0900728c */ /* 0x000fe2000bf05270 */
[----:B------:R-:W0:Y:S02]  /*0290*/  FENCE.VIEW.ASYNC.S ;  /* 0x00000000000073c6 */ /* 0x000e240000000000 */
[----:B0-----:R0:W1:Y:S05]  /*02a0*/  @UP1 SYNCS.EXCH.64 URZ, [UR8+0x34800], UR4 ;  /* 0x03480004083f15b2 */ /* 0x00106a0008000100 */
[----:B------:R0:W2:Y:S01]  /*02b0*/  @UP2 SYNCS.EXCH.64 URZ, [UR8+0x34820], UR6 ;  /* 0x03482006083f25b2 */ /* 0x0000a20008000100 */
[----:B------:R-:W-:Y:S05]  /*02c0*/  @P1 BRA `(.L_x_250) ;  /* 0x0000000000481947 */ /* 0x000fea0003800000 */
[----:B0-----:R-:W0:Y:S01]  /*02d0*/  S2UR UR5, SR_CgaCtaId ;  /* 0x00000000000579c3 */ /* 0x001e220000008800 */
[----:B------:R-:W-:Y:S01]  /*02e0*/  UMOV UR4, 0x400 ;  /* 0x0000040000047882 */ /* 0x000fe20000000000 */
[----:B------:R-:W-:Y:S01]  /*02f0*/  UMOV UR6, 0x1 ;  /* 0x0000000100067882 */ /* 0x000fe20000000000 */
[----:B------:R-:W-:Y:S01]  /*0300*/  UMOV UR9, 0x2 ;  /* 0x0000000200097882 */ /* 0x000fe20000000000 */
[----:B------:R-:W-:-:S04]  /*0310*/  UIADD3 UR6, -UR6, 0x100000, URZ ;  /* 0x0010000006067890 */ /* 0x000fc8000fffe13f */
[----:B------:R-:W-:Y:S02]  /*0320*/  USHF.L.U32 UR7, UR6, 0xb, URZ ;  /* 0x0000000b06077899 */ /* 0x000fe4000800063f */
[----:B------:R-:W-:Y:S01]  /*0330*/  USHF.L.U32 UR6, UR6, 0x1, URZ ;  /* 0x0000000106067899 */ /* 0x000fe2000800063f */
[----:B------:R-:W-:Y:S01]  /*0340*/  ELECT P0, URZ, PT ;  /* 0x00000000003f782f */ /* 0x000fe20003800000 */
[----:B0-----:R-:W-:Y:S02]  /*0350*/  ULEA UR8, UR5, UR4, 0x18 ;  /* 0x0000000405087291 */ /* 0x001fe4000f8ec03f */
[----:B------:R-:W-:-:S04]  /*0360*/  UIADD3 UR4, -UR9, 0x100000, URZ ;  /* 0x0010000009047890 */ /* 0x000fc8000fffe13f */
[----:B------:R-:W-:Y:S02]  /*0370*/  USHF.L.U32 UR5, UR4, 0xb, URZ ;  /* 0x0000000b04057899 */ /* 0x000fe4000800063f */
[----:B------:R-:W-:Y:S01]  /*0380*/  USHF.L.U32 UR4, UR4, 0x1, URZ ;  /* 0x0000000104047899 */ /* 0x000fe2000800063f */
[----:B------:R-:W0:Y:S03]  /*0390*/  FENCE.VIEW.ASYNC.S ;  /* 0x00000000000073c6 */ /* 0x000e260000000000 */
[----:B0-----:R3:W4:Y:S08]  /*03a0*/  SYNCS.EXCH.64 URZ, [UR8+0x34830], UR6 ;  /* 0x03483006083f75b2 */ /* 0x0017300008000100 */
[----:B------:R3:W0:Y:S01]  /*03b0*/  SYNCS.EXCH.64 URZ, [UR8+0x34840], UR4 ;  /* 0x03484004083f75b2 */ /* 0x0006220008000100 */
[----:B------:R3:W0:Y:S01]  /*03c0*/  SYNCS.EXCH.64 URZ, [UR8+0x34838], UR6 ;  /* 0x03483806083f75b2 */ /* 0x0006220008000100 */
[----:B------:R3:W0:Y:S02]  /*03d0*/  SYNCS.EXCH.64 URZ, [UR8+0x34848], UR4 ;  /* 0x03484804083f75b2 */ /* 0x0006240008000100 */
[----:B---3--:R-:W-:Y:S01]  /*03e0*/  NOP ;  /* 0x0000000000007918 */ /* 0x008fe20000000000 */
.L_x_250:
[----:B------:R-:W3:Y:S01]  /*03f0*/  SHFL.IDX PT, R2, R0, RZ, 0x1f ;  /* 0x00001fff00027589 */ /* 0x000ee200000e0000 */
[----:B------:R-:W-:Y:S01]  /*0400*/  NOP ;  /* 0x0000000000007918 */ /* 0x000fe20000000000 */
[----:B---3--:R-:W-:-:S13]  /*0410*/  ISETP.NE.AND P0, PT, R2, RZ, PT ;  /* 0x000000ff0200720c */ /* 0x008fda0003f05270 */
[----:B------:R-:W-:Y:S05]  /*0420*/  @P0 BRA `(.L_x_251) ;  /* 0x0000000000480947 */ /* 0x000fea0003800000 */
[----:B0-----:R-:W0:Y:S01]  /*0430*/  S2UR UR5, SR_CgaCtaId ;  /* 0x00000000000579c3 */ /* 0x001e220000008800 */
[----:B------:R-:W-:Y:S01]  /*0440*/  UMOV UR4, 0x400 ;  /* 0x0000040000047882 */ /* 0x000fe20000000000 */
[----:B------:R-:W-:Y:S01]  /*0450*/  UMOV UR6, 0x1 ;  /* 0x0000000100067882 */ /* 0x000fe20000000000 */
[----:B------:R-:W-:Y:S01]  /*0460*/  UMOV UR7, 0x2 ;  /* 0x0000000200077882 */ /* 0x000fe20000000000 */
[----:B------:R-:W-:Y:S01]  /*0470*/  ELECT P0, URZ, PT ;  /* 0x00000000003f782f */ /* 0x000fe20003800000 */
[----:B0-----:R-:W-:Y:S02]  /*0480*/  ULEA UR8, UR5, UR4, 0x18 ;  /* 0x0000000405087291 */ /* 0x001fe4000f8ec03f */
[----:B------:R-:W-:-:S04]  /*0490*/  UIADD3 UR4, -UR6, 0x100000, URZ ;  /* 0x0010000006047890 */ /* 0x000fc8000fffe13f */
[----:B------:R-:W-:Y:S02]  /*04a0*/  USHF.L.U32 UR5, UR4, 0xb, URZ ;  /* 0x0000000b04057899 */ /* 0x000fe4000800063f */
[----:B------:R-:W-:Y:S02]  /*04b0*/  USHF.L.U32 UR4, UR4, 0x1, URZ ;  /* 0x0000000104047899 */ /* 0x000fe4000800063f */
[----:B------:R-:W-:-:S04]  /*04c0*/  UIADD3 UR6, -UR7, 0x100000, URZ ;  /* 0x0010000007067890 */ /* 0x000fc8000fffe13f */
[----:B------:R-:W-:Y:S02]  /*04d0*/  USHF.L.U32 UR7, UR6, 0xb, URZ ;  /* 0x0000000b06077899 */ /* 0x000fe4000800063f */
[----:B------:R-:W-:Y:S01]  /*04e0*/  USHF.L.U32 UR6, UR6, 0x1, URZ ;  /* 0x0000000106067899 */ /* 0x000fe2000800063f */
[----:B------:R-:W0:Y:S03]  /*04f0*/  FENCE.VIEW.ASYNC.S ;  /* 0x00000000000073c6 */ /* 0x000e260000000000 */
[----:B0-----:R3:W0:Y:S08]  /*0500*/  SYNCS.EXCH.64 URZ, [UR8+0x34850], UR4 ;  /* 0x03485004083f75b2 */ /* 0x0016300008000100 */
[----:B------:R3:W0:Y:S01]  /*0510*/  SYNCS.EXCH.64 URZ, [UR8+0x34860], UR6 ;  /* 0x03486006083f75b2 */ /* 0x0006220008000100 */
[----:B------:R3:W0:Y:S01]  /*0520*/  SYNCS.EXCH.64 URZ, [UR8+0x34858], UR4 ;  /* 0x03485804083f75b2 */ /* 0x0006220008000100 */
[----:B------:R3:W0:Y:S02]  /*0530*/  SYNCS.EXCH.64 URZ, [UR8+0x34868], UR6 ;  /* 0x03486806083f75b2 */ /* 0x0006240008000100 */
[----:B---3--:R-:W-:Y:S01]  /*0540*/  NOP ;  /* 0x0000000000007918 */ /* 0x008fe20000000000 */
.L_x_251:
[----:B------:R-:W3:Y:S01]  /*0550*/  SHFL.IDX PT, R2, R0, RZ, 0x1f ;  /* 0x00001fff00027589 */ /* 0x000ee200000e0000 */
[----:B------:R-:W-:Y:S01]  /*0560*/  NOP ;  /* 0x0000000000007918 */ /* 0x000fe20000000000 */
[----:B---3--:R-:W-:-:S13]  /*0570*/  ISETP.NE.AND P0, PT, R2, RZ, PT ;  /* 0x000000ff0200720c */ /* 0x008fda0003f05270 */
[----:B------:R-:W-:Y:S05]  /*0580*/  @P0 BRA `(.L_x_252) ;  /* 0x0000000000380947 */ /* 0x000fea0003800000 */
[----:B0-----:R-:W0:Y:S01]  /*0590*/  S2UR UR5, SR_CgaCtaId ;  /* 0x00000000000579c3 */ /* 0x001e220000008800 */
[----:B------:R-:W-:Y:S01]  /*05a0*/  UMOV UR4, 0x400 ;  /* 0x0000040000047882 */ /* 0x000fe20000000000 */
[----:B------:R-:W-:Y:S01]  /*05b0*/  UMOV UR7, 0x1 ;  /* 0x0000000100077882 */ /* 0x000fe20000000000 */
[----:B------:R-:W-:Y:S01]  /*05c0*/  ELECT P0, URZ, PT ;  /* 0x00000000003f782f */ /* 0x000fe20003800000 */
[----:B0-----:R-:W-:Y:S02]  /*05d0*/  ULEA UR6, UR5, UR4, 0x18 ;  /* 0x0000000405067291 */ /* 0x001fe4000f8ec03f */
[----:B------:R-:W-:-:S04]  /*05e0*/  UIADD3 UR4, -UR7, 0x100000, URZ ;  /* 0x0010000007047890 */ /* 0x000fc8000fffe13f */
[----:B------:R-:W-:Y:S02]  /*05f0*/  USHF.L.U32 UR5, UR4, 0xb, URZ ;  /* 0x0000000b04057899 */ /* 0x000fe4000800063f */
[----:B------:R-:W-:Y:S01]  /*0600*/  USHF.L.U32 UR4, UR4, 0x1, URZ ;  /* 0x0000000104047899 */ /* 0x000fe2000800063f */
[----:B------:R-:W0:Y:S11]  /*0610*/  FENCE.VIEW.ASYNC.S ;  /* 0x00000000000073c6 */ /* 0x000e360000000000 */
[----:B0-----:R3:W0:Y:S01]  /*0620*/  SYNCS.EXCH.64 URZ, [UR6+0x34870], UR4 ;  /* 0x03487004063f75b2 */ /* 0x0016220008000100 */
[----:B------:R3:W0:Y:S01]  /*0630*/  SYNCS.EXCH.64 URZ, [UR6+0x34880], UR4 ;  /* 0x03488004063f75b2 */ /* 0x0006220008000100 */
[----:B------:R3:W0:Y:S01]  /*0640*/  SYNCS.EXCH.64 URZ, [UR6+0x34878], UR4 ;  /* 0x03487804063f75b2 */ /* 0x0006220008000100 */
[----:B------:R3:W0:Y:S02]  /*0650*/  SYNCS.EXCH.64 URZ, [UR6+0x34888], UR4 ;  /* 0x03488804063f75b2 */ /* 0x0006240008000100 */
[----:B---3--:R-:W-:Y:S01]  /*0660*/  NOP ;  /* 0x0000000000007918 */ /* 0x008fe20000000000 */
.L_x_252:
        /* <DEDUP_REMOVED lines=22> */
.L_x_253:
        /* <DEDUP_REMOVED lines=22> */
.L_x_254:
[----:B0-----:R-:W-:Y:S01]  /*0930*/  UMOV UR4, 0x1 ;  /* 0x0000000100047882 */ /* 0x001fe20000000000 */
[----:B------:R-:W-:Y:S01]  /*0940*/  PLOP3.LUT P0, PT, PT, PT, UP0, 0x80, 0x0 ;  /* 0x000000000000781c */ /* 0x000fe20003f0f008 */
[----:B------:R-:W-:Y:S01]  /*0950*/  USEL UR4, UR4, 0x2, !UP0 ;  /* 0x0000000204047887 */ /* 0x000fe2000c000000 */
[----:B------:R-:W-:-:S05]  /*0960*/  NOP ;  /* 0x0000000000007918 */ /* 0x000fca0000000000 */
[----:B------:R-:W-:-:S05]  /*0970*/  IMAD.U32 R2, RZ, RZ, UR4 ;  /* 0x00000004ff027e24 */ /* 0x000fca000f8e00ff */
[----:B------:R0:W-:Y:S01]  /*0980*/  STL [R1+0x30], R2 ;  /* 0x0000300201007387 */ /* 0x0001e20000100800 */
[----:B-12-4-:R-:W-:Y:S06]  /*0990*/  BAR.SYNC.DEFER_BLOCKING 0x0 ;  /* 0x0000000000007b1d */ /* 0x016fec0000010000 */
[----:B------:R-:W-:Y:S05]  /*09a0*/  @!P0 BRA `(.L_x_255) ;  /* 0x0000009400088947 */ /* 0x000fea0003800000 */
.L_x_256:
[----:B------:R-:W-:-:S08]  /*09b0*/  NOP ;  /* 0x0000000000007918 */ /* 0x000fd00000000000 */
[----:B------:R-:W1:Y:S02]  /*09c0*/  USETMAXREG.TRY_ALLOC.CTAPOOL UP0, 0xf0 ;  /* 0x000000f0000079c8 */ /* 0x000e640008000600 */
[----:B-1----:R-:W-:-:S13]  /*09d0*/  PLOP3.LUT P0, PT, PT, PT, UP0, 0x80, 0x0 ;  /* 0x000000000000781c */ /* 0x002fda0003f0f008 */
[----:B------:R-:W-:Y:S05]  /*09e0*/  @!P0 BRA `(.L_x_256) ;  /* 0xfffffffc00f08947 */ /* 0x000fea000383ffff */
[----:B------:R-:W1:Y:S08]  /*09f0*/  S2UR UR5, SR_CgaCtaId ;  /* 0x00000000000579c3 */ /* 0x000e700000008800 */
[----:B------:R-:W-:Y:S06]  /*0a00*/  BAR.ARV 0x8, 0x120 ;  /* 0x0204800000007b1d */ /* 0x000fec0000002000 */
[----:B------:R-:W-:-:S02]  /*0a10*/  UMOV UR4, 0x400 ;  /* 0x0000040000047882 */ /* 0x000fc40000000000 */
[----:B------:R-:W-:Y:S01]  /*0a20*/  BAR.SYNC.DEFER_BLOCKING 0x5, 0x120 ;  /* 0x0144800000007b1d */ /* 0x000fe20000010000 */
[----:B-1----:R-:W-:-:S09]  /*0a30*/  ULEA UR4, UR5, UR4, 0x18 ;  /* 0x0000000405047291 */ /* 0x002fd2000f8ec03f */
[----:B------:R-:W1:Y:S01]  /*0a40*/  LDS.128 R48, [UR4+0x348d0] ;  /* 0x0348d004ff307984 */ /* 0x000e620008000c00 */
[----:B------:R-:W-:Y:S01]  /*0a50*/  ULDC UR4, c[0x0][0xc14] ;  /* 0x0003050000047ab9 */ /* 0x000fe20000000800 */
[----:B------:R-:W-:Y:S06]  /*0a60*/  BAR.ARV 0x4, 0x120 ;  /* 0x0104800000007b1d */ /* 0x000fec0000002000 */
[----:B-1----:R-:W-:-:S13]  /*0a70*/  ISETP.GE.AND P0, PT, R51, UR4, PT ;  /* 0x0000000433007c0c */ /* 0x002fda000bf06270 */
[----:B------:R-:W-:Y:S05]  /*0a80*/  @P0 EXIT ;  /* 0x000000000000094d */ /* 0x000fea0003800000 */
[----:B0-----:R-:W2:Y:S01]  /*0a90*/  LDL R2, [R1+0x30] ;  /* 0x0000300001027983 */ /* 0x001ea20000100800 */
[----:B------:R-:W-:Y:S01]  /*0aa0*/  R2UR UR5, R50 ;  /* 0x00000000320572ca */ /* 0x000fe200000e0000 */
[----:B------:R-:W-:Y:S01]  /*0ab0*/  IMAD.MOV.U32 R188, RZ, RZ, -0x2 ;  /* 0xfffffffeffbc7424 */ /* 0x000fe200078e00ff */
[----:B------:R-:W-:Y:S01]  /*0ac0*/  MOV R185, RZ ;  /* 0x000000ff00b97202 */ /* 0x000fe20000000f00 */
[----:B------:R-:W0:Y:S01]  /*0ad0*/  S2R R0, SR_TID.X ;  /* 0x0000000000007919 */ /* 0x000e220000002100 */
[----:B------:R-:W-:Y:S02]  /*0ae0*/  IMAD.MOV.U32 R16, RZ, RZ, RZ ;  /* 0x000000ffff107224 */ /* 0x000fe400078e00ff */
[----:B0-----:R-:W-:-:S05]  /*0af0*/  VIADD R192, R0, 0xffffff80 ;  /* 0xffffff8000c07836 */ /* 0x001fca0000000000 */
[----:B------:R-:W-:-:S04]  /*0b00*/  SHF.R.S32.HI R3, RZ, 0x1f, R192 ;  /* 0x0000001fff037819 */ /* 0x000fc800000114c0 */
[CC--:B------:R-:W-:Y:S02]  /*0b10*/  LEA.HI R0, R3.reuse, R192.reuse, RZ, 0x7 ;  /* 0x000000c003007211 */ /* 0x0c0fe400078f38ff */
[----:B------:R-:W-:Y:S02]  /*0b20*/  LEA.HI R4, R3, R192, RZ, 0x5 ;  /* 0x000000c003047211 */ /* 0x000fe400078f28ff */
[----:B------:R-:W-:Y:S02]  /*0b30*/  LOP3.LUT R5, R0, 0xffffff80, RZ, 0xc0, !PT ;  /* 0xffffff8000057812 */ /* 0x000fe400078ec0ff */
[----:B------:R-:W-:Y:S01]  /*0b40*/  SHF.R.S32.HI R187, RZ, 0x7, R0 ;  /* 0x00000007ffbb7819 */ /* 0x000fe20000011400 */
[----:B------:R-:W-:Y:S02]  /*0b50*/  IMAD.SHL.U32 R4, R4, 0x20, RZ ;  /* 0x0000002004047824 */ /* 0x000fe400078e00ff */
[----:B------:R-:W-:Y:S01]  /*0b60*/  IMAD.IADD R186, R192, 0x1, -R5 ;  /* 0x00000001c0ba7824 */ /* 0x000fe200078e0a05 */
[----:B------:R-:W-:-:S02]  /*0b70*/  LEA.HI R0, R0, R187, RZ, 0x1 ;  /* 0x000000bb00007211 */ /* 0x000fc400078f08ff */
[----:B------:R-:W-:Y:S02]  /*0b80*/  LOP3.LUT R4, R4, 0xfffffc00, RZ, 0xc0, !PT ;  /* 0xfffffc0004047812 */ /* 0x000fe400078ec0ff */
[----:B------:R-:W-:Y:S02]  /*0b90*/  SHF.R.S32.HI R9, RZ, 0x1f, R186 ;  /* 0x0000001fff097819 */ /* 0x000fe400000114ba */
[----:B------:R-:W-:Y:S02]  /*0ba0*/  LOP3.LUT R0, R0, 0x3fffffe, RZ, 0xc0, !PT ;  /* 0x03fffffe00007812 */ /* 0x000fe400078ec0ff */
[CC--:B------:R-:W-:Y:S02]  /*0bb0*/  LEA.HI R6, R9.reuse, R186.reuse, RZ, 0x2 ;  /* 0x000000ba09067211 */ /* 0x0c0fe400078f10ff */
[----:B------:R-:W-:Y:S01]  /*0bc0*/  LEA.HI R9, R9, R186, RZ, 0x5 ;  /* 0x000000ba09097211 */ /* 0x000fe200078f28ff */
[----:B------:R-:W-:Y:S01]  /*0bd0*/  IMAD.IADD R0, R187, 0x1, -R0 ;  /* 0x00000001bb007824 */ /* 0x000fe200078e0a00 */
[----:B------:R-:W-:-:S02]  /*0be0*/  SHF.R.S32.HI R8, RZ, 0x2, R6 ;  /* 0x00000002ff087819 */ /* 0x000fc40000011406 */
[----:B------:R-:W-:Y:S02]  /*0bf0*/  SHF.R.S32.HI R11, RZ, 0x1f, R6 ;  /* 0x0000001fff0b7819 */ /* 0x000fe40000011406 */
[----:B------:R-:W-:Y:S02]  /*0c00*/  SHF.R.S32.HI R9, RZ, 0x5, R9 ;  /* 0x00000005ff097819 */ /* 0x000fe40000011409 */
[----:B------:R-:W-:-:S04]  /*0c10*/  LEA.HI R11, R11, R8, RZ, 0x3 ;  /* 0x000000080b0b7211 */ /* 0x000fc800078f18ff */
[----:B------:R-:W-:-:S05]  /*0c20*/  LOP3.LUT R11, R11, 0xfffffff8, RZ, 0xc0, !PT ;  /* 0xfffffff80b0b7812 */ /* 0x000fca00078ec0ff */
[----:B------:R-:W-:-:S04]  /*0c30*/  IMAD.IADD R8, R8, 0x1, -R11 ;  /* 0x0000000108087824 */ /* 0x000fc800078e0a0b */
[----:B------:R-:W-:-:S04]  /*0c40*/  IMAD R9, R9, 0x10, R8 ;  /* 0x0000001009097824 */ /* 0x000fc800078e0208 */
[----:B------:R-:W-:Y:S01]  /*0c50*/  IMAD R189, R0, 0x40, R9 ;  /* 0x0000004000bd7824 */ /* 0x000fe200078e0209 */
[----:B--2---:R-:W-:Y:S02]  /*0c60*/  R2UR UR4, R2 ;  /* 0x00000000020472ca */ /* 0x004fe400000e0000 */
[CC--:B------:R-:W-:Y:S02]  /*0c70*/  LEA.HI R2, R3.reuse, R192.reuse, RZ, 0x4 ;  /* 0x000000c003027211 */ /* 0x0c0fe400078f20ff */
[----:B------:R-:W-:Y:S02]  /*0c80*/  LEA.HI R3, R3, R192, RZ, 0x3 ;  /* 0x000000c003037211 */ /* 0x000fe400078f18ff */
[----:B------:R-:W-:Y:S02]  /*0c90*/  SHF.R.S32.HI R7, RZ, 0x4, R2 ;  /* 0x00000004ff077819 */ /* 0x000fe40000011402 */
[C---:B------:R-:W-:Y:S02]  /*0ca0*/  LOP3.LUT R5, R2.reuse, 0x3fffff0, RZ, 0xc0, !PT ;  /* 0x03fffff002057812 */ /* 0x040fe400078ec0ff */
[----:B------:R-:W-:-:S02]  /*0cb0*/  LEA.HI R2, R2, R7, RZ, 0x1 ;  /* 0x0000000702027211 */ /* 0x000fc400078f08ff */
[----:B------:R-:W-:Y:S01]  /*0cc0*/  SHF.R.S32.HI R18, RZ, 0x3, R3 ;  /* 0x00000003ff127819 */ /* 0x000fe20000011403 */
[----:B------:R-:W-:Y:S01]  /*0cd0*/  IMAD.IADD R5, R192, 0x1, -R5 ;  /* 0x00000001c0057824 */ /* 0x000fe200078e0a05 */
[----:B------:R-:W-:Y:S01]  /*0ce0*/  LOP3.LUT R2, R2, 0x1ffffffe, RZ, 0xc0, !PT ;  /* 0x1ffffffe02027812 */ /* 0x000fe200078ec0ff */
[----:B------:R-:W-:Y:S02]  /*0cf0*/  ULOP3.LUT UR4, UR4, 0x1, URZ, 0xfc, !UPT ;  /* 0x0000000104047892 */ /* 0x000fe4000f8efc3f */
[----:B------:R-:W-:Y:S01]  /*0d00*/  IMAD R5, R5, 0x40, R4 ;  /* 0x0000004005057824 */ /* 0x000fe200078e0204 */
[----:B------:R-:W-:Y:S02]  /*0d10*/  IADD3 R2, R7, -R2, RZ ;  /* 0x8000000207027210 */ /* 0x000fe40007ffe0ff */
[----:B------:R-:W-:Y:S01]  /*0d20*/  LOP3.LUT R7, R6, 0x7ffffffc, RZ, 0xc0, !PT ;  /* 0x7ffffffc06077812 */ /* 0x000fe200078ec0ff */
[----:B------:R-:W-:Y:S02]  /*0d30*/  IMAD.U32 R191, RZ, RZ, UR4 ;  /* 0x00000004ffbf7e24 */ /* 0x000fe4000f8e00ff */
[----:B------:R-:W-:Y:S01]  /*0d40*/  IMAD R190, R2, 0x8, R5 ;  /* 0x0000000802be7824 */ /* 0x000fe200078e0205 */
[----:B------:R-:W-:Y:S01]  /*0d50*/  LOP3.LUT R5, R3, 0x1ffffff8, RZ, 0xc0, !PT ;  /* 0x1ffffff803057812 */ /* 0x000fe200078ec0ff */
[----:B------:R-:W-:-:S02]  /*0d60*/  IMAD.IADD R7, R186, 0x1, -R7 ;  /* 0x00000001ba077824 */ /* 0x000fc400078e0a07 */
[----:B------:R-:W-:Y:S02]  /*0d70*/  IMAD.MOV.U32 R2, RZ, RZ, RZ ;  /* 0x000000ffff027224 */ /* 0x000fe400078e00ff */
[----:B------:R-:W-:Y:S02]  /*0d80*/  IMAD.IADD R5, R192, 0x1, -R5 ;  /* 0x00000001c0057824 */ /* 0x000fe400078e0a05 */
[----:B------:R-:W-:Y:S02]  /*0d90*/  IMAD R188, R7, R188, 0x80 ;  /* 0x0000008007bc7424 */ /* 0x000fe400078e02bc */
[----:B------:R-:W-:-:S07]  /*0da0*/  IMAD.SHL.U32 R17, R5, 0x8, RZ ;  /* 0x0000000805117824 */ /* 0x000fce00078e00ff */
.L_x_299:
[----:B0---45:R-:W0:Y:S01]  /*0db0*/  LDC.64 R4, c[0x0][0xc60] ;  /* 0x00031800ff047b82 */ /* 0x031e220000000a00 */
[----:B------:R-:W-:Y:S01]  /*0dc0*/  ULDC.64 UR10, c[0x0][0x208] ;  /* 0x00008200000a7ab9 */ /* 0x000fe20000000a00 */
[----:B------:R-:W-:Y:S01]  /*0dd0*/  ULDC.64 UR6, c[0x0][0xa28] ;  /* 0x00028a0000067ab9 */ /* 0x000fe20000000a00 */
[----:B------:R-:W-:Y:S01]  /*0de0*/  ULDC.64 UR8, c[0x0][0xa20] ;  /* 0x0002880000087ab9 */ /* 0x000fe20000000a00 */
[----:B0-----:R-:W-:-:S06]  /*0df0*/  IMAD.WIDE R4, R51, 0x4, R4 ;  /* 0x0000000433047825 */ /* 0x001fcc00078e0204 */
[----:B--2---:R-:W2:Y:S01]  /*0e00*/  LDG.E R4, desc[UR10][R4.64] ;  /* 0x0000000a04047981 */ /* 0x004ea2000c1e1900 */
[----:B------:R-:W-:Y:S02]  /*0e10*/  UISETP.NE.U32.AND UP0, UPT, UR6, URZ, UPT ;  /* 0x0000003f0600728c */ /* 0x000fe4000bf05070 */
[----:B------:R-:W-:Y:S02]  /*0e20*/  UISETP.NE.U32.AND UP1, UPT, UR8, URZ, UPT ;  /* 0x0000003f0800728c */ /* 0x000fe4000bf25070 */
[----:B------:R-:W-:Y:S02]  /*0e30*/  UISETP.NE.AND.EX UP0, UPT, UR7, URZ, UPT, UP0 ;  /* 0x0000003f0700728c */ /* 0x000fe4000bf05300 */
[----:B------:R-:W-:-:S04]  /*0e40*/  UISETP.NE.AND.EX UP1, UPT, UR9, URZ, UPT, UP1 ;  /* 0x0000003f0900728c */ /* 0x000fc8000bf25310 */
[----:B------:R-:W-:Y:S02]  /*0e50*/  PLOP3.LUT P0, PT, PT, PT, UP0, 0x80, 0x0 ;  /* 0x000000000000781c */ /* 0x000fe40003f0f008 */
[----:B------:R-:W-:Y:S02]  /*0e60*/  PLOP3.LUT P1, PT, PT, PT, UP1, 0x80, 0x0 ;  /* 0x000000000000781c */ /* 0x000fe40003f2f018 */
[----:B--2---:R-:W-:-:S13]  /*0e70*/  R2UR UR61, R4 ;  /* 0x00000000043d72ca */ /* 0x004fda00000e0000 */
[----:B------:R-:W-:Y:S02]  /*0e80*/  USHF.R.S32.HI UR4, URZ, 0x1f, UR61 ;  /* 0x0000001f3f047899 */ /* 0x000fe4000801143d */
[----:B------:R-:W-:Y:S02]  /*0e90*/  @UP0 ULEA UR6, UP2, UR61, UR6, 0x2 ;  /* 0x000000063d060291 */ /* 0x000fe4000f84103f */
[----:B------:R-:W-:Y:S02]  /*0ea0*/  @UP1 ULEA UR8, UP3, UR61, UR8, 0x2 ;  /* 0x000000083d081291 */ /* 0x000fe4000f86103f */
[----:B------:R-:W-:Y:S02]  /*0eb0*/  @UP0 ULEA.HI.X UR7, UR61, UR7, UR4, 0x2, UP2 ;  /* 0x000000073d070291 */ /* 0x000fe400090f1404 */
[----:B------:R-:W-:Y:S01]  /*0ec0*/  IMAD.U32 R184, RZ, RZ, UR4 ;  /* 0x00000004ffb87e24 */ /* 0x000fe2000f8e00ff */
[----:B------:R-:W-:Y:S01]  /*0ed0*/  @UP1 ULEA.HI.X UR9, UR61, UR9, UR4, 0x2, UP3 ;  /* 0x000000093d091291 */ /* 0x000fe200098f1404 */
[----:B------:R-:W-:-:S02]  /*0ee0*/  IMAD.U32 R4, RZ, RZ, UR6 ;  /* 0x00000006ff047e24 */ /* 0x000fc4000f8e00ff */
[----:B---3--:R-:W-:Y:S01]  /*0ef0*/  IMAD.U32 R6, RZ, RZ, UR8 ;  /* 0x00000008ff067e24 */ /* 0x008fe2000f8e00ff */
[----:B------:R-:W-:Y:S01]  /*0f00*/  MOV R5, UR7 ;  /* 0x0000000700057c02 */ /* 0x000fe20008000f00 */
[----:B------:R-:W-:Y:S01]  /*0f10*/  ULDC.64 UR6, c[0x0][0x3f8] ;  /* 0x0000fe0000067ab9 */ /* 0x000fe20000000a00 */
[----:B------:R-:W-:Y:S01]  /*0f20*/  IMAD.U32 R7, RZ, RZ, UR9 ;  /* 0x00000009ff077e24 */ /* 0x000fe2000f8e00ff */
[----:B------:R-:W-:Y:S02]  /*0f30*/  ULDC UR4, c[0x0][0x404] ;  /* 0x0001010000047ab9 */ /* 0x000fe40000000800 */
[----:B------:R-:W2:Y:S04]  /*0f40*/  @P0 LDG.E R4, desc[UR10][R4.64] ;  /* 0x0000000a04040981 */ /* 0x000ea8000c1e1900 */
[----:B------:R-:W3:Y:S01]  /*0f50*/  @P1 LDG.E R6, desc[UR10][R6.64] ;  /* 0x0000000a06061981 */ /* 0x000ee2000c1e1900 */
[----:B------:R-:W-:Y:S01]  /*0f60*/  UISETP.NE.U32.AND UP0, UPT, UR6, URZ, UPT ;  /* 0x0000003f0600728c */ /* 0x000fe2000bf05070 */
[----:B------:R-:W-:Y:S01]  /*0f70*/  IMAD.MOV.U32 R22, RZ, RZ, R49 ;  /* 0x000000ffff167224 */ /* 0x000fe200078e0031 */
[----:B------:R-:W-:Y:S01]  /*0f80*/  UMOV UR44, URZ ;  /* 0x0000003f002c7c82 */ /* 0x000fe20008000000 */
[----:B------:R-:W-:Y:S01]  /*0f90*/  ULDC UR6, c[0x0][0x2e0] ;  /* 0x0000b80000067ab9 */ /* 0x000fe20000000800 */
[----:B------:R-:W-:Y:S01]  /*0fa0*/  UISETP.NE.AND.EX UP0, UPT, UR7, URZ, UPT, UP0 ;  /* 0x0000003f0700728c */ /* 0x000fe2000bf05300 */
[----:B------:R-:W-:Y:S01]  /*0fb0*/  IMAD.MOV.U32 R0, RZ, RZ, RZ ;  /* 0x000000ffff007224 */ /* 0x000fe200078e00ff */
[----:B------:R-:W-:Y:S01]  /*0fc0*/  CS2R R86, SRZ ;  /* 0x0000000000567805 */ /* 0x000fe2000001ff00 */
[----:B------:R-:W-:Y:S01]  /*0fd0*/  IMAD.MOV.U32 R3, RZ, RZ, RZ ;  /* 0x000000ffff037224 */ /* 0x000fe200078e00ff */
[----:B------:R-:W-:Y:S01]  /*0fe0*/  USEL UR4, UR4, 0x1, UP0 ;  /* 0x0000000104047887 */ /* 0x000fe20008000000 */
[----:B------:R-:W-:-:S02]  /*0ff0*/  CS2R R84, SRZ ;  /* 0x0000000000547805 */ /* 0x000fc4000001ff00 */
[----:B------:R-:W-:Y:S02]  /*1000*/  CS2R R82, SRZ ;  /* 0x0000000000527805 */ /* 0x000fe4000001ff00 */
[----:B------:R-:W-:Y:S01]  /*1010*/  CS2R R80, SRZ ;  /* 0x0000000000507805 */ /* 0x000fe2000001ff00 */
[----:B------:R-:W-:Y:S01]  /*1020*/  UIMAD UR4, UR4, UR6, URZ ;  /* 0x00000006040472a4 */ /* 0x000fe2000f8e023f */
        /* <DEDUP_REMOVED lines=13> */
[----:B------:R-:W-:Y:S01]  /*1100*/  CS2R R52, SRZ ;  /* 0x0000000000347805 */ /* 0x000fe2000001ff00 */
[----:B------:R-:W-:Y:S01]  /*1110*/  IMAD.MOV.U32 R29, RZ, RZ, RZ ;  /* 0x000000ffff1d7224 */ /* 0x000fe200078e00ff */
[----:B------:R-:W-:Y:S02]  /*1120*/  CS2R R32, SRZ ;  /* 0x0000000000207805 */ /* 0x000fe4000001ff00 */
[----:B------:R-:W-:-:S02]  /*1130*/  CS2R R36, SRZ ;  /* 0x0000000000247805 */ /* 0x000fc4000001ff00 */
[----:B-1----:R-:W-:Y:S02]  /*1140*/  CS2R R46, SRZ ;  /* 0x00000000002e7805 */ /* 0x002fe4000001ff00 */
[----:B------:R-:W-:Y:S02]  /*1150*/  CS2R R44, SRZ ;  /* 0x00000000002c7805 */ /* 0x000fe4000001ff00 */
[----:B------:R-:W-:Y:S02]  /*1160*/  CS2R R42, SRZ ;  /* 0x00000000002a7805 */ /* 0x000fe4000001ff00 */
[----:B------:R-:W-:Y:S02]  /*1170*/  CS2R R40, SRZ ;  /* 0x0000000000287805 */ /* 0x000fe4000001ff00 */
[----:B------:R-:W-:Y:S01]  /*1180*/  CS2R R38, SRZ ;  /* 0x0000000000267805 */ /* 0x000fe2000001ff00 */
[----:B------:R-:W-:Y:S01]  /*1190*/  IMAD.U32 R23, RZ, RZ, UR5 ;  /* 0x00000005ff177e24 */ /* 0x000fe2000f8e00ff */
[----:B--2---:R-:W-:-:S02]  /*11a0*/  @P0 R2UR UR44, R4 ;  /* 0x00000000042c02ca */ /* 0x004fc400000e0000 */
[----:B------:R-:W-:Y:S02]  /*11b0*/  PLOP3.LUT P0, PT, PT, PT, PT, 0x80, 0x0 ;  /* 0x000000000000781c */ /* 0x000fe40003f0f070 */
[----:B---3--:R-:W-:Y:S01]  /*11c0*/  @P1 R2UR UR4, R6 ;  /* 0x00000000060412ca */ /* 0x008fe200000e0000 */
[----:B------:R-:W-:-:S14]  /*11d0*/  @P1 BRA `(.L_x_257) ;  /* 0x0000000000381947 */ /* 0x000fdc0003800000 */
[----:B------:R-:W-:Y:S02]  /*11e0*/  ULDC.64 UR6, c[0x0][0xa08] ;  /* 0x0002820000067ab9 */ /* 0x000fe40000000a00 */
[----:B------:R-:W-:-:S04]  /*11f0*/  ISETP.NE.U32.AND P1, PT, RZ, UR6, PT ;  /* 0x00000006ff007c0c */ /* 0x000fc8000bf25070 */
[----:B------:R-:W-:-:S13]  /*1200*/  ISETP.NE.AND.EX P1, PT, RZ, UR7, PT, P1 ;  /* 0x00000007ff007c0c */ /* 0x000fda000bf25310 */
[----:B------:R-:W-:Y:S05]  /*1210*/  @!P1 BRA `(.L_x_257) ;  /* 0x0000000000289947 */ /* 0x000fea0003800000 */
[----:B------:R-:W-:Y:S01]  /*1220*/  ULDC.64 UR4, c[0x0][0xa08] ;  /* 0x0002820000047ab9 */ /* 0x000fe20000000a00 */
[----:B------:R-:W-:Y:S01]  /*1230*/  ULDC.64 UR6, c[0x0][0x208] ;  /* 0x0000820000067ab9 */ /* 0x000fe20000000a00 */
[----:B------:R-:W-:-:S06]  /*1240*/  UIMAD.WIDE UR4, UR61, 0x4, UR4 ;  /* 0x000000043d0478a5 */ /* 0x000fcc000f8e0204 */
[----:B------:R-:W-:Y:S01]  /*1250*/  MOV R4, UR4 ;  /* 0x0000000400047c02 */ /* 0x000fe20008000f00 */
[----:B------:R-:W-:-:S05]  /*1260*/  IMAD.U32 R5, RZ, RZ, UR5 ;  /* 0x00000005ff057e24 */ /* 0x000fca000f8e00ff */
[----:B------:R-:W2:Y:S04]  /*1270*/  LDG.E R7, desc[UR6][R4.64] ;  /* 0x0000000604077981 */ /* 0x000ea8000c1e1900 */
[----:B------:R-:W3:Y:S01]  /*1280*/  LDG.E R6, desc[UR6][R4.64+0x4] ;  /* 0x0000040604067981 */ /* 0x000ee2000c1e1900 */
[----:B--2---:R-:W-:Y:S02]  /*1290*/  R2UR UR4, R7 ;  /* 0x00000000070472ca */ /* 0x004fe400000e0000 */
[----:B---3--:R-:W-:-:S13]  /*12a0*/  R2UR UR5, R6 ;  /* 0x00000000060572ca */ /* 0x008fda00000e0000 */
[----:B------:R-:W-:-:S12]  /*12b0*/  UIADD3 UR4, -UR4, UR5, URZ ;  /* 0x0000000504047290 */ /* 0x000fd8000fffe13f */
.L_x_257:
[----:B------:R-:W-:Y:S01]  /*12c0*/  UIADD3 UR44, -UR44, UR4, URZ ;  /* 0x000000042c2c7290 */ /* 0x000fe2000fffe13f */
[----:B------:R-:W-:Y:S02]  /*12d0*/  CS2R R88, SRZ ;  /* 0x0000000000587805 */ /* 0x000fe4000001ff00 */
[----:B------:R-:W-:Y:S02]  /*12e0*/  CS2R R34, SRZ ;  /* 0x0000000000227805 */ /* 0x000fe4000001ff00 */
[----:B------:R-:W-:Y:S01]  /*12f0*/  CS2R R90, SRZ ;  /* 0x00000000005a7805 */ /* 0x000fe2000001ff00 */
[----:B------:R-:W-:Y:S01]  /*1300*/  UISETP.GE.AND UP0, UPT, UR44, 0x1, UPT ;  /* 0x000000012c00788c */ /* 0x000fe2000bf06270 */
[----:B------:R-:W-:Y:S01]  /*1310*/  CS2R R6, SRZ ;  /* 0x0000000000067805 */ /* 0x000fe2000001ff00 */
[----:B------:R-:W-:Y:S01]  /*1320*/  UIADD3 UR4, UR44, 0x7f, URZ ;  /* 0x0000007f2c047890 */ /* 0x000fe2000fffe03f */
[----:B------:R-:W-:Y:S02]  /*1330*/  IMAD.MOV.U32 R8, RZ, RZ, RZ ;  /* 0x000000ffff087224 */ /* 0x000fe400078e00ff */
[----:B------:R-:W-:Y:S01]  /*1340*/  IMAD.MOV.U32 R10, RZ, RZ, RZ ;  /* 0x000000ffff0a7224 */ /* 0x000fe200078e00ff */
[----:B------:R-:W-:Y:S01]  /*1350*/  PLOP3.LUT P1, PT, PT, PT, UP0, 0x80, 0x0 ;  /* 0x000000000000781c */ /* 0x000fe20003f2f008 */
[----:B------:R-:W-:Y:S01]  /*1360*/  USHF.R.S32.HI UR5, URZ, 0x1f, UR4 ;  /* 0x0000001f3f057899 */ /* 0x000fe20008011404 */
[----:B------:R-:W-:-:S02]  /*1370*/  IMAD.MOV.U32 R93, RZ, RZ, RZ ;  /* 0x000000ffff5d7224 */ /* 0x000fc400078e00ff */
[----:B------:R-:W-:Y:S01]  /*1380*/  IMAD.MOV.U32 R12, RZ, RZ, RZ ;  /* 0x000000ffff0c7224 */ /* 0x000fe200078e00ff */
[----:B------:R-:W-:Y:S01]  /*1390*/  ULEA.HI UR5, UR5, UR4, URZ, 0x7 ;  /* 0x0000000405057291 */ /* 0x000fe2000f8f383f */
[----:B------:R-:W-:-:S07]  /*13a0*/  IMAD.MOV.U32 R95, RZ, RZ, RZ ;  /* 0x000000ffff5f7224 */ /* 0x000fce00078e00ff */
[----:B------:R-:W-:Y:S05]  /*13b0*/  @!P1 BRA `(.L_x_258) ;  /* 0x0000006800549947 */ /* 0x000fea0003800000 */
[----:B------:R-:W0:Y:S01]  /*13c0*/  SHFL.IDX PT, R0, R187, RZ, 0x1f ;  /* 0x00001fffbb007589 */ /* 0x000e2200000e0000 */
[----:B------:R-:W1:Y:S01]  /*13d0*/  S2UR UR8, SR_CgaCtaId ;  /* 0x00000000000879c3 */ /* 0x000e620000008800 */
[----:B------:R-:W-:Y:S01]  /*13e0*/  UMOV UR7, 0x400 ;  /* 0x0000040000077882 */ /* 0x000fe20000000000 */
[----:B------:R-:W-:Y:S01]  /*13f0*/  USHF.R.S32.HI UR45, URZ, 0x7, UR5 ;  /* 0x000000073f2d7899 */ /* 0x000fe20008011405 */
[----:B0-----:R-:W-:Y:S01]  /*1400*/  R2UR UR4, R0 ;  /* 0x00000000000472ca */ /* 0x001fe200000e0000 */
[----:B-1----:R-:W-:-:S04]  /*1410*/  ULEA UR7, UR8, UR7, 0x18 ;  /* 0x0000000708077291 */ /* 0x002fc8000f8ec03f */
[----:B------:R-:W-:-:S04]  /*1420*/  UIADD3 UR7, UR7, 0x10400, URZ ;  /* 0x0001040007077890 */ /* 0x000fc8000fffe03f */
[----:B------:R-:W-:-:S04]  /*1430*/  ULOP3.LUT UP0, URZ, UR7, 0x3ff, URZ, 0xc0, !UPT ;  /* 0x000003ff073f7892 */ /* 0x000fc8000f80c03f */
[----:B------:R-:W-:Y:S02]  /*1440*/  ULEA.HI UR6, UR4, UR4, URZ, 0x1 ;  /* 0x0000000404067291 */ /* 0x000fe4000f8f083f */
[----:B------:R-:W-:Y:S02]  /*1450*/  PLOP3.LUT P0, PT, PT, PT, UP0, 0x80, 0x0 ;  /* 0x000000000000781c */ /* 0x000fe40003f0f008 */
[----:B------:R-:W-:-:S04]  /*1460*/  ULOP3.LUT UR6, UR6, 0x1e, URZ, 0xc0, !UPT ;  /* 0x0000001e06067892 */ /* 0x000fc8000f8ec03f */
        /* <DEDUP_REMOVED lines=9> */
[----:B------:R0:W1:Y:S01]  /*1500*/  LDC.64 R14, c[0x4][R0] ;  /* 0x01000000000e7b82 */ /* 0x0000620000000a00 */
[----:B------:R-:W-:Y:S01]  /*1510*/  MOV R5, UR5 ;  /* 0x0000000500057c02 */ /* 0x000fe20008000f00 */
[----:B------:R-:W-:Y:S01]  /*1520*/  ULDC.64 UR4, c[0x4][0xc0] ;  /* 0x0100300000047ab9 */ /* 0x000fe20000000a00 */
[----:B------:R-:W-:Y:S02]  /*1530*/  IMAD.U32 R10, RZ, RZ, UR6 ;  /* 0x00000006ff0a7e24 */ /* 0x000fe4000f8e00ff */
[----:B------:R-:W-:Y:S02]  /*1540*/  IMAD.U32 R6, RZ, RZ, UR4 ;  /* 0x00000004ff067e24 */ /* 0x000fe4000f8e00ff */
[----:B------:R-:W-:-:S02]  /*1550*/  IMAD.U32 R7, RZ, RZ, UR5 ;  /* 0x00000005ff077e24 */ /* 0x000fc4000f8e00ff */
[----:B------:R-:W-:Y:S02]  /*1560*/  IMAD.U32 R11, RZ, RZ, UR7 ;  /* 0x00000007ff0b7e24 */ /* 0x000fe4000f8e00ff */
[----:B------:R-:W-:Y:S02]  /*1570*/  IMAD.MOV.U32 R8, RZ, RZ, 0x70 ;  /* 0x00000070ff087424 */ /* 0x000fe400078e00ff */
[----:B------:R-:W-:Y:S02]  /*1580*/  IMAD.MOV.U32 R12, RZ, RZ, 0x1 ;  /* 0x00000001ff0c7424 */ /* 0x000fe400078e00ff */
[----:B0-----:R-:W-:-:S07]  /*1590*/  IMAD.MOV.U32 R13, RZ, RZ, RZ ;  /* 0x000000ffff0d7224 */ /* 0x001fce00078e00ff */
[----:B------:R-:W-:-:S07]  /*15a0*/  LEPC R20, `(.L_x_259) ;  /* 0x000000001014794e */ /* 0x000fce0000000000 */
[----:B-1----:R-:W-:Y:S05]  /*15b0*/  CALL.ABS.NOINC R14 ;  /* 0x000000000e007343 */ /* 0x002fea0003c00000 */
.L_x_259:
[----:B------:R-:W0:Y:S01]  /*15c0*/  S2UR UR5, SR_CgaCtaId ;  /* 0x00000000000579c3 */ /* 0x000e220000008800 */
[----:B------:R-:W-:Y:S01]  /*15d0*/  LEA.HI R0, R185, R185, RZ, 0x1 ;  /* 0x000000b9b9007211 */ /* 0x000fe200078f08ff */
[----:B------:R-:W-:Y:S01]  /*15e0*/  UMOV UR4, 0x400 ;  /* 0x0000040000047882 */ /* 0x000fe20000000000 */
[----:B------:R-:W-:Y:S01]  /*15f0*/  R2UR UR6, R191 ;  /* 0x00000000bf0672ca */ /* 0x000fe200000e0000 */
[----:B------:R-:W-:Y:S01]  /*1600*/  BSSY B0, `(.L_x_260) ;  /* 0x000000a000007945 */ /* 0x000fe20003800000 */
[----:B------:R-:W-:-:S04]  /*1610*/  LOP3.LUT R0, R0, 0xfffffffe, RZ, 0xc0, !PT ;  /* 0xfffffffe00007812 */ /* 0x000fc800078ec0ff */
[----:B------:R-:W-:-:S04]  /*1620*/  IADD3 R3, R185, -R0, RZ ;  /* 0x80000000b9037210 */ /* 0x000fc80007ffe0ff */
[----:B------:R-:W-:-:S03]  /*1630*/  SHF.L.U32 R3, R3, 0x1f, RZ ;  /* 0x0000001f03037819 */ /* 0x000fc600000006ff */
[----:B------:R-:W-:-:S05]  /*1640*/  IMAD.U32 R4, RZ, RZ, UR6 ;  /* 0x00000006ff047e24 */ /* 0x000fca000f8e00ff */
[----:B------:R-:W-:Y:S01]  /*1650*/  ISETP.NE.AND P0, PT, R4, 0x3, PT ;  /* 0x000000030400780c */ /* 0x000fe20003f05270 */
[----:B0-----:R-:W-:-:S06]  /*1660*/  ULEA UR4, UR5, UR4, 0x18 ;  /* 0x0000000405047291 */ /* 0x001fcc000f8ec03f */
[----:B------:R-:W-:-:S04]  /*1670*/  IMAD.U32 R0, RZ, RZ, UR4 ;  /* 0x00000004ff007e24 */ /* 0x000fc8000f8e00ff */
[----:B------:R-:W0:Y:S02]  /*1680*/  SYNCS.PHASECHK.TRANS64.TRYWAIT P1, [R0+URZ+0x34800], R3 ;  /* 0x03480003000075a7 */ /* 0x000e24000802017f */
[----:B0-----:R-:W-:Y:S05]  /*1690*/  @!P1 BRA `(.L_x_261) ;  /* 0x000000d400289947 */ /* 0x001fea0003800000 */
.L_x_385:
[----:B------:R-:W-:Y:S05]  /*16a0*/  BSYNC B0 ;  /* 0x0000000000007941 */ /* 0x000fea0003800000 */
.L_x_260:
[----:B------:R-:W-:Y:S05]  /*16b0*/  @!P0 BRA `(.L_x_262) ;  /* 0x0000000000048947 */ /* 0x000fea0003800000 */
[----:B------:R-:W-:Y:S01]  /*16c0*/  BPT.TRAP 0x1 ;  /* 0x000000040000795c */ /* 0x000fe20000300000 */
.L_x_262:
[----:B0-----:R-:W-:Y:S01]  /*16d0*/  IMAD R3, R2, 0x8, R0 ;  /* 0x0000000802037824 */ /* 0x001fe200078e0200 */
[----:B------:R-:W-:-:S04]  /*16e0*/  SHF.L.U32 R4, R16, 0x1f, RZ ;  /* 0x0000001f10047819 */ /* 0x000fc800000006ff */
[----:B------:R0:W1:Y:S01]  /*16f0*/  SYNCS.PHASECHK.TRANS64.TRYWAIT P2, [R3+URZ+0x34830], R4 ;  /* 0x03483004030075a7 */ /* 0x000062000804017f */
[----:B------:R-:W-:Y:S05]  /*1700*/  @!P0 BRA `(.L_x_263) ;  /* 0x0000000000048947 */ /* 0x000fea0003800000 */
[----:B------:R-:W-:Y:S01]  /*1710*/  BPT.TRAP 0x1 ;  /* 0x000000040000795c */ /* 0x000fe20000300000 */
.L_x_263:
[----:B------:R-:W2:Y:S01]  /*1720*/  S2R R5, SR_TID.X ;  /* 0x0000000000057919 */ /* 0x000ea20000002100 */
[----:B------:R-:W-:Y:S01]  /*1730*/  IMAD.MOV.U32 R151, RZ, RZ, RZ ;  /* 0x000000ffff977224 */ /* 0x000fe200078e00ff */
[----:B--2---:R-:W-:Y:S01]  /*1740*/  LOP3.LUT P1, RZ, R5, 0x7f, RZ, 0xc0, !PT ;  /* 0x0000007f05ff7812 */ /* 0x004fe2000782c0ff */
[----:B-1----:R-:W-:-:S12]  /*1750*/  @P2 BRA `(.L_x_264) ;  /* 0x0000000000082947 */ /* 0x002fd80003800000 */
[----:B------:R-:W1:Y:S02]  /*1760*/  SYNCS.PHASECHK.TRANS64.TRYWAIT P2, [R3+URZ+0x34830], R4 ;  /* 0x03483004030075a7 */ /* 0x000e64000804017f */
[----:B-1----:R-:W-:Y:S05]  /*1770*/  @!P2 BRA `(.L_x_265) ;  /* 0x000000d40004a947 */ /* 0x002fea0003800000 */
.L_x_264:
[----:B------:R-:W-:Y:S05]  /*1780*/  WARPSYNC.ALL ;  /* 0x0000000000007948 */ /* 0x000fea0003800000 */
[----:B------:R-:W-:Y:S01]  /*1790*/  R2UR UR4, R0 ;  /* 0x00000000000472ca */ /* 0x000fe200000e0000 */
[----:B------:R-:W-:Y:S01]  /*17a0*/  ULOP3.LUT UR56, UR56, 0x10000, URZ, 0xfc, !UPT ;  /* 0x0001000038387892 */ /* 0x000fe2000f8efc3f */
[----:B------:R-:W-:Y:S01]  /*17b0*/  R2UR UR58, R2 ;  /* 0x00000000023a72ca */ /* 0x000fe200000e0000 */
[----:B------:R-:W-:Y:S01]  /*17c0*/  WARPGROUP.ARRIVE ;  /* 0x00000000000079c5 */ /* 0x000fe20000000000 */
[----:B------:R-:W-:Y:S01]  /*17d0*/  UMOV UR57, 0x40000040 ;  /* 0x4000004000397882 */ /* 0x000fe20000000000 */
[----:B------:R-:W-:Y:S01]  /*17e0*/  UMOV UR59, 0x40000040 ;  /* 0x40000040003b7882 */ /* 0x000fe20000000000 */
[----:B------:R-:W-:Y:S01]  /*17f0*/  UIADD3 UR52, UR56, 0x2, URZ ;  /* 0x0000000238347890 */ /* 0x000fe2000fffe03f */
[----:B------:R-:W-:Y:S01]  /*1800*/  VIADD R6, R188, UR44 ;  /* 0x0000002cbc067c36 */ /* 0x000fe20008000000 */
[----:B------:R-:W-:Y:S01]  /*1810*/  UMOV UR53, 0x40000040 ;  /* 0x4000004000357882 */ /* 0x000fe20000000000 */
[----:B------:R-:W-:Y:S01]  /*1820*/  UMOV UR55, 0x40000040 ;  /* 0x4000004000377882 */ /* 0x000fe20000000000 */
[----:B------:R-:W-:Y:S01]  /*1830*/  UIADD3 UR8, UR56, 0x4, URZ ;  /* 0x0000000438087890 */ /* 0x000fe2000fffe03f */
[----:B------:R-:W-:Y:S01]  /*1840*/  IMAD.U32 R9, RZ, RZ, UR45 ;  /* 0x0000002dff097e24 */ /* 0x000fe2000f8e00ff */
[----:B------:R-:W-:Y:S01]  /*1850*/  UMOV UR9, 0x40000040 ;  /* 0x4000004000097882 */ /* 0x000fe20000000000 */
[----:B------:R-:W-:Y:S01]  /*1860*/  UIADD3 UR4, UR4, 0x1c400, URZ ;  /* 0x0001c40004047890 */ /* 0x000fe2000fffe03f */
[----:B------:R-:W-:Y:S01]  /*1870*/  P2R R8, PR, RZ, 0x1 ;  /* 0x00000001ff087803 */ /* 0x000fe20000000000 */
[----:B------:R-:W-:Y:S01]  /*1880*/  UMOV UR11, 0x40000040 ;  /* 0x40000040000b7882 */ /* 0x000fe20000000000 */
[----:B------:R-:W-:Y:S01]  /*1890*/  UIADD3 UR12, UR56, 0x6, URZ ;  /* 0x00000006380c7890 */ /* 0x000fe2000fffe03f */
[----:B------:R-:W-:Y:S01]  /*18a0*/  IMAD R6, R9, -0x80, R6 ;  /* 0xffffff8009067824 */ /* 0x000fe200078e0206 */
[----:B------:R-:W-:Y:S01]  /*18b0*/  USHF.R.U32.HI UR4, URZ, 0x4, UR4 ;  /* 0x000000043f047899 */ /* 0x000fe20008011604 */
[----:B01----:R-:W-:Y:S01]  /*18c0*/  @!P1 IADD3 R3, R3, 0x34840, RZ ;  /* 0x0003484003039810 */ /* 0x003fe20007ffe0ff */
[----:B------:R-:W-:Y:S01]  /*18d0*/  UMOV UR13, 0x40000040 ;  /* 0x40000040000d7882 */ /* 0x000fe20000000000 */
[----:B------:R-:W-:Y:S01]  /*18e0*/  UMOV UR15, 0x40000040 ;  /* 0x40000040000f7882 */ /* 0x000fe20000000000 */
[----:B------:R-:W-:Y:S01]  /*18f0*/  ULOP3.LUT UR4, UR4, 0x3fff, URZ, 0xc0, !UPT ;  /* 0x00003fff04047892 */ /* 0x000fe2000f8ec03f */
[C---:B------:R-:W-:Y:S01]  /*1900*/  ISETP.GT.AND P2, PT, R6.reuse, RZ, PT ;  /* 0x000000ff0600720c */ /* 0x040fe20003f44270 */
[----:B------:R-:W-:Y:S01]  /*1910*/  UIADD3 UR16, UR56, 0x400, URZ ;  /* 0x0000040038107890 */ /* 0x000fe2000fffe03f */
[C---:B------:R-:W-:Y:S01]  /*1920*/  ISETP.GT.AND P3, PT, R6.reuse, 0x1, PT ;  /* 0x000000010600780c */ /* 0x040fe20003f64270 */
[----:B------:R-:W-:Y:S01]  /*1930*/  ULOP3.LUT UR60, UR4, 0x10000, URZ, 0xfc, !UPT ;  /* 0x00010000043c7892 */ /* 0x000fe2000f8efc3f */
[C---:B------:R-:W-:Y:S01]  /*1940*/  ISETP.GT.AND P6, PT, R6.reuse, 0x8, PT ;  /* 0x000000080600780c */ /* 0x040fe20003fc4270 */
[----:B------:R-:W-:Y:S01]  /*1950*/  UMOV UR17, 0x40000040 ;  /* 0x4000004000117882 */ /* 0x000fe20000000000 */
[----:B------:R-:W-:Y:S01]  /*1960*/  UMOV UR19, 0x40000040 ;  /* 0x4000004000137882 */ /* 0x000fe20000000000 */
[----:B------:R-:W-:Y:S01]  /*1970*/  UIMAD UR58, UR58, 0xc00, UR60 ;  /* 0x00000c003a3a78a4 */ /* 0x000fe2000f8e023c */
[C---:B------:R-:W-:Y:S01]  /*1980*/  ISETP.GT.AND P5, PT, R6.reuse, 0x9, PT ;  /* 0x000000090600780c */ /* 0x040fe20003fa4270 */
[----:B------:R-:W-:Y:S01]  /*1990*/  UIADD3 UR20, UR56, 0x402, URZ ;  /* 0x0000040238147890 */ /* 0x000fe2000fffe03f */
[----:B------:R-:W-:Y:S01]  /*19a0*/  ISETP.GT.AND P4, PT, R6, 0x10, PT ;  /* 0x000000100600780c */ /* 0x000fe20003f84270 */
[----:B------:R-:W-:Y:S01]  /*19b0*/  UIADD3 UR54, UR58, 0x2, URZ ;  /* 0x000000023a367890 */ /* 0x000fe2000fffe03f */
[----:B------:R-:W-:Y:S01]  /*19c0*/  @!P1 PRMT R3, RZ, 0x654, R3 ;  /* 0x00000654ff039816 */ /* 0x000fe20000000003 */
[----:B------:R-:W-:Y:S01]  /*19d0*/  UIADD3 UR10, UR58, 0x4, URZ ;  /* 0x000000043a0a7890 */ /* 0x000fe2000fffe03f */
[----:B------:R-:W-:Y:S01]  /*19e0*/  IMAD.MOV.U32 R150, RZ, RZ, R151 ;  /* 0x000000ffff967224 */ /* 0x000fe200078e0097 */
[----:B------:R-:W-:-:S02]  /*19f0*/  UIADD3 UR14, UR58, 0x6, URZ ;  /* 0x000000063a0e7890 */ /* 0x000fc4000fffe03f */
[----:B------:R-:W-:Y:S01]  /*1a00*/  HGMMA.64x128x16.F32.BF16 R24, gdesc[UR56], RZ, !UPT, gsb0 ;  /* 0x01e00000381879f0 */ /* 0x000fe2000c0018ff */
[----:B------:R-:W-:Y:S01]  /*1a10*/  UIADD3 UR18, UR58, 0x400, URZ ;  /* 0x000004003a127890 */ /* 0x000fe2000fffe03f */
[--C-:B------:R-:W-:Y:S01]  /*1a20*/  IMAD.MOV.U32 R149, RZ, RZ, R151.reuse ;  /* 0x000000ffff957224 */ /* 0x100fe200078e0097 */
[----:B------:R-:W-:Y:S01]  /*1a30*/  UIADD3 UR22, UR58, 0x402, URZ ;  /* 0x000004023a167890 */ /* 0x000fe2000fffe03f */
[--C-:B------:R-:W-:Y:S01]  /*1a40*/  IMAD.MOV.U32 R148, RZ, RZ, R151.reuse ;  /* 0x000000ffff947224 */ /* 0x100fe200078e0097 */
        /* <DEDUP_REMOVED lines=38> */
[----:B------:R-:W-:Y:S01]  /*1cb0*/  ULDC UR4, c[0x0][0x9d8] ;  /* 0x0002760000047ab9 */ /* 0x000fe20000000800 */
[----:B------:R-:W-:Y:S01]  /*1cc0*/  ULDC UR5, c[0x0][0x988] ;  /* 0x0002620000057ab9 */ /* 0x000fe20000000800 */
[----:B------:R-:W-:Y:S01]  /*1cd0*/  UISETP.GE.AND UP0, UPT, UR44, 0x81, UPT ;  /* 0x000000812c00788c */ /* 0x000fe2000bf06270 */
        /* <DEDUP_REMOVED lines=58> */
[----:B------:R-:W0:Y:S01]  /*2080*/  MUFU.TANH R24, R24 ;  /* 0x0000001800187308 */ /* 0x000e220000002400 */
[----:B------:R-:W-:Y:S01]  /*2090*/  FMUL.FTZ R33, R33, UR4 ;  /* 0x0000000421217c20 */ /* 0x000fe20008410000 */
        /* <DEDUP_REMOVED lines=15> */
[----:B0-----:R-:W-:Y:S01]  /*2190*/  FSEL R11, R24, -INF , P2 ;  /* 0xff800000180b7808 */ /* 0x001fe20001000000 */
[----:B------:R-:W-:Y:S01]  /*21a0*/  FMUL.FTZ R42, R42, UR4 ;  /* 0x000000042a2a7c20 */ /* 0x000fe20008410000 */
[----:B------:R-:W-:Y:S01]  /*21b0*/  FMUL.FTZ R48, R48, UR4 ;  /* 0x0000000430307c20 */ /* 0x000fe20008410000 */
[----:B------:R-:W-:Y:S01]  /*21c0*/  FMUL.FTZ R49, R49, UR4 ;  /* 0x0000000431317c20 */ /* 0x000fe20008410000 */
[----:B------:R-:W-:Y:S01]  /*21d0*/  FMUL.FTZ R43, R43, UR4 ;  /* 0x000000042b2b7c20 */ /* 0x000fe20008410000 */
[----:B------:R-:W-:Y:S01]  /*21e0*/  FMUL.FTZ R46, R46, UR4 ;  /* 0x000000042e2e7c20 */ /* 0x000fe20008410000 */
[----:B------:R-:W-:Y:S01]  /*21f0*/  FMUL.FTZ R52, R52, UR4 ;  /* 0x0000000434347c20 */ /* 0x000fe20008410000 */
[----:B------:R-:W0:Y:S01]  /*2200*/  MUFU.TANH R29, R29 ;  /* 0x0000001d001d7308 */ /* 0x000e220000002400 */
        /* <DEDUP_REMOVED lines=16> */
[----:B0-----:R-:W-:Y:S01]  /*2310*/  FSEL R91, R29, -INF , P5 ;  /* 0xff8000001d5b7808 */ /* 0x001fe20002800000 */
[----:B------:R-:W-:Y:S01]  /*2320*/  FMUL.FTZ R58, R58, UR4 ;  /* 0x000000043a3a7c20 */ /* 0x000fe20008410000 */
[----:B------:R-:W-:Y:S01]  /*2330*/  FMUL.FTZ R64, R64, UR4 ;  /* 0x0000000440407c20 */ /* 0x000fe20008410000 */
[----:B------:R-:W-:Y:S01]  /*2340*/  FMUL.FTZ R65, R65, UR4 ;  /* 0x0000000441417c20 */ /* 0x000fe20008410000 */
[----:B------:R-:W-:Y:S01]  /*2350*/  FMNMX.FTZ R12, R91, R12, !PT ;  /* 0x0000000c5b0c7209 */ /* 0x000fe20007810000 */
[----:B------:R-:W-:Y:S01]  /*2360*/  FMUL.FTZ R59, R59, UR4 ;  /* 0x000000043b3b7c20 */ /* 0x000fe20008410000 */
[----:B------:R-:W-:Y:S01]  /*2370*/  FMUL.FTZ R62, R62, UR4 ;  /* 0x000000043e3e7c20 */ /* 0x000fe20008410000 */
[----:B------:R-:W0:Y:S01]  /*2380*/  MUFU.TANH R4, R27 ;  /* 0x0000001b00047308 */ /* 0x000e220000002400 */
[----:B-1----:R-:W-:Y:S01]  /*2390*/  FSEL R5, R5, -INF , P2 ;  /* 0xff80000005057808 */ /* 0x002fe20001000000 */
[----:B------:R-:W-:Y:S01]  /*23a0*/  FMUL.FTZ R68, R68, UR4 ;  /* 0x0000000444447c20 */ /* 0x000fe20008410000 */
[----:B------:R-:W-:Y:S01]  /*23b0*/  ISETP.GT.AND P2, PT, R6, 0x11, PT ;  /* 0x000000110600780c */ /* 0x000fe20003f44270 */
        /* <DEDUP_REMOVED lines=15> */
[----:B------:R-:W-:Y:S01]  /*24b0*/  ISETP.GT.AND P3, PT, R6, 0x18, PT ;  /* 0x000000180600780c */ /* 0x000fe20003f64270 */
        /* <DEDUP_REMOVED lines=18> */
[----:B------:R2:W-:Y:S02]  /*25e0*/  @!P1 SYNCS.ARRIVE.TRANS64.RED.A1T0 RZ, [R3+URZ], RZ ;  /* 0x000000ff03ff99a7 */ /* 0x0005e4000810043f */
[----:B------:R-:W3:Y:S01]  /*25f0*/  MUFU.TANH R37, R37 ;  /* 0x0000002500257308 */ /* 0x000ee20000002400 */
[----:B0-----:R-:W-:-:S04]  /*2600*/  FSEL R97, R36, -INF , P3 ;  /* 0xff80000024617808 */ /* 0x001fc80001800000 */
[----:B------:R-:W-:-:S03]  /*2610*/  FMNMX.FTZ R12, R97, R12, !PT ;  /* 0x0000000c610c7209 */ /* 0x000fc60007810000 */
[----:B------:R-:W0:Y:S01]  /*2620*/  MUFU.TANH R15, R34 ;  /* 0x00000022000f7308 */ /* 0x000e220000002400 */
[----:B-1----:R-:W-:Y:S02]  /*2630*/  FSEL R13, R13, -INF , P5 ;  /* 0xff8000000d0d7808 */ /* 0x002fe40002800000 */
[----:B------:R-:W-:-:S05]  /*2640*/  ISETP.GT.AND P5, PT, R6, 0x20, PT ;  /* 0x000000200600780c */ /* 0x000fca0003fa4270 */
[----:B------:R-:W1:Y:S01]  /*2650*/  MUFU.TANH R40, R40 ;  /* 0x0000002800287308 */ /* 0x000e620000002400 */
[----:B---3--:R-:W-:-:S04]  /*2660*/  FSEL R99, R37, -INF , P6 ;  /* 0xff80000025637808 */ /* 0x008fc80003000000 */
[----:B------:R-:W-:-:S03]  /*2670*/  FMNMX.FTZ R12, R99, R12, !PT ;  /* 0x0000000c630c7209 */ /* 0x000fc60007810000 */
[----:B------:R-:W3:Y:S01]  /*2680*/  MUFU.TANH R21, R35 ;  /* 0x0000002300157308 */ /* 0x000ee20000002400 */
[----:B0-----:R-:W-:Y:S02]  /*2690*/  FSEL R15, R15, -INF , P4 ;  /* 0xff8000000f0f7808 */ /* 0x001fe40002000000 */
[----:B------:R-:W-:-:S05]  /*26a0*/  ISETP.GT.AND P4, PT, R6, 0x21, PT ;  /* 0x000000210600780c */ /* 0x000fca0003f84270 */
[----:B------:R-:W0:Y:S01]  /*26b0*/  MUFU.TANH R41, R41 ;  /* 0x0000002900297308 */ /* 0x000e220000002400 */
[----:B-1----:R-:W-:-:S04]  /*26c0*/  FSEL R101, R40, -INF , P5 ;  /* 0xff80000028657808 */ /* 0x002fc80002800000 */
[----:B------:R-:W-:-:S03]  /*26d0*/  FMNMX.FTZ R12, R101, R12, !PT ;  /* 0x0000000c650c7209 */ /* 0x000fc60007810000 */
[----:B------:R-:W1:Y:S01]  /*26e0*/  MUFU.TANH R38, R38 ;  /* 0x0000002600267308 */ /* 0x000e620000002400 */
[----:B---3--:R-:W-:Y:S02]  /*26f0*/  FSEL R21, R21, -INF , P2 ;  /* 0xff80000015157808 */ /* 0x008fe40001000000 */
[----:B------:R-:W-:-:S05]  /*2700*/  ISETP.GT.AND P2, PT, R6, 0x28, PT ;  /* 0x000000280600780c */ /* 0x000fca0003f44270 */
        /* <DEDUP_REMOVED lines=125> */
[----:B------:R-:W-:Y:S01]  /*2ee0*/  ISETP.GT.AND P2, PT, R6, 0x79, PT ;  /* 0x000000790600780c */ /* 0x000fe20003f44270 */
[----:B------:R-:W-:-:S04]  /*2ef0*/  IMAD.U32 R6, RZ, RZ, UR5 ;  /* 0x00000005ff067e24 */ /* 0x000fc8000f8e00ff */
[----:B------:R-:W-:Y:S01]  /*2f00*/  MUFU.TANH R82, R82 ;  /* 0x0000005200527308 */ /* 0x000fe20000002400 */
[----:B0-----:R-:W-:-:S04]  /*2f10*/  FSEL R145, R84, -INF , P3 ;  /* 0xff80000054917808 */ /* 0x001fc80001800000 */
[----:B------:R-:W-:-:S03]  /*2f20*/  FMNMX.FTZ R12, R145, R12, !PT ;  /* 0x0000000c910c7209 */ /* 0x000fc60007810000 */
[----:B------:R-:W-:Y:S01]  /*2f30*/  MUFU.TANH R83, R83 ;  /* 0x0000005300537308 */ /* 0x000fe20000002400 */
[----:B-1----:R-:W-:-:S04]  /*2f40*/  FSEL R147, R85, -INF , P2 ;  /* 0xff80000055937808 */ /* 0x002fc80001000000 */
[----:B------:R-:W-:-:S03]  /*2f50*/  FMNMX.FTZ R12, R147, R12, !PT ;  /* 0x0000000c930c7209 */ /* 0x000fc60007810000 */
[----:B------:R-:W-:Y:S02]  /*2f60*/  MUFU.TANH R86, R86 ;  /* 0x0000005600567308 */ /* 0x000fe40000002400 */
[----:B------:R-:W0:Y:S06]  /*2f70*/  SHFL.BFLY PT, R9, R12, 0x2, 0x1f ;  /* 0x0c401f000c097f89 */ /* 0x000e2c00000e0000 */
[----:B------:R-:W1:Y:S02]  /*2f80*/  MUFU.TANH R87, R87 ;  /* 0x0000005700577308 */ /* 0x000e640000002400 */
[----:B-1----:R-:W-:-:S02]  /*2f90*/  FSEL R87, R87, -INF , P2 ;  /* 0xff80000057577808 */ /* 0x002fc40001000000 */
[----:B0-----:R-:W-:-:S05]  /*2fa0*/  FMNMX.FTZ R14, R12, R9, !PT ;  /* 0x000000090c0e7209 */ /* 0x001fca0007810000 */
[----:B------:R-:W0:Y:S02]  /*2fb0*/  SHFL.BFLY PT, R9, R14, 0x1, 0x1f ;  /* 0x0c201f000e097f89 */ /* 0x000e2400000e0000 */
[----:B0-----:R-:W-:-:S04]  /*2fc0*/  FMNMX.FTZ R9, R14, R9, !PT ;  /* 0x000000090e097209 */ /* 0x001fc80007810000 */
[C---:B------:R-:W-:Y:S01]  /*2fd0*/  FSETP.NEU.FTZ.AND P0, PT, R9.reuse, -INF , PT ;  /* 0xff8000000900780b */ /* 0x040fe20003f1d000 */
[----:B------:R-:W-:-:S05]  /*2fe0*/  FMUL.FTZ R20, R9, R6 ;  /* 0x0000000609147220 */ /* 0x000fca0000410000 */
[----:B------:R-:W-:Y:S02]  /*2ff0*/  FSEL R20, R20, RZ, P0 ;  /* 0x000000ff14147208 */ /* 0x000fe40000000000 */
[----:B------:R-:W-:Y:S02]  /*3000*/  ISETP.NE.AND P0, PT, R8, RZ, PT ;  /* 0x000000ff0800720c */ /* 0x000fe40003f05270 */
[----:B------:R-:W0:Y:S01]  /*3010*/  MUFU.TANH R8, R79 ;  /* 0x0000004f00087308 */ /* 0x000e220000002400 */
[--C-:B------:R-:W-:Y:S01]  /*3020*/  FFMA.FTZ R67, R10, R6, -R20.reuse ;  /* 0x000000060a437223 */ /* 0x100fe20000010814 */
[----:B------:R-:W-:Y:S01]  /*3030*/  FMNMX.FTZ R10, R5, R4, !PT ;  /* 0x00000004050a7209 */ /* 0x000fe20007810000 */
[-CC-:B------:R-:W-:Y:S01]  /*3040*/  FFMA.FTZ R182, R89, R6.reuse, -R20.reuse ;  /* 0x0000000659b67223 */ /* 0x180fe20000010814 */
        /* <DEDUP_REMOVED lines=8> */
[----:B------:R-:W-:Y:S01]  /*30d0*/  MUFU.EX2 R67, R67 ;  /* 0x0000004300437308 */ /* 0x000fe20000000800 */
[----:B------:R-:W-:Y:S01]  /*30e0*/  FSEL R95, R86, -INF , P3 ;  /* 0xff800000565f7808 */ /* 0x000fe20001800000 */
[--C-:B------:R-:W-:Y:S01]  /*30f0*/  FFMA.FTZ R178, R97, R6, -R20.reuse ;  /* 0x0000000661b27223 */ /* 0x100fe20000010814 */
[----:B------:R-:W-:Y:S01]  /*3100*/  FMNMX.FTZ R10, R15, R10, !PT ;  /* 0x0000000a0f0a7209 */ /* 0x000fe20007810000 */
[-CC-:B------:R-:W-:Y:S01]  /*3110*/  FFMA.FTZ R73, R99, R6.reuse, -R20.reuse ;  /* 0x0000000663497223 */ /* 0x180fe20000010814 */
[----:B0-----:R-:W-:Y:S01]  /*3120*/  FSEL R89, R8, -INF , P6 ;  /* 0xff80000008597808 */ /* 0x001fe20003000000 */
[--C-:B------:R-:W-:Y:S01]  /*3130*/  FFMA.FTZ R172, R101, R6, -R20.reuse ;  /* 0x0000000665ac7223 */ /* 0x100fe20000010814 */
[----:B------:R-:W-:Y:S01]  /*3140*/  FMNMX.FTZ R10, R21, R10, !PT ;  /* 0x0000000a150a7209 */ /* 0x000fe20007810000 */
[----:B------:R-:W0:Y:S01]  /*3150*/  MUFU.EX2 R180, R180 ;  /* 0x000000b400b47308 */ /* 0x000e220000000800 */
        /* <DEDUP_REMOVED lines=35> */
[----:B------:R-:W-:Y:S01]  /*3390*/  FFMA.FTZ R20, R147, R6, -R20 ;  /* 0x0000000693147223 */ /* 0x000fe20000010814 */
[--C-:B------:R-:W-:Y:S01]  /*33a0*/  IMAD.MOV.U32 R147, RZ, RZ, R151.reuse ;  /* 0x000000ffff937224 */ /* 0x100fe200078e0097 */
[-C--:B------:R-:W-:Y:S01]  /*33b0*/  MOV R121, R151.reuse ;  /* 0x0000009700797202 */ /* 0x080fe20000000f00 */
[--C-:B------:R-:W-:Y:S01]  /*33c0*/  IMAD.MOV.U32 R125, RZ, RZ, R151.reuse ;  /* 0x000000ffff7d7224 */ /* 0x100fe200078e0097 */
[----:B------:R-:W-:Y:S01]  /*33d0*/  FMNMX.FTZ R10, R43, R10, !PT ;  /* 0x0000000a2b0a7209 */ /* 0x000fe20007810000 */
[----:B------:R-:W2:Y:S01]  /*33e0*/  MUFU.EX2 R178, R178 ;  /* 0x000000b200b27308 */ /* 0x000ea20000000800 */
[--C-:B------:R-:W-:Y:S01]  /*33f0*/  IMAD.MOV.U32 R123, RZ, RZ, R151.reuse ;  /* 0x000000ffff7b7224 */ /* 0x100fe200078e0097 */
[-C--:B------:R-:W-:Y:S01]  /*3400*/  MOV R113, R151.reuse ;  /* 0x0000009700717202 */ /* 0x080fe20000000f00 */
[--C-:B------:R-:W-:Y:S01]  /*3410*/  IMAD.MOV.U32 R119, RZ, RZ, R151.reuse ;  /* 0x000000ffff777224 */ /* 0x100fe200078e0097 */
[----:B------:R-:W-:Y:S01]  /*3420*/  FMNMX.FTZ R10, R45, R10, !PT ;  /* 0x0000000a2d0a7209 */ /* 0x000fe20007810000 */
[--C-:B------:R-:W-:Y:S01]  /*3430*/  IMAD.MOV.U32 R117, RZ, RZ, R151.reuse ;  /* 0x000000ffff757224 */ /* 0x100fe200078e0097 */
[----:B------:R-:W-:Y:S01]  /*3440*/  MOV R105, R151 ;  /* 0x0000009700697202 */ /* 0x000fe20000000f00 */
[--C-:B------:R-:W-:Y:S01]  /*3450*/  IMAD.MOV.U32 R115, RZ, RZ, R151.reuse ;  /* 0x000000ffff737224 */ /* 0x100fe200078e0097 */
[----:B------:R-:W-:Y:S01]  /*3460*/  FMNMX.FTZ R10, R47, R10, !PT ;  /* 0x0000000a2f0a7209 */ /* 0x000fe20007810000 */
[----:B------:R-:W-:Y:S01]  /*3470*/  MUFU.EX2 R73, R73 ;  /* 0x0000004900497308 */ /* 0x000fe20000000800 */
[----:B------:R-:W-:-:S02]  /*3480*/  IMAD.MOV.U32 R111, RZ, RZ, R151 ;  /* 0x000000ffff6f7224 */ /* 0x000fc400078e0097 */
[----:B------:R-:W-:Y:S01]  /*3490*/  FMNMX.FTZ R10, R49, R10, !PT ;  /* 0x0000000a310a7209 */ /* 0x000fe20007810000 */
[--C-:B------:R-:W-:Y:S02]  /*34a0*/  IMAD.MOV.U32 R109, RZ, RZ, R151.reuse ;  /* 0x000000ffff6d7224 */ /* 0x100fe400078e0097 */
[--C-:B------:R-:W-:Y:S01]  /*34b0*/  IMAD.MOV.U32 R107, RZ, RZ, R151.reuse ;  /* 0x000000ffff6b7224 */ /* 0x100fe200078e0097 */
[----:B------:R-:W-:Y:S01]  /*34c0*/  FMNMX.FTZ R10, R51, R10, !PT ;  /* 0x0000000a330a7209 */ /* 0x000fe20007810000 */
[----:B------:R-:W-:Y:S01]  /*34d0*/  MUFU.EX2 R172, R172 ;  /* 0x000000ac00ac7308 */ /* 0x000fe20000000800 */
[--C-:B------:R-:W-:Y:S02]  /*34e0*/  IMAD.MOV.U32 R103, RZ, RZ, R151.reuse ;  /* 0x000000ffff677224 */ /* 0x100fe400078e0097 */
[----:B------:R-:W-:Y:S01]  /*34f0*/  FMNMX.FTZ R10, R53, R10, !PT ;  /* 0x0000000a350a7209 */ /* 0x000fe20007810000 */
[--C-:B------:R-:W-:Y:S02]  /*3500*/  IMAD.MOV.U32 R101, RZ, RZ, R151.reuse ;  /* 0x000000ffff657224 */ /* 0x100fe400078e0097 */
[--C-:B------:R-:W-:Y:S01]  /*3510*/  IMAD.MOV.U32 R99, RZ, RZ, R151.reuse ;  /* 0x000000ffff637224 */ /* 0x100fe200078e0097 */
[----:B------:R-:W-:Y:S01]  /*3520*/  FMNMX.FTZ R10, R55, R10, !PT ;  /* 0x0000000a370a7209 */ /* 0x000fe20007810000 */
[----:B------:R-:W-:Y:S01]  /*3530*/  MUFU.EX2 R75, R75 ;  /* 0x0000004b004b7308 */ /* 0x000fe20000000800 */
[----:B------:R-:W-:-:S02]  /*3540*/  IMAD.MOV.U32 R97, RZ, RZ, R151 ;  /* 0x000000ffff617224 */ /* 0x000fc400078e0097 */
        /* <DEDUP_REMOVED lines=14> */
[----:B------:R-:W-:Y:S04]  /*3630*/  MUFU.EX2 R170, R170 ;  /* 0x000000aa00aa7308 */ /* 0x000fe80000000800 */
[----:B------:R-:W0:Y:S04]  /*3640*/  SHFL.BFLY PT, R11, R10, 0x2, 0x1f ;  /* 0x0c401f000a0b7f89 */ /* 0x000e2800000e0000 */
[----:B------:R-:W-:Y:S08]  /*3650*/  MUFU.EX2 R81, R81 ;  /* 0x0000005100517308 */ /* 0x000ff00000000800 */
[----:B------:R-:W-:Y:S08]  /*3660*/  MUFU.EX2 R152, R152 ;  /* 0x0000009800987308 */ /* 0x000ff00000000800 */
[----:B------:R-:W-:Y:S01]  /*3670*/  MUFU.EX2 R83, R83 ;  /* 0x0000005300537308 */ /* 0x000fe20000000800 */
[----:B0-----:R-:W-:-:S07]  /*3680*/  FMNMX.FTZ R8, R10, R11, !PT ;  /* 0x0000000b0a087209 */ /* 0x001fce0007810000 */
[----:B------:R-:W-:Y:S01]  /*3690*/  MUFU.EX2 R154, R154 ;  /* 0x0000009a009a7308 */ /* 0x000fe20000000800 */
[----:B------:R-:W0:Y:S07]  /*36a0*/  SHFL.BFLY PT, R11, R8, 0x1, 0x1f ;  /* 0x0c201f00080b7f89 */ /* 0x000e2e00000e0000 */
[----:B------:R-:W-:Y:S08]  /*36b0*/  MUFU.EX2 R85, R85 ;  /* 0x0000005500557308 */ /* 0x000ff00000000800 */
[----:B------:R-:W-:Y:S08]  /*36c0*/  MUFU.EX2 R156, R156 ;  /* 0x0000009c009c7308 */ /* 0x000ff00000000800 */
[----:B------:R-:W-:Y:S01]  /*36d0*/  MUFU.EX2 R127, R127 ;  /* 0x0000007f007f7308 */ /* 0x000fe20000000800 */
[----:B0-----:R-:W-:-:S04]  /*36e0*/  FMNMX.FTZ R11, R8, R11, !PT ;  /* 0x0000000b080b7209 */ /* 0x001fc80007810000 */
[C---:B------:R-:W-:Y:S01]  /*36f0*/  FSETP.NEU.FTZ.AND P2, PT, R11.reuse, -INF , PT ;  /* 0xff8000000b00780b */ /* 0x040fe20003f5d000 */
[----:B------:R-:W-:Y:S02]  /*3700*/  FMUL.FTZ R8, R11, R6 ;  /* 0x000000060b087220 */ /* 0x000fe40000410000 */
[----:B------:R-:W-:Y:S03]  /*3710*/  MUFU.EX2 R129, R129 ;  /* 0x0000008100817308 */ /* 0x000fe60000000800 */
[----:B------:R-:W-:Y:S02]  /*3720*/  FSEL R8, R8, RZ, P2 ;  /* 0x000000ff08087208 */ /* 0x000fe40001000000 */
[----:B------:R-:W-:-:S03]  /*3730*/  PLOP3.LUT P2, PT, PT, PT, UP0, 0x80, 0x0 ;  /* 0x000000000000781c */ /* 0x000fc60003f4f008 */
        /* <DEDUP_REMOVED lines=13> */
[----:B0-----:R-:W-:Y:S01]  /*3810*/  FADD.FTZ R13, R180, R67 ;  /* 0x00000043b40d7221 */ /* 0x001fe20000010000 */
[-CC-:B------:R-:W-:Y:S01]  /*3820*/  FFMA.FTZ R35, R35, R6.reuse, -R8.reuse ;  /* 0x0000000623237223 */ /* 0x180fe20000010808 */
[-CC-:B------:R-:W-:Y:S01]  /*3830*/  FFMA.FTZ R37, R37, R6.reuse, -R8.reuse ;  /* 0x0000000625257223 */ /* 0x180fe20000010808 */
[-CC-:B------:R-:W-:Y:S01]  /*3840*/  FFMA.FTZ R39, R39, R6.reuse, -R8.reuse ;  /* 0x0000000627277223 */ /* 0x180fe20000010808 */
[-CC-:B------:R-:W-:Y:S01]  /*3850*/  FFMA.FTZ R41, R41, R6.reuse, -R8.reuse ;  /* 0x0000000629297223 */ /* 0x180fe20000010808 */
[-CC-:B------:R-:W-:Y:S01]  /*3860*/  FFMA.FTZ R43, R43, R6.reuse, -R8.reuse ;  /* 0x000000062b2b7223 */ /* 0x180fe20000010808 */
[-CC-:B------:R-:W-:Y:S01]  /*3870*/  FFMA.FTZ R45, R45, R6.reuse, -R8.reuse ;  /* 0x000000062d2d7223 */ /* 0x180fe20000010808 */
[----:B------:R-:W0:Y:S01]  /*3880*/  MUFU.EX2 R5, R5 ;  /* 0x0000000500057308 */ /* 0x000e220000000800 */
[----:B-1----:R-:W-:Y:S01]  /*3890*/  FADD.FTZ R4, R182, R13 ;  /* 0x0000000db6047221 */ /* 0x002fe20000010000 */
[-CC-:B------:R-:W-:Y:S01]  /*38a0*/  FFMA.FTZ R47, R47, R6.reuse, -R8.reuse ;  /* 0x000000062f2f7223 */ /* 0x180fe20000010808 */
[-CC-:B------:R-:W-:Y:S01]  /*38b0*/  FFMA.FTZ R49, R49, R6.reuse, -R8.reuse ;  /* 0x0000000631317223 */ /* 0x180fe20000010808 */
[-C--:B------:R-:W-:Y:S01]  /*38c0*/  FFMA.FTZ R51, R51, R6.reuse, -R8 ;  /* 0x0000000633337223 */ /* 0x080fe20000010808 */
[----:B---3--:R-:W-:Y:S01]  /*38d0*/  FADD.FTZ R13, R69, R4 ;  /* 0x00000004450d7221 */ /* 0x008fe20000010000 */
[-CC-:B------:R-:W-:Y:S01]  /*38e0*/  FFMA.FTZ R53, R53, R6.reuse, -R8.reuse ;  /* 0x0000000635357223 */ /* 0x180fe20000010808 */
[-CC-:B------:R-:W-:Y:S01]  /*38f0*/  FFMA.FTZ R55, R55, R6.reuse, -R8.reuse ;  /* 0x0000000637377223 */ /* 0x180fe20000010808 */
[----:B------:R-:W1:Y:S01]  /*3900*/  MUFU.EX2 R7, R7 ;  /* 0x0000000700077308 */ /* 0x000e620000000800 */
[----:B----4-:R-:W-:Y:S01]  /*3910*/  FADD.FTZ R4, R176, R13 ;  /* 0x0000000db0047221 */ /* 0x010fe20000010000 */
[-CC-:B------:R-:W-:Y:S01]  /*3920*/  FFMA.FTZ R57, R57, R6.reuse, -R8.reuse ;  /* 0x0000000639397223 */ /* 0x180fe20000010808 */
[-CC-:B------:R-:W-:Y:S01]  /*3930*/  FFMA.FTZ R59, R59, R6.reuse, -R8.reuse ;  /* 0x000000063b3b7223 */ /* 0x180fe20000010808 */
[-C--:B------:R-:W-:Y:S01]  /*3940*/  FFMA.FTZ R61, R61, R6.reuse, -R8 ;  /* 0x000000063d3d7223 */ /* 0x080fe20000010808 */
[----:B-----5:R-:W-:Y:S01]  /*3950*/  FADD.FTZ R13, R71, R4 ;  /* 0x00000004470d7221 */ /* 0x020fe20000010000 */
[-CC-:B------:R-:W-:Y:S01]  /*3960*/  FFMA.FTZ R63, R63, R6.reuse, -R8.reuse ;  /* 0x000000063f3f7223 */ /* 0x180fe20000010808 */
[-C--:B------:R-:W-:Y:S01]  /*3970*/  FFMA.FTZ R65, R65, R6.reuse, -R8 ;  /* 0x0000000641417223 */ /* 0x080fe20000010808 */
[----:B------:R-:W3:Y:S01]  /*3980*/  MUFU.EX2 R15, R15 ;  /* 0x0000000f000f7308 */ /* 0x000ee20000000800 */
[----:B--2---:R-:W-:Y:S01]  /*3990*/  FADD.FTZ R36, R178, R13 ;  /* 0x0000000db2247221 */ /* 0x004fe20000010000 */
[----:B0-----:R-:W-:Y:S01]  /*39a0*/  FADD.FTZ R4, R5, R10 ;  /* 0x0000000a05047221 */ /* 0x001fe20000010000 */
[-CC-:B------:R-:W-:Y:S01]  /*39b0*/  FFMA.FTZ R89, R89, R6.reuse, -R8.reuse ;  /* 0x0000000659597223 */ /* 0x180fe20000010808 */
[-CC-:B------:R-:W-:Y:S01]  /*39c0*/  FFMA.FTZ R91, R91, R6.reuse, -R8.reuse ;  /* 0x000000065b5b7223 */ /* 0x180fe20000010808 */
[-CC-:B------:R-:W-:Y:S01]  /*39d0*/  FFMA.FTZ R93, R93, R6.reuse, -R8.reuse ;  /* 0x000000065d5d7223 */ /* 0x180fe20000010808 */
[-CC-:B------:R-:W-:Y:S01]  /*39e0*/  FFMA.FTZ R95, R95, R6.reuse, -R8.reuse ;  /* 0x000000065f5f7223 */ /* 0x180fe20000010808 */
[----:B------:R-:W-:Y:S01]  /*39f0*/  FFMA.FTZ R87, R87, R6, -R8 ;  /* 0x0000000657577223 */ /* 0x000fe20000010808 */
[----:B------:R0:W2:Y:S01]  /*3a00*/  MUFU.EX2 R14, R21 ;  /* 0x00000015000e7308 */ /* 0x0000a20000000800 */
[----:B-1----:R-:W-:Y:S01]  /*3a10*/  FADD.FTZ R13, R7, R4 ;  /* 0x00000004070d7221 */ /* 0x002fe20000010000 */
[----:B------:R-:W-:Y:S01]  /*3a20*/  F2FP.BF16.F32.PACK_AB R181, R10, R5 ;  /* 0x000000050ab5723e */ /* 0x000fe200000010ff */
[----:B------:R-:W-:Y:S01]  /*3a30*/  IMAD.MOV.U32 R5, RZ, RZ, 0x3f800000 ;  /* 0x3f800000ff057424 */ /* 0x000fe200078e00ff */
[C---:B------:R-:W-:Y:S01]  /*3a40*/  F2FP.BF16.F32.PACK_AB R183, R12.reuse, R7 ;  /* 0x000000070cb7723e */ /* 0x040fe200000010ff */
[----:B------:R-:W-:Y:S01]  /*3a50*/  FADD.FTZ R4, R12, R13 ;  /* 0x0000000d0c047221 */ /* 0x000fe20000010000 */
[----:B------:R-:W-:Y:S01]  /*3a60*/  F2FP.BF16.F32.PACK_AB R180, R67, R180 ;  /* 0x000000b443b4723e */ /* 0x000fe200000010ff */
[----:B------:R-:W-:Y:S01]  /*3a70*/  IMAD.MOV.U32 R7, RZ, RZ, 0x3f800000 ;  /* 0x3f800000ff077424 */ /* 0x000fe200078e00ff */
[----:B------:R-:W1:Y:S01]  /*3a80*/  MUFU.EX2 R25, R25 ;  /* 0x0000001900197308 */ /* 0x000e620000000800 */
[----:B0-----:R-:W-:Y:S01]  /*3a90*/  FADD.FTZ R21, R73, R36 ;  /* 0x0000002449157221 */ /* 0x001fe20000010000 */
[----:B---3--:R-:W-:Y:S01]  /*3aa0*/  FADD.FTZ R13, R15, R4 ;  /* 0x000000040f0d7221 */ /* 0x008fe20000010000 */
[----:B------:R-:W-:-:S02]  /*3ab0*/  F2FP.BF16.F32.PACK_AB R182, R69, R182 ;  /* 0x000000b645b6723e */ /* 0x000fc400000010ff */
[----:B------:R-:W-:Y:S01]  /*3ac0*/  FADD.FTZ R38, R172, R21 ;  /* 0x00000015ac267221 */ /* 0x000fe20000010000 */
[----:B------:R-:W-:Y:S02]  /*3ad0*/  F2FP.BF16.F32.PACK_AB R176, R71, R176 ;  /* 0x000000b047b0723e */ /* 0x000fe400000010ff */
[----:B------:R-:W0:Y:S01]  /*3ae0*/  MUFU.EX2 R24, R27 ;  /* 0x0000001b00187308 */ /* 0x000e220000000800 */
[----:B------:R-:W-:Y:S01]  /*3af0*/  FADD.FTZ R21, R75, R38 ;  /* 0x000000264b157221 */ /* 0x000fe20000010000 */
[----:B--2---:R-:W-:Y:S01]  /*3b00*/  FADD.FTZ R4, R14, R13 ;  /* 0x0000000d0e047221 */ /* 0x004fe20000010000 */
[----:B------:R-:W-:Y:S02]  /*3b10*/  F2FP.BF16.F32.PACK_AB R178, R73, R178 ;  /* 0x000000b249b2723e */ /* 0x000fe400000010ff */
[----:B------:R-:W-:Y:S01]  /*3b20*/  FADD.FTZ R38, R174, R21 ;  /* 0x00000015ae267221 */ /* 0x000fe20000010000 */
[----:B------:R-:W-:Y:S02]  /*3b30*/  F2FP.BF16.F32.PACK_AB R172, R75, R172 ;  /* 0x000000ac4bac723e */ /* 0x000fe400000010ff */
[----:B------:R-:W2:Y:S01]  /*3b40*/  MUFU.EX2 R29, R29 ;  /* 0x0000001d001d7308 */ /* 0x000ea20000000800 */
[----:B------:R-:W-:Y:S01]  /*3b50*/  FADD.FTZ R21, R77, R38 ;  /* 0x000000264d157221 */ /* 0x000fe20000010000 */
[----:B-1----:R-:W-:Y:S01]  /*3b60*/  FADD.FTZ R13, R25, R4 ;  /* 0x00000004190d7221 */ /* 0x002fe20000010000 */
[----:B------:R-:W-:-:S02]  /*3b70*/  F2FP.BF16.F32.PACK_AB R174, R77, R174 ;  /* 0x000000ae4dae723e */ /* 0x000fc400000010ff */
[----:B------:R-:W-:Y:S01]  /*3b80*/  FADD.FTZ R40, R168, R21 ;  /* 0x00000015a8287221 */ /* 0x000fe20000010000 */
[C---:B------:R-:W-:Y:S02]  /*3b90*/  F2FP.BF16.F32.PACK_AB R168, R79.reuse, R168 ;  /* 0x000000a84fa8723e */ /* 0x040fe400000010ff */
[----:B------:R-:W1:Y:S01]  /*3ba0*/  MUFU.EX2 R26, R31 ;  /* 0x0000001f001a7308 */ /* 0x000e620000000800 */
[----:B0-----:R-:W-:Y:S01]  /*3bb0*/  FADD.FTZ R4, R24, R13 ;  /* 0x0000000d18047221 */ /* 0x001fe20000010000 */
[----:B------:R-:W-:Y:S01]  /*3bc0*/  FADD.FTZ R21, R79, R40 ;  /* 0x000000284f157221 */ /* 0x000fe20000010000 */
[----:B------:R-:W-:Y:S02]  /*3bd0*/  F2FP.BF16.F32.PACK_AB R177, R14, R15 ;  /* 0x0000000f0eb1723e */ /* 0x000fe400000010ff */
[----:B------:R-:W-:Y:S01]  /*3be0*/  F2FP.BF16.F32.PACK_AB R179, R24, R25 ;  /* 0x0000001918b3723e */ /* 0x000fe200000010ff */
[----:B------:R-:W-:Y:S01]  /*3bf0*/  FADD.FTZ R40, R170, R21 ;  /* 0x00000015aa287221 */ /* 0x000fe20000010000 */
[----:B------:R-:W-:Y:S01]  /*3c00*/  F2FP.BF16.F32.PACK_AB R170, R81, R170 ;  /* 0x000000aa51aa723e */ /* 0x000fe200000010ff */
[----:B------:R-:W0:Y:S01]  /*3c10*/  MUFU.EX2 R33, R33 ;  /* 0x0000002100217308 */ /* 0x000e220000000800 */
[----:B--2---:R-:W-:-:S07]  /*3c20*/  FADD.FTZ R13, R29, R4 ;  /* 0x000000041d0d7221 */ /* 0x004fce0000010000 */
[----:B------:R-:W2:Y:S01]  /*3c30*/  MUFU.EX2 R28, R35 ;  /* 0x00000023001c7308 */ /* 0x000ea20000000800 */
[C---:B-1----:R-:W-:Y:S01]  /*3c40*/  FADD.FTZ R4, R26.reuse, R13 ;  /* 0x0000000d1a047221 */ /* 0x042fe20000010000 */
[----:B------:R-:W-:Y:S01]  /*3c50*/  FADD.FTZ R13, R81, R40 ;  /* 0x00000028510d7221 */ /* 0x000fe20000010000 */
[----:B------:R-:W-:-:S03]  /*3c60*/  F2FP.BF16.F32.PACK_AB R173, R26, R29 ;  /* 0x0000001d1aad723e */ /* 0x000fc600000010ff */
[----:B------:R-:W-:Y:S01]  /*3c70*/  FADD.FTZ R42, R152, R13 ;  /* 0x0000000d982a7221 */ /* 0x000fe20000010000 */
[----:B------:R-:W-:Y:S01]  /*3c80*/  F2FP.BF16.F32.PACK_AB R152, R83, R152 ;  /* 0x000000985398723e */ /* 0x000fe200000010ff */
[----:B------:R-:W1:Y:S01]  /*3c90*/  MUFU.EX2 R37, R37 ;  /* 0x0000002500257308 */ /* 0x000e620000000800 */
[----:B0-----:R-:W-:Y:S01]  /*3ca0*/  FADD.FTZ R3, R33, R4 ;  /* 0x0000000421037221 */ /* 0x001fe20000010000 */
[----:B------:R-:W-:-:S04]  /*3cb0*/  FADD.FTZ R13, R83, R42 ;  /* 0x0000002a530d7221 */ /* 0x000fc80000010000 */
[----:B------:R-:W-:Y:S01]  /*3cc0*/  FADD.FTZ R42, R154, R13 ;  /* 0x0000000d9a2a7221 */ /* 0x000fe20000010000 */
[C---:B------:R-:W-:Y:S01]  /*3cd0*/  F2FP.BF16.F32.PACK_AB R154, R85.reuse, R154 ;  /* 0x0000009a559a723e */ /* 0x040fe200000010ff */
[----:B------:R-:W0:Y:S01]  /*3ce0*/  MUFU.EX2 R30, R39 ;  /* 0x00000027001e7308 */ /* 0x000e220000000800 */
[C---:B--2---:R-:W-:Y:S01]  /*3cf0*/  FADD.FTZ R4, R28.reuse, R3 ;  /* 0x000000031c047221 */ /* 0x044fe20000010000 */
[----:B------:R-:W-:Y:S01]  /*3d00*/  FADD.FTZ R13, R85, R42 ;  /* 0x0000002a550d7221 */ /* 0x000fe20000010000 */
[----:B------:R-:W-:-:S03]  /*3d10*/  F2FP.BF16.F32.PACK_AB R175, R28, R33 ;  /* 0x000000211caf723e */ /* 0x000fc600000010ff */
[----:B------:R-:W-:Y:S01]  /*3d20*/  FADD.FTZ R42, R156, R13 ;  /* 0x0000000d9c2a7221 */ /* 0x000fe20000010000 */
[----:B------:R-:W-:Y:S01]  /*3d30*/  F2FP.BF16.F32.PACK_AB R156, R127, R156 ;  /* 0x0000009c7f9c723e */ /* 0x000fe200000010ff */
[----:B------:R-:W2:Y:S01]  /*3d40*/  MUFU.EX2 R41, R41 ;  /* 0x0000002900297308 */ /* 0x000ea20000000800 */
[----:B-1----:R-:W-:Y:S01]  /*3d50*/  FADD.FTZ R3, R37, R4 ;  /* 0x0000000425037221 */ /* 0x002fe20000010000 */
[----:B------:R-:W-:Y:S01]  /*3d60*/  FADD.FTZ R42, R127, R42 ;  /* 0x0000002a7f2a7221 */ /* 0x000fe20000010000 */
[----:B------:R-:W-:-:S03]  /*3d70*/  IMAD.MOV.U32 R127, RZ, RZ, R151 ;  /* 0x000000ffff7f7224 */ /* 0x000fc600078e0097 */
[----:B------:R-:W-:Y:S02]  /*3d80*/  FADD.FTZ R13, R129, R42 ;  /* 0x0000002a810d7221 */ /* 0x000fe40000010000 */
[----:B------:R-:W1:Y:S01]  /*3d90*/  MUFU.EX2 R32, R43 ;  /* 0x0000002b00207308 */ /* 0x000e620000000800 */
[C---:B0-----:R-:W-:Y:S01]  /*3da0*/  FADD.FTZ R4, R30.reuse, R3 ;  /* 0x000000031e047221 */ /* 0x041fe20000010000 */
[----:B------:R-:W-:-:S06]  /*3db0*/  F2FP.BF16.F32.PACK_AB R169, R30, R37 ;  /* 0x000000251ea9723e */ /* 0x000fcc00000010ff */
[----:B------:R-:W0:Y:S01]  /*3dc0*/  MUFU.EX2 R45, R45 ;  /* 0x0000002d002d7308 */ /* 0x000e220000000800 */
[----:B--2---:R-:W-:-:S07]  /*3dd0*/  FADD.FTZ R3, R41, R4 ;  /* 0x0000000429037221 */ /* 0x004fce0000010000 */
[----:B------:R-:W2:Y:S01]  /*3de0*/  MUFU.EX2 R34, R47 ;  /* 0x0000002f00227308 */ /* 0x000ea20000000800 */
[C---:B-1----:R-:W-:Y:S01]  /*3df0*/  FADD.FTZ R4, R32.reuse, R3 ;  /* 0x0000000320047221 */ /* 0x042fe20000010000 */
[----:B------:R-:W-:-:S06]  /*3e00*/  F2FP.BF16.F32.PACK_AB R171, R32, R41 ;  /* 0x0000002920ab723e */ /* 0x000fcc00000010ff */
[----:B------:R1:W3:Y:S01]  /*3e10*/  MUFU.EX2 R158, R131 ;  /* 0x00000083009e7308 */ /* 0x0002e20000000800 */
[----:B0-----:R-:W-:-:S07]  /*3e20*/  FADD.FTZ R3, R45, R4 ;  /* 0x000000042d037221 */ /* 0x001fce0000010000 */
[----:B------:R-:W0:Y:S01]  /*3e30*/  MUFU.EX2 R49, R49 ;  /* 0x0000003100317308 */ /* 0x000e220000000800 */
[C---:B--2---:R-:W-:Y:S01]  /*3e40*/  FADD.FTZ R4, R34.reuse, R3 ;  /* 0x0000000322047221 */ /* 0x044fe20000010000 */
[----:B------:R-:W-:Y:S01]  /*3e50*/  F2FP.BF16.F32.PACK_AB R153, R34, R45 ;  /* 0x0000002d2299723e */ /* 0x000fe200000010ff */
[----:B-1----:R-:W-:-:S05]  /*3e60*/  IMAD.MOV.U32 R131, RZ, RZ, R151 ;  /* 0x000000ffff837224 */ /* 0x002fca00078e0097 */
[----:B------:R-:W1:Y:S01]  /*3e70*/  MUFU.EX2 R133, R133 ;  /* 0x0000008500857308 */ /* 0x000e620000000800 */
[C---:B---3--:R-:W-:Y:S01]  /*3e80*/  FADD.FTZ R42, R158.reuse, R13 ;  /* 0x0000000d9e2a7221 */ /* 0x048fe20000010000 */
[----:B------:R-:W-:Y:S02]  /*3e90*/  F2FP.BF16.F32.PACK_AB R158, R158, R129 ;  /* 0x000000819e9e723e */ /* 0x000fe400000010ff */
[----:B------:R-:W-:-:S04]  /*3ea0*/  MOV R129, R151 ;  /* 0x0000009700817202 */ /* 0x000fc80000000f00 */
[----:B------:R-:W2:Y:S01]  /*3eb0*/  MUFU.EX2 R36, R51 ;  /* 0x0000003300247308 */ /* 0x000ea20000000800 */
[----:B0-----:R-:W-:-:S07]  /*3ec0*/  FADD.FTZ R3, R49, R4 ;  /* 0x0000000431037221 */ /* 0x001fce0000010000 */
[----:B------:R0:W3:Y:S01]  /*3ed0*/  MUFU.EX2 R160, R135 ;  /* 0x0000008700a07308 */ /* 0x0000e20000000800 */
[----:B-1----:R-:W-:-:S07]  /*3ee0*/  FADD.FTZ R13, R133, R42 ;  /* 0x0000002a850d7221 */ /* 0x002fce0000010000 */
[----:B------:R-:W1:Y:S01]  /*3ef0*/  MUFU.EX2 R53, R53 ;  /* 0x0000003500357308 */ /* 0x000e620000000800 */
[C---:B--2---:R-:W-:Y:S01]  /*3f00*/  FADD.FTZ R4, R36.reuse, R3 ;  /* 0x0000000324047221 */ /* 0x044fe20000010000 */
[----:B------:R-:W-:Y:S01]  /*3f10*/  F2FP.BF16.F32.PACK_AB R155, R36, R49 ;  /* 0x00000031249b723e */ /* 0x000fe200000010ff */
[----:B0-----:R-:W-:-:S05]  /*3f20*/  IMAD.MOV.U32 R135, RZ, RZ, R151 ;  /* 0x000000ffff877224 */ /* 0x001fca00078e0097 */
[----:B------:R-:W0:Y:S01]  /*3f30*/  MUFU.EX2 R137, R137 ;  /* 0x0000008900897308 */ /* 0x000e220000000800 */
[C---:B---3--:R-:W-:Y:S01]  /*3f40*/  FADD.FTZ R44, R160.reuse, R13 ;  /* 0x0000000da02c7221 */ /* 0x048fe20000010000 */
[----:B------:R-:W-:Y:S01]  /*3f50*/  F2FP.BF16.F32.PACK_AB R160, R160, R133 ;  /* 0x00000085a0a0723e */ /* 0x000fe200000010ff */
[----:B------:R-:W-:-:S05]  /*3f60*/  IMAD.MOV.U32 R133, RZ, RZ, R151 ;  /* 0x000000ffff857224 */ /* 0x000fca00078e0097 */
[----:B------:R-:W2:Y:S01]  /*3f70*/  MUFU.EX2 R38, R55 ;  /* 0x0000003700267308 */ /* 0x000ea20000000800 */
[----:B-1----:R-:W-:-:S07]  /*3f80*/  FADD.FTZ R3, R53, R4 ;  /* 0x0000000435037221 */ /* 0x002fce0000010000 */
        /* <DEDUP_REMOVED lines=24> */
[----:B------:R-:W1:Y:S01]  /*4110*/  MUFU.EX2 R65, R65 ;  /* 0x0000004100417308 */ /* 0x000e620000000800 */
[----:B0-----:R-:W-:-:S07]  /*4120*/  FADD.FTZ R13, R145, R46 ;  /* 0x0000002e910d7221 */ /* 0x001fce0000010000 */
[----:B------:R0:W3:Y:S01]  /*4130*/  MUFU.EX2 R42, R89 ;  /* 0x00000059002a7308 */ /* 0x0000e20000000800 */
[C---:B--2---:R-:W-:Y:S01]  /*4140*/  FADD.FTZ R46, R8.reuse, R3 ;  /* 0x00000003082e7221 */ /* 0x044fe20000010000 */
[----:B------:R-:W-:-:S06]  /*4150*/  F2FP.BF16.F32.PACK_AB R161, R8, R61 ;  /* 0x0000003d08a1723e */ /* 0x000fcc00000010ff */
[----:B------:R-:W2:Y:S01]  /*4160*/  MUFU.EX2 R91, R91 ;  /* 0x0000005b005b7308 */ /* 0x000ea20000000800 */
[----:B-1----:R-:W-:Y:S01]  /*4170*/  FADD.FTZ R3, R65, R46 ;  /* 0x0000002e41037221 */ /* 0x002fe20000010000 */
[----:B0-----:R-:W-:-:S06]  /*4180*/  IMAD.MOV.U32 R89, RZ, RZ, R151 ;  /* 0x000000ffff597224 */ /* 0x001fcc00078e0097 */
[----:B------:R0:W1:Y:S01]  /*4190*/  MUFU.EX2 R44, R93 ;  /* 0x0000005d002c7308 */ /* 0x0000620000000800 */
[C---:B---3--:R-:W-:Y:S01]  /*41a0*/  FADD.FTZ R12, R42.reuse, R3 ;  /* 0x000000032a0c7221 */ /* 0x048fe20000010000 */
[----:B------:R-:W-:-:S06]  /*41b0*/  F2FP.BF16.F32.PACK_AB R163, R42, R65 ;  /* 0x000000412aa3723e */ /* 0x000fcc00000010ff */
[----:B------:R-:W3:Y:S01]  /*41c0*/  MUFU.EX2 R95, R95 ;  /* 0x0000005f005f7308 */ /* 0x000ee20000000800 */
[----:B--2---:R-:W-:Y:S01]  /*41d0*/  FADD.FTZ R3, R91, R12 ;  /* 0x0000000c5b037221 */ /* 0x004fe20000010000 */
[----:B0-----:R-:W-:-:S06]  /*41e0*/  IMAD.MOV.U32 R93, RZ, RZ, R151 ;  /* 0x000000ffff5d7224 */ /* 0x001fcc00078e0097 */
[----:B------:R-:W0:Y:S01]  /*41f0*/  MUFU.EX2 R20, R20 ;  /* 0x0000001400147308 */ /* 0x000e220000000800 */
[C---:B-1----:R-:W-:Y:S01]  /*4200*/  FADD.FTZ R12, R44.reuse, R3 ;  /* 0x000000032c0c7221 */ /* 0x042fe20000010000 */
[----:B------:R-:W-:Y:S02]  /*4210*/  F2FP.BF16.F32.PACK_AB R165, R44, R91 ;  /* 0x0000005b2ca5723e */ /* 0x000fe400000010ff */
[----:B------:R-:W-:-:S04]  /*4220*/  MOV R91, R151 ;  /* 0x00000097005b7202 */ /* 0x000fc80000000f00 */
[----:B------:R-:W1:Y:S01]  /*4230*/  MUFU.EX2 R10, R87 ;  /* 0x00000057000a7308 */ /* 0x000e620000000800 */
[----:B---3--:R-:W-:Y:S01]  /*4240*/  FADD.FTZ R3, R95, R12 ;  /* 0x0000000c5f037221 */ /* 0x008fe20000010000 */
[C---:B0-----:R-:W-:Y:S01]  /*4250*/  F2FP.BF16.F32.PACK_AB R166, R20.reuse, R145 ;  /* 0x0000009114a6723e */ /* 0x041fe200000010ff */
[----:B------:R-:W-:Y:S01]  /*4260*/  FADD.FTZ R4, R20, R13 ;  /* 0x0000000d14047221 */ /* 0x000fe20000010000 */
[----:B------:R-:W-:Y:S02]  /*4270*/  MOV R145, R151 ;  /* 0x0000009700917202 */ /* 0x000fe40000000f00 */
[C---:B-1----:R-:W-:Y:S01]  /*4280*/  F2FP.BF16.F32.PACK_AB R167, R10.reuse, R95 ;  /* 0x0000005f0aa7723e */ /* 0x042fe200000010ff */
[----:B------:R-:W-:Y:S01]  /*4290*/  FADD.FTZ R3, R10, R3 ;  /* 0x000000030a037221 */ /* 0x000fe20000010000 */
[----:B------:R-:W-:Y:S01]  /*42a0*/  IMAD.MOV.U32 R95, RZ, RZ, R151 ;  /* 0x000000ffff5f7224 */ /* 0x000fe200078e0097 */
[----:B------:R-:W-:Y:S06]  /*42b0*/  @!P2 BRA `(.L_x_266) ;  /* 0x0000002800eca947 */ /* 0x000fec0003800000 */
[----:B------:R-:W-:Y:S01]  /*42c0*/  R2UR UR4, R2 ;  /* 0x00000000020472ca */ /* 0x000fe200000e0000 */
[----:B------:R-:W-:Y:S01]  /*42d0*/  IMAD.MOV.U32 R8, RZ, RZ, R11 ;  /* 0x000000ffff087224 */ /* 0x000fe200078e000b */
[----:B------:R-:W-:Y:S01]  /*42e0*/  MOV R5, 0x3f800000 ;  /* 0x3f80000000057802 */ /* 0x000fe20000000f00 */
[----:B------:R-:W-:Y:S01]  /*42f0*/  IMAD.MOV.U32 R12, RZ, RZ, R9 ;  /* 0x000000ffff0c7224 */ /* 0x000fe200078e0009 */
[----:B------:R-:W-:Y:S01]  /*4300*/  CS2R R150, SRZ ;  /* 0x0000000000967805 */ /* 0x000fe2000001ff00 */
[----:B------:R-:W-:Y:S01]  /*4310*/  IMAD.MOV.U32 R10, RZ, RZ, R16 ;  /* 0x000000ffff0a7224 */ /* 0x000fe200078e0010 */
        /* <DEDUP_REMOVED lines=31> */
[----:B------:R-:W-:Y:S01]  /*4510*/  UIADD3 UR5, UR45, -0x2, URZ ;  /* 0xfffffffe2d057890 */ /* 0x000fe2000fffe03f */
[----:B------:R-:W-:-:S11]  /*4520*/  ULDC UR6, c[0x0][0x9d8] ;  /* 0x0002760000067ab9 */ /* 0x000fd60000000800 */
.L_x_275:
[----:B------:R-:W-:-:S04]  /*4530*/  UIADD3 UR7, UR4, 0x1, URZ ;  /* 0x0000000104077890 */ /* 0x000fc8000fffe03f */
[----:B------:R-:W-:-:S04]  /*4540*/  UISETP.NE.AND UP0, UPT, UR7, 0x2, UPT ;  /* 0x000000020700788c */ /* 0x000fc8000bf05270 */
[----:B------:R-:W-:Y:S02]  /*4550*/  USEL UR10, URZ, 0x1, UP0 ;  /* 0x000000013f0a7887 */ /* 0x000fe40008000000 */
[----:B------:R-:W-:-:S04]  /*4560*/  USEL UR7, UR7, URZ, UP0 ;  /* 0x0000003f07077287 */ /* 0x000fc80008000000 */
[----:B------:R-:W-:Y:S02]  /*4570*/  LOP3.LUT R16, R10, UR10, RZ, 0x3c, !PT ;  /* 0x0000000a0a107c12 */ /* 0x000fe4000f8e3cff */
[----:B------:R-:W-:Y:S01]  /*4580*/  IMAD.U32 R2, RZ, RZ, UR7 ;  /* 0x00000007ff027e24 */ /* 0x000fe2000f8e00ff */
[----:B------:R-:W-:Y:S06]  /*4590*/  @!P0 BRA `(.L_x_267) ;  /* 0x0000000000048947 */ /* 0x000fec0003800000 */
[----:B------:R-:W-:Y:S01]  /*45a0*/  BPT.TRAP 0x1 ;  /* 0x000000040000795c */ /* 0x000fe20000300000 */
.L_x_267:
[----:B------:R-:W0:Y:S01]  /*45b0*/  S2UR UR11, SR_CgaCtaId ;  /* 0x00000000000b79c3 */ /* 0x000e220000008800 */
[----:B------:R-:W-:Y:S01]  /*45c0*/  UMOV UR10, 0x400 ;  /* 0x00000400000a7882 */ /* 0x000fe20000000000 */
[----:B------:R-:W-:Y:S01]  /*45d0*/  SHF.L.U32 R6, R16, 0x1f, RZ ;  /* 0x0000001f10067819 */ /* 0x000fe200000006ff */
[----:B0-----:R-:W-:-:S06]  /*45e0*/  ULEA UR10, UR11, UR10, 0x18 ;  /* 0x0000000a0b0a7291 */ /* 0x001fcc000f8ec03f */
[----:B------:R-:W-:-:S05]  /*45f0*/  IMAD.U32 R0, RZ, RZ, UR10 ;  /* 0x0000000aff007e24 */ /* 0x000fca000f8e00ff */
[----:B------:R-:W-:-:S13]  /*4600*/  R2UR UR10, R0 ;  /* 0x00000000000a72ca */ /* 0x000fda00000e0000 */
[----:B------:R-:W-:-:S09]  /*4610*/  ULEA UR7, UR7, UR10, 0x3 ;  /* 0x0000000a07077291 */ /* 0x000fd2000f8e183f */
[----:B------:R0:W1:Y:S01]  /*4620*/  SYNCS.PHASECHK.TRANS64.TRYWAIT P2, [UR7+0x34830], R6 ;  /* 0x03483006ff0075a7 */ /* 0x0000620008040147 */
[----:B------:R-:W-:Y:S05]  /*4630*/  @!P0 BRA `(.L_x_268) ;  /* 0x0000000000048947 */ /* 0x000fea0003800000 */
[----:B------:R-:W-:Y:S01]  /*4640*/  BPT.TRAP 0x1 ;  /* 0x000000040000795c */ /* 0x000fe20000300000 */
.L_x_268:
[----:B-1----:R-:W-:Y:S05]  /*4650*/  @P2 BRA `(.L_x_269) ;  /* 0x0000000000082947 */ /* 0x002fea0003800000 */
[----:B------:R-:W1:Y:S02]  /*4660*/  SYNCS.PHASECHK.TRANS64.TRYWAIT P2, [UR7+0x34830], R6 ;  /* 0x03483006ff0075a7 */ /* 0x000e640008040147 */
[----:B-1----:R-:W-:Y:S05]  /*4670*/  @!P2 BRA `(.L_x_270) ;  /* 0x000000a40058a947 */ /* 0x002fea0003800000 */
.L_x_269:
[----:B------:R-:W-:Y:S01]  /*4680*/  R2UR UR10, R2 ;  /* 0x00000000020a72ca */ /* 0x000fe200000e0000 */
[----:B------:R-:W-:Y:S01]  /*4690*/  WARPGROUP.ARRIVE ;  /* 0x00000000000079c5 */ /* 0x000fe20000000000 */
[----:B------:R-:W-:Y:S01]  /*46a0*/  UMOV UR44, UR56 ;  /* 0x00000038002c7c82 */ /* 0x000fe20008000000 */
[----:B------:R-:W-:Y:S01]  /*46b0*/  UMOV UR45, UR57 ;  /* 0x00000039002d7c82 */ /* 0x000fe20008000000 */
[----:B------:R-:W-:Y:S01]  /*46c0*/  UMOV UR47, 0x40000040 ;  /* 0x40000040002f7882 */ /* 0x000fe20000000000 */
        /* <DEDUP_REMOVED lines=8> */
[----:B------:R-:W-:Y:S01]  /*4750*/  UIMAD UR10, UR10, 0xc00, UR60 ;  /* 0x00000c000a0a78a4 */ /* 0x000fe2000f8e023c */
[-C--:B------:R-:W-:Y:S01]  /*4760*/  FMUL.FTZ R88, R88, R7.reuse ;  /* 0x0000000758587220 */ /* 0x080fe20000410000 */
[-C--:B------:R-:W-:Y:S01]  /*4770*/  FMUL.FTZ R89, R89, R7.reuse ;  /* 0x0000000759597220 */ /* 0x080fe20000410000 */
[-C--:B------:R-:W-:Y:S01]  /*4780*/  FMUL.FTZ R92, R92, R7.reuse ;  /* 0x000000075c5c7220 */ /* 0x080fe20000410000 */
[----:B------:R-:W-:Y:S01]  /*4790*/  UIADD3 UR14, UR10, 0x6, URZ ;  /* 0x000000060a0e7890 */ /* 0x000fe2000fffe03f */
[-C--:B------:R-:W-:Y:S01]  /*47a0*/  FMUL.FTZ R93, R93, R7.reuse ;  /* 0x000000075d5d7220 */ /* 0x080fe20000410000 */
[----:B------:R-:W-:Y:S01]  /*47b0*/  UIADD3 UR18, UR10, 0x400, URZ ;  /* 0x000004000a127890 */ /* 0x000fe2000fffe03f */
[-C--:B------:R-:W-:Y:S01]  /*47c0*/  FMUL.FTZ R96, R96, R7.reuse ;  /* 0x0000000760607220 */ /* 0x080fe20000410000 */
[----:B------:R-:W-:Y:S01]  /*47d0*/  UMOV UR46, UR10 ;  /* 0x0000000a002e7c82 */ /* 0x000fe20008000000 */
[----:B------:R-:W-:Y:S01]  /*47e0*/  UIADD3 UR22, UR10, 0x402, URZ ;  /* 0x000004020a167890 */ /* 0x000fe2000fffe03f */
        /* <DEDUP_REMOVED lines=113> */
.L_x_271:
[----:B------:R-:W-:Y:S01]  /*4f00*/  IMAD.U32 R7, RZ, RZ, UR4 ;  /* 0x00000004ff077e24 */ /* 0x000fe2000f8e00ff */
[----:B------:R-:W-:-:S03]  /*4f10*/  SHF.L.U32 R5, R10, 0x1f, RZ ;  /* 0x0000001f0a057819 */ /* 0x000fc600000006ff */
[----:B------:R-:W-:-:S04]  /*4f20*/  IMAD R10, R7, 0x8, R0 ;  /* 0x00000008070a7824 */ /* 0x000fc800078e0200 */
[----:B------:R2:W3:Y:S01]  /*4f30*/  SYNCS.PHASECHK.TRANS64.TRYWAIT P2, [R10+URZ+0x34850], R5 ;  /* 0x034850050a0075a7 */ /* 0x0004e2000804017f */
[----:B------:R-:W-:Y:S05]  /*4f40*/  @!P0 BRA `(.L_x_272) ;  /* 0x0000000000048947 */ /* 0x000fea0003800000 */
[----:B------:R-:W-:Y:S01]  /*4f50*/  BPT.TRAP 0x1 ;  /* 0x000000040000795c */ /* 0x000fe20000300000 */
.L_x_272:
[----:B---3--:R-:W-:Y:S05]  /*4f60*/  @P2 BRA `(.L_x_273) ;  /* 0x0000000000082947 */ /* 0x008fea0003800000 */
[----:B------:R-:W3:Y:S02]  /*4f70*/  SYNCS.PHASECHK.TRANS64.TRYWAIT P2, [R10+URZ+0x34850], R5 ;  /* 0x034850050a0075a7 */ /* 0x000ee4000804017f */
[----:B---3--:R-:W-:Y:S05]  /*4f80*/  @!P2 BRA `(.L_x_274) ;  /* 0x0000009c002ca947 */ /* 0x008fea0003800000 */
.L_x_273:
[----:B------:R-:W-:Y:S01]  /*4f90*/  R2UR UR10, R0 ;  /* 0x00000000000a72ca */ /* 0x000fe200000e0000 */
[----:B------:R-:W-:Y:S01]  /*4fa0*/  WARPGROUP.ARRIVE ;  /* 0x00000000000079c5 */ /* 0x000fe20000000000 */
[----:B------:R-:W-:Y:S01]  /*4fb0*/  UMOV UR11, 0x40000040 ;  /* 0x40000040000b7882 */ /* 0x000fe20000000000 */
[----:B--23--:R-:W-:Y:S01]  /*4fc0*/  FMUL.FTZ R5, R24, UR6 ;  /* 0x0000000618057c20 */ /* 0x00cfe20008410000 */
        /* <DEDUP_REMOVED lines=9> */
[----:B------:R-:W-:Y:S01]  /*5060*/  UIADD3 UR10, UR10, 0x400, URZ ;  /* 0x000004000a0a7890 */ /* 0x000fe2000fffe03f */
[----:B------:R-:W-:Y:S01]  /*5070*/  FMUL.FTZ R201, R45, UR6 ;  /* 0x000000062dc97c20 */ /* 0x000fe20008410000 */
[----:B------:R-:W-:Y:S01]  /*5080*/  FMUL.FTZ R203, R52, UR6 ;  /* 0x0000000634cb7c20 */ /* 0x000fe20008410000 */
[----:B------:R-:W-:Y:S01]  /*5090*/  FMUL.FTZ R205, R53, UR6 ;  /* 0x0000000635cd7c20 */ /* 0x000fe20008410000 */
[----:B------:R-:W-:Y:S01]  /*50a0*/  USHF.R.U32.HI UR10, URZ, 0x4, UR10 ;  /* 0x000000043f0a7899 */ /* 0x000fe2000801160a */
[----:B------:R-:W2:Y:S01]  /*50b0*/  MUFU.TANH R11, R11 ;  /* 0x0000000b000b7308 */ /* 0x000ea20000002400 */
[----:B------:R-:W-:Y:S01]  /*50c0*/  FMUL.FTZ R207, R56, UR6 ;  /* 0x0000000638cf7c20 */ /* 0x000fe20008410000 */
[----:B------:R-:W-:Y:S01]  /*50d0*/  FMUL.FTZ R209, R57, UR6 ;  /* 0x0000000639d17c20 */ /* 0x000fe20008410000 */
[----:B------:R-:W-:Y:S01]  /*50e0*/  ULOP3.LUT UR10, UR10, 0x3fff, URZ, 0xc0, !UPT ;  /* 0x00003fff0a0a7892 */ /* 0x000fe2000f8ec03f */
[----:B------:R-:W-:Y:S01]  /*50f0*/  FMUL.FTZ R211, R60, UR6 ;  /* 0x000000063cd37c20 */ /* 0x000fe20008410000 */
[----:B------:R-:W-:Y:S01]  /*5100*/  FMUL.FTZ R213, R61, UR6 ;  /* 0x000000063dd57c20 */ /* 0x000fe20008410000 */
[----:B------:R-:W-:Y:S01]  /*5110*/  FMUL.FTZ R215, R64, UR6 ;  /* 0x0000000640d77c20 */ /* 0x000fe20008410000 */
[----:B------:R-:W-:Y:S01]  /*5120*/  ULOP3.LUT UR10, UR10, 0x4000000, URZ, 0xfc, !UPT ;  /* 0x040000000a0a7892 */ /* 0x000fe2000f8efc3f */
[----:B------:R-:W3:Y:S01]  /*5130*/  MUFU.TANH R21, R21 ;  /* 0x0000001500157308 */ /* 0x000ee20000002400 */
[----:B01----:R-:W-:Y:S01]  /*5140*/  FMNMX.FTZ R6, R5, R12, !PT ;  /* 0x0000000c05067209 */ /* 0x003fe20007810000 */
[----:B------:R-:W-:Y:S01]  /*5150*/  FMUL.FTZ R217, R69, UR6 ;  /* 0x0000000645d97c20 */ /* 0x000fe20008410000 */
[----:B------:R-:W-:Y:S01]  /*5160*/  ULEA UR4, UR4, UR10, 0xb ;  /* 0x0000000a04047291 */ /* 0x000fe2000f8e583f */
[----:B------:R-:W-:Y:S01]  /*5170*/  FMUL.FTZ R219, R72, UR6 ;  /* 0x0000000648db7c20 */ /* 0x000fe20008410000 */
[----:B------:R-:W-:Y:S01]  /*5180*/  FMUL.FTZ R221, R73, UR6 ;  /* 0x0000000649dd7c20 */ /* 0x000fe20008410000 */
[----:B------:R-:W-:Y:S01]  /*5190*/  FMUL.FTZ R223, R76, UR6 ;  /* 0x000000064cdf7c20 */ /* 0x000fe20008410000 */
[----:B------:R-:W-:Y:S01]  /*51a0*/  FMUL.FTZ R225, R77, UR6 ;  /* 0x000000064de17c20 */ /* 0x000fe20008410000 */
[----:B------:R-:W0:Y:S01]  /*51b0*/  MUFU.TANH R29, R29 ;  /* 0x0000001d001d7308 */ /* 0x000e220000002400 */
[----:B--2---:R-:W-:Y:S01]  /*51c0*/  FMNMX.FTZ R6, R11, R6, !PT ;  /* 0x000000060b067209 */ /* 0x004fe20007810000 */
[----:B------:R-:W-:Y:S01]  /*51d0*/  UMOV UR10, UR4 ;  /* 0x00000004000a7c82 */ /* 0x000fe20008000000 */
[----:B------:R-:W-:Y:S01]  /*51e0*/  FMUL.FTZ R227, R80, UR6 ;  /* 0x0000000650e37c20 */ /* 0x000fe20008410000 */
[----:B------:R-:W-:Y:S01]  /*51f0*/  HGMMA.64x128x16.F32.BF16 R88, R180, gdesc[UR8].tnspB, R88, gsb0 ;  /* 0x41e00008b4587df0 */ /* 0x000fe20008001858 */
[----:B------:R-:W-:Y:S01]  /*5200*/  UIADD3 UR10, UR4, 0x80, URZ ;  /* 0x00000080040a7890 */ /* 0x000fe2000fffe03f */
[----:B------:R-:W-:Y:S01]  /*5210*/  FMUL.FTZ R81, R81, UR6 ;  /* 0x0000000651517c20 */ /* 0x000fe20008410000 */
[----:B------:R-:W-:Y:S01]  /*5220*/  UMOV UR11, 0x40000040 ;  /* 0x40000040000b7882 */ /* 0x000fe20000000000 */
        /* <DEDUP_REMOVED lines=9> */
[----:B0-----:R-:W-:Y:S01]  /*52c0*/  FMNMX.FTZ R6, R29, R6, !PT ;  /* 0x000000061d067209 */ /* 0x001fe20007810000 */
        /* <DEDUP_REMOVED lines=28> */
[----:B------:R-:W-:Y:S01]  /*5490*/  ISETP.LT.AND P2, PT, RZ, UR5, PT ;  /* 0x00000005ff007c0c */ /* 0x000fe2000bf41270 */
[----:B------:R-:W-:Y:S01]  /*54a0*/  UIADD3 UR5, UR5, -0x1, URZ ;  /* 0xffffffff05057890 */ /* 0x000fe2000fffe03f */
[----:B------:R-:W-:Y:S08]  /*54b0*/  MUFU.TANH R201, R201 ;  /* 0x000000c900c97308 */ /* 0x000ff00000002400 */
        /* <DEDUP_REMOVED lines=11> */
[----:B------:R-:W-:Y:S01]  /*5570*/  MUFU.TANH R225, R225 ;  /* 0x000000e100e17308 */ /* 0x000fe20000002400 */
[----:B------:R-:W-:-:S02]  /*5580*/  WARPGROUP.DEPBAR.LE gsb0, 0x0 ;  /* 0x00008000000079c5 */ /* 0x000fc40000010000 */
[----:B------:R-:W-:Y:S01]  /*5590*/  WARPGROUP.ARRIVE ;  /* 0x00000000000079c5 */ /* 0x000fe20000000000 */
[----:B------:R-:W-:Y:S01]  /*55a0*/  FMUL.FTZ R181, R32, UR6 ;  /* 0x0000000620b57c20 */ /* 0x000fe20008410000 */
[----:B------:R-:W-:-:S03]  /*55b0*/  FMUL.FTZ R183, R36, UR6 ;  /* 0x0000000624b77c20 */ /* 0x000fc60008410000 */
[----:B------:R-:W-:Y:S01]  /*55c0*/  MUFU.TANH R227, R227 ;  /* 0x000000e300e37308 */ /* 0x000fe20000002400 */
[----:B------:R-:W-:Y:S01]  /*55d0*/  HGMMA.64x128x16.F32.BF16 R88, R176, gdesc[UR8].tnspB, R88, gsb0 ;  /* 0x41e00008b0587df0 */ /* 0x000fe20008001858 */
[----:B------:R-:W-:Y:S01]  /*55e0*/  UIADD3 UR10, UR4, 0x100, URZ ;  /* 0x00000100040a7890 */ /* 0x000fe2000fffe03f */
[----:B------:R-:W-:-:S05]  /*55f0*/  UMOV UR11, 0x40000040 ;  /* 0x40000040000b7882 */ /* 0x000fca0000000000 */
[----:B------:R-:W0:Y:S08]  /*5600*/  MUFU.TANH R181, R181 ;  /* 0x000000b500b57308 */ /* 0x000e300000002400 */
[----:B------:R-:W1:Y:S08]  /*5610*/  MUFU.TANH R183, R183 ;  /* 0x000000b700b77308 */ /* 0x000e700000002400 */
[----:B------:R-:W-:Y:S01]  /*5620*/  MUFU.TANH R81, R81 ;  /* 0x0000005100517308 */ /* 0x000fe20000002400 */
[----:B0-----:R-:W-:-:S04]  /*5630*/  FMNMX.FTZ R6, R181, R6, !PT ;  /* 0x00000006b5067209 */ /* 0x001fc80007810000 */
[----:B------:R-:W-:-:S03]  /*5640*/  FMNMX.FTZ R6, R33, R6, !PT ;  /* 0x0000000621067209 */ /* 0x000fc60007810000 */
[----:B------:R-:W-:Y:S01]  /*5650*/  MUFU.TANH R231, R231 ;  /* 0x000000e700e77308 */ /* 0x000fe20000002400 */
[----:B-1----:R-:W-:-:S04]  /*5660*/  FMNMX.FTZ R6, R183, R6, !PT ;  /* 0x00000006b7067209 */ /* 0x002fc80007810000 */
[----:B------:R-:W-:-:S03]  /*5670*/  FMNMX.FTZ R6, R193, R6, !PT ;  /* 0x00000006c1067209 */ /* 0x000fc60007810000 */
[----:B------:R-:W-:Y:S01]  /*5680*/  MUFU.TANH R229, R229 ;  /* 0x000000e500e57308 */ /* 0x000fe20000002400 */
[----:B------:R-:W-:-:S04]  /*5690*/  FMNMX.FTZ R6, R195, R6, !PT ;  /* 0x00000006c3067209 */ /* 0x000fc80007810000 */
[----:B------:R-:W-:-:S03]  /*56a0*/  FMNMX.FTZ R6, R197, R6, !PT ;  /* 0x00000006c5067209 */ /* 0x000fc60007810000 */
[----:B------:R-:W-:Y:S01]  /*56b0*/  MUFU.TANH R13, R13 ;  /* 0x0000000d000d7308 */ /* 0x000fe20000002400 */
[----:B------:R-:W-:-:S04]  /*56c0*/  FMNMX.FTZ R6, R199, R6, !PT ;  /* 0x00000006c7067209 */ /* 0x000fc80007810000 */
[----:B------:R-:W-:-:S03]  /*56d0*/  FMNMX.FTZ R6, R201, R6, !PT ;  /* 0x00000006c9067209 */ /* 0x000fc60007810000 */
        /* <DEDUP_REMOVED lines=14> */
[----:B------:R-:W-:Y:S01]  /*57c0*/  FMUL.FTZ R179, R49, UR6 ;  /* 0x0000000631b37c20 */ /* 0x000fe20008410000 */
[----:B------:R-:W-:Y:S02]  /*57d0*/  FMUL.FTZ R49, R50, UR6 ;  /* 0x0000000632317c20 */ /* 0x000fe40008410000 */
[----:B------:R-:W-:Y:S01]  /*57e0*/  MUFU.TANH R51, R51 ;  /* 0x0000003300337308 */ /* 0x000fe20000002400 */
[----:B------:R-:W-:Y:S01]  /*57f0*/  HGMMA.64x128x16.F32.BF16 R88, R172, gdesc[UR8].tnspB, R88, gsb0 ;  /* 0x41e00008ac587df0 */ /* 0x000fe20008001858 */
[----:B------:R-:W-:Y:S01]  /*5800*/  UIADD3 UR10, UR4, 0x180, URZ ;  /* 0x00000180040a7890 */ /* 0x000fe2000fffe03f */
[----:B------:R-:W-:-:S05]  /*5810*/  UMOV UR11, 0x40000040 ;  /* 0x40000040000b7882 */ /* 0x000fca0000000000 */
[----:B------:R-:W0:Y:S08]  /*5820*/  MUFU.TANH R177, R177 ;  /* 0x000000b100b17308 */ /* 0x000e300000002400 */
[----:B------:R-:W1:Y:S08]  /*5830*/  MUFU.TANH R179, R179 ;  /* 0x000000b300b37308 */ /* 0x000e700000002400 */
[----:B------:R-:W-:Y:S01]  /*5840*/  MUFU.TANH R49, R49 ;  /* 0x0000003100317308 */ /* 0x000fe20000002400 */
[----:B0-----:R-:W-:-:S07]  /*5850*/  FMNMX.FTZ R6, R177, R6, !PT ;  /* 0x00000006b1067209 */ /* 0x001fce0007810000 */
        /* <DEDUP_REMOVED lines=37> */
[----:B------:R-:W-:-:S04]  /*5ab0*/  FMNMX.FTZ R6, R217, R6, !PT ;  /* 0x00000006d9067209 */ /* 0x000fc80007810000 */
[----:B------:R-:W-:-:S04]  /*5ac0*/  FMNMX.FTZ R6, R219, R6, !PT ;  /* 0x00000006db067209 */ /* 0x000fc80007810000 */
[----:B------:R-:W-:-:S04]  /*5ad0*/  FMNMX.FTZ R6, R221, R6, !PT ;  /* 0x00000006dd067209 */ /* 0x000fc80007810000 */
[----:B------:R-:W-:-:S04]  /*5ae0*/  FMNMX.FTZ R6, R223, R6, !PT ;  /* 0x00000006df067209 */ /* 0x000fc80007810000 */
[----:B------:R-:W-:-:S04]  /*5af0*/  FMNMX.FTZ R6, R225, R6, !PT ;  /* 0x00000006e1067209 */ /* 0x000fc80007810000 */
[----:B------:R-:W-:-:S04]  /*5b00*/  FMNMX.FTZ R6, R227, R6, !PT ;  /* 0x00000006e3067209 */ /* 0x000fc80007810000 */
[----:B------:R-:W-:-:S04]  /*5b10*/  FMNMX.FTZ R6, R81, R6, !PT ;  /* 0x0000000651067209 */ /* 0x000fc80007810000 */
[----:B------:R-:W-:-:S04]  /*5b20*/  FMNMX.FTZ R6, R231, R6, !PT ;  /* 0x00000006e7067209 */ /* 0x000fc80007810000 */
[----:B------:R-:W-:-:S05]  /*5b30*/  FMNMX.FTZ R6, R229, R6, !PT ;  /* 0x00000006e5067209 */ /* 0x000fca0007810000 */
[----:B------:R-:W0:Y:S02]  /*5b40*/  SHFL.BFLY PT, R7, R6, 0x2, 0x1f ;  /* 0x0c401f0006077f89 */ /* 0x000e2400000e0000 */
[----:B0-----:R-:W-:Y:S02]  /*5b50*/  FMNMX.FTZ R7, R6, R7, !PT ;  /* 0x0000000706077209 */ /* 0x001fe40007810000 */
[----:B------:R-:W0:Y:S03]  /*5b60*/  LDC R6, c[0x0][0x988] ;  /* 0x00026200ff067b82 */ /* 0x000e260000000800 */
[----:B------:R-:W1:Y:S02]  /*5b70*/  SHFL.BFLY PT, R14, R7, 0x1, 0x1f ;  /* 0x0c201f00070e7f89 */ /* 0x000e6400000e0000 */
[----:B-1----:R-:W-:Y:S02]  /*5b80*/  FMNMX.FTZ R9, R7, R14, !PT ;  /* 0x0000000e07097209 */ /* 0x002fe40007810000 */
[----:B------:R-:W-:-:S03]  /*5b90*/  FMNMX.FTZ R14, R13, R8, !PT ;  /* 0x000000080d0e7209 */ /* 0x000fc60007810000 */
[----:B------:R-:W-:Y:S01]  /*5ba0*/  FADD.FTZ R7, -R9, R12 ;  /* 0x0000000c09077221 */ /* 0x000fe20000010100 */
[----:B------:R-:W-:Y:S01]  /*5bb0*/  FMNMX.FTZ R14, R15, R14, !PT ;  /* 0x0000000e0f0e7209 */ /* 0x000fe20007810000 */
[-C--:B0-----:R-:W-:Y:S02]  /*5bc0*/  FMUL.FTZ R12, R9, R6.reuse ;  /* 0x00000006090c7220 */ /* 0x081fe40000410000 */
[----:B------:R-:W-:Y:S01]  /*5bd0*/  FMUL.FTZ R7, R7, R6 ;  /* 0x0000000607077220 */ /* 0x000fe20000410000 */
[----:B------:R-:W-:Y:S01]  /*5be0*/  FMNMX.FTZ R14, R25, R14, !PT ;  /* 0x0000000e190e7209 */ /* 0x000fe20007810000 */
[-CC-:B------:R-:W-:Y:S01]  /*5bf0*/  FFMA.FTZ R180, R5, R6.reuse, -R12.reuse ;  /* 0x0000000605b47223 */ /* 0x180fe2000001080c */
[-CC-:B------:R-:W-:Y:S01]  /*5c00*/  FFMA.FTZ R176, R181, R6.reuse, -R12.reuse ;  /* 0x00000006b5b07223 */ /* 0x180fe2000001080c */
[--C-:B------:R-:W-:Y:S01]  /*5c10*/  FFMA.FTZ R182, R21, R6, -R12.reuse ;  /* 0x0000000615b67223 */ /* 0x100fe2000001080c */
[----:B------:R-:W-:Y:S01]  /*5c20*/  FMNMX.FTZ R14, R27, R14, !PT ;  /* 0x0000000e1b0e7209 */ /* 0x000fe20007810000 */
[----:B------:R-:W-:Y:S01]  /*5c30*/  MUFU.EX2 R7, R7 ;  /* 0x0000000700077308 */ /* 0x000fe20000000800 */
[----:B------:R-:W-:Y:S01]  /*5c40*/  FFMA.FTZ R21, R29, R6, -R12 ;  /* 0x000000061d157223 */ /* 0x000fe2000001080c */
[----:B------:R-:W-:-:S02]  /*5c50*/  WARPGROUP.DEPBAR.LE gsb0, 0x0 ;  /* 0x00008000000079c5 */ /* 0x000fc40000010000 */
[----:B------:R-:W-:Y:S01]  /*5c60*/  WARPGROUP.ARRIVE ;  /* 0x00000000000079c5 */ /* 0x000fe20000000000 */
[----:B------:R-:W-:Y:S01]  /*5c70*/  FMNMX.FTZ R14, R31, R14, !PT ;  /* 0x0000000e1f0e7209 */ /* 0x000fe20007810000 */
[----:B------:R-:W-:Y:S01]  /*5c80*/  FMUL.FTZ R169, R86, UR6 ;  /* 0x0000000656a97c20 */ /* 0x000fe20008410000 */
[--C-:B------:R-:W-:Y:S01]  /*5c90*/  FFMA.FTZ R171, R11, R6, -R12.reuse ;  /* 0x000000060bab7223 */ /* 0x100fe2000001080c */
[----:B------:R-:W0:Y:S01]  /*5ca0*/  MUFU.EX2 R180, R180 ;  /* 0x000000b400b47308 */ /* 0x000e220000000800 */
[----:B------:R-:W-:Y:S01]  /*5cb0*/  FMNMX.FTZ R14, R35, R14, !PT ;  /* 0x0000000e230e7209 */ /* 0x000fe20007810000 */
[----:B------:R-:W-:Y:S01]  /*5cc0*/  HGMMA.64x128x16.F32.BF16 R88, R152, gdesc[UR8].tnspB, R88, gsb0 ;  /* 0x41e0000898587df0 */ /* 0x000fe20008001858 */
[----:B------:R-:W-:Y:S01]  /*5cd0*/  UIADD3 UR10, UR4, 0x280, URZ ;  /* 0x00000280040a7890 */ /* 0x000fe2000fffe03f */
[--C-:B------:R-:W-:Y:S01]  /*5ce0*/  FFMA.FTZ R178, R183, R6, -R12.reuse ;  /* 0x00000006b7b27223 */ /* 0x100fe2000001080c */
[----:B------:R-:W-:Y:S01]  /*5cf0*/  UMOV UR11, 0x40000040 ;  /* 0x40000040000b7882 */ /* 0x000fe20000000000 */
[----:B------:R-:W-:Y:S01]  /*5d00*/  FMNMX.FTZ R14, R37, R14, !PT ;  /* 0x0000000e250e7209 */ /* 0x000fe20007810000 */
[-CC-:B------:R-:W-:Y:S01]  /*5d10*/  FFMA.FTZ R29, R33, R6.reuse, -R12.reuse ;  /* 0x00000006211d7223 */ /* 0x180fe2000001080c */
[----:B------:R-:W-:Y:S01]  /*5d20*/  MUFU.TANH R169, R169 ;  /* 0x000000a900a97308 */ /* 0x000fe20000002400 */
[--C-:B------:R-:W-:Y:S01]  /*5d30*/  FFMA.FTZ R172, R195, R6, -R12.reuse ;  /* 0x00000006c3ac7223 */ /* 0x100fe2000001080c */
[----:B------:R-:W-:Y:S01]  /*5d40*/  FMNMX.FTZ R14, R39, R14, !PT ;  /* 0x0000000e270e7209 */ /* 0x000fe20007810000 */
[-CC-:B------:R-:W-:Y:S01]  /*5d50*/  FFMA.FTZ R33, R193, R6.reuse, -R12.reuse ;  /* 0x00000006c1217223 */ /* 0x180fe2000001080c */
[-CC-:B------:R-:W-:Y:S01]  /*5d60*/  FFMA.FTZ R174, R199, R6.reuse, -R12.reuse ;  /* 0x00000006c7ae7223 */ /* 0x180fe2000001080c */
[--C-:B------:R-:W-:Y:S01]  /*5d70*/  FFMA.FTZ R170, R203, R6, -R12.reuse ;  /* 0x00000006cbaa7223 */ /* 0x100fe2000001080c */
[----:B------:R-:W-:Y:S01]  /*5d80*/  FMNMX.FTZ R14, R41, R14, !PT ;  /* 0x0000000e290e7209 */ /* 0x000fe20007810000 */
[-CC-:B------:R-:W-:Y:S01]  /*5d90*/  FFMA.FTZ R195, R205, R6.reuse, -R12.reuse ;  /* 0x00000006cdc37223 */ /* 0x180fe2000001080c */
[----:B------:R-:W1:Y:S01]  /*5da0*/  MUFU.EX2 R171, R171 ;  /* 0x000000ab00ab7308 */ /* 0x000e620000000800 */
[--C-:B------:R-:W-:Y:S01]  /*5db0*/  FFMA.FTZ R168, R177, R6, -R12.reuse ;  /* 0x00000006b1a87223 */ /* 0x100fe2000001080c */
[----:B------:R-:W-:Y:S01]  /*5dc0*/  FMNMX.FTZ R14, R43, R14, !PT ;  /* 0x0000000e2b0e7209 */ /* 0x000fe20007810000 */
[-CC-:B------:R-:W-:Y:S01]  /*5dd0*/  FFMA.FTZ R193, R179, R6.reuse, -R12.reuse ;  /* 0x00000006b3c17223 */ /* 0x180fe2000001080c */
[-CC-:B------:R-:W-:Y:S01]  /*5de0*/  FFMA.FTZ R199, R217, R6.reuse, -R12.reuse ;  /* 0x00000006d9c77223 */ /* 0x180fe2000001080c */
[--C-:B------:R-:W-:Y:S01]  /*5df0*/  FFMA.FTZ R203, R225, R6, -R12.reuse ;  /* 0x00000006e1cb7223 */ /* 0x100fe2000001080c */
[----:B------:R-:W-:Y:S01]  /*5e00*/  FMNMX.FTZ R14, R45, R14, !PT ;  /* 0x0000000e2d0e7209 */ /* 0x000fe20007810000 */
[-CC-:B------:R-:W-:Y:S01]  /*5e10*/  FFMA.FTZ R24, R227, R6.reuse, -R12.reuse ;  /* 0x00000006e3187223 */ /* 0x180fe2000001080c */
[-CC-:B------:R-:W-:Y:S01]  /*5e20*/  FFMA.FTZ R81, R81, R6.reuse, -R12.reuse ;  /* 0x0000000651517223 */ /* 0x180fe2000001080c */
[--C-:B------:R-:W-:Y:S01]  /*5e30*/  FFMA.FTZ R26, R231, R6, -R12.reuse ;  /* 0x00000006e71a7223 */ /* 0x100fe2000001080c */
[----:B------:R-:W-:Y:S01]  /*5e40*/  FMNMX.FTZ R14, R47, R14, !PT ;  /* 0x0000000e2f0e7209 */ /* 0x000fe20007810000 */
[----:B------:R-:W-:Y:S01]  /*5e50*/  FFMA.FTZ R205, R229, R6, -R12 ;  /* 0x00000006e5cd7223 */ /* 0x000fe2000001080c */
[----:B------:R-:W-:Y:S01]  /*5e60*/  MUFU.EX2 R182, R182 ;  /* 0x000000b600b67308 */ /* 0x000fe20000000800 */
[----:B0-----:R-:W-:Y:S01]  /*5e70*/  FFMA.FTZ R4, R7, R4, R180 ;  /* 0x0000000407047223 */ /* 0x001fe200000100b4 */
[----:B------:R-:W-:-:S02]  /*5e80*/  FMNMX.FTZ R14, R49, R14, !PT ;  /* 0x0000000e310e7209 */ /* 0x000fc40007810000 */
[----:B-1----:R-:W-:Y:S02]  /*5e90*/  F2FP.BF16.F32.PACK_AB R180, R171, R180 ;  /* 0x000000b4abb4723e */ /* 0x002fe400000010ff */
[----:B------:R-:W-:Y:S02]  /*5ea0*/  FMNMX.FTZ R14, R51, R14, !PT ;  /* 0x0000000e330e7209 */ /* 0x000fe40007810000 */
[----:B------:R-:W-:Y:S02]  /*5eb0*/  MUFU.EX2 R21, R21 ;  /* 0x0000001500157308 */ /* 0x000fe40000000800 */
[----:B------:R-:W-:-:S04]  /*5ec0*/  FMNMX.FTZ R14, R53, R14, !PT ;  /* 0x0000000e350e7209 */ /* 0x000fc80007810000 */
        /* <DEDUP_REMOVED lines=24> */
[----:B------:R-:W-:Y:S01]  /*6050*/  FMNMX.FTZ R5, R87, R14, !PT ;  /* 0x0000000e57057209 */ /* 0x000fe20007810000 */
[--C-:B------:R-:W-:Y:S01]  /*6060*/  FFMA.FTZ R14, R219, R6, -R12.reuse ;  /* 0x00000006db0e7223 */ /* 0x100fe2000001080c */
[----:B------:R-:W-:Y:S03]  /*6070*/  MUFU.EX2 R170, R170 ;  /* 0x000000aa00aa7308 */ /* 0x000fe60000000800 */
[----:B------:R-:W0:Y:S05]  /*6080*/  SHFL.BFLY PT, R20, R5, 0x2, 0x1f ;  /* 0x0c401f0005147f89 */ /* 0x000e2a00000e0000 */
[----:B------:R-:W-:Y:S08]  /*6090*/  MUFU.EX2 R195, R195 ;  /* 0x000000c300c37308 */ /* 0x000ff00000000800 */
[----:B------:R-:W-:Y:S08]  /*60a0*/  MUFU.EX2 R199, R199 ;  /* 0x000000c700c77308 */ /* 0x000ff00000000800 */
[----:B------:R-:W-:Y:S01]  /*60b0*/  MUFU.EX2 R14, R14 ;  /* 0x0000000e000e7308 */ /* 0x000fe20000000800 */
[----:B0-----:R-:W-:Y:S01]  /*60c0*/  FMNMX.FTZ R28, R5, R20, !PT ;  /* 0x00000014051c7209 */ /* 0x001fe20007810000 */
[----:B------:R-:W-:-:S04]  /*60d0*/  FFMA.FTZ R20, R223, R6, -R12 ;  /* 0x00000006df147223 */ /* 0x000fc8000001080c */
[----:B------:R-:W0:Y:S02]  /*60e0*/  SHFL.BFLY PT, R11, R28, 0x1, 0x1f ;  /* 0x0c201f001c0b7f89 */ /* 0x000e2400000e0000 */
[----:B------:R-:W-:Y:S01]  /*60f0*/  MUFU.EX2 R203, R203 ;  /* 0x000000cb00cb7308 */ /* 0x000fe20000000800 */
[----:B------:R-:W-:Y:S02]  /*6100*/  WARPGROUP.DEPBAR.LE gsb0, 0x0 ;  /* 0x00008000000079c5 */ /* 0x000fe40000010000 */
[----:B------:R-:W-:Y:S01]  /*6110*/  WARPGROUP.ARRIVE ;  /* 0x00000000000079c5 */ /* 0x000fe20000000000 */
[-CC-:B------:R-:W-:Y:S01]  /*6120*/  FFMA.FTZ R153, R197, R6.reuse, -R12.reuse ;  /* 0x00000006c5997223 */ /* 0x180fe2000001080c */
[-CC-:B------:R-:W-:Y:S01]  /*6130*/  FFMA.FTZ R155, R201, R6.reuse, -R12.reuse ;  /* 0x00000006c99b7223 */ /* 0x180fe2000001080c */
[-CC-:B------:R-:W-:Y:S01]  /*6140*/  FFMA.FTZ R152, R207, R6.reuse, -R12.reuse ;  /* 0x00000006cf987223 */ /* 0x180fe2000001080c */
[-CC-:B------:R-:W-:Y:S01]  /*6150*/  FFMA.FTZ R154, R211, R6.reuse, -R12.reuse ;  /* 0x00000006d39a7223 */ /* 0x180fe2000001080c */
[-CC-:B------:R-:W-:Y:S01]  /*6160*/  FFMA.FTZ R197, R173, R6.reuse, -R12.reuse ;  /* 0x00000006adc57223 */ /* 0x180fe2000001080c */
[----:B------:R-:W-:Y:S01]  /*6170*/  HGMMA.64x128x16.F32.BF16 R88, R156, gdesc[UR8].tnspB, R88, gsb0 ;  /* 0x41e000089c587df0 */ /* 0x000fe20008001858 */
[----:B------:R-:W-:Y:S01]  /*6180*/  UIADD3 UR10, UR4, 0x300, URZ ;  /* 0x00000300040a7890 */ /* 0x000fe2000fffe03f */
[----:B------:R-:W-:Y:S01]  /*6190*/  FFMA.FTZ R201, R221, R6, -R12 ;  /* 0x00000006ddc97223 */ /* 0x000fe2000001080c */
[----:B------:R-:W-:Y:S01]  /*61a0*/  UMOV UR11, 0x40000040 ;  /* 0x40000040000b7882 */ /* 0x000fe20000000000 */
[----:B------:R-:W-:Y:S01]  /*61b0*/  UIADD3 UR4, UR4, 0x380, URZ ;  /* 0x0000038004047890 */ /* 0x000fe2000fffe03f */
[----:B------:R-:W-:Y:S01]  /*61c0*/  MUFU.EX2 R153, R153 ;  /* 0x0000009900997308 */ /* 0x000fe20000000800 */
[----:B0-----:R-:W-:-:S07]  /*61d0*/  FMNMX.FTZ R11, R28, R11, !PT ;  /* 0x0000000b1c0b7209 */ /* 0x001fce0007810000 */
[----:B------:R-:W-:Y:S01]  /*61e0*/  MUFU.EX2 R155, R155 ;  /* 0x0000009b009b7308 */ /* 0x000fe20000000800 */
[C---:B------:R-:W-:Y:S01]  /*61f0*/  FADD.FTZ R5, -R11.reuse, R8 ;  /* 0x000000080b057221 */ /* 0x040fe20000010100 */
[----:B------:R-:W-:-:S03]  /*6200*/  FMUL.FTZ R42, R11, R6 ;  /* 0x000000060b2a7220 */ /* 0x000fc60000410000 */
[-C--:B------:R-:W-:Y:S01]  /*6210*/  FMUL.FTZ R5, R5, R6.reuse ;  /* 0x0000000605057220 */ /* 0x080fe20000410000 */
[-CC-:B------:R-:W-:Y:S01]  /*6220*/  FFMA.FTZ R8, R13, R6.reuse, -R42.reuse ;  /* 0x000000060d087223 */ /* 0x180fe2000001082a */
[-CC-:B------:R-:W-:Y:S01]  /*6230*/  FFMA.FTZ R181, R15, R6.reuse, -R42.reuse ;  /* 0x000000060fb57223 */ /* 0x180fe2000001082a */
[-CC-:B------:R-:W-:Y:S01]  /*6240*/  FFMA.FTZ R183, R25, R6.reuse, -R42.reuse ;  /* 0x0000000619b77223 */ /* 0x180fe2000001082a */
[-CC-:B------:R-:W-:Y:S01]  /*6250*/  FFMA.FTZ R177, R31, R6.reuse, -R42.reuse ;  /* 0x000000061fb17223 */ /* 0x180fe2000001082a */
[-CC-:B------:R-:W-:Y:S01]  /*6260*/  FFMA.FTZ R38, R35, R6.reuse, -R42.reuse ;  /* 0x0000000623267223 */ /* 0x180fe2000001082a */
[----:B------:R-:W-:Y:S01]  /*6270*/  MUFU.EX2 R5, R5 ;  /* 0x0000000500057308 */ /* 0x000fe20000000800 */
[----:B------:R-:W-:Y:S01]  /*6280*/  @!P1 IADD3 R31, R10, 0x34860, RZ ;  /* 0x000348600a1f9810 */ /* 0x000fe20007ffe0ff */
[-CC-:B------:R-:W-:Y:S01]  /*6290*/  FFMA.FTZ R179, R37, R6.reuse, -R42.reuse ;  /* 0x0000000625b37223 */ /* 0x180fe2000001082a */
[-CC-:B------:R-:W-:Y:S01]  /*62a0*/  FFMA.FTZ R36, R39, R6.reuse, -R42.reuse ;  /* 0x0000000627247223 */ /* 0x180fe2000001082a */
[-CC-:B------:R-:W-:Y:S01]  /*62b0*/  FFMA.FTZ R173, R41, R6.reuse, -R42.reuse ;  /* 0x0000000629ad7223 */ /* 0x180fe2000001082a */
[----:B------:R-:W-:Y:S01]  /*62c0*/  @!P1 PRMT R31, RZ, 0x654, R31 ;  /* 0x00000654ff1f9816 */ /* 0x000fe2000000001f */
[-CC-:B------:R-:W-:Y:S01]  /*62d0*/  FFMA.FTZ R34, R43, R6.reuse, -R42.reuse ;  /* 0x000000062b227223 */ /* 0x180fe2000001082a */
[-CC-:B------:R-:W-:Y:S01]  /*62e0*/  FFMA.FTZ R32, R47, R6.reuse, -R42.reuse ;  /* 0x000000062f207223 */ /* 0x180fe2000001082a */
[----:B------:R-:W0:Y:S01]  /*62f0*/  MUFU.EX2 R8, R8 ;  /* 0x0000000800087308 */ /* 0x000e220000000800 */
[-CC-:B------:R-:W-:Y:S01]  /*6300*/  FFMA.FTZ R13, R49, R6.reuse, -R42.reuse ;  /* 0x00000006310d7223 */ /* 0x180fe2000001082a */
        /* <DEDUP_REMOVED lines=13> */
[-C--:B------:R-:W-:Y:S01]  /*63e0*/  FFMA.FTZ R75, R75, R6.reuse, -R42 ;  /* 0x000000064b4b7223 */ /* 0x080fe2000001082a */
[----:B------:R-:W-:Y:S01]  /*63f0*/  MUFU.EX2 R183, R183 ;  /* 0x000000b700b77308 */ /* 0x000fe20000000800 */
[----:B0-----:R-:W-:Y:S01]  /*6400*/  FFMA.FTZ R10, R5, R3, R8 ;  /* 0x00000003050a7223 */ /* 0x001fe20000010008 */
[-CC-:B------:R-:W-:Y:S01]  /*6410*/  FFMA.FTZ R77, R77, R6.reuse, -R42.reuse ;  /* 0x000000064d4d7223 */ /* 0x180fe2000001082a */
[-CC-:B------:R-:W-:Y:S01]  /*6420*/  FFMA.FTZ R79, R79, R6.reuse, -R42.reuse ;  /* 0x000000064f4f7223 */ /* 0x180fe2000001082a */
[-CC-:B------:R-:W-:Y:S01]  /*6430*/  FFMA.FTZ R85, R85, R6.reuse, -R42.reuse ;  /* 0x0000000655557223 */ /* 0x180fe2000001082a */
[----:B------:R-:W-:-:S03]  /*6440*/  FFMA.FTZ R83, R83, R6, -R42 ;  /* 0x0000000653537223 */ /* 0x000fc6000001082a */
[----:B------:R-:W-:Y:S01]  /*6450*/  MUFU.EX2 R177, R177 ;  /* 0x000000b100b17308 */ /* 0x000fe20000000800 */
[C---:B-1----:R-:W-:Y:S01]  /*6460*/  FADD.FTZ R10, R181.reuse, R10 ;  /* 0x0000000ab50a7221 */ /* 0x042fe20000010000 */
[----:B------:R-:W-:-:S06]  /*6470*/  F2FP.BF16.F32.PACK_AB R181, R181, R8 ;  /* 0x00000008b5b5723e */ /* 0x000fcc00000010ff */
        /* <DEDUP_REMOVED lines=15> */
[-C--:B------:R-:W-:Y:S01]  /*6570*/  FFMA.FTZ R158, R175, R6.reuse, -R12 ;  /* 0x00000006af9e7223 */ /* 0x080fe2000001080c */
[-CC-:B------:R-:W-:Y:S01]  /*6580*/  FFMA.FTZ R12, R27, R6.reuse, -R42.reuse ;  /* 0x000000061b0c7223 */ /* 0x180fe2000001082a */
[----:B------:R-:W-:Y:S01]  /*6590*/  HGMMA.64x128x16.F32.BF16 R88, R160, gdesc[UR8].tnspB, R88, gsb0 ;  /* 0x41e00008a0587df0 */ /* 0x000fe20008001858 */
[----:B------:R-:W-:Y:S01]  /*65a0*/  UMOV UR10, UR4 ;  /* 0x00000004000a7c82 */ /* 0x000fe20008000000 */
[----:B------:R-:W-:Y:S01]  /*65b0*/  UMOV UR11, 0x40000040 ;  /* 0x40000040000b7882 */ /* 0x000fe20000000000 */
[----:B------:R-:W-:Y:S02]  /*65c0*/  IMAD.U32 R27, RZ, RZ, UR7 ;  /* 0x00000007ff1b7e24 */ /* 0x000fe4000f8e00ff */
[----:B------:R-:W-:Y:S01]  /*65d0*/  FFMA.FTZ R175, R45, R6, -R42 ;  /* 0x000000062daf7223 */ /* 0x000fe2000001082a */
[----:B------:R-:W-:Y:S01]  /*65e0*/  MUFU.EX2 R12, R12 ;  /* 0x0000000c000c7308 */ /* 0x000fe20000000800 */
[----:B------:R-:W-:Y:S01]  /*65f0*/  R2UR UR4, R2 ;  /* 0x00000000020472ca */ /* 0x000fe200000e0000 */
[----:B------:R-:W-:-:S05]  /*6600*/  @!P1 VIADD R27, R27, 0x34840 ;  /* 0x000348401b1b9836 */ /* 0x000fca0000000000 */
[----:B------:R-:W-:Y:S01]  /*6610*/  @!P1 PRMT R27, RZ, 0x654, R27 ;  /* 0x00000654ff1b9816 */ /* 0x000fe2000000001b */
        /* <DEDUP_REMOVED lines=18> */
[----:B------:R-:W-:-:S05]  /*6740*/  WARPGROUP.ARRIVE ;  /* 0x00000000000079c5 */ /* 0x000fca0000000000 */
[----:B------:R-:W0:Y:S01]  /*6750*/  MUFU.EX2 R75, R75 ;  /* 0x0000004b004b7308 */ /* 0x000e220000000800 */
[----:B------:R-:W-:Y:S07]  /*6760*/  HGMMA.64x128x16.F32.BF16 R88, R164, gdesc[UR8].tnspB, R88, gsb0 ;  /* 0x41e00008a4587df0 */ /* 0x000fee0008001858 */
[----:B------:R-:W1:Y:S08]  /*6770*/  MUFU.EX2 R201, R201 ;  /* 0x000000c900c97308 */ /* 0x000e700000000800 */
[----:B------:R-:W-:Y:S01]  /*6780*/  MUFU.EX2 R77, R77 ;  /* 0x0000004d004d7308 */ /* 0x000fe20000000800 */
[----:B0-----:R-:W-:-:S07]  /*6790*/  F2FP.BF16.F32.PACK_AB R161, R75, R73 ;  /* 0x000000494ba1723e */ /* 0x001fce00000010ff */
[----:B------:R-:W0:Y:S01]  /*67a0*/  MUFU.EX2 R20, R20 ;  /* 0x0000001400147308 */ /* 0x000e220000000800 */
[----:B-1----:R-:W-:-:S07]  /*67b0*/  F2FP.BF16.F32.PACK_AB R160, R201, R14 ;  /* 0x0000000ec9a0723e */ /* 0x002fce00000010ff */
[----:B------:R-:W1:Y:S08]  /*67c0*/  MUFU.EX2 R79, R79 ;  /* 0x0000004f004f7308 */ /* 0x000e700000000800 */
[----:B------:R-:W-:Y:S01]  /*67d0*/  MUFU.EX2 R85, R85 ;  /* 0x0000005500557308 */ /* 0x000fe20000000800 */
[----:B0-----:R-:W-:-:S07]  /*67e0*/  F2FP.BF16.F32.PACK_AB R162, R203, R20 ;  /* 0x00000014cba2723e */ /* 0x001fce00000010ff */
[----:B------:R-:W-:Y:S01]  /*67f0*/  MUFU.EX2 R24, R24 ;  /* 0x0000001800187308 */ /* 0x000fe20000000800 */
[----:B-1----:R-:W-:-:S07]  /*6800*/  F2FP.BF16.F32.PACK_AB R163, R79, R77 ;  /* 0x0000004d4fa3723e */ /* 0x002fce00000010ff */
[----:B------:R-:W-:Y:S08]  /*6810*/  MUFU.EX2 R83, R83 ;  /* 0x0000005300537308 */ /* 0x000ff00000000800 */
[----:B------:R-:W0:Y:S08]  /*6820*/  MUFU.EX2 R81, R81 ;  /* 0x0000005100517308 */ /* 0x000e300000000800 */
[----:B------:R-:W-:Y:S08]  /*6830*/  MUFU.EX2 R26, R26 ;  /* 0x0000001a001a7308 */ /* 0x000ff00000000800 */
[----:B------:R-:W1:Y:S01]  /*6840*/  MUFU.EX2 R205, R205 ;  /* 0x000000cd00cd7308 */ /* 0x000e620000000800 */
[----:B------:R-:W-:-:S02]  /*6850*/  WARPGROUP.DEPBAR.LE gsb0, 0x0 ;  /* 0x00008000000079c5 */ /* 0x000fc40000010000 */
[----:B------:R2:W-:Y:S01]  /*6860*/  @!P1 SYNCS.ARRIVE.TRANS64.RED.A1T0 RZ, [R27+URZ], RZ ;  /* 0x000000ff1bff99a7 */ /* 0x0005e2000810043f */
[----:B0-----:R-:W-:Y:S02]  /*6870*/  F2FP.BF16.F32.PACK_AB R164, R81, R24 ;  /* 0x0000001851a4723e */ /* 0x001fe400000010ff */
[----:B------:R-:W-:Y:S02]  /*6880*/  F2FP.BF16.F32.PACK_AB R165, R83, R85 ;  /* 0x0000005553a5723e */ /* 0x000fe400000010ff */
[----:B-1----:R-:W-:Y:S01]  /*6890*/  F2FP.BF16.F32.PACK_AB R166, R205, R26 ;  /* 0x0000001acda6723e */ /* 0x002fe200000010ff */
[----:B--2---:R-:W-:Y:S01]  /*68a0*/  FADD.FTZ R27, R171, R4 ;  /* 0x00000004ab1b7221 */ /* 0x004fe20000010000 */
[----:B------:R0:W-:Y:S01]  /*68b0*/  @!P1 SYNCS.ARRIVE.TRANS64.RED.A1T0 RZ, [R31+URZ], RZ ;  /* 0x000000ff1fff99a7 */ /* 0x0001e2000810043f */
[----:B------:R-:W-:Y:S02]  /*68c0*/  F2FP.BF16.F32.PACK_AB R171, R30, R15 ;  /* 0x0000000f1eab723e */ /* 0x000fe400000010ff */
[----:B------:R-:W-:Y:S01]  /*68d0*/  FADD.FTZ R4, R182, R27 ;  /* 0x0000001bb6047221 */ /* 0x000fe20000010000 */
[----:B------:R-:W-:Y:S01]  /*68e0*/  FADD.FTZ R27, R183, R10 ;  /* 0x0000000ab71b7221 */ /* 0x000fe20000010000 */
[----:B------:R-:W-:-:S02]  /*68f0*/  F2FP.BF16.F32.PACK_AB R182, R21, R182 ;  /* 0x000000b615b6723e */ /* 0x000fc400000010ff */
[C---:B------:R-:W-:Y:S01]  /*6900*/  F2FP.BF16.F32.PACK_AB R183, R12.reuse, R183 ;  /* 0x000000b70cb7723e */ /* 0x040fe200000010ff */
[----:B0-----:R-:W-:Y:S01]  /*6910*/  FADD.FTZ R31, R21, R4 ;  /* 0x00000004151f7221 */ /* 0x001fe20000010000 */
[----:B------:R-:W-:Y:S01]  /*6920*/  FADD.FTZ R4, R12, R27 ;  /* 0x0000001b0c047221 */ /* 0x000fe20000010000 */
[----:B------:R-:W-:Y:S02]  /*6930*/  IMAD.MOV.U32 R12, RZ, RZ, R9 ;  /* 0x000000ffff0c7224 */ /* 0x000fe400078e0009 */
[----:B------:R-:W-:Y:S01]  /*6940*/  FADD.FTZ R10, R176, R31 ;  /* 0x0000001fb00a7221 */ /* 0x000fe20000010000 */
[----:B------:R-:W-:Y:S01]  /*6950*/  FADD.FTZ R27, R177, R4 ;  /* 0x00000004b11b7221 */ /* 0x000fe20000010000 */
[C---:B------:R-:W-:Y:S02]  /*6960*/  F2FP.BF16.F32.PACK_AB R176, R29.reuse, R176 ;  /* 0x000000b01db0723e */ /* 0x040fe400000010ff */
[----:B------:R-:W-:Y:S01]  /*6970*/  FADD.FTZ R31, R29, R10 ;  /* 0x0000000a1d1f7221 */ /* 0x000fe20000010000 */
[C---:B------:R-:W-:Y:S01]  /*6980*/  FADD.FTZ R4, R38.reuse, R27 ;  /* 0x0000001b26047221 */ /* 0x040fe20000010000 */
[----:B------:R-:W-:-:S02]  /*6990*/  F2FP.BF16.F32.PACK_AB R177, R38, R177 ;  /* 0x000000b126b1723e */ /* 0x000fc400000010ff */
[----:B------:R-:W-:Y:S01]  /*69a0*/  FADD.FTZ R10, R178, R31 ;  /* 0x0000001fb20a7221 */ /* 0x000fe20000010000 */
[----:B------:R-:W-:Y:S01]  /*69b0*/  FADD.FTZ R27, R179, R4 ;  /* 0x00000004b31b7221 */ /* 0x000fe20000010000 */
[C---:B------:R-:W-:Y:S02]  /*69c0*/  F2FP.BF16.F32.PACK_AB R178, R33.reuse, R178 ;  /* 0x000000b221b2723e */ /* 0x040fe400000010ff */
[----:B------:R-:W-:Y:S01]  /*69d0*/  FADD.FTZ R31, R33, R10 ;  /* 0x0000000a211f7221 */ /* 0x000fe20000010000 */
[C---:B------:R-:W-:Y:S01]  /*69e0*/  FADD.FTZ R4, R36.reuse, R27 ;  /* 0x0000001b24047221 */ /* 0x040fe20000010000 */
[----:B------:R-:W-:Y:S02]  /*69f0*/  F2FP.BF16.F32.PACK_AB R179, R36, R179 ;  /* 0x000000b324b3723e */ /* 0x000fe400000010ff */
[----:B------:R-:W-:Y:S01]  /*6a00*/  FADD.FTZ R10, R172, R31 ;  /* 0x0000001fac0a7221 */ /* 0x000fe20000010000 */
[----:B------:R-:W-:Y:S01]  /*6a10*/  FADD.FTZ R27, R173, R4 ;  /* 0x00000004ad1b7221 */ /* 0x000fe20000010000 */
[-C--:B------:R-:W-:Y:S01]  /*6a20*/  FFMA.FTZ R4, R169, R6.reuse, -R42 ;  /* 0x00000006a9047223 */ /* 0x080fe2000001082a */
[----:B------:R-:W-:Y:S01]  /*6a30*/  F2FP.BF16.F32.PACK_AB R169, R28, R13 ;  /* 0x0000000d1ca9723e */ /* 0x000fe200000010ff */
[----:B------:R-:W-:Y:S01]  /*6a40*/  FADD.FTZ R31, R153, R10 ;  /* 0x0000000a991f7221 */ /* 0x000fe20000010000 */
[----:B------:R-:W-:Y:S01]  /*6a50*/  FADD.FTZ R10, R34, R27 ;  /* 0x0000001b220a7221 */ /* 0x000fe20000010000 */
[----:B------:R-:W-:Y:S01]  /*6a60*/  FFMA.FTZ R42, R87, R6, -R42 ;  /* 0x00000006572a7223 */ /* 0x000fe2000001082a */
[----:B------:R0:W1:Y:S01]  /*6a70*/  MUFU.EX2 R167, R4 ;  /* 0x0000000400a77308 */ /* 0x0000620000000800 */
[----:B------:R-:W-:Y:S01]  /*6a80*/  FADD.FTZ R44, R174, R31 ;  /* 0x0000001fae2c7221 */ /* 0x000fe20000010000 */
[----:B------:R-:W-:Y:S01]  /*6a90*/  FADD.FTZ R27, R175, R10 ;  /* 0x0000000aaf1b7221 */ /* 0x000fe20000010000 */
[----:B------:R-:W-:-:S02]  /*6aa0*/  F2FP.BF16.F32.PACK_AB R174, R155, R174 ;  /* 0x000000ae9bae723e */ /* 0x000fc400000010ff */
[----:B------:R-:W-:Y:S01]  /*6ab0*/  FADD.FTZ R31, R155, R44 ;  /* 0x0000002c9b1f7221 */ /* 0x000fe20000010000 */
[----:B------:R-:W-:Y:S01]  /*6ac0*/  FADD.FTZ R10, R32, R27 ;  /* 0x0000001b200a7221 */ /* 0x000fe20000010000 */
[----:B------:R-:W-:Y:S01]  /*6ad0*/  F2FP.BF16.F32.PACK_AB R155, R63, R3 ;  /* 0x000000033f9b723e */ /* 0x000fe200000010ff */
[----:B------:R-:W2:Y:S01]  /*6ae0*/  MUFU.EX2 R42, R42 ;  /* 0x0000002a002a7308 */ /* 0x000ea20000000800 */
[----:B------:R-:W-:Y:S01]  /*6af0*/  FADD.FTZ R44, R168, R31 ;  /* 0x0000001fa82c7221 */ /* 0x000fe20000010000 */
[----:B------:R-:W-:Y:S01]  /*6b00*/  FADD.FTZ R21, R13, R10 ;  /* 0x0000000a0d157221 */ /* 0x000fe20000010000 */
[----:B------:R-:W-:Y:S02]  /*6b10*/  F2FP.BF16.F32.PACK_AB R172, R153, R172 ;  /* 0x000000ac99ac723e */ /* 0x000fe400000010ff */
        /* <DEDUP_REMOVED lines=29> */
[----:B------:R-:W-:-:S02]  /*6cf0*/  F2FP.BF16.F32.PACK_AB R158, R199, R158 ;  /* 0x0000009ec79e723e */ /* 0x000fc400000010ff */
[----:B------:R-:W-:Y:S01]  /*6d00*/  FADD.FTZ R13, R199, R10 ;  /* 0x0000000ac70d7221 */ /* 0x000fe20000010000 */
[C---:B------:R-:W-:Y:S01]  /*6d10*/  FADD.FTZ R8, R71.reuse, R8 ;  /* 0x0000000847087221 */ /* 0x040fe20000010000 */
[----:B------:R-:W-:Y:S02]  /*6d20*/  F2FP.BF16.F32.PACK_AB R159, R71, R69 ;  /* 0x00000045479f723e */ /* 0x000fe400000010ff */
[----:B------:R-:W-:Y:S01]  /*6d30*/  FADD.FTZ R10, R14, R13 ;  /* 0x0000000d0e0a7221 */ /* 0x000fe20000010000 */
[----:B------:R-:W-:-:S03]  /*6d40*/  FADD.FTZ R8, R73, R8 ;  /* 0x0000000849087221 */ /* 0x000fc60000010000 */
        /* <DEDUP_REMOVED lines=9> */
[----:B------:R-:W-:Y:S01]  /*6de0*/  FADD.FTZ R8, R83, R8 ;  /* 0x0000000853087221 */ /* 0x000fe20000010000 */
[----:B------:R-:W-:Y:S02]  /*6df0*/  IMAD.MOV.U32 R10, RZ, RZ, R16 ;  /* 0x000000ffff0a7224 */ /* 0x000fe400078e0010 */
[----:B0-----:R-:W-:Y:S01]  /*6e00*/  FADD.FTZ R4, R26, R3 ;  /* 0x000000031a047221 */ /* 0x001fe20000010000 */
[----:B-1----:R-:W-:Y:S01]  /*6e10*/  FADD.FTZ R8, R167, R8 ;  /* 0x00000008a7087221 */ /* 0x002fe20000010000 */
[C---:B--2---:R-:W-:Y:S02]  /*6e20*/  F2FP.BF16.F32.PACK_AB R167, R42.reuse, R167 ;  /* 0x000000a72aa7723e */ /* 0x044fe400000010ff */
[----:B------:R-:W-:Y:S01]  /*6e30*/  FADD.FTZ R4, R205, R4 ;  /* 0x00000004cd047221 */ /* 0x000fe20000010000 */
[----:B------:R-:W-:Y:S01]  /*6e40*/  FADD.FTZ R3, R42, R8 ;  /* 0x000000082a037221 */ /* 0x000fe20000010000 */
[----:B------:R-:W-:Y:S01]  /*6e50*/  IMAD.MOV.U32 R8, RZ, RZ, R11 ;  /* 0x000000ffff087224 */ /* 0x000fe200078e000b */
[----:B------:R-:W-:Y:S06]  /*6e60*/  @P2 BRA `(.L_x_275) ;  /* 0xffffffd400b02947 */ /* 0x000fec000383ffff */
.L_x_266:
        /* <DEDUP_REMOVED lines=67> */
.L_x_276:
[----:B------:R-:W-:Y:S01]  /*72a0*/  IMAD R20, R2, 0x8, R0 ;  /* 0x0000000802147824 */ /* 0x000fe200078e0200 */
[----:B------:R-:W-:-:S04]  /*72b0*/  SHF.L.U32 R5, R16, 0x1f, RZ ;  /* 0x0000001f10057819 */ /* 0x000fc800000006ff */
[----:B------:R0:W1:Y:S01]  /*72c0*/  SYNCS.PHASECHK.TRANS64.TRYWAIT P2, [R20+URZ+0x34850], R5 ;  /* 0x03485005140075a7 */ /* 0x000062000804017f */
[----:B------:R-:W-:Y:S05]  /*72d0*/  @!P0 BRA `(.L_x_277) ;  /* 0x0000000000048947 */ /* 0x000fea0003800000 */
[----:B------:R-:W-:Y:S01]  /*72e0*/  BPT.TRAP 0x1 ;  /* 0x000000040000795c */ /* 0x000fe20000300000 */
.L_x_277:
[----:B-1----:R-:W-:Y:S05]  /*72f0*/  @P2 BRA `(.L_x_278) ;  /* 0x0000000000082947 */ /* 0x002fea0003800000 */
[----:B------:R-:W1:Y:S02]  /*7300*/  SYNCS.PHASECHK.TRANS64.TRYWAIT P0, [R20+URZ+0x34850], R5 ;  /* 0x03485005140075a7 */ /* 0x000e64000800017f */
[----:B-1----:R-:W-:Y:S05]  /*7310*/  @!P0 BRA `(.L_x_279) ;  /* 0x00000078005c8947 */ /* 0x002fea0003800000 */
.L_x_278:
[----:B------:R-:W-:Y:S05]  /*7320*/  WARPSYNC.ALL ;  /* 0x0000000000007948 */ /* 0x000fea0003800000 */
[----:B------:R-:W-:Y:S01]  /*7330*/  VIADD R0, R0, 0x400 ;  /* 0x0000040000007836 */ /* 0x000fe20000000000 */
[----:B------:R-:W-:Y:S01]  /*7340*/  WARPGROUP.ARRIVE ;  /* 0x00000000000079c5 */ /* 0x000fe20000000000 */
[----:B------:R-:W-:Y:S01]  /*7350*/  IMAD.MOV.U32 R15, RZ, RZ, 0x40000040 ;  /* 0x40000040ff0f7424 */ /* 0x000fe200078e00ff */
[----:B01----:R-:W0:Y:S01]  /*7360*/  SHFL.BFLY PT, R5, R4, 0x2, 0x1f ;  /* 0x0c401f0004057f89 */ /* 0x003e2200000e0000 */
[----:B------:R-:W-:Y:S02]  /*7370*/  IADD3 R185, R185, 0x1, RZ ;  /* 0x00000001b9b97810 */ /* 0x000fe40007ffe0ff */
[----:B------:R-:W-:-:S04]  /*7380*/  SHF.R.U32.HI R0, RZ, 0x4, R0 ;  /* 0x00000004ff007819 */ /* 0x000fc80000011600 */
[----:B------:R-:W-:-:S04]  /*7390*/  LOP3.LUT R0, R0, 0x3fff, RZ, 0xc0, !PT ;  /* 0x00003fff00007812 */ /* 0x000fc800078ec0ff */
[----:B------:R-:W-:Y:S02]  /*73a0*/  LOP3.LUT R13, R0, 0x4000000, RZ, 0xfc, !PT ;  /* 0x04000000000d7812 */ /* 0x000fe400078efcff */
[----:B------:R-:W1:Y:S03]  /*73b0*/  SHFL.BFLY PT, R0, R3, 0x2, 0x1f ;  /* 0x0c401f0003007f89 */ /* 0x000e6600000e0000 */
[----:B------:R-:W-:Y:S01]  /*73c0*/  IMAD R12, R2, 0x800, R13 ;  /* 0x00000800020c7824 */ /* 0x000fe200078e020d */
[----:B------:R-:W-:-:S03]  /*73d0*/  MOV R13, 0x40000040 ;  /* 0x40000040000d7802 */ /* 0x000fc60000000f00 */
[C---:B------:R-:W-:Y:S01]  /*73e0*/  VIADD R14, R12.reuse, 0x80 ;  /* 0x000000800c0e7836 */ /* 0x040fe20000000000 */
[----:B------:R-:W-:Y:S02]  /*73f0*/  R2UR UR6, R12 ;  /* 0x000000000c0672ca */ /* 0x000fe400000e0000 */
[----:B------:R-:W-:Y:S01]  /*7400*/  R2UR UR7, R13 ;  /* 0x000000000d0772ca */ /* 0x000fe200000e0000 */
[----:B0-----:R-:W-:Y:S01]  /*7410*/  FADD.FTZ R5, R5, R4 ;  /* 0x0000000405057221 */ /* 0x001fe20000010000 */
[----:B------:R-:W-:-:S11]  /*7420*/  MOV R13, 0x40000040 ;  /* 0x40000040000d7802 */ /* 0x000fd60000000f00 */
[----:B------:R-:W-:Y:S01]  /*7430*/  HGMMA.64x128x16.F32.BF16 R24, R180, gdesc[UR4].tnspB, R24, gsb0 ;  /* 0x41e00004b4187df0 */ /* 0x000fe20008001818 */
[----:B------:R-:W-:Y:S01]  /*7440*/  R2UR UR6, R14 ;  /* 0x000000000e0672ca */ /* 0x000fe200000e0000 */
[----:B------:R-:W-:Y:S01]  /*7450*/  VIADD R14, R12, 0x100 ;  /* 0x000001000c0e7836 */ /* 0x000fe20000000000 */
[----:B------:R-:W-:Y:S01]  /*7460*/  R2UR UR7, R15 ;  /* 0x000000000f0772ca */ /* 0x000fe200000e0000 */
[----:B------:R-:W-:Y:S02]  /*7470*/  IMAD.MOV.U32 R15, RZ, RZ, 0x40000040 ;  /* 0x40000040ff0f7424 */ /* 0x000fe400078e00ff */
[----:B-1----:R-:W-:Y:S02]  /*7480*/  FADD.FTZ R7, R0, R3 ;  /* 0x0000000300077221 */ /* 0x002fe40000010000 */
[----:B------:R-:W-:Y:S04]  /*7490*/  SHFL.BFLY PT, R0, R5, 0x1, 0x1f ;  /* 0x0c201f0005007f89 */ /* 0x000fe800000e0000 */
[----:B------:R-:W0:Y:S01]  /*74a0*/  SHFL.BFLY PT, R8, R7, 0x1, 0x1f ;  /* 0x0c201f0007087f89 */ /* 0x000e2200000e0000 */
[----:B------:R-:W-:-:S02]  /*74b0*/  WARPGROUP.DEPBAR.LE gsb0, 0x0 ;  /* 0x00008000000079c5 */ /* 0x000fc40000010000 */
[----:B------:R-:W-:-:S06]  /*74c0*/  WARPGROUP.ARRIVE ;  /* 0x00000000000079c5 */ /* 0x000fcc0000000000 */
[----:B------:R-:W-:Y:S01]  /*74d0*/  HGMMA.64x128x16.F32.BF16 R24, R176, gdesc[UR4].tnspB, R24, gsb0 ;  /* 0x41e00004b0187df0 */ /* 0x000fe20008001818 */
[----:B------:R-:W-:Y:S01]  /*74e0*/  R2UR UR6, R14 ;  /* 0x000000000e0672ca */ /* 0x000fe200000e0000 */
[----:B------:R-:W-:Y:S01]  /*74f0*/  VIADD R14, R12, 0x180 ;  /* 0x000001800c0e7836 */ /* 0x000fe20000000000 */
[----:B------:R-:W-:Y:S01]  /*7500*/  R2UR UR7, R15 ;  /* 0x000000000f0772ca */ /* 0x000fe200000e0000 */
[----:B------:R-:W-:Y:S01]  /*7510*/  IMAD.MOV.U32 R15, RZ, RZ, 0x40000040 ;  /* 0x40000040ff0f7424 */ /* 0x000fe200078e00ff */
[----:B------:R-:W-:Y:S02]  /*7520*/  WARPGROUP.DEPBAR.LE gsb0, 0x0 ;  /* 0x00008000000079c5 */ /* 0x000fe40000010000 */
[----:B------:R-:W-:-:S09]  /*7530*/  WARPGROUP.ARRIVE ;  /* 0x00000000000079c5 */ /* 0x000fd20000000000 */
[----:B------:R-:W-:Y:S01]  /*7540*/  HGMMA.64x128x16.F32.BF16 R24, R172, gdesc[UR4].tnspB, R24, gsb0 ;  /* 0x41e00004ac187df0 */ /* 0x000fe20008001818 */
[----:B------:R-:W-:Y:S02]  /*7550*/  R2UR UR6, R14 ;  /* 0x000000000e0672ca */ /* 0x000fe400000e0000 */
[----:B------:R-:W-:Y:S01]  /*7560*/  R2UR UR7, R15 ;  /* 0x000000000f0772ca */ /* 0x000fe200000e0000 */
[----:B------:R-:W-:Y:S01]  /*7570*/  IMAD.MOV.U32 R15, RZ, RZ, 0x40000040 ;  /* 0x40000040ff0f7424 */ /* 0x000fe200078e00ff */
[----:B------:R-:W-:Y:S01]  /*7580*/  IADD3 R14, R12, 0x200, RZ ;  /* 0x000002000c0e7810 */ /* 0x000fe20007ffe0ff */
[----:B------:R-:W-:Y:S02]  /*7590*/  WARPGROUP.DEPBAR.LE gsb0, 0x0 ;  /* 0x00008000000079c5 */ /* 0x000fe40000010000 */
[----:B------:R-:W-:-:S08]  /*75a0*/  WARPGROUP.ARRIVE ;  /* 0x00000000000079c5 */ /* 0x000fd00000000000 */
        /* <DEDUP_REMOVED lines=8> */
[----:B------:R-:W-:Y:S01]  /*7630*/  R2UR UR6, R14 ;  /* 0x000000000e0672ca */ /* 0x000fe200000e0000 */
[C---:B------:R-:W-:Y:S01]  /*7640*/  VIADD R14, R12.reuse, 0x300 ;  /* 0x000003000c0e7836 */ /* 0x040fe20000000000 */
[----:B------:R-:W-:Y:S01]  /*7650*/  R2UR UR7, R15 ;  /* 0x000000000f0772ca */ /* 0x000fe200000e0000 */
[----:B------:R-:W-:Y:S02]  /*7660*/  IMAD.MOV.U32 R15, RZ, RZ, 0x40000040 ;  /* 0x40000040ff0f7424 */ /* 0x000fe400078e00ff */
[----:B------:R-:W-:Y:S01]  /*7670*/  VIADD R12, R12, 0x380 ;  /* 0x000003800c0c7836 */ /* 0x000fe20000000000 */
[----:B------:R-:W-:Y:S02]  /*7680*/  WARPGROUP.DEPBAR.LE gsb0, 0x0 ;  /* 0x00008000000079c5 */ /* 0x000fe40000010000 */
[----:B------:R-:W-:-:S07]  /*7690*/  WARPGROUP.ARRIVE ;  /* 0x00000000000079c5 */ /* 0x000fce0000000000 */
[----:B------:R-:W-:Y:S01]  /*76a0*/  HGMMA.64x128x16.F32.BF16 R24, R156, gdesc[UR4].tnspB, R24, gsb0 ;  /* 0x41e000049c187df0 */ /* 0x000fe20008001818 */
[----:B------:R-:W-:Y:S01]  /*76b0*/  R2UR UR6, R14 ;  /* 0x000000000e0672ca */ /* 0x000fe200000e0000 */
[----:B------:R-:W-:Y:S01]  /*76c0*/  VIADD R14, R2, 0x1 ;  /* 0x00000001020e7836 */ /* 0x000fe20000000000 */
[----:B------:R-:W-:Y:S01]  /*76d0*/  R2UR UR7, R15 ;  /* 0x000000000f0772ca */ /* 0x000fe200000e0000 */
[----:B0-----:R-:W-:Y:S01]  /*76e0*/  FADD.FTZ R15, R7, R8 ;  /* 0x00000008070f7221 */ /* 0x001fe20000010000 */
[----:B------:R-:W-:Y:S02]  /*76f0*/  IMAD.MOV.U32 R2, RZ, RZ, RZ ;  /* 0x000000ffff027224 */ /* 0x000fe400078e00ff */
[----:B------:R-:W-:Y:S01]  /*7700*/  ISETP.NE.AND P2, PT, R14, 0x2, PT ;  /* 0x000000020e00780c */ /* 0x000fe20003f45270 */
[----:B------:R-:W-:Y:S01]  /*7710*/  @!P1 VIADD R7, R20, 0x34860 ;  /* 0x0003486014079836 */ /* 0x000fe20000000000 */
[----:B------:R-:W-:Y:S02]  /*7720*/  FSETP.NE.FTZ.AND P3, PT, R15, RZ, PT ;  /* 0x000000ff0f00720b */ /* 0x000fe40003f75000 */
[----:B------:R-:W-:-:S02]  /*7730*/  SEL R3, RZ, 0x1, P2 ;  /* 0x00000001ff037807 */ /* 0x000fc40001000000 */
[----:B------:R-:W-:Y:S02]  /*7740*/  @!P1 PRMT R7, RZ, 0x654, R7 ;  /* 0x00000654ff079816 */ /* 0x000fe40000000007 */
[----:B------:R-:W-:Y:S01]  /*7750*/  LOP3.LUT R16, R16, R3, RZ, 0x3c, !PT ;  /* 0x0000000310107212 */ /* 0x000fe200078e3cff */
[----:B------:R-:W-:-:S06]  /*7760*/  IMAD.MOV.U32 R3, RZ, RZ, -0x800000 ;  /* 0xff800000ff037424 */ /* 0x000fcc00078e00ff */
[----:B------:R-:W0:Y:S01]  /*7770*/  @P3 MUFU.LG2 R10, R15 ;  /* 0x0000000f000a3308 */ /* 0x000e220000000c00 */
[----:B------:R-:W-:Y:S01]  /*7780*/  @P3 FMUL.FTZ R21, R6, 0.69314718246459960938 ;  /* 0x3f31721806153820 */ /* 0x000fe20000410000 */
[----:B0-----:R-:W-:Y:S01]  /*7790*/  @P3 FMUL.FTZ R10, R10, 0.69314718246459960938 ;  /* 0x3f3172180a0a3820 */ /* 0x001fe20000410000 */
[----:B------:R-:W-:Y:S02]  /*77a0*/  WARPGROUP.DEPBAR.LE gsb0, 0x0 ;  /* 0x00008000000079c5 */ /* 0x000fe40000010000 */
[----:B------:R-:W-:-:S06]  /*77b0*/  WARPGROUP.ARRIVE ;  /* 0x00000000000079c5 */ /* 0x000fcc0000000000 */
[----:B------:R-:W-:Y:S01]  /*77c0*/  HGMMA.64x128x16.F32.BF16 R24, R160, gdesc[UR4].tnspB, R24, gsb0 ;  /* 0x41e00004a0187df0 */ /* 0x000fe20008001818 */
[----:B------:R-:W-:Y:S01]  /*77d0*/  R2UR UR6, R12 ;  /* 0x000000000c0672ca */ /* 0x000fe200000e0000 */
[----:B------:R-:W-:Y:S01]  /*77e0*/  FADD.FTZ R12, R5, R0 ;  /* 0x00000000050c7221 */ /* 0x000fe20000010000 */
[----:B------:R-:W-:Y:S01]  /*77f0*/  R2UR UR7, R13 ;  /* 0x000000000d0772ca */ /* 0x000fe200000e0000 */
[----:B------:R-:W-:Y:S02]  /*7800*/  IMAD.MOV.U32 R13, RZ, RZ, RZ ;  /* 0x000000ffff0d7224 */ /* 0x000fe400078e00ff */
[----:B------:R-:W-:Y:S01]  /*7810*/  IMAD.MOV.U32 R0, RZ, RZ, -0x800000 ;  /* 0xff800000ff007424 */ /* 0x000fe200078e00ff */
[----:B------:R-:W-:Y:S01]  /*7820*/  FSETP.NE.FTZ.AND P0, PT, R12, RZ, PT ;  /* 0x000000ff0c00720b */ /* 0x000fe20003f15000 */
[----:B------:R-:W-:Y:S02]  /*7830*/  @P3 FFMA.FTZ R0, R21, R11, R10 ;  /* 0x0000000b15003223 */ /* 0x000fe4000001000a */
[----:B------:R-:W-:Y:S10]  /*7840*/  @P3 MUFU.RCP R13, R15 ;  /* 0x0000000f000d3308 */ /* 0x000ff40000001000 */
[----:B------:R-:W0:Y:S01]  /*7850*/  @P0 MUFU.LG2 R8, R12 ;  /* 0x0000000c00080308 */ /* 0x000e220000000c00 */
[----:B------:R-:W-:-:S07]  /*7860*/  @P0 FMUL.FTZ R4, R6, 0.69314718246459960938 ;  /* 0x3f31721806040820 */ /* 0x000fce0000410000 */
[----:B------:R-:W1:Y:S01]  /*7870*/  @P0 MUFU.RCP R2, R12 ;  /* 0x0000000c00020308 */ /* 0x000e620000001000 */
[----:B0-----:R-:W-:-:S04]  /*7880*/  @P0 FMUL.FTZ R5, R8, 0.69314718246459960938 ;  /* 0x3f31721808050820 */ /* 0x001fc80000410000 */
[----:B------:R-:W-:Y:S01]  /*7890*/  @P0 FFMA.FTZ R3, R4, R9, R5 ;  /* 0x0000000904030223 */ /* 0x000fe20000010005 */
[----:B------:R-:W-:Y:S01]  /*78a0*/  PLOP3.LUT P0, PT, PT, PT, PT, 0x8, 0x0 ;  /* 0x000000000000781c */ /* 0x000fe20003f0e170 */
[----:B------:R-:W-:Y:S02]  /*78b0*/  WARPGROUP.DEPBAR.LE gsb0, 0x0 ;  /* 0x00008000000079c5 */ /* 0x000fe40000010000 */
[----:B------:R-:W-:-:S06]  /*78c0*/  WARPGROUP.ARRIVE ;  /* 0x00000000000079c5 */ /* 0x000fcc0000000000 */
[----:B------:R-:W-:Y:S03]  /*78d0*/  HGMMA.64x128x16.F32.BF16 R24, R164, gdesc[UR4].tnspB, R24, gsb0 ;  /* 0x41e00004a4187df0 */ /* 0x000fe60008001818 */
[----:B------:R-:W-:Y:S02]  /*78e0*/  WARPGROUP.DEPBAR.LE gsb0, 0x0 ;  /* 0x00008000000079c5 */ /* 0x000fe40000010000 */
[-C--:B-1----:R-:W-:Y:S01]  /*78f0*/  FMUL.FTZ R89, R33, R2.reuse ;  /* 0x0000000221597220 */ /* 0x082fe20000410000 */
[-C--:B------:R-:W-:Y:S01]  /*7900*/  FMUL.FTZ R88, R36, R2.reuse ;  /* 0x0000000224587220 */ /* 0x080fe20000410000 */
[----:B------:R0:W-:Y:S01]  /*7910*/  @!P1 SYNCS.ARRIVE.TRANS64.RED.A1T0 RZ, [R7+URZ], RZ ;  /* 0x000000ff07ff99a7 */ /* 0x0001e2000810043f */
        /* <DEDUP_REMOVED lines=33> */
[-C--:B0-----:R-:W-:Y:S01]  /*7b30*/  FMUL.FTZ R7, R31, R13.reuse ;  /* 0x0000000d1f077220 */ /* 0x081fe20000410000 */
        /* <DEDUP_REMOVED lines=28> */
[----:B------:R-:W-:-:S07]  /*7d00*/  SEL R2, R14, RZ, P2 ;  /* 0x000000ff0e027207 */ /* 0x000fce0001000000 */
.L_x_258:
[----:B------:R-:W0:Y:S01]  /*7d10*/  S2R R5, SR_CgaCtaId ;  /* 0x0000000000057919 */ /* 0x000e220000008800 */
[----:B------:R-:W-:Y:S01]  /*7d20*/  MOV R28, 0x400 ;  /* 0x00000400001c7802 */ /* 0x000fe20000000f00 */
[----:B------:R-:W-:Y:S01]  /*7d30*/  BSSY B0, `(.L_x_280) ;  /* 0x0000205000007945 */ /* 0x000fe20003800000 */
[----:B------:R-:W-:Y:S02]  /*7d40*/  BAR.SYNC.DEFER_BLOCKING 0x5, 0x120 ;  /* 0x0144800000007b1d */ /* 0x000fe40000010000 */
[----:B0-----:R-:W-:-:S05]  /*7d50*/  LEA R28, R5, R28, 0x18 ;  /* 0x0000001c051c7211 */ /* 0x001fca00078ec0ff */
[----:B------:R-:W0:Y:S02]  /*7d60*/  LDS.128 R48, [R28+0x348d0] ;  /* 0x0348d0001c307984 */ /* 0x000e240000000c00 */
[----:B0-----:R-:W-:Y:S01]  /*7d70*/  R2UR UR5, R50 ;  /* 0x00000000320572ca */ /* 0x001fe200000e0000 */
[----:B------:R-:W-:Y:S06]  /*7d80*/  BAR.ARV 0x4, 0x120 ;  /* 0x0104800000007b1d */ /* 0x000fec0000002000 */
[----:B------:R-:W-:Y:S08]  /*7d90*/  @P0 BRA `(.L_x_281) ;  /* 0x0000001400200947 */ /* 0x000ff00003800000 */
[----:B------:R-:W0:Y:S01]  /*7da0*/  S2R R5, SR_SWINHI ;  /* 0x0000000000057919 */ /* 0x000e220000002f00 */
[----:B------:R-:W-:Y:S01]  /*7db0*/  F2FP.BF16.F32.PACK_AB R7, R7, R8 ;  /* 0x000000080707723e */ /* 0x000fe200000010ff */
[----:B------:R-:W-:Y:S01]  /*7dc0*/  ULDC.64 UR6, c[0x0][0xbd8] ;  /* 0x0002f60000067ab9 */ /* 0x000fe20000000a00 */
[----:B------:R-:W-:Y:S01]  /*7dd0*/  F2FP.BF16.F32.PACK_AB R6, R6, R91 ;  /* 0x0000005b0606723e */ /* 0x000fe200000010ff */
[----:B------:R-:W-:Y:S01]  /*7de0*/  UISETP.NE.U32.AND UP0, UPT, UR6, URZ, UPT ;  /* 0x0000003f0600728c */ /* 0x000fe2000bf05070 */
[----:B------:R-:W-:Y:S01]  /*7df0*/  F2FP.BF16.F32.PACK_AB R64, R65, R64 ;  /* 0x000000404140723e */ /* 0x000fe200000010ff */
[----:B------:R-:W-:Y:S01]  /*7e00*/  USHF.L.U32 UR8, UR61, 0x2, URZ ;  /* 0x000000023d087899 */ /* 0x000fe2000800063f */
[----:B------:R-:W-:Y:S01]  /*7e10*/  F2FP.BF16.F32.PACK_AB R65, R67, R66 ;  /* 0x000000424341723e */ /* 0x000fe200000010ff */
[----:B------:R-:W-:Y:S01]  /*7e20*/  UISETP.NE.AND.EX UP0, UPT, UR7, URZ, UPT, UP0 ;  /* 0x0000003f0700728c */ /* 0x000fe2000bf05300 */
[----:B------:R-:W-:Y:S01]  /*7e30*/  F2FP.BF16.F32.PACK_AB R72, R73, R72 ;  /* 0x000000484948723e */ /* 0x000fe200000010ff */
[----:B------:R-:W-:Y:S01]  /*7e40*/  ULDC.64 UR10, c[0x0][0x208] ;  /* 0x00008200000a7ab9 */ /* 0x000fe20000000a00 */
        /* <DEDUP_REMOVED lines=9> */
[----:B------:R-:W-:Y:S02]  /*7ee0*/  R2UR UR4, R184 ;  /* 0x00000000b80472ca */ /* 0x000fe400000e0000 */
[----:B------:R-:W-:Y:S02]  /*7ef0*/  MOV R20, R28 ;  /* 0x0000001c00147202 */ /* 0x000fe40000000f00 */
[----:B0-----:R-:W-:-:S03]  /*7f00*/  MOV R21, R5 ;  /* 0x0000000500157202 */ /* 0x001fc60000000f00 */
[----:B------:R-:W-:-:S03]  /*7f10*/  IMAD.WIDE R4, R190, 0x2, R20 ;  /* 0x00000002be047825 */ /* 0x000fc600078e0214 */
[----:B------:R-:W-:-:S03]  /*7f20*/  LOP3.LUT R9, R4, 0x380, RZ, 0xc0, !PT ;  /* 0x0000038004097812 */ /* 0x000fc600078ec0ff */
[----:B------:R-:W-:Y:S01]  /*7f30*/  USHF.L.U64.HI UR9, UR61, 0x2, UR4 ;  /* 0x000000023d097899 */ /* 0x000fe20008010204 */
[C---:B------:R-:W-:Y:S01]  /*7f40*/  IADD3 R97, P6, R4.reuse, 0x20, RZ ;  /* 0x0000002004617810 */ /* 0x040fe20007fde0ff */
[----:B------:R-:W-:Y:S01]  /*7f50*/  UIADD3 UR4, UP1, UR8, UR6, URZ ;  /* 0x0000000608047290 */ /* 0x000fe2000ff3e03f */
[C---:B------:R-:W-:Y:S02]  /*7f60*/  IADD3 R99, P5, R4.reuse, 0x40, RZ ;  /* 0x0000004004637810 */ /* 0x040fe40007fbe0ff */
[C---:B------:R-:W-:Y:S01]  /*7f70*/  IADD3 R101, P4, R4.reuse, 0x60, RZ ;  /* 0x0000006004657810 */ /* 0x040fe20007f9e0ff */
[--C-:B------:R-:W-:Y:S01]  /*7f80*/  IMAD.X R31, RZ, RZ, R5.reuse, P6 ;  /* 0x000000ffff1f7224 */ /* 0x100fe200030e0605 */
[----:B------:R-:W-:Y:S01]  /*7f90*/  IADD3 R103, P3, R4, 0x4000, RZ ;  /* 0x0000400004677810 */ /* 0x000fe20007f7e0ff */
[--C-:B------:R-:W-:Y:S01]  /*7fa0*/  IMAD.X R27, RZ, RZ, R5.reuse, P5 ;  /* 0x000000ffff1b7224 */ /* 0x100fe200028e0605 */
[----:B------:R-:W-:Y:S01]  /*7fb0*/  SHF.R.U64 R9, R9, 0x3, RZ ;  /* 0x0000000309097819 */ /* 0x000fe200000012ff */
[--C-:B------:R-:W-:Y:S01]  /*7fc0*/  IMAD.X R25, RZ, RZ, R5.reuse, P4 ;  /* 0x000000ffff197224 */ /* 0x100fe200020e0605 */
[----:B------:R-:W-:Y:S01]  /*7fd0*/  LOP3.LUT R14, R97, 0x380, RZ, 0xc0, !PT ;  /* 0x00000380610e7812 */ /* 0x000fe200078ec0ff */
[----:B------:R-:W-:Y:S01]  /*7fe0*/  IMAD.X R15, RZ, RZ, R5, P3 ;  /* 0x000000ffff0f7224 */ /* 0x000fe200018e0605 */
[----:B------:R-:W-:Y:S01]  /*7ff0*/  LOP3.LUT R24, R99, 0x380, RZ, 0xc0, !PT ;  /* 0x0000038063187812 */ /* 0x000fe200078ec0ff */
[----:B------:R-:W-:Y:S01]  /*8000*/  UIADD3.X UR6, UR9, UR7, URZ, UP1, !UPT ;  /* 0x0000000709067290 */ /* 0x000fe20008ffe43f */
[----:B------:R-:W-:-:S02]  /*8010*/  LOP3.LUT R48, R101, 0x380, RZ, 0xc0, !PT ;  /* 0x0000038065307812 */ /* 0x000fc400078ec0ff */
[----:B------:R-:W-:Y:S01]  /*8020*/  LOP3.LUT R50, R103, 0x380, RZ, 0xc0, !PT ;  /* 0x0000038067327812 */ /* 0x000fe200078ec0ff */
[----:B------:R-:W-:Y:S01]  /*8030*/  BAR.SYNC.DEFER_BLOCKING 0x1, 0x100 ;  /* 0x0044000000007b1d */ /* 0x000fe20000010000 */
[C---:B------:R-:W-:Y:S02]  /*8040*/  IADD3 R105, P2, R4.reuse, 0x4020, RZ ;  /* 0x0000402004697810 */ /* 0x040fe40007f5e0ff */
[C---:B------:R-:W-:Y:S02]  /*8050*/  IADD3 R107, P1, R4.reuse, 0x4040, RZ ;  /* 0x00004040046b7810 */ /* 0x040fe40007f3e0ff */
[----:B------:R-:W-:Y:S01]  /*8060*/  IADD3 R109, P0, R4, 0x4060, RZ ;  /* 0x00004060046d7810 */ /* 0x000fe20007f1e0ff */
[--C-:B------:R-:W-:Y:S01]  /*8070*/  IMAD.X R13, RZ, RZ, R5.reuse, P2 ;  /* 0x000000ffff0d7224 */ /* 0x100fe200010e0605 */
[----:B------:R-:W-:Y:S01]  /*8080*/  LOP3.LUT R4, R9, R4, RZ, 0x3c, !PT ;  /* 0x0000000409047212 */ /* 0x000fe200078e3cff */
[----:B------:R-:W-:Y:S01]  /*8090*/  IMAD.X R11, RZ, RZ, R5, P1 ;  /* 0x000000ffff0b7224 */ /* 0x000fe200008e0605 */
[----:B------:R-:W-:-:S02]  /*80a0*/  SHF.R.U64 R14, R14, 0x3, RZ ;  /* 0x000000030e0e7819 */ /* 0x000fc400000012ff */
[----:B------:R-:W-:Y:S02]  /*80b0*/  SHF.R.U64 R24, R24, 0x3, RZ ;  /* 0x0000000318187819 */ /* 0x000fe400000012ff */
[----:B------:R-:W-:Y:S02]  /*80c0*/  SHF.R.U64 R48, R48, 0x3, RZ ;  /* 0x0000000330307819 */ /* 0x000fe400000012ff */
[----:B------:R-:W-:Y:S02]  /*80d0*/  SHF.R.U64 R50, R50, 0x3, RZ ;  /* 0x0000000332327819 */ /* 0x000fe400000012ff */
[-C--:B------:R-:W-:Y:S02]  /*80e0*/  IADD3.X R9, RZ, R5.reuse, RZ, P0, !PT ;  /* 0x00000005ff097210 */ /* 0x080fe400007fe4ff */
[----:B------:R-:W-:Y:S02]  /*80f0*/  MOV R94, R4 ;  /* 0x00000004005e7202 */ /* 0x000fe40000000f00 */
[----:B------:R-:W-:-:S02]  /*8100*/  LOP3.LUT R30, R14, R97, RZ, 0x3c, !PT ;  /* 0x000000610e1e7212 */ /* 0x000fc400078e3cff */
[----:B------:R-:W-:Y:S02]  /*8110*/  LOP3.LUT R26, R24, R99, RZ, 0x3c, !PT ;  /* 0x00000063181a7212 */ /* 0x000fe400078e3cff */
[----:B------:R-:W-:Y:S02]  /*8120*/  F2FP.BF16.F32.PACK_AB R5, R10, R93 ;  /* 0x0000005d0a05723e */ /* 0x000fe400000010ff */
[----:B------:R-:W-:Y:S02]  /*8130*/  LOP3.LUT R24, R48, R101, RZ, 0x3c, !PT ;  /* 0x0000006530187212 */ /* 0x000fe400078e3cff */
[----:B------:R-:W-:Y:S02]  /*8140*/  LOP3.LUT R14, R50, R103, RZ, 0x3c, !PT ;  /* 0x00000067320e7212 */ /* 0x000fe400078e3cff */
[----:B------:R-:W-:Y:S02]  /*8150*/  LOP3.LUT R10, R105, 0x380, RZ, 0xc0, !PT ;  /* 0x00000380690a7812 */ /* 0x000fe400078ec0ff */
[----:B------:R-:W-:-:S02]  /*8160*/  LOP3.LUT R48, R107, 0x380, RZ, 0xc0, !PT ;  /* 0x000003806b307812 */ /* 0x000fc400078ec0ff */
[----:B------:R-:W-:Y:S02]  /*8170*/  LOP3.LUT R50, R109, 0x380, RZ, 0xc0, !PT ;  /* 0x000003806d327812 */ /* 0x000fe400078ec0ff */
[----:B------:R-:W-:Y:S02]  /*8180*/  SHF.R.U64 R10, R10, 0x3, RZ ;  /* 0x000000030a0a7819 */ /* 0x000fe400000012ff */
[----:B------:R-:W-:Y:S02]  /*8190*/  SHF.R.U64 R48, R48, 0x3, RZ ;  /* 0x0000000330307819 */ /* 0x000fe400000012ff */
[----:B------:R-:W-:Y:S02]  /*81a0*/  SHF.R.U64 R50, R50, 0x3, RZ ;  /* 0x0000000332327819 */ /* 0x000fe400000012ff */
[----:B------:R-:W-:Y:S02]  /*81b0*/  F2FP.BF16.F32.PACK_AB R4, R12, R95 ;  /* 0x0000005f0c04723e */ /* 0x000fe400000010ff */
[----:B------:R-:W-:-:S02]  /*81c0*/  LOP3.LUT R12, R10, R105, RZ, 0x3c, !PT ;  /* 0x000000690a0c7212 */ /* 0x000fc400078e3cff */
[----:B------:R-:W-:Y:S01]  /*81d0*/  LOP3.LUT R10, R48, R107, RZ, 0x3c, !PT ;  /* 0x0000006b300a7212 */ /* 0x000fe200078e3cff */
[----:B------:R0:W-:Y:S01]  /*81e0*/  STSM.16.M88.4 [R94], R4 ;  /* 0x000000045e007844 */ /* 0x0001e20000000200 */
[----:B------:R-:W-:Y:S02]  /*81f0*/  LOP3.LUT R8, R50, R109, RZ, 0x3c, !PT ;  /* 0x0000006d32087212 */ /* 0x000fe400078e3cff */
[----:B------:R-:W-:Y:S02]  /*8200*/  MOV R93, R30 ;  /* 0x0000001e005d7202 */ /* 0x000fe40000000f00 */
[----:B------:R-:W-:Y:S02]  /*8210*/  MOV R31, R10 ;  /* 0x0000000a001f7202 */ /* 0x000fe40000000f00 */
[----:B------:R-:W-:Y:S02]  /*8220*/  MOV R30, R8 ;  /* 0x00000008001e7202 */ /* 0x000fe40000000f00 */
[----:B------:R-:W-:-:S02]  /*8230*/  F2FP.BF16.F32.PACK_AB R8, R89, R90 ;  /* 0x0000005a5908723e */ /* 0x000fc400000010ff */
[----:B------:R-:W-:Y:S02]  /*8240*/  F2FP.BF16.F32.PACK_AB R9, R35, R34 ;  /* 0x000000222309723e */ /* 0x000fe400000010ff */
[----:B------:R-:W-:Y:S02]  /*8250*/  F2FP.BF16.F32.PACK_AB R10, R37, R88 ;  /* 0x00000058250a723e */ /* 0x000fe400000010ff */
[----:B------:R-:W-:Y:S02]  /*8260*/  F2FP.BF16.F32.PACK_AB R11, R39, R38 ;  /* 0x00000026270b723e */ /* 0x000fe400000010ff */
[----:B------:R-:W-:Y:S02]  /*8270*/  MOV R92, R26 ;  /* 0x0000001a005c7202 */ /* 0x000fe40000000f00 */
[----:B------:R-:W-:Y:S01]  /*8280*/  MOV R50, R14 ;  /* 0x0000000e00327202 */ /* 0x000fe20000000f00 */
[----:B------:R-:W-:Y:S01]  /*8290*/  STSM.16.M88.4 [R93], R8 ;  /* 0x000000085d007844 */ /* 0x000fe20000000200 */
[----:B------:R-:W-:-:S02]  /*82a0*/  MOV R48, R12 ;  /* 0x0000000c00307202 */ /* 0x000fc40000000f00 */
[----:B0-----:R-:W-:Y:S02]  /*82b0*/  F2FP.BF16.F32.PACK_AB R4, R41, R40 ;  /* 0x000000282904723e */ /* 0x001fe400000010ff */
[----:B------:R-:W-:Y:S02]  /*82c0*/  F2FP.BF16.F32.PACK_AB R5, R43, R42 ;  /* 0x0000002a2b05723e */ /* 0x000fe400000010ff */
[----:B------:R-:W-:Y:S02]  /*82d0*/  F2FP.BF16.F32.PACK_AB R6, R45, R44 ;  /* 0x0000002c2d06723e */ /* 0x000fe400000010ff */
[----:B------:R-:W-:Y:S02]  /*82e0*/  F2FP.BF16.F32.PACK_AB R7, R47, R46 ;  /* 0x0000002e2f07723e */ /* 0x000fe400000010ff */
[----:B------:R-:W-:Y:S02]  /*82f0*/  MOV R91, R24 ;  /* 0x00000018005b7202 */ /* 0x000fe40000000f00 */
[----:B------:R-:W-:Y:S01]  /*8300*/  F2FP.BF16.F32.PACK_AB R12, R33, R36 ;  /* 0x00000024210c723e */ /* 0x000fe200000010ff */
[----:B------:R0:W-:Y:S01]  /*8310*/  STSM.16.M88.4 [R92], R4 ;  /* 0x000000045c007844 */ /* 0x0001e20000000200 */
[----:B------:R-:W-:-:S02]  /*8320*/  F2FP.BF16.F32.PACK_AB R13, R29, R32 ;  /* 0x000000201d0d723e */ /* 0x000fc400000010ff */
[----:B------:R-:W-:Y:S02]  /*8330*/  F2FP.BF16.F32.PACK_AB R14, R53, R52 ;  /* 0x00000034350e723e */ /* 0x000fe400000010ff */
[----:B------:R-:W-:Y:S02]  /*8340*/  F2FP.BF16.F32.PACK_AB R15, R55, R54 ;  /* 0x00000036370f723e */ /* 0x000fe400000010ff */
[----:B------:R-:W-:Y:S02]  /*8350*/  F2FP.BF16.F32.PACK_AB R24, R57, R56 ;  /* 0x000000383918723e */ /* 0x000fe400000010ff */
[----:B------:R-:W-:Y:S01]  /*8360*/  F2FP.BF16.F32.PACK_AB R25, R59, R58 ;  /* 0x0000003a3b19723e */ /* 0x000fe200000010ff */
[----:B------:R1:W-:Y:S01]  /*8370*/  STSM.16.M88.4 [R91], R12 ;  /* 0x0000000c5b007844 */ /* 0x0003e20000000200 */
[----:B------:R-:W-:Y:S02]  /*8380*/  F2FP.BF16.F32.PACK_AB R26, R61, R60 ;  /* 0x0000003c3d1a723e */ /* 0x000fe400000010ff */
[----:B------:R-:W-:-:S02]  /*8390*/  F2FP.BF16.F32.PACK_AB R27, R63, R62 ;  /* 0x0000003e3f1b723e */ /* 0x000fc400000010ff */
[----:B------:R-:W-:Y:S01]  /*83a0*/  PLOP3.LUT P0, PT, PT, PT, UP0, 0x80, 0x0 ;  /* 0x000000000000781c */ /* 0x000fe20003f0f008 */
[----:B0-----:R-:W-:Y:S02]  /*83b0*/  IMAD.U32 R4, RZ, RZ, UR4 ;  /* 0x00000004ff047e24 */ /* 0x001fe4000f8e00ff */
[----:B------:R1:W-:Y:S01]  /*83c0*/  STSM.16.M88.4 [R50], R24 ;  /* 0x0000001832007844 */ /* 0x0003e20000000200 */
[----:B------:R-:W-:Y:S01]  /*83d0*/  IMAD.U32 R5, RZ, RZ, UR6 ;  /* 0x00000006ff057e24 */ /* 0x000fe2000f8e00ff */
[----:B------:R-:W-:Y:S02]  /*83e0*/  ULDC.64 UR6, c[0x0][0xbe0] ;  /* 0x0002f80000067ab9 */ /* 0x000fe40000000a00 */
[----:B------:R1:W-:Y:S04]  /*83f0*/  STSM.16.M88.4 [R48], R64 ;  /* 0x0000004030007844 */ /* 0x0003e80000000200 */
[----:B------:R1:W-:Y:S04]  /*8400*/  STSM.16.M88.4 [R31], R72 ;  /* 0x000000481f007844 */ /* 0x0003e80000000200 */
[----:B------:R1:W-:Y:S01]  /*8410*/  STSM.16.M88.4 [R30], R80 ;  /* 0x000000501e007844 */ /* 0x0003e20000000200 */
[----:B------:R-:W-:Y:S06]  /*8420*/  BAR.SYNC.DEFER_BLOCKING 0x1, 0x100 ;  /* 0x0044000000007b1d */ /* 0x000fec0000010000 */
[----:B------:R-:W2:Y:S01]  /*8430*/  @P0 LDG.E R6, desc[UR10][R4.64] ;  /* 0x0000000a04060981 */ /* 0x000ea2000c1e1900 */
[----:B------:R-:W-:Y:S01]  /*8440*/  UISETP.NE.U32.AND UP1, UPT, UR6, URZ, UPT ;  /* 0x0000003f0600728c */ /* 0x000fe2000bf25070 */
[----:B------:R-:W0:Y:S01]  /*8450*/  LDC R29, c[0x0][0xa88] ;  /* 0x0002a200ff1d7b82 */ /* 0x000e220000000800 */
[----:B------:R-:W-:Y:S01]  /*8460*/  IMAD R7, R18, 0x40, R17 ;  /* 0x0000004012077824 */ /* 0x000fe200078e0211 */
[----:B------:R-:W-:Y:S01]  /*8470*/  UMOV UR4, URZ ;  /* 0x0000003f00047c82 */ /* 0x000fe20008000000 */
[----:B------:R-:W-:-:S02]  /*8480*/  UISETP.NE.AND.EX UP1, UPT, UR7, URZ, UPT, UP1 ;  /* 0x0000003f0700728c */ /* 0x000fc4000bf25310 */
[----:B------:R-:W-:-:S04]  /*8490*/  IMAD.WIDE R20, R7, 0x2, R20 ;  /* 0x0000000207147825 */ /* 0x000fc800078e0214 */
[----:B------:R-:W-:Y:S02]  /*84a0*/  PLOP3.LUT P2, PT, PT, PT, UP1, 0x80, 0x0 ;  /* 0x000000000000781c */ /* 0x000fe40003f4f018 */
[----:B------:R-:W-:-:S03]  /*84b0*/  IADD3 R33, P1, R20, 0x1000, RZ ;  /* 0x0000100014217810 */ /* 0x000fc60007f3e0ff */
[----:B------:R-:W-:-:S04]  /*84c0*/  @UP1 UIADD3 UR6, UP2, UR8, UR6, URZ ;  /* 0x0000000608061290 */ /* 0x000fc8000ff5e03f */
[----:B------:R-:W-:-:S06]  /*84d0*/  @UP1 UIADD3.X UR7, UR9, UR7, URZ, UP2, !UPT ;  /* 0x0000000709071290 */ /* 0x000fcc00097fe43f */
[----:B------:R-:W-:Y:S01]  /*84e0*/  IMAD.U32 R7, RZ, RZ, UR7 ;  /* 0x00000007ff077e24 */ /* 0x000fe2000f8e00ff */
[----:B--2---:R-:W-:Y:S01]  /*84f0*/  @P0 R2UR UR4, R6 ;  /* 0x00000000060402ca */ /* 0x004fe200000e0000 */
[----:B------:R-:W-:-:S05]  /*8500*/  IMAD.U32 R6, RZ, RZ, UR6 ;  /* 0x00000006ff067e24 */ /* 0x000fca000f8e00ff */
[----:B0-----:R1:W5:Y:S01]  /*8510*/  @P2 LDG.E R29, desc[UR10][R6.64] ;  /* 0x0000000a061d2981 */ /* 0x001362000c1e1900 */
[----:B------:R-:W-:Y:S08]  /*8520*/  @P2 BRA `(.L_x_282) ;  /* 0x0000000000142947 */ /* 0x000ff00003800000 */
[----:B------:R-:W-:Y:S05]  /*8530*/  @!P0 BRA `(.L_x_282) ;  /* 0x0000000000108947 */ /* 0x000fea0003800000 */
[----:B------:R-:W-:Y:S02]  /*8540*/  ULDC.64 UR6, c[0x0][0x208] ;  /* 0x0000820000067ab9 */ /* 0x000fe40000000a00 */
[----:B-1----:R-:W2:Y:S04]  /*8550*/  LDG.E R6, desc[UR6][R4.64] ;  /* 0x0000000604067981 */ /* 0x002ea8000c1e1900 */
[----:B-----5:R-:W2:Y:S02]  /*8560*/  LDG.E R29, desc[UR6][R4.64+0x4] ;  /* 0x00000406041d7981 */ /* 0x020ea4000c1e1900 */
[----:B--2---:R-:W-:-:S07]  /*8570*/  IMAD.IADD R29, R29, 0x1, -R6 ;  /* 0x000000011d1d7824 */ /* 0x004fce00078e0a06 */
.L_x_282:
[----:B------:R-:W-:Y:S01]  /*8580*/  R2UR UR15, R23 ;  /* 0x00000000170f72ca */ /* 0x000fe200000e0000 */
[----:B------:R-:W-:Y:S01]  /*8590*/  ULDC.64 UR12, c[0x0][0xb70] ;  /* 0x0002dc00000c7ab9 */ /* 0x000fe20000000a00 */
[----:B------:R-:W-:Y:S01]  /*85a0*/  R2UR UR14, R184 ;  /* 0x00000000b80e72ca */ /* 0x000fe200000e0000 */
[----:B------:R-:W-:Y:S01]  /*85b0*/  USHF.R.S32.HI UR9, URZ, 0x1f, UR4 ;  /* 0x0000001f3f097899 */ /* 0x000fe20008011404 */
[----:B------:R-:W-:Y:S01]  /*85c0*/  LEA R8, R22, R189, 0x7 ;  /* 0x000000bd16087211 */ /* 0x000fe200078e38ff */
[----:B------:R-:W-:Y:S01]  /*85d0*/  UMOV UR8, UR4 ;  /* 0x0000000400087c82 */ /* 0x000fe20008000000 */
[----:B------:R-:W-:Y:S01]  /*85e0*/  USEL UR61, UR61, URZ, !UP0 ;  /* 0x0000003f3d3d7287 */ /* 0x000fe2000c000000 */
[----:B------:R-:W-:Y:S01]  /*85f0*/  LOP3.LUT R32, R33, 0x380, RZ, 0xc0, !PT ;  /* 0x0000038021207812 */ /* 0x000fe200078ec0ff */
[----:B------:R-:W-:Y:S01]  /*8600*/  ULDC.64 UR16, c[0x0][0x208] ;  /* 0x0000820000107ab9 */ /* 0x000fe20000000a00 */
[----:B------:R-:W-:Y:S02]  /*8610*/  SHF.R.S32.HI R5, RZ, 0x1f, R8 ;  /* 0x0000001fff057819 */ /* 0x000fe40000011408 */
[----:B-1----:R-:W-:-:S02]  /*8620*/  IADD3 R13, P2, R20, 0x2000, RZ ;  /* 0x00002000140d7810 */ /* 0x002fc40007f5e0ff */
[----:B------:R-:W-:Y:S01]  /*8630*/  USHF.R.S32.HI UR11, URZ, 0x1f, UR15 ;  /* 0x0000001f3f0b7899 */ /* 0x000fe2000801140f */
[----:B------:R-:W-:Y:S01]  /*8640*/  IADD3 R7, P6, R20, 0x3000, RZ ;  /* 0x0000300014077810 */ /* 0x000fe20007fde0ff */
[----:B------:R-:W-:Y:S01]  /*8650*/  USEL UR14, UR14, URZ, !UP0 ;  /* 0x0000003f0e0e7287 */ /* 0x000fe2000c000000 */
[----:B------:R-:W-:Y:S01]  /*8660*/  SHF.R.U64 R32, R32, 0x3, RZ ;  /* 0x0000000320207819 */ /* 0x000fe200000012ff */
[----:B------:R-:W-:Y:S01]  /*8670*/  UIMAD UR10, UR11, UR12, URZ ;  /* 0x0000000c0b0a72a4 */ /* 0x000fe2000f8e023f */
[----:B------:R-:W-:Y:S01]  /*8680*/  LOP3.LUT R12, R13, 0x380, RZ, 0xc0, !PT ;  /* 0x000003800d0c7812 */ /* 0x000fe200078ec0ff */
[----:B------:R-:W-:Y:S01]  /*8690*/  UIMAD.WIDE.U32 UR6, UR15, UR12, UR8 ;  /* 0x0000000c0f0672a5 */ /* 0x000fe2000f8e0008 */
[----:B------:R-:W-:Y:S01]  /*86a0*/  LOP3.LUT R4, R7, 0x380, RZ, 0xc0, !PT ;  /* 0x0000038007047812 */ /* 0x000fe200078ec0ff */
[----:B------:R-:W-:Y:S01]  /*86b0*/  UIMAD UR10, UR15, UR13, UR10 ;  /* 0x0000000d0f0a72a4 */ /* 0x000fe2000f8e020a */
[----:B------:R-:W-:Y:S01]  /*86c0*/  LOP3.LUT R32, R32, R33, RZ, 0x3c, !PT ;  /* 0x0000002120207212 */ /* 0x000fe200078e3cff */
[----:B------:R-:W-:Y:S01]  /*86d0*/  IMAD.X R33, RZ, RZ, R21, P1 ;  /* 0x000000ffff217224 */ /* 0x000fe200008e0615 */
[----:B------:R-:W-:Y:S01]  /*86e0*/  ULDC.64 UR12, c[0x0][0xb78] ;  /* 0x0002de00000c7ab9 */ /* 0x000fe20000000a00 */
[----:B------:R-:W-:Y:S01]  /*86f0*/  UIADD3 UR7, UR7, UR10, URZ ;  /* 0x0000000a07077290 */ /* 0x000fe2000fffe03f */
[----:B------:R-:W-:Y:S01]  /*8700*/  SHF.R.U64 R12, R12, 0x3, RZ ;  /* 0x000000030c0c7819 */ /* 0x000fe200000012ff */
[----:B------:R-:W-:Y:S01]  /*8710*/  UIMAD UR8, UR14, UR12, URZ ;  /* 0x0000000c0e0872a4 */ /* 0x000fe2000f8e023f */
[----:B------:R-:W-:Y:S01]  /*8720*/  SHF.R.U64 R4, R4, 0x3, RZ ;  /* 0x0000000304047819 */ /* 0x000fe200000012ff */
[----:B------:R-:W-:Y:S01]  /*8730*/  UIMAD.WIDE.U32 UR6, UR61, UR12, UR6 ;  /* 0x0000000c3d0672a5 */ /* 0x000fe2000f8e0006 */
[C---:B------:R-:W-:Y:S01]  /*8740*/  IADD3 R45, P5, R20.reuse, 0x4000, RZ ;  /* 0x00004000142d7810 */ /* 0x040fe20007fbe0ff */
[----:B------:R-:W-:Y:S01]  /*8750*/  UIMAD UR8, UR61, UR13, UR8 ;  /* 0x0000000d3d0872a4 */ /* 0x000fe2000f8e0208 */
[----:B------:R-:W-:-:S02]  /*8760*/  IADD3 R37, P4, R20, 0x5000, RZ ;  /* 0x0000500014257810 */ /* 0x000fc40007f9e0ff */
[----:B------:R-:W-:Y:S01]  /*8770*/  IADD3 R25, P3, R20, 0x6000, RZ ;  /* 0x0000600014197810 */ /* 0x000fe20007f7e0ff */
[----:B------:R-:W-:Y:S01]  /*8780*/  ULDC.64 UR12, c[0x0][0xaa0] ;  /* 0x0002a800000c7ab9 */ /* 0x000fe20000000a00 */
[----:B------:R-:W-:Y:S01]  /*8790*/  IADD3 R6, P0, R8, UR6, RZ ;  /* 0x0000000608067c10 */ /* 0x000fe2000ff1e0ff */
[----:B------:R-:W-:Y:S01]  /*87a0*/  IMAD.U32 R10, RZ, RZ, UR8 ;  /* 0x00000008ff0a7e24 */ /* 0x000fe2000f8e00ff */
[----:B------:R-:W-:Y:S02]  /*87b0*/  LOP3.LUT R9, R20, 0x380, RZ, 0xc0, !PT ;  /* 0x0000038014097812 */ /* 0x000fe400078ec0ff */
[----:B------:R-:W-:Y:S01]  /*87c0*/  LOP3.LUT R12, R12, R13, RZ, 0x3c, !PT ;  /* 0x0000000d0c0c7212 */ /* 0x000fe200078e3cff */
[----:B------:R-:W-:Y:S01]  /*87d0*/  IMAD.X R13, RZ, RZ, R21, P2 ;  /* 0x000000ffff0d7224 */ /* 0x000fe200010e0615 */
[----:B------:R-:W-:Y:S01]  /*87e0*/  IADD3.X R5, R5, UR7, R10, P0, !PT ;  /* 0x0000000705057c10 */ /* 0x000fe200087fe40a */
[----:B------:R-:W-:Y:S01]  /*87f0*/  ULDC.64 UR6, c[0x0][0xb40] ;  /* 0x0002d00000067ab9 */ /* 0x000fe20000000a00 */
[----:B------:R-:W-:-:S02]  /*8800*/  LOP3.LUT R4, R4, R7, RZ, 0x3c, !PT ;  /* 0x0000000704047212 */ /* 0x000fc400078e3cff */
[----:B------:R-:W-:Y:S02]  /*8810*/  LEA R52, P0, R6, UR6, 0x2 ;  /* 0x0000000606347c11 */ /* 0x000fe4000f8010ff */
[----:B------:R-:W-:Y:S02]  /*8820*/  IADD3 R7, P2, R20, 0x7000, RZ ;  /* 0x0000700014077810 */ /* 0x000fe40007f5e0ff */
[----:B------:R-:W-:Y:S01]  /*8830*/  LEA.HI.X R53, R6, UR7, R5, 0x2, P0 ;  /* 0x0000000706357c11 */ /* 0x000fe200080f1405 */
[----:B------:R-:W-:Y:S01]  /*8840*/  VIADD R6, R8, 0x8 ;  /* 0x0000000808067836 */ /* 0x000fe20000000000 */
[----:B------:R-:W-:Y:S02]  /*8850*/  LOP3.LUT P0, RZ, R186, 0x3, RZ, 0xc0, !PT ;  /* 0x00000003baff7812 */ /* 0x000fe4000780c0ff */
[----:B------:R-:W-:Y:S02]  /*8860*/  LOP3.LUT R44, R45, 0x380, RZ, 0xc0, !PT ;  /* 0x000003802d2c7812 */ /* 0x000fe400078ec0ff */
[----:B------:R-:W-:-:S02]  /*8870*/  LOP3.LUT R36, R37, 0x380, RZ, 0xc0, !PT ;  /* 0x0000038025247812 */ /* 0x000fc400078ec0ff */
[----:B------:R-:W-:Y:S02]  /*8880*/  LOP3.LUT R24, R25, 0x380, RZ, 0xc0, !PT ;  /* 0x0000038019187812 */ /* 0x000fe400078ec0ff */
[----:B------:R-:W-:Y:S01]  /*8890*/  SHF.R.U64 R9, R9, 0x3, RZ ;  /* 0x0000000309097819 */ /* 0x000fe200000012ff */
[----:B------:R-:W-:Y:S01]  /*88a0*/  UIMAD UR6, UR9, UR12, URZ ;  /* 0x0000000c090672a4 */ /* 0x000fe2000f8e023f */
[-C--:B-----5:R-:W-:Y:S01]  /*88b0*/  ISETP.GE.OR P1, PT, R8, R29.reuse, P0 ;  /* 0x0000001d0800720c */ /* 0x0a0fe20000726670 */
[----:B------:R-:W-:Y:S01]  /*88c0*/  IMAD.X R5, RZ, RZ, R21, P6 ;  /* 0x000000ffff057224 */ /* 0x000fe200030e0615 */
[----:B------:R-:W-:Y:S02]  /*88d0*/  ISETP.GE.OR P0, PT, R6, R29, P0 ;  /* 0x0000001d0600720c */ /* 0x000fe40000706670 */
[----:B------:R-:W-:Y:S02]  /*88e0*/  LOP3.LUT R6, R7, 0x380, RZ, 0xc0, !PT ;  /* 0x0000038007067812 */ /* 0x000fe400078ec0ff */
[----:B------:R-:W-:-:S02]  /*88f0*/  SHF.R.U64 R44, R44, 0x3, RZ ;  /* 0x000000032c2c7819 */ /* 0x000fc400000012ff */
[----:B------:R-:W-:Y:S02]  /*8900*/  SHF.R.U64 R36, R36, 0x3, RZ ;  /* 0x0000000324247819 */ /* 0x000fe400000012ff */
[----:B------:R-:W-:Y:S02]  /*8910*/  SHF.R.U64 R24, R24, 0x3, RZ ;  /* 0x0000000318187819 */ /* 0x000fe400000012ff */
[----:B------:R-:W-:Y:S01]  /*8920*/  LOP3.LUT R20, R9, R20, RZ, 0x3c, !PT ;  /* 0x0000001409147212 */ /* 0x000fe200078e3cff */
[----:B------:R-:W-:Y:S01]  /*8930*/  @!P1 STG.E desc[UR16][R52.64], R3 ;  /* 0x0000000334009986 */ /* 0x000fe2000c101910 */
[----:B------:R-:W-:Y:S01]  /*8940*/  SHF.R.U64 R6, R6, 0x3, RZ ;  /* 0x0000000306067819 */ /* 0x000fe200000012ff */
[--C-:B------:R-:W-:Y:S01]  /*8950*/  IMAD.X R9, RZ, RZ, R21.reuse, P2 ;  /* 0x000000ffff097224 */ /* 0x100fe200010e0615 */
[----:B------:R-:W-:Y:S01]  /*8960*/  LOP3.LUT R44, R44, R45, RZ, 0x3c, !PT ;  /* 0x0000002d2c2c7212 */ /* 0x000fe200078e3cff */
[----:B------:R0:W-:Y:S01]  /*8970*/  @!P0 STG.E desc[UR16][R52.64+0x20], R0 ;  /* 0x0000200034008986 */ /* 0x0001e2000c101910 */
[----:B------:R-:W-:Y:S01]  /*8980*/  LOP3.LUT R36, R36, R37, RZ, 0x3c, !PT ;  /* 0x0000002524247212 */ /* 0x000fe200078e3cff */
[--C-:B------:R-:W-:Y:S01]  /*8990*/  IMAD.X R45, RZ, RZ, R21.reuse, P5 ;  /* 0x000000ffff2d7224 */ /* 0x100fe200028e0615 */
[----:B------:R-:W-:Y:S01]  /*89a0*/  LOP3.LUT R24, R24, R25, RZ, 0x3c, !PT ;  /* 0x0000001918187212 */ /* 0x000fe200078e3cff */
[----:B------:R-:W-:Y:S01]  /*89b0*/  IMAD.X R25, RZ, RZ, R21, P3 ;  /* 0x000000ffff197224 */ /* 0x000fe200018e0615 */
[----:B------:R-:W-:Y:S01]  /*89c0*/  IADD3.X R37, RZ, R21, RZ, P4, !PT ;  /* 0x00000015ff257210 */ /* 0x000fe200027fe4ff */
[----:B------:R1:W5:Y:S01]  /*89d0*/  LD.E.128 R40, desc[UR16][R20.64] ;  /* 0x0000001014287980 */ /* 0x000362000c101d00 */
[--C-:B------:R-:W-:Y:S01]  /*89e0*/  SHF.R.S32.HI R31, RZ, 0x1f, R17.reuse ;  /* 0x0000001fff1f7819 */ /* 0x100fe20000011411 */
[----:B------:R-:W-:Y:S01]  /*89f0*/  IMAD.MOV.U32 R30, RZ, RZ, R17 ;  /* 0x000000ffff1e7224 */ /* 0x000fe200078e0011 */
[----:B------:R-:W-:Y:S01]  /*8a00*/  LOP3.LUT R8, R6, R7, RZ, 0x3c, !PT ;  /* 0x0000000706087212 */ /* 0x000fe200078e3cff */
[----:B------:R-:W-:Y:S01]  /*8a10*/  UIMAD UR6, UR4, UR13, UR6 ;  /* 0x0000000d040672a4 */ /* 0x000fe2000f8e0206 */
[----:B------:R-:W5:Y:S04]  /*8a20*/  LD.E.128 R32, desc[UR16][R32.64] ;  /* 0x0000001020207980 */ /* 0x000f68000c101d00 */
[----:B------:R-:W5:Y:S01]  /*8a30*/  LD.E.128 R12, desc[UR16][R12.64] ;  /* 0x000000100c0c7980 */ /* 0x000f62000c101d00 */
[----:B-1----:R-:W-:-:S03]  /*8a40*/  IMAD.U32 R21, RZ, RZ, UR12 ;  /* 0x0000000cff157e24 */ /* 0x002fc6000f8e00ff */
[----:B------:R-:W5:Y:S01]  /*8a50*/  LD.E.128 R4, desc[UR16][R4.64] ;  /* 0x0000001004047980 */ /* 0x000f62000c101d00 */
[----:B------:R-:W-:-:S03]  /*8a60*/  IMAD.WIDE.U32 R20, R21, UR4, R30 ;  /* 0x0000000415147c25 */ /* 0x000fc6000f8e001e */
[----:B------:R-:W5:Y:S01]  /*8a70*/  LD.E.128 R44, desc[UR16][R44.64] ;  /* 0x000000102c2c7980 */ /* 0x000f62000c101d00 */
[----:B------:R-:W-:Y:S01]  /*8a80*/  VIADD R21, R21, UR6 ;  /* 0x0000000615157c36 */ /* 0x000fe20008000000 */
[----:B------:R-:W-:Y:S02]  /*8a90*/  ULDC.64 UR6, c[0x0][0xae0] ;  /* 0x0002b80000067ab9 */ /* 0x000fe40000000a00 */
[----:B------:R-:W5:Y:S04]  /*8aa0*/  LD.E.128 R36, desc[UR16][R36.64] ;  /* 0x0000001024247980 */ /* 0x000f68000c101d00 */
[----:B------:R-:W5:Y:S04]  /*8ab0*/  LD.E.128 R24, desc[UR16][R24.64] ;  /* 0x0000001018187980 */ /* 0x000f68000c101d00 */
[----:B------:R-:W5:Y:S01]  /*8ac0*/  LD.E.128 R8, desc[UR16][R8.64] ;  /* 0x0000001008087980 */ /* 0x000f62000c101d00 */
[----:B------:R-:W-:Y:S01]  /*8ad0*/  IMAD R29, R22, -0x80, R29 ;  /* 0xffffff80161d7824 */ /* 0x000fe200078e021d */
[----:B------:R-:W-:Y:S01]  /*8ae0*/  @!PT LDS RZ, [RZ] ;  /* 0x00000000fffff984 */ /* 0x000fe20000000800 */
[----:B------:R-:W-:Y:S01]  /*8af0*/  @!PT LDS RZ, [RZ] ;  /* 0x00000000fffff984 */ /* 0x000fe20000000800 */
[----:B------:R-:W-:Y:S01]  /*8b00*/  @!PT LDS RZ, [RZ] ;  /* 0x00000000fffff984 */ /* 0x000fe20000000800 */
[----:B------:R-:W-:Y:S01]  /*8b10*/  @!PT LDS RZ, [RZ] ;  /* 0x00000000fffff984 */ /* 0x000fe20000000800 */
[----:B------:R1:W-:Y:S06]  /*8b20*/  MEMBAR.ALL.CTA ;  /* 0x0000000000007992 */ /* 0x0003ec0000008000 */
[----:B-1----:R-:W1:Y:S01]  /*8b30*/  FENCE.VIEW.ASYNC.S ;  /* 0x00000000000073c6 */ /* 0x002e620000000000 */
[----:B0-----:R-:W-:Y:S01]  /*8b40*/  VIADD R0, R18, 0x20 ;  /* 0x0000002012007836 */ /* 0x001fe20000000000 */
[----:B------:R-:W-:-:S02]  /*8b50*/  UIMAD UR4, UR11, UR6, URZ ;  /* 0x000000060b0472a4 */ /* 0x000fc4000f8e023f */
[----:B------:R-:W-:Y:S02]  /*8b60*/  MOV R19, UR6 ;  /* 0x0000000600137c02 */ /* 0x000fe40008000f00 */
[----:B------:R-:W-:Y:S01]  /*8b70*/  UIMAD UR4, UR15, UR7, UR4 ;  /* 0x000000070f0472a4 */ /* 0x000fe2000f8e0204 */
[-C--:B------:R-:W-:Y:S01]  /*8b80*/  ISETP.GE.AND P4, PT, R0, R29.reuse, PT ;  /* 0x0000001d0000720c */ /* 0x080fe20003f86270 */
[C---:B------:R-:W-:Y:S02]  /*8b90*/  VIADD R0, R18.reuse, 0x40 ;  /* 0x0000004012007836 */ /* 0x040fe40000000000 */
[C---:B------:R-:W-:Y:S01]  /*8ba0*/  VIADD R3, R18.reuse, 0x60 ;  /* 0x0000006012037836 */ /* 0x040fe20000000000 */
[-C--:B------:R-:W-:Y:S01]  /*8bb0*/  ISETP.GE.AND P2, PT, R18, R29.reuse, PT ;  /* 0x0000001d1200720c */ /* 0x080fe20003f46270 */
[----:B------:R-:W-:Y:S01]  /*8bc0*/  IMAD.WIDE.U32 R20, R19, UR15, R20 ;  /* 0x0000000f13147c25 */ /* 0x000fe2000f8e0014 */
[----:B------:R-:W-:Y:S01]  /*8bd0*/  ULDC.64 UR6, c[0x0][0xae8] ;  /* 0x0002ba0000067ab9 */ /* 0x000fe20000000a00 */
[----:B------:R-:W-:-:S02]  /*8be0*/  ISETP.GE.AND P0, PT, R0, R29, PT ;  /* 0x0000001d0000720c */ /* 0x000fc40003f06270 */
[----:B------:R-:W-:Y:S01]  /*8bf0*/  VIADD R21, R21, UR4 ;  /* 0x0000000415157c36 */ /* 0x000fe20008000000 */
[----:B------:R-:W-:Y:S01]  /*8c00*/  UIMAD UR4, UR14, UR6, URZ ;  /* 0x000000060e0472a4 */ /* 0x000fe2000f8e023f */
[----:B------:R-:W-:Y:S01]  /*8c10*/  ISETP.GE.AND P1, PT, R3, R29, PT ;  /* 0x0000001d0300720c */ /* 0x000fe20003f26270 */
[----:B------:R-:W-:Y:S02]  /*8c20*/  VIADD R0, R28, 0x34820 ;  /* 0x000348201c007836 */ /* 0x000fe40000000000 */
[----:B------:R-:W-:Y:S01]  /*8c30*/  IMAD.U32 R29, RZ, RZ, UR6 ;  /* 0x00000006ff1d7e24 */ /* 0x000fe2000f8e00ff */
[----:B------:R-:W-:Y:S02]  /*8c40*/  UIMAD UR4, UR61, UR7, UR4 ;  /* 0x000000073d0472a4 */ /* 0x000fe4000f8e0204 */
[----:B------:R-:W-:Y:S01]  /*8c50*/  PRMT R0, RZ, 0x654, R0 ;  /* 0x00000654ff007816 */ /* 0x000fe20000000000 */
[----:B------:R-:W-:Y:S01]  /*8c60*/  IMAD.WIDE.U32 R28, R29, UR61, R20 ;  /* 0x0000003d1d1c7c25 */ /* 0x000fe2000f8e0014 */
[----:B------:R-:W-:Y:S01]  /*8c70*/  SHF.R.S32.HI R19, RZ, 0x1f, R18 ;  /* 0x0000001fff137819 */ /* 0x000fe20000011412 */
[----:B------:R-:W-:Y:S01]  /*8c80*/  BSSY B1, `(.L_x_283) ;  /* 0x0000016000017945 */ /* 0x000fe20003800000 */
[----:B-1----:R0:W-:Y:S01]  /*8c90*/  SYNCS.ARRIVE.TRANS64.RED.A1T0 RZ, [R0+URZ], RZ ;  /* 0x000000ff00ff79a7 */ /* 0x0021e2000810043f */
[----:B------:R-:W-:-:S02]  /*8ca0*/  VIADD R53, R29, UR4 ;  /* 0x000000041d357c36 */ /* 0x000fc40008000000 */
[----:B------:R-:W-:Y:S01]  /*8cb0*/  IMAD.WIDE R22, R22, 0x80, R18 ;  /* 0x0000008016167825 */ /* 0x000fe200078e0212 */
[----:B------:R-:W-:Y:S06]  /*8cc0*/  @P2 BRA `(.L_x_284) ;  /* 0x0000000000442947 */ /* 0x000fec0003800000 */
[----:B------:R-:W-:Y:S01]  /*8cd0*/  ULDC.64 UR6, c[0x0][0xad8] ;  /* 0x0002b60000067ab9 */ /* 0x000fe20000000a00 */
[----:B------:R-:W-:Y:S01]  /*8ce0*/  IMAD.MOV.U32 R20, RZ, RZ, R28 ;  /* 0x000000ffff147224 */ /* 0x000fe200078e001c */
[----:B0-----:R-:W-:Y:S01]  /*8cf0*/  IADD3 R0, R17, 0x40, RZ ;  /* 0x0000004011007810 */ /* 0x001fe20007ffe0ff */
[----:B------:R-:W-:Y:S01]  /*8d00*/  IMAD R3, R23, UR6, RZ ;  /* 0x0000000617037c24 */ /* 0x000fe2000f8e02ff */
[----:B------:R-:W-:Y:S01]  /*8d10*/  ULDC UR4, c[0x0][0xa8c] ;  /* 0x0002a30000047ab9 */ /* 0x000fe20000000800 */
[----:B------:R-:W-:Y:S01]  /*8d20*/  IMAD.MOV.U32 R21, RZ, RZ, R53 ;  /* 0x000000ffff157224 */ /* 0x000fe200078e0035 */
[----:B------:R-:W-:Y:S01]  /*8d30*/  ISETP.GE.AND P2, PT, R17, UR4, PT ;  /* 0x0000000411007c0c */ /* 0x000fe2000bf46270 */
[----:B------:R-:W-:Y:S01]  /*8d40*/  IMAD R3, R22, UR7, R3 ;  /* 0x0000000716037c24 */ /* 0x000fe2000f8e0203 */
[----:B------:R-:W-:Y:S01]  /*8d50*/  ISETP.GE.AND P3, PT, R0, UR4, PT ;  /* 0x0000000400007c0c */ /* 0x000fe2000bf66270 */
[----:B------:R-:W-:Y:S01]  /*8d60*/  IMAD.WIDE.U32 R20, R22, UR6, R20 ;  /* 0x0000000616147c25 */ /* 0x000fe2000f8e0014 */
[----:B------:R-:W-:Y:S01]  /*8d70*/  ULDC.64 UR6, c[0x0][0xa80] ;  /* 0x0002a00000067ab9 */ /* 0x000fe20000000a00 */
[----:B------:R-:W-:-:S02]  /*8d80*/  ULDC.64 UR8, c[0x0][0x208] ;  /* 0x0000820000087ab9 */ /* 0x000fc40000000a00 */
[----:B------:R-:W-:Y:S01]  /*8d90*/  IMAD.IADD R3, R21, 0x1, R3 ;  /* 0x0000000115037824 */ /* 0x000fe200078e0203 */
[----:B------:R-:W-:-:S04]  /*8da0*/  LEA R30, P5, R20, UR6, 0x1 ;  /* 0x00000006141e7c11 */ /* 0x000fc8000f8a08ff */
[----:B------:R-:W-:-:S05]  /*8db0*/  LEA.HI.X R31, R20, UR7, R3, 0x1, P5 ;  /* 0x00000007141f7c11 */ /* 0x000fca000a8f0c03 */
[----:B-----5:R1:W-:Y:S04]  /*8dc0*/  @!P2 STG.E.128 desc[UR8][R30.64], R40 ;  /* 0x000000281e00a986 */ /* 0x0203e8000c101d08 */
[----:B------:R1:W-:Y:S02]  /*8dd0*/  @!P3 STG.E.128 desc[UR8][R30.64+0x80], R44 ;  /* 0x0000802c1e00b986 */ /* 0x0003e4000c101d08 */
.L_x_284:
[----:B------:R-:W-:Y:S05]  /*8de0*/  BSYNC B1 ;  /* 0x0000000000017941 */ /* 0x000fea0003800000 */
.L_x_283:
[----:B------:R-:W-:Y:S04]  /*8df0*/  BSSY B1, `(.L_x_285) ;  /* 0x0000015000017945 */ /* 0x000fe80003800000 */
[----:B------:R-:W-:Y:S05]  /*8e00*/  @P4 BRA `(.L_x_286) ;  /* 0x00000000004c4947 */ /* 0x000fea0003800000 */
[----:B------:R-:W-:Y:S01]  /*8e10*/  IADD3 R3, P2, R22, 0x20, RZ ;  /* 0x0000002016037810 */ /* 0x000fe20007f5e0ff */
[----:B------:R-:W-:Y:S01]  /*8e20*/  ULDC.64 UR6, c[0x0][0xad8] ;  /* 0x0002b60000067ab9 */ /* 0x000fe20000000a00 */
[----:B------:R-:W-:Y:S01]  /*8e30*/  MOV R21, R53 ;  /* 0x0000003500157202 */ /* 0x000fe20000000f00 */
[----:B------:R-:W-:Y:S01]  /*8e40*/  IMAD.MOV.U32 R20, RZ, RZ, R28 ;  /* 0x000000ffff147224 */ /* 0x000fe200078e001c */
[----:B------:R-:W-:Y:S01]  /*8e50*/  ULDC UR4, c[0x0][0xa8c] ;  /* 0x0002a30000047ab9 */ /* 0x000fe20000000800 */
[----:B0-----:R-:W-:Y:S01]  /*8e60*/  IMAD.X R0, RZ, RZ, R23, P2 ;  /* 0x000000ffff007224 */ /* 0x001fe200010e0617 */
[C---:B------:R-:W-:Y:S01]  /*8e70*/  ISETP.GE.AND P3, PT, R17.reuse, UR4, PT ;  /* 0x0000000411007c0c */ /* 0x040fe2000bf66270 */
[----:B-1----:R-:W-:Y:S01]  /*8e80*/  VIADD R30, R17, 0x40 ;  /* 0x00000040111e7836 */ /* 0x002fe20000000000 */
[----:B------:R-:W-:Y:S01]  /*8e90*/  ULDC.64 UR8, c[0x0][0x208] ;  /* 0x0000820000087ab9 */ /* 0x000fe20000000a00 */
[----:B------:R-:W-:Y:S02]  /*8ea0*/  IMAD R0, R0, UR6, RZ ;  /* 0x0000000600007c24 */ /* 0x000fe4000f8e02ff */
[----:B------:R-:W-:Y:S01]  /*8eb0*/  IMAD.WIDE.U32 R20, R3, UR6, R20 ;  /* 0x0000000603147c25 */ /* 0x000fe2000f8e0014 */
[----:B------:R-:W-:-:S03]  /*8ec0*/  ISETP.GE.AND P4, PT, R30, UR4, PT ;  /* 0x000000041e007c0c */ /* 0x000fc6000bf86270 */
[----:B------:R-:W-:Y:S01]  /*8ed0*/  IMAD R3, R3, UR7, R0 ;  /* 0x0000000703037c24 */ /* 0x000fe2000f8e0200 */
[----:B------:R-:W-:Y:S02]  /*8ee0*/  ULDC.64 UR6, c[0x0][0xa80] ;  /* 0x0002a00000067ab9 */ /* 0x000fe40000000a00 */
[----:B------:R-:W-:Y:S01]  /*8ef0*/  LEA R30, P2, R20, UR6, 0x1 ;  /* 0x00000006141e7c11 */ /* 0x000fe2000f8408ff */
[----:B------:R-:W-:-:S05]  /*8f00*/  IMAD.IADD R3, R21, 0x1, R3 ;  /* 0x0000000115037824 */ /* 0x000fca00078e0203 */
[----:B------:R-:W-:-:S05]  /*8f10*/  LEA.HI.X R31, R20, UR7, R3, 0x1, P2 ;  /* 0x00000007141f7c11 */ /* 0x000fca00090f0c03 */
[----:B-----5:R2:W-:Y:S04]  /*8f20*/  @!P3 STG.E.128 desc[UR8][R30.64], R32 ;  /* 0x000000201e00b986 */ /* 0x0205e8000c101d08 */
[----:B------:R2:W-:Y:S02]  /*8f30*/  @!P4 STG.E.128 desc[UR8][R30.64+0x80], R36 ;  /* 0x000080241e00c986 */ /* 0x0005e4000c101d08 */
.L_x_286:
[----:B------:R-:W-:Y:S05]  /*8f40*/  BSYNC B1 ;  /* 0x0000000000017941 */ /* 0x000fea0003800000 */
.L_x_285:
[----:B------:R-:W-:Y:S04]  /*8f50*/  BSSY B1, `(.L_x_287) ;  /* 0x0000015000017945 */ /* 0x000fe80003800000 */
[----:B------:R-:W-:Y:S05]  /*8f60*/  @P0 BRA `(.L_x_288) ;  /* 0x00000000004c0947 */ /* 0x000fea0003800000 */
[----:B------:R-:W-:Y:S01]  /*8f70*/  IADD3 R3, P0, R22, 0x40, RZ ;  /* 0x0000004016037810 */ /* 0x000fe20007f1e0ff */
[----:B------:R-:W-:Y:S01]  /*8f80*/  ULDC.64 UR6, c[0x0][0xad8] ;  /* 0x0002b60000067ab9 */ /* 0x000fe20000000a00 */
[----:B------:R-:W-:Y:S01]  /*8f90*/  IMAD.MOV.U32 R20, RZ, RZ, R28 ;  /* 0x000000ffff147224 */ /* 0x000fe200078e001c */
[----:B------:R-:W-:Y:S01]  /*8fa0*/  ULDC UR4, c[0x0][0xa8c] ;  /* 0x0002a30000047ab9 */ /* 0x000fe20000000800 */
[----:B------:R-:W-:Y:S01]  /*8fb0*/  IMAD.MOV.U32 R21, RZ, RZ, R53 ;  /* 0x000000ffff157224 */ /* 0x000fe200078e0035 */
[C---:B------:R-:W-:Y:S01]  /*8fc0*/  ISETP.GE.AND P2, PT, R17.reuse, UR4, PT ;  /* 0x0000000411007c0c */ /* 0x040fe2000bf46270 */
[----:B0-----:R-:W-:Y:S01]  /*8fd0*/  IMAD.X R0, RZ, RZ, R23, P0 ;  /* 0x000000ffff007224 */ /* 0x001fe200000e0617 */
[----:B------:R-:W-:Y:S01]  /*8fe0*/  ULDC.64 UR8, c[0x0][0x208] ;  /* 0x0000820000087ab9 */ /* 0x000fe20000000a00 */
[----:B-12---:R-:W-:Y:S02]  /*8ff0*/  VIADD R30, R17, 0x40 ;  /* 0x00000040111e7836 */ /* 0x006fe40000000000 */
[----:B------:R-:W-:-:S02]  /*9000*/  IMAD R0, R0, UR6, RZ ;  /* 0x0000000600007c24 */ /* 0x000fc4000f8e02ff */
        /* <DEDUP_REMOVED lines=9> */
.L_x_288:
[----:B------:R-:W-:Y:S05]  /*90a0*/  BSYNC B1 ;  /* 0x0000000000017941 */ /* 0x000fea0003800000 */
.L_x_287:
[----:B------:R-:W-:Y:S05]  /*90b0*/  @P1 BRA `(.L_x_289) ;  /* 0x0000000c00301947 */ /* 0x000fea0003800000 */
[----:B------:R-:W-:Y:S01]  /*90c0*/  IADD3 R3, P0, R22, 0x60, RZ ;  /* 0x0000006016037810 */ /* 0x000fe20007f1e0ff */
[----:B------:R-:W-:Y:S01]  /*90d0*/  ULDC.64 UR6, c[0x0][0xad8] ;  /* 0x0002b60000067ab9 */ /* 0x000fe20000000a00 */
[----:B---3-5:R-:W-:Y:S01]  /*90e0*/  IMAD.MOV.U32 R12, RZ, RZ, R28 ;  /* 0x000000ffff0c7224 */ /* 0x028fe200078e001c */
[----:B------:R-:W-:Y:S01]  /*90f0*/  ULDC UR4, c[0x0][0xa8c] ;  /* 0x0002a30000047ab9 */ /* 0x000fe20000000800 */
[----:B------:R-:W-:Y:S01]  /*9100*/  IADD3.X R22, RZ, R23, RZ, P0, !PT ;  /* 0x00000017ff167210 */ /* 0x000fe200007fe4ff */
[----:B------:R-:W-:Y:S01]  /*9110*/  IMAD.MOV.U32 R13, RZ, RZ, R53 ;  /* 0x000000ffff0d7224 */ /* 0x000fe200078e0035 */
[C---:B------:R-:W-:Y:S01]  /*9120*/  ISETP.GE.AND P1, PT, R17.reuse, UR4, PT ;  /* 0x0000000411007c0c */ /* 0x040fe2000bf26270 */
[----:B0-----:R-:W-:Y:S01]  /*9130*/  VIADD R0, R17, 0x40 ;  /* 0x0000004011007836 */ /* 0x001fe20000000000 */
[----:B------:R-:W-:Y:S01]  /*9140*/  ULDC.64 UR8, c[0x0][0x208] ;  /* 0x0000820000087ab9 */ /* 0x000fe20000000a00 */
[----:B------:R-:W-:Y:S02]  /*9150*/  IMAD R22, R22, UR6, RZ ;  /* 0x0000000616167c24 */ /* 0x000fe4000f8e02ff */
[----:B------:R-:W-:-:S04]  /*9160*/  IMAD.WIDE.U32 R12, R3, UR6, R12 ;  /* 0x00000006030c7c25 */ /* 0x000fc8000f8e000c */
[----:B------:R-:W-:Y:S01]  /*9170*/  IMAD R3, R3, UR7, R22 ;  /* 0x0000000703037c24 */ /* 0x000fe2000f8e0216 */
[----:B------:R-:W-:Y:S02]  /*9180*/  ULDC.64 UR6, c[0x0][0xa80] ;  /* 0x0002a00000067ab9 */ /* 0x000fe40000000a00 */
[----:B------:R-:W-:Y:S01]  /*9190*/  LEA R14, P0, R12, UR6, 0x1 ;  /* 0x000000060c0e7c11 */ /* 0x000fe2000f8008ff */
[----:B------:R-:W-:-:S05]  /*91a0*/  IMAD.IADD R3, R13, 0x1, R3 ;  /* 0x000000010d037824 */ /* 0x000fca00078e0203 */
[----:B------:R-:W-:Y:S02]  /*91b0*/  LEA.HI.X R15, R12, UR7, R3, 0x1, P0 ;  /* 0x000000070c0f7c11 */ /* 0x000fe400080f0c03 */
[----:B------:R-:W-:-:S03]  /*91c0*/  ISETP.GE.AND P0, PT, R0, UR4, PT ;  /* 0x0000000400007c0c */ /* 0x000fc6000bf06270 */
[----:B------:R4:W-:Y:S10]  /*91d0*/  @!P1 STG.E.128 desc[UR8][R14.64], R4 ;  /* 0x000000040e009986 */ /* 0x0009f4000c101d08 */
[----:B------:R-:W-:Y:S05]  /*91e0*/  @P0 BRA `(.L_x_289) ;  /* 0x0000000800e40947 */ /* 0x000fea0003800000 */
[----:B------:R-:W-:Y:S02]  /*91f0*/  ULDC.64 UR6, c[0x0][0x208] ;  /* 0x0000820000067ab9 */ /* 0x000fe40000000a00 */
[----:B------:R0:W-:Y:S01]  /*9200*/  STG.E.128 desc[UR6][R14.64+0x80], R8 ;  /* 0x000080080e007986 */ /* 0x0001e2000c101d06 */
[----:B------:R-:W-:Y:S05]  /*9210*/  BRA `(.L_x_289) ;  /* 0x0000000800d87947 */ /* 0x000fea0003800000 */
.L_x_281:
[----:B------:R-:W-:Y:S01]  /*9220*/  R2UR UR4, R184 ;  /* 0x00000000b80472ca */ /* 0x000fe200000e0000 */
[----:B------:R-:W-:Y:S01]  /*9230*/  USHF.L.U32 UR8, UR61, 0x2, URZ ;  /* 0x000000023d087899 */ /* 0x000fe2000800063f */
[----:B------:R-:W-:Y:S01]  /*9240*/  MOV R9, RZ ;  /* 0x000000ff00097202 */ /* 0x000fe20000000f00 */
[----:B------:R-:W-:Y:S01]  /*9250*/  ULDC.64 UR6, c[0x0][0xbd8] ;  /* 0x0002f60000067ab9 */ /* 0x000fe20000000a00 */
[----:B------:R-:W-:Y:S01]  /*9260*/  ULDC.64 UR10, c[0x0][0x208] ;  /* 0x00008200000a7ab9 */ /* 0x000fe20000000a00 */
[----:B------:R-:W-:-:S04]  /*9270*/  UISETP.NE.U32.AND UP0, UPT, UR6, URZ, UPT ;  /* 0x0000003f0600728c */ /* 0x000fc8000bf05070 */
[----:B------:R-:W-:-:S04]  /*9280*/  UISETP.NE.AND.EX UP0, UPT, UR7, URZ, UPT, UP0 ;  /* 0x0000003f0700728c */ /* 0x000fc8000bf05300 */
[----:B------:R-:W-:Y:S02]  /*9290*/  USHF.L.U64.HI UR9, UR61, 0x2, UR4 ;  /* 0x000000023d097899 */ /* 0x000fe40008010204 */
[----:B------:R-:W-:Y:S01]  /*92a0*/  UIADD3 UR4, UP1, UR8, UR6, URZ ;  /* 0x0000000608047290 */ /* 0x000fe2000ff3e03f */
[----:B------:R-:W0:Y:S01]  /*92b0*/  LDC R3, c[0x0][0xa88] ;  /* 0x0002a200ff037b82 */ /* 0x000e220000000800 */
[----:B------:R-:W-:Y:S02]  /*92c0*/  PLOP3.LUT P1, PT, PT, PT, UP0, 0x80, 0x0 ;  /* 0x000000000000781c */ /* 0x000fe40003f2f008 */
[----:B------:R-:W-:Y:S02]  /*92d0*/  UIADD3.X UR6, UR9, UR7, URZ, UP1, !UPT ;  /* 0x0000000709067290 */ /* 0x000fe40008ffe43f */
[----:B------:R-:W-:-:S04]  /*92e0*/  IMAD.U32 R4, RZ, RZ, UR4 ;  /* 0x00000004ff047e24 */ /* 0x000fc8000f8e00ff */
[----:B------:R-:W-:Y:S01]  /*92f0*/  IMAD.U32 R5, RZ, RZ, UR6 ;  /* 0x00000006ff057e24 */ /* 0x000fe2000f8e00ff */
[----:B------:R-:W-:Y:S02]  /*9300*/  ULDC.64 UR6, c[0x0][0xbe0] ;  /* 0x0002f80000067ab9 */ /* 0x000fe40000000a00 */
[----:B------:R-:W-:Y:S02]  /*9310*/  UISETP.NE.U32.AND UP1, UPT, UR6, URZ, UPT ;  /* 0x0000003f0600728c */ /* 0x000fe4000bf25070 */
[----:B------:R1:W5:Y:S02]  /*9320*/  @P1 LDG.E R9, desc[UR10][R4.64] ;  /* 0x0000000a04091981 */ /* 0x000364000c1e1900 */
[----:B------:R-:W-:-:S06]  /*9330*/  UISETP.NE.AND.EX UP1, UPT, UR7, URZ, UPT, UP1 ;  /* 0x0000003f0700728c */ /* 0x000fcc000bf25310 */
[----:B------:R-:W-:-:S05]  /*9340*/  PLOP3.LUT P2, PT, PT, PT, UP1, 0x80, 0x0 ;  /* 0x000000000000781c */ /* 0x000fca0003f4f018 */
[----:B------:R-:W-:-:S04]  /*9350*/  @UP1 UIADD3 UR6, UP2, UR8, UR6, URZ ;  /* 0x0000000608061290 */ /* 0x000fc8000ff5e03f */
[----:B------:R-:W-:Y:S02]  /*9360*/  @UP1 UIADD3.X UR7, UR9, UR7, URZ, UP2, !UPT ;  /* 0x0000000709071290 */ /* 0x000fe400097fe43f */
[----:B------:R-:W-:-:S04]  /*9370*/  IMAD.U32 R6, RZ, RZ, UR6 ;  /* 0x00000006ff067e24 */ /* 0x000fc8000f8e00ff */
[----:B------:R-:W-:Y:S01]  /*9380*/  IMAD.U32 R7, RZ, RZ, UR7 ;  /* 0x00000007ff077e24 */ /* 0x000fe2000f8e00ff */
[----:B------:R-:W-:-:S04]  /*9390*/  ISETP.GE.AND P0, PT, R192, 0x80, PT ;  /* 0x00000080c000780c */ /* 0x000fc80003f06270 */
[----:B0-----:R1:W5:Y:S01]  /*93a0*/  @P2 LDG.E R3, desc[UR10][R6.64] ;  /* 0x0000000a06032981 */ /* 0x001362000c1e1900 */
[----:B------:R-:W-:Y:S08]  /*93b0*/  @P2 BRA `(.L_x_290) ;  /* 0x0000000000142947 */ /* 0x000ff00003800000 */
[----:B------:R-:W-:Y:S05]  /*93c0*/  @!P1 BRA `(.L_x_290) ;  /* 0x0000000000109947 */ /* 0x000fea0003800000 */
[----:B------:R-:W-:Y:S02]  /*93d0*/  ULDC.64 UR6, c[0x0][0x208] ;  /* 0x0000820000067ab9 */ /* 0x000fe40000000a00 */
[----:B------:R-:W2:Y:S04]  /*93e0*/  LDG.E R0, desc[UR6][R4.64] ;  /* 0x0000000604007981 */ /* 0x000ea8000c1e1900 */
[----:B-----5:R-:W2:Y:S02]  /*93f0*/  LDG.E R3, desc[UR6][R4.64+0x4] ;  /* 0x0000040604037981 */ /* 0x020ea4000c1e1900 */
[----:B--2---:R-:W-:-:S07]  /*9400*/  IMAD.IADD R3, R3, 0x1, -R0 ;  /* 0x0000000103037824 */ /* 0x004fce00078e0a00 */
.L_x_290:
[----:B------:R-:W-:Y:S01]  /*9410*/  R2UR UR6, R23 ;  /* 0x00000000170672ca */ /* 0x000fe200000e0000 */
[----:B------:R-:W-:Y:S01]  /*9420*/  USEL UR61, UR61, URZ, !UP0 ;  /* 0x0000003f3d3d7287 */ /* 0x000fe2000c000000 */
[----:B------:R-:W-:Y:S01]  /*9430*/  R2UR UR4, R184 ;  /* 0x00000000b80472ca */ /* 0x000fe200000e0000 */
[----:B------:R-:W-:Y:S01]  /*9440*/  BSSY B1, `(.L_x_291) ;  /* 0x0000020000017945 */ /* 0x000fe20003800000 */
[----:B------:R-:W-:Y:S02]  /*9450*/  SHF.R.S32.HI R10, RZ, 0x1f, R17 ;  /* 0x0000001fff0a7819 */ /* 0x000fe40000011411 */
[----:B-----5:R-:W-:-:S07]  /*9460*/  SHF.R.S32.HI R8, RZ, 0x1f, R9 ;  /* 0x0000001fff087819 */ /* 0x020fce0000011409 */
[----:B------:R-:W-:Y:S02]  /*9470*/  USHF.R.S32.HI UR7, URZ, 0x1f, UR6 ;  /* 0x0000001f3f077899 */ /* 0x000fe40008011406 */
[----:B------:R-:W-:Y:S01]  /*9480*/  USEL UR8, UR4, URZ, !UP0 ;  /* 0x0000003f04087287 */ /* 0x000fe2000c000000 */
[----:B------:R-:W-:Y:S11]  /*9490*/  @P0 BRA `(.L_x_292) ;  /* 0x0000000000680947 */ /* 0x000ff60003800000 */
[----:B------:R-:W0:Y:S02]  /*94a0*/  S2R R0, SR_TID.X ;  /* 0x0000000000007919 */ /* 0x000e240000002100 */
[----:B0-----:R-:W-:-:S04]  /*94b0*/  IMAD R0, R22, 0x80, R0 ;  /* 0x0000008016007824 */ /* 0x001fc800078e0200 */
[----:B------:R-:W-:-:S05]  /*94c0*/  VIADD R0, R0, 0xffffff80 ;  /* 0xffffff8000007836 */ /* 0x000fca0000000000 */
[----:B------:R-:W-:-:S13]  /*94d0*/  ISETP.GE.AND P0, PT, R0, R3, PT ;  /* 0x000000030000720c */ /* 0x000fda0003f06270 */
[----:B------:R-:W-:Y:S05]  /*94e0*/  @P0 BRA `(.L_x_292) ;  /* 0x0000000000540947 */ /* 0x000fea0003800000 */
[----:B------:R-:W-:Y:S01]  /*94f0*/  R2UR UR6, R23 ;  /* 0x00000000170672ca */ /* 0x000fe200000e0000 */
[----:B------:R-:W-:Y:S01]  /*9500*/  ULDC.64 UR10, c[0x0][0xb70] ;  /* 0x0002dc00000a7ab9 */ /* 0x000fe20000000a00 */
[C---:B-1----:R-:W-:Y:S01]  /*9510*/  IADD3 R4, P0, R0.reuse, R9, RZ ;  /* 0x0000000900047210 */ /* 0x042fe20007f1e0ff */
[----:B------:R-:W-:Y:S02]  /*9520*/  UIMAD UR4, UR7, UR10, URZ ;  /* 0x0000000a070472a4 */ /* 0x000fe4000f8e023f */
[----:B------:R-:W-:Y:S01]  /*9530*/  IMAD.U32 R7, RZ, RZ, UR10 ;  /* 0x0000000aff077e24 */ /* 0x000fe2000f8e00ff */
[----:B------:R-:W-:Y:S01]  /*9540*/  ULDC.64 UR12, c[0x0][0x208] ;  /* 0x00008200000c7ab9 */ /* 0x000fe20000000a00 */
[----:B------:R-:W-:-:S06]  /*9550*/  LEA.HI.X.SX32 R5, R0, R8, 0x1, P0 ;  /* 0x0000000800057211 */ /* 0x000fcc00000f0eff */
[----:B------:R-:W-:Y:S02]  /*9560*/  UIMAD UR4, UR6, UR11, UR4 ;  /* 0x0000000b060472a4 */ /* 0x000fe4000f8e0204 */
[----:B------:R-:W-:Y:S01]  /*9570*/  IMAD.WIDE.U32 R4, R7, UR6, R4 ;  /* 0x0000000607047c25 */ /* 0x000fe2000f8e0004 */
[----:B------:R-:W-:Y:S02]  /*9580*/  ULDC.64 UR10, c[0x0][0xb78] ;  /* 0x0002de00000a7ab9 */ /* 0x000fe40000000a00 */
[----:B------:R-:W-:Y:S02]  /*9590*/  UIMAD UR6, UR8, UR10, URZ ;  /* 0x0000000a080672a4 */ /* 0x000fe4000f8e023f */
[----:B------:R-:W-:Y:S01]  /*95a0*/  IADD3 R5, R5, UR4, RZ ;  /* 0x0000000405057c10 */ /* 0x000fe2000fffe0ff */
[----:B------:R-:W-:Y:S01]  /*95b0*/  IMAD.U32 R7, RZ, RZ, UR10 ;  /* 0x0000000aff077e24 */ /* 0x000fe2000f8e00ff */
[----:B------:R-:W-:-:S03]  /*95c0*/  UIMAD UR6, UR61, UR11, UR6 ;  /* 0x0000000b3d0672a4 */ /* 0x000fc6000f8e0206 */
[----:B------:R-:W-:Y:S01]  /*95d0*/  IMAD.WIDE.U32 R4, R7, UR61, R4 ;  /* 0x0000003d07047c25 */ /* 0x000fe2000f8e0004 */
[----:B------:R-:W-:-:S03]  /*95e0*/  ULDC.64 UR10, c[0x0][0xb40] ;  /* 0x0002d000000a7ab9 */ /* 0x000fc60000000a00 */
[----:B------:R-:W-:Y:S01]  /*95f0*/  VIADD R5, R5, UR6 ;  /* 0x0000000605057c36 */ /* 0x000fe20008000000 */
[----:B------:R-:W-:-:S04]  /*9600*/  LEA R6, P0, R4, UR10, 0x2 ;  /* 0x0000000a04067c11 */ /* 0x000fc8000f8010ff */
[----:B------:R-:W-:Y:S01]  /*9610*/  LEA.HI.X R7, R4, UR11, R5, 0x2, P0 ;  /* 0x0000000b04077c11 */ /* 0x000fe200080f1405 */
[----:B------:R-:W-:-:S05]  /*9620*/  IMAD.MOV.U32 R5, RZ, RZ, -0x800000 ;  /* 0xff800000ff057424 */ /* 0x000fca00078e00ff */
[----:B------:R0:W-:Y:S03]  /*9630*/  STG.E desc[UR12][R6.64], R5 ;  /* 0x0000000506007986 */ /* 0x0001e6000c10190c */
.L_x_292:
[----:B------:R-:W-:Y:S05]  /*9640*/  BSYNC B1 ;  /* 0x0000000000017941 */ /* 0x000fea0003800000 */
.L_x_291:
[----:B------:R-:W-:Y:S01]  /*9650*/  R2UR UR6, R23 ;  /* 0x00000000170672ca */ /* 0x000fe200000e0000 */
[----:B------:R-:W-:Y:S01]  /*9660*/  ULDC.64 UR10, c[0x0][0xaa0] ;  /* 0x0002a800000a7ab9 */ /* 0x000fe20000000a00 */
[----:B-1----:R-:W-:Y:S01]  /*9670*/  IMAD.MOV.U32 R4, RZ, RZ, R17 ;  /* 0x000000ffff047224 */ /* 0x002fe200078e0011 */
[----:B------:R-:W-:Y:S01]  /*9680*/  BSSY B1, `(.L_x_293) ;  /* 0x000002f000017945 */ /* 0x000fe20003800000 */
[----:B0-----:R-:W-:Y:S02]  /*9690*/  IMAD.MOV.U32 R5, RZ, RZ, R10 ;  /* 0x000000ffff057224 */ /* 0x001fe400078e000a */
[----:B------:R-:W-:Y:S02]  /*96a0*/  IMAD R0, R8, UR10, RZ ;  /* 0x0000000a08007c24 */ /* 0x000fe4000f8e02ff */
[----:B------:R-:W-:-:S04]  /*96b0*/  IMAD.WIDE.U32 R4, R9, UR10, R4 ;  /* 0x0000000a09047c25 */ /* 0x000fc8000f8e0004 */
[----:B------:R-:W-:Y:S01]  /*96c0*/  IMAD R9, R9, UR11, R0 ;  /* 0x0000000b09097c24 */ /* 0x000fe2000f8e0200 */
[----:B------:R-:W-:Y:S01]  /*96d0*/  ULDC.64 UR10, c[0x0][0xae0] ;  /* 0x0002b800000a7ab9 */ /* 0x000fe20000000a00 */
[----:B------:R-:W-:Y:S01]  /*96e0*/  IMAD R3, R22, -0x80, R3 ;  /* 0xffffff8016037824 */ /* 0x000fe200078e0203 */
[----:B------:R-:W-:Y:S02]  /*96f0*/  UIMAD UR4, UR7, UR10, URZ ;  /* 0x0000000a070472a4 */ /* 0x000fe4000f8e023f */
[----:B------:R-:W-:Y:S01]  /*9700*/  MOV R7, UR10 ;  /* 0x0000000a00077c02 */ /* 0x000fe20008000f00 */
[----:B------:R-:W-:Y:S01]  /*9710*/  IMAD.IADD R5, R5, 0x1, R9 ;  /* 0x0000000105057824 */ /* 0x000fe200078e0209 */
[----:B------:R-:W-:Y:S01]  /*9720*/  SHF.R.S32.HI R9, RZ, 0x1f, R18 ;  /* 0x0000001fff097819 */ /* 0x000fe20000011412 */
[----:B------:R-:W-:Y:S01]  /*9730*/  UIMAD UR4, UR6, UR11, UR4 ;  /* 0x0000000b060472a4 */ /* 0x000fe2000f8e0204 */
[----:B------:R-:W-:Y:S01]  /*9740*/  ISETP.GE.AND P2, PT, R18, R3, PT ;  /* 0x000000031200720c */ /* 0x000fe20003f46270 */
[----:B------:R-:W-:Y:S01]  /*9750*/  IMAD.WIDE.U32 R4, R7, UR6, R4 ;  /* 0x0000000607047c25 */ /* 0x000fe2000f8e0004 */
[----:B------:R-:W-:-:S03]  /*9760*/  ULDC.64 UR6, c[0x0][0xae8] ;  /* 0x0002ba0000067ab9 */ /* 0x000fc60000000a00 */
[----:B------:R-:W-:Y:S02]  /*9770*/  VIADD R6, R18, 0x40 ;  /* 0x0000004012067836 */ /* 0x000fe40000000000 */
[----:B------:R-:W-:Y:S01]  /*9780*/  VIADD R5, R5, UR4 ;  /* 0x0000000405057c36 */ /* 0x000fe20008000000 */
[----:B------:R-:W-:Y:S02]  /*9790*/  UIMAD UR4, UR8, UR6, URZ ;  /* 0x00000006080472a4 */ /* 0x000fe4000f8e023f */
[----:B------:R-:W-:Y:S01]  /*97a0*/  IMAD.U32 R7, RZ, RZ, UR6 ;  /* 0x00000006ff077e24 */ /* 0x000fe2000f8e00ff */
[----:B------:R-:W-:Y:S01]  /*97b0*/  ISETP.GE.AND P1, PT, R6, R3, PT ;  /* 0x000000030600720c */ /* 0x000fe20003f26270 */
[----:B------:R-:W-:Y:S01]  /*97c0*/  VIADD R0, R18, 0x20 ;  /* 0x0000002012007836 */ /* 0x000fe20000000000 */
[----:B------:R-:W-:Y:S02]  /*97d0*/  UIMAD UR4, UR61, UR7, UR4 ;  /* 0x000000073d0472a4 */ /* 0x000fe4000f8e0204 */
[----:B------:R-:W-:-:S02]  /*97e0*/  IMAD.WIDE.U32 R6, R7, UR61, R4 ;  /* 0x0000003d07067c25 */ /* 0x000fc4000f8e0004 */
[----:B------:R-:W-:Y:S02]  /*97f0*/  ISETP.GE.AND P3, PT, R0, R3, PT ;  /* 0x000000030000720c */ /* 0x000fe40003f66270 */
[----:B------:R-:W-:Y:S01]  /*9800*/  VIADD R0, R18, 0x60 ;  /* 0x0000006012007836 */ /* 0x000fe20000000000 */
[----:B------:R-:W-:Y:S01]  /*9810*/  IADD3 R11, R7, UR4, RZ ;  /* 0x00000004070b7c10 */ /* 0x000fe2000fffe0ff */
[----:B------:R-:W-:-:S03]  /*9820*/  IMAD.MOV.U32 R8, RZ, RZ, R18 ;  /* 0x000000ffff087224 */ /* 0x000fc600078e0012 */
[----:B------:R-:W-:Y:S01]  /*9830*/  ISETP.GE.AND P0, PT, R0, R3, PT ;  /* 0x000000030000720c */ /* 0x000fe20003f06270 */
[----:B------:R-:W-:Y:S01]  /*9840*/  IMAD.WIDE R8, R22, 0x80, R8 ;  /* 0x0000008016087825 */ /* 0x000fe200078e0208 */
[----:B------:R-:W-:Y:S11]  /*9850*/  @P2 BRA `(.L_x_294) ;  /* 0x0000000000442947 */ /* 0x000ff60003800000 */
[----:B------:R-:W-:Y:S01]  /*9860*/  ULDC.64 UR6, c[0x0][0xad8] ;  /* 0x0002b60000067ab9 */ /* 0x000fe20000000a00 */
[----:B------:R-:W-:Y:S01]  /*9870*/  VIADD R0, R17, 0x40 ;  /* 0x0000004011007836 */ /* 0x000fe20000000000 */
[----:B------:R-:W-:Y:S01]  /*9880*/  ULDC UR4, c[0x0][0xa8c] ;  /* 0x0002a30000047ab9 */ /* 0x000fe20000000800 */
[----:B------:R-:W-:Y:S01]  /*9890*/  IMAD R3, R9, UR6, RZ ;  /* 0x0000000609037c24 */ /* 0x000fe2000f8e02ff */
[----:B------:R-:W-:Y:S01]  /*98a0*/  ISETP.GE.AND P4, PT, R17, UR4, PT ;  /* 0x0000000411007c0c */ /* 0x000fe2000bf86270 */
[----:B------:R-:W-:Y:S01]  /*98b0*/  IMAD.MOV.U32 R4, RZ, RZ, R6 ;  /* 0x000000ffff047224 */ /* 0x000fe200078e0006 */
[----:B------:R-:W-:Y:S01]  /*98c0*/  ISETP.GE.AND P5, PT, R0, UR4, PT ;  /* 0x0000000400007c0c */ /* 0x000fe2000bfa6270 */
[----:B------:R-:W-:Y:S01]  /*98d0*/  IMAD.MOV.U32 R5, RZ, RZ, R11 ;  /* 0x000000ffff057224 */ /* 0x000fe200078e000b */
[----:B------:R-:W-:Y:S01]  /*98e0*/  ULDC.64 UR8, c[0x0][0x208] ;  /* 0x0000820000087ab9 */ /* 0x000fe20000000a00 */
[C---:B------:R-:W-:Y:S02]  /*98f0*/  IMAD R3, R8.reuse, UR7, R3 ;  /* 0x0000000708037c24 */ /* 0x040fe4000f8e0203 */
[----:B------:R-:W-:Y:S01]  /*9900*/  IMAD.WIDE.U32 R4, R8, UR6, R4 ;  /* 0x0000000608047c25 */ /* 0x000fe2000f8e0004 */
[----:B------:R-:W-:-:S03]  /*9910*/  ULDC.64 UR6, c[0x0][0xa80] ;  /* 0x0002a00000067ab9 */ /* 0x000fc60000000a00 */
[----:B------:R-:W-:Y:S01]  /*9920*/  IMAD.IADD R3, R5, 0x1, R3 ;  /* 0x0000000105037824 */ /* 0x000fe200078e0203 */
[----:B------:R-:W-:-:S04]  /*9930*/  LEA R12, P2, R4, UR6, 0x1 ;  /* 0x00000006040c7c11 */ /* 0x000fc8000f8408ff */
[----:B------:R-:W-:-:S05]  /*9940*/  LEA.HI.X R13, R4, UR7, R3, 0x1, P2 ;  /* 0x00000007040d7c11 */ /* 0x000fca00090f0c03 */
[----:B------:R0:W-:Y:S04]  /*9950*/  @!P4 STG.E.128 desc[UR8][R12.64], RZ ;  /* 0x000000ff0c00c986 */ /* 0x0001e8000c101d08 */
[----:B------:R0:W-:Y:S02]  /*9960*/  @!P5 STG.E.128 desc[UR8][R12.64+0x80], RZ ;  /* 0x000080ff0c00d986 */ /* 0x0001e4000c101d08 */
.L_x_294:
[----:B------:R-:W-:Y:S05]  /*9970*/  BSYNC B1 ;  /* 0x0000000000017941 */ /* 0x000fea0003800000 */
.L_x_293:
[----:B------:R-:W-:Y:S04]  /*9980*/  BSSY B1, `(.L_x_295) ;  /* 0x0000015000017945 */ /* 0x000fe80003800000 */
[----:B------:R-:W-:Y:S05]  /*9990*/  @P3 BRA `(.L_x_296) ;  /* 0x00000000004c3947 */ /* 0x000fea0003800000 */
[----:B------:R-:W-:Y:S01]  /*99a0*/  IADD3 R3, P2, R8, 0x20, RZ ;  /* 0x0000002008037810 */ /* 0x000fe20007f5e0ff */
[----:B------:R-:W-:Y:S01]  /*99b0*/  ULDC.64 UR6, c[0x0][0xad8] ;  /* 0x0002b60000067ab9 */ /* 0x000fe20000000a00 */
[----:B------:R-:W-:Y:S01]  /*99c0*/  MOV R4, R6 ;  /* 0x0000000600047202 */ /* 0x000fe20000000f00 */
[----:B------:R-:W-:Y:S01]  /*99d0*/  IMAD.MOV.U32 R5, RZ, RZ, R11 ;  /* 0x000000ffff057224 */ /* 0x000fe200078e000b */
[----:B------:R-:W-:Y:S01]  /*99e0*/  ULDC UR4, c[0x0][0xa8c] ;  /* 0x0002a30000047ab9 */ /* 0x000fe20000000800 */
[----:B------:R-:W-:Y:S01]  /*99f0*/  IMAD.X R0, RZ, RZ, R9, P2 ;  /* 0x000000ffff007224 */ /* 0x000fe200010e0609 */
[C---:B------:R-:W-:Y:S01]  /*9a00*/  ISETP.GE.AND P3, PT, R17.reuse, UR4, PT ;  /* 0x0000000411007c0c */ /* 0x040fe2000bf66270 */
[----:B------:R-:W-:Y:S01]  /*9a10*/  VIADD R10, R17, 0x40 ;  /* 0x00000040110a7836 */ /* 0x000fe20000000000 */
[----:B------:R-:W-:Y:S01]  /*9a20*/  ULDC.64 UR8, c[0x0][0x208] ;  /* 0x0000820000087ab9 */ /* 0x000fe20000000a00 */
[----:B------:R-:W-:Y:S02]  /*9a30*/  IMAD R0, R0, UR6, RZ ;  /* 0x0000000600007c24 */ /* 0x000fe4000f8e02ff */
[----:B------:R-:W-:Y:S01]  /*9a40*/  IMAD.WIDE.U32 R4, R3, UR6, R4 ;  /* 0x0000000603047c25 */ /* 0x000fe2000f8e0004 */
[----:B------:R-:W-:-:S03]  /*9a50*/  ISETP.GE.AND P4, PT, R10, UR4, PT ;  /* 0x000000040a007c0c */ /* 0x000fc6000bf86270 */
[----:B------:R-:W-:Y:S01]  /*9a60*/  IMAD R3, R3, UR7, R0 ;  /* 0x0000000703037c24 */ /* 0x000fe2000f8e0200 */
[----:B------:R-:W-:Y:S02]  /*9a70*/  ULDC.64 UR6, c[0x0][0xa80] ;  /* 0x0002a00000067ab9 */ /* 0x000fe40000000a00 */
[----:B0-----:R-:W-:Y:S01]  /*9a80*/  LEA R12, P2, R4, UR6, 0x1 ;  /* 0x00000006040c7c11 */ /* 0x001fe2000f8408ff */
[----:B------:R-:W-:-:S05]  /*9a90*/  IMAD.IADD R3, R5, 0x1, R3 ;  /* 0x0000000105037824 */ /* 0x000fca00078e0203 */
[----:B------:R-:W-:-:S05]  /*9aa0*/  LEA.HI.X R13, R4, UR7, R3, 0x1, P2 ;  /* 0x00000007040d7c11 */ /* 0x000fca00090f0c03 */
[----:B------:R1:W-:Y:S04]  /*9ab0*/  @!P3 STG.E.128 desc[UR8][R12.64], RZ ;  /* 0x000000ff0c00b986 */ /* 0x0003e8000c101d08 */
[----:B------:R1:W-:Y:S02]  /*9ac0*/  @!P4 STG.E.128 desc[UR8][R12.64+0x80], RZ ;  /* 0x000080ff0c00c986 */ /* 0x0003e4000c101d08 */
.L_x_296:
[----:B------:R-:W-:Y:S05]  /*9ad0*/  BSYNC B1 ;  /* 0x0000000000017941 */ /* 0x000fea0003800000 */
.L_x_295:
        /* <DEDUP_REMOVED lines=8> */
[----:B------:R-:W-:Y:S01]  /*9b60*/  IMAD.X R0, RZ, RZ, R9, P1 ;  /* 0x000000ffff007224 */ /* 0x000fe200008e0609 */
[----:B------:R-:W-:Y:S01]  /*9b70*/  ULDC.64 UR8, c[0x0][0x208] ;  /* 0x0000820000087ab9 */ /* 0x000fe20000000a00 */
[----:B------:R-:W-:Y:S02]  /*9b80*/  VIADD R10, R17, 0x40 ;  /* 0x00000040110a7836 */ /* 0x000fe40000000000 */
[----:B------:R-:W-:-:S02]  /*9b90*/  IMAD R0, R0, UR6, RZ ;  /* 0x0000000600007c24 */ /* 0x000fc4000f8e02ff */
[----:B------:R-:W-:Y:S01]  /*9ba0*/  IMAD.WIDE.U32 R4, R3, UR6, R4 ;  /* 0x0000000603047c25 */ /* 0x000fe2000f8e0004 */
[----:B------:R-:W-:-:S03]  /*9bb0*/  ISETP.GE.AND P3, PT, R10, UR4, PT ;  /* 0x000000040a007c0c */ /* 0x000fc6000bf66270 */
[----:B------:R-:W-:Y:S01]  /*9bc0*/  IMAD R3, R3, UR7, R0 ;  /* 0x0000000703037c24 */ /* 0x000fe2000f8e0200 */
[----:B------:R-:W-:Y:S02]  /*9bd0*/  ULDC.64 UR6, c[0x0][0xa80] ;  /* 0x0002a00000067ab9 */ /* 0x000fe40000000a00 */
[----:B01----:R-:W-:Y:S02]  /*9be0*/  LEA R12, P1, R4, UR6, 0x1 ;  /* 0x00000006040c7c11 */ /* 0x003fe4000f8208ff */
[----:B------:R-:W-:-:S04]  /*9bf0*/  IADD3 R3, R5, R3, RZ ;  /* 0x0000000305037210 */ /* 0x000fc80007ffe0ff */
[----:B------:R-:W-:-:S05]  /*9c00*/  LEA.HI.X R13, R4, UR7, R3, 0x1, P1 ;  /* 0x00000007040d7c11 */ /* 0x000fca00088f0c03 */
[----:B------:R2:W-:Y:S04]  /*9c10*/  @!P2 STG.E.128 desc[UR8][R12.64], RZ ;  /* 0x000000ff0c00a986 */ /* 0x0005e8000c101d08 */
[----:B------:R2:W-:Y:S02]  /*9c20*/  @!P3 STG.E.128 desc[UR8][R12.64+0x80], RZ ;  /* 0x000080ff0c00b986 */ /* 0x0005e4000c101d08 */
.L_x_298:
[----:B------:R-:W-:Y:S05]  /*9c30*/  BSYNC B1 ;  /* 0x0000000000017941 */ /* 0x000fea0003800000 */
.L_x_297:
        /* <DEDUP_REMOVED lines=18> */
[----:B------:R3:W-:Y:S04]  /*9d60*/  @!P1 STG.E.128 desc[UR8][R6.64], RZ ;  /* 0x000000ff06009986 */ /* 0x0007e8000c101d08 */
[----:B------:R3:W-:Y:S02]  /*9d70*/  @!P2 STG.E.128 desc[UR8][R6.64+0x80], RZ ;  /* 0x000080ff0600a986 */ /* 0x0007e4000c101d08 */
.L_x_289:
[----:B------:R-:W-:Y:S05]  /*9d80*/  BSYNC B0 ;  /* 0x0000000000007941 */ /* 0x000fea0003800000 */
.L_x_280:
[----:B------:R-:W-:Y:S02]  /*9d90*/  ULDC UR4, c[0x0][0xc14] ;  /* 0x0003050000047ab9 */ /* 0x000fe40000000800 */
[----:B------:R-:W-:-:S13]  /*9da0*/  ISETP.GE.AND P0, PT, R51, UR4, PT ;  /* 0x0000000433007c0c */ /* 0x000fda000bf06270 */
[----:B------:R-:W-:Y:S05]  /*9db0*/  @!P0 BRA `(.L_x_299) ;  /* 0xffffff6c00fc8947 */ /* 0x000fea000383ffff */
[----:B------:R-:W-:Y:S05]  /*9dc0*/  EXIT ;  /* 0x000000000000794d */ /* 0x000fea0003800000 */
.L_x_255:
[----:B------:R-:W-:-:S08]  /*9dd0*/  NOP ;  /* 0x0000000000007918 */ /* 0x000fd00000000000 */
[----:B0-----:R-:W0:-:S00]  /*9de0*/  USETMAXREG.DEALLOC.CTAPOOL 0x18 ;  /* 0x00000018000079c8 */ /* 0x001e0000080e0500 */
[----:B0-----:R-:W-:-:S06]  /*9df0*/  LOP3.LUT R0, R0, 0x3, RZ, 0xc0, !PT ;  /* 0x0000000300007812 */ /* 0x001fcc00078ec0ff */
[----:B------:R-:W0:Y:S02]  /*9e00*/  SHFL.IDX PT, R0, R0, RZ, 0x1f ;  /* 0x00001fff00007589 */ /* 0x000e2400000e0000 */
[----:B0-----:R-:W-:-:S13]  /*9e10*/  ISETP.NE.AND P0, PT, R0, RZ, PT ;  /* 0x000000ff0000720c */ /* 0x001fda0003f05270 */
[----:B------:R-:W-:Y:S05]  /*9e20*/  @P0 EXIT ;  /* 0x000000000000094d */ /* 0x000fea0003800000 */
[----:B------:R-:W0:Y:S01]  /*9e30*/  S2R R2, SR_TID.X ;  /* 0x0000000000027919 */ /* 0x000e220000002100 */
[----:B------:R-:W-:Y:S01]  /*9e40*/  LOP3.LUT R4, R4, 0xffffffdf, RZ, 0xc0, !PT ;  /* 0xffffffdf04047812 */ /* 0x000fe200078ec0ff */
[----:B------:R-:W-:Y:S01]  /*9e50*/  ULDC UR5, c[0x0][0xc14] ;  /* 0x0003050000057ab9 */ /* 0x000fe20000000800 */
[----:B------:R-:W-:Y:S01]  /*9e60*/  IMAD.MOV.U32 R0, RZ, RZ, RZ ;  /* 0x000000ffff007224 */ /* 0x000fe200078e00ff */
[----:B------:R-:W-:Y:S01]  /*9e70*/  ULDC.64 UR6, c[0x0][0x208] ;  /* 0x0000820000067ab9 */ /* 0x000fe20000000a00 */
[----:B------:R-:W-:Y:S01]  /*9e80*/  ULDC UR4, c[0x0][0xc10] ;  /* 0x0003040000047ab9 */ /* 0x000fe20000000800 */
[----:B0-----:R-:W-:-:S04]  /*9e90*/  LOP3.LUT R8, R2, 0x1f, RZ, 0xc0, !PT ;  /* 0x0000001f02087812 */ /* 0x001fc800078ec0ff */
[----:B------:R-:W-:-:S13]  /*9ea0*/  ISETP.NE.AND P0, PT, R8, 0x1f, PT ;  /* 0x0000001f0800780c */ /* 0x000fda0003f05270 */
[----:B------:R-:W-:Y:S02]  /*9eb0*/  @P0 LOP3.LUT R4, R4, 0x20, RZ, 0xfc, !PT ;  /* 0x0000002004040812 */ /* 0x000fe400078efcff */
[----:B------:R-:W-:-:S13]  /*9ec0*/  ISETP.GE.OR P0, PT, R8, UR5, !P0 ;  /* 0x0000000508007c0c */ /* 0x000fda000c706670 */
[----:B------:R-:W0:Y:S02]  /*9ed0*/  @!P0 LDC.64 R2, c[0x0][0xc58] ;  /* 0x00031600ff028b82 */ /* 0x000e240000000a00 */
[----:B0-----:R-:W-:-:S05]  /*9ee0*/  @!P0 IMAD.WIDE.U32 R2, R8, 0x4, R2 ;  /* 0x0000000408028825 */ /* 0x001fca00078e0002 */
[----:B------:R-:W2:Y:S01]  /*9ef0*/  @!P0 LDG.E R0, desc[UR6][R2.64] ;  /* 0x0000000602008981 */ /* 0x000ea2000c1e1900 */
[C---:B------:R-:W-:Y:S01]  /*9f00*/  ISETP.NE.AND P1, PT, R8.reuse, RZ, PT ;  /* 0x000000ff0800720c */ /* 0x040fe20003f25270 */
[----:B------:R-:W0:Y:S01]  /*9f10*/  S2UR UR6, SR_CTAID.X ;  /* 0x00000000000679c3 */ /* 0x000e220000002500 */
[----:B------:R-:W-:Y:S01]  /*9f20*/  ISETP.GE.U32.AND P0, PT, R8, 0x2, PT ;  /* 0x000000020800780c */ /* 0x000fe20003f06070 */
[----:B------:R-:W-:Y:S01]  /*9f30*/  IMAD.MOV.U32 R16, RZ, RZ, RZ ;  /* 0x000000ffff107224 */ /* 0x000fe200078e00ff */
[----:B------:R-:W-:Y:S01]  /*9f40*/  LOP3.LUT R4, R4, 0xfffffffe, RZ, 0xc0, !PT ;  /* 0xfffffffe04047812 */ /* 0x000fe200078ec0ff */
[----:B------:R-:W-:-:S08]  /*9f50*/  IMAD.MOV.U32 R19, RZ, RZ, RZ ;  /* 0x000000ffff137224 */ /* 0x000fd000078e00ff */
[----:B------:R-:W-:-:S04]  /*9f60*/  @P1 LOP3.LUT R4, R4, 0x1, RZ, 0xfc, !PT ;  /* 0x0000000104041812 */ /* 0x000fc800078efcff */
[----:B------:R-:W-:-:S04]  /*9f70*/  LOP3.LUT R4, R4, 0xffffffef, RZ, 0xc0, !PT ;  /* 0xffffffef04047812 */ /* 0x000fc800078ec0ff */
[----:B------:R-:W-:-:S04]  /*9f80*/  @P0 LOP3.LUT R4, R4, 0x10, RZ, 0xfc, !PT ;  /* 0x0000001004040812 */ /* 0x000fc800078efcff */
[----:B------:R-:W-:Y:S01]  /*9f90*/  LOP3.LUT R4, R4, 0xfffffff7, RZ, 0xc0, !PT ;  /* 0xfffffff704047812 */ /* 0x000fe200078ec0ff */
[----:B--2---:R-:W1:Y:S02]  /*9fa0*/  SHFL.UP PT, R5, R0, 0x1, RZ ;  /* 0x0420000000057989 */ /* 0x004e6400000e00ff */
[----:B-1----:R-:W-:-:S04]  /*9fb0*/  SEL R5, R5, RZ, P1 ;  /* 0x000000ff05057207 */ /* 0x002fc80000800000 */
[----:B------:R-:W-:-:S05]  /*9fc0*/  IADD3 R5, R0, R5, RZ ;  /* 0x0000000500057210 */ /* 0x000fca0007ffe0ff */
[----:B------:R-:W1:Y:S02]  /*9fd0*/  SHFL.UP PT, R6, R5, 0x2, RZ ;  /* 0x0440000005067989 */ /* 0x000e6400000e00ff */
[----:B-1----:R-:W-:Y:S02]  /*9fe0*/  SEL R6, R6, RZ, P0 ;  /* 0x000000ff06067207 */ /* 0x002fe40000000000 */
[----:B------:R-:W-:-:S03]  /*9ff0*/  ISETP.GE.U32.AND P0, PT, R8, 0x4, PT ;  /* 0x000000040800780c */ /* 0x000fc60003f06070 */
[----:B------:R-:W-:-:S05]  /*a000*/  IMAD.IADD R6, R5, 0x1, R6 ;  /* 0x0000000105067824 */ /* 0x000fca00078e0206 */
[----:B------:R-:W1:Y:S05]  /*a010*/  SHFL.UP PT, R7, R6, 0x4, RZ ;  /* 0x0480000006077989 */ /* 0x000e6a00000e00ff */
[----:B------:R-:W-:-:S04]  /*a020*/  @P0 LOP3.LUT R4, R4, 0x8, RZ, 0xfc, !PT ;  /* 0x0000000804040812 */ /* 0x000fc800078efcff */
[----:B------:R-:W-:Y:S02]  /*a030*/  LOP3.LUT R4, R4, 0xfffffffb, RZ, 0xc0, !PT ;  /* 0xfffffffb04047812 */ /* 0x000fe400078ec0ff */
        /* <DEDUP_REMOVED lines=10> */
[----:B------:R-:W-:Y:S02]  /*a0e0*/  @P0 LOP3.LUT R4, R4, 0x2, RZ, 0xfc, !PT ;  /* 0x0000000204040812 */ /* 0x000fe400078efcff */
[----:B-1----:R-:W-:-:S05]  /*a0f0*/  SEL R2, R2, RZ, P0 ;  /* 0x000000ff02027207 */ /* 0x002fca0000000000 */
[----:B------:R-:W-:-:S05]  /*a100*/  IMAD.IADD R2, R3, 0x1, R2 ;  /* 0x0000000103027824 */ /* 0x000fca00078e0202 */
[----:B------:R-:W1:Y:S02]  /*a110*/  SHFL.IDX PT, R5, R2, 0x1f, 0x1f ;  /* 0x03e01f0002057f89 */ /* 0x000e6400000e0000 */
[----:B-1----:R-:W-:-:S05]  /*a120*/  IMAD R5, R5, UR4, RZ ;  /* 0x0000000405057c24 */ /* 0x002fca000f8e02ff */
[----:B0-----:R-:W-:Y:S02]  /*a130*/  ISETP.GT.AND P0, PT, R5, UR6, PT ;  /* 0x0000000605007c0c */ /* 0x001fe4000bf04270 */
[----:B------:R-:W-:-:S11]  /*a140*/  MOV R6, R5 ;  /* 0x0000000500067202 */ /* 0x000fd60000000f00 */
[----:B------:R-:W-:Y:S05]  /*a150*/  @P0 BRA `(.L_x_300) ;  /* 0x0000000000c40947 */ /* 0x000fea0003800000 */
[----:B------:R-:W-:Y:S01]  /*a160*/  IMAD.MOV.U32 R5, RZ, RZ, R6 ;  /* 0x000000ffff057224 */ /* 0x000fe200078e0006 */
[----:B------:R-:W-:Y:S01]  /*a170*/  ULDC UR5, c[0x0][0xc14] ;  /* 0x0003050000057ab9 */ /* 0x000fe20000000800 */
[----:B------:R-:W-:Y:S01]  /*a180*/  IMAD.MOV.U32 R19, RZ, RZ, RZ ;  /* 0x000000ffff137224 */ /* 0x000fe200078e00ff */
[----:B------:R-:W-:Y:S01]  /*a190*/  ULDC UR7, c[0x0][0xc14] ;  /* 0x0003050000077ab9 */ /* 0x000fe20000000800 */
[----:B------:R-:W-:-:S05]  /*a1a0*/  ULDC UR4, c[0x0][0xc10] ;  /* 0x0003040000047ab9 */ /* 0x000fca0000000800 */
.L_x_304:
[----:B------:R-:W-:Y:S02]  /*a1b0*/  VIADD R0, R19, 0x1f ;  /* 0x0000001f13007836 */ /* 0x000fe40000000000 */
[----:B------:R-:W-:-:S03]  /*a1c0*/  IMAD.U32 R19, RZ, RZ, UR7 ;  /* 0x00000007ff137e24 */ /* 0x000fc6000f8e00ff */
[----:B------:R-:W-:-:S13]  /*a1d0*/  ISETP.GE.AND P0, PT, R0, UR5, PT ;  /* 0x0000000500007c0c */ /* 0x000fda000bf06270 */
[----:B------:R-:W-:Y:S05]  /*a1e0*/  @P0 BRA `(.L_x_301) ;  /* 0x0000000400440947 */ /* 0x000fea0003800000 */
[----:B------:R-:W0:Y:S01]  /*a1f0*/  S2R R2, SR_TID.X ;  /* 0x0000000000027919 */ /* 0x000e220000002100 */
[----:B------:R-:W-:Y:S01]  /*a200*/  IMAD.MOV.U32 R19, RZ, RZ, R0 ;  /* 0x000000ffff137224 */ /* 0x000fe200078e0000 */
[----:B------:R-:W-:Y:S01]  /*a210*/  BSSY B0, `(.L_x_302) ;  /* 0x000000b000007945 */ /* 0x000fe20003800000 */
[----:B------:R-:W-:Y:S02]  /*a220*/  MOV R0, RZ ;  /* 0x000000ff00007202 */ /* 0x000fe40000000f00 */
[----:B0-----:R-:W-:-:S04]  /*a230*/  LOP3.LUT R8, R2, 0x1f, RZ, 0xc0, !PT ;  /* 0x0000001f02087812 */ /* 0x001fc800078ec0ff */
[C---:B------:R-:W-:Y:S01]  /*a240*/  ISETP.NE.AND P1, PT, R8.reuse, 0x1f, PT ;  /* 0x0000001f0800780c */ /* 0x040fe20003f25270 */
[----:B------:R-:W-:-:S05]  /*a250*/  IMAD.IADD R7, R8, 0x1, R19 ;  /* 0x0000000108077824 */ /* 0x000fca00078e0213 */
[----:B------:R-:W-:-:S13]  /*a260*/  ISETP.GE.OR P0, PT, R7, UR5, !P1 ;  /* 0x0000000507007c0c */ /* 0x000fda000cf06670 */
[----:B------:R-:W-:Y:S05]  /*a270*/  @P0 BRA `(.L_x_303) ;  /* 0x0000000000100947 */ /* 0x000fea0003800000 */
[----:B------:R-:W0:Y:S01]  /*a280*/  LDC.64 R2, c[0x0][0xc58] ;  /* 0x00031600ff027b82 */ /* 0x000e220000000a00 */
[----:B------:R-:W-:Y:S01]  /*a290*/  ULDC.64 UR8, c[0x0][0x208] ;  /* 0x0000820000087ab9 */ /* 0x000fe20000000a00 */
[----:B0-----:R-:W-:-:S05]  /*a2a0*/  IMAD.WIDE R2, R7, 0x4, R2 ;  /* 0x0000000407027825 */ /* 0x001fca00078e0202 */
[----:B------:R0:W5:Y:S02]  /*a2b0*/  LDG.E R0, desc[UR8][R2.64] ;  /* 0x0000000802007981 */ /* 0x000164000c1e1900 */
.L_x_303:
[----:B------:R-:W-:Y:S05]  /*a2c0*/  BSYNC B0 ;  /* 0x0000000000007941 */ /* 0x000fea0003800000 */
.L_x_302:
[----:B0----5:R-:W0:Y:S01]  /*a2d0*/  SHFL.UP PT, R2, R0, 0x1, RZ ;  /* 0x0420000000027989 */ /* 0x021e2200000e00ff */
[C---:B------:R-:W-:Y:S02]  /*a2e0*/  ISETP.NE.AND P0, PT, R8.reuse, RZ, PT ;  /* 0x000000ff0800720c */ /* 0x040fe40003f05270 */
[----:B------:R-:W-:Y:S02]  /*a2f0*/  ISETP.GE.U32.AND P1, PT, R8, 0x2, PT ;  /* 0x000000020800780c */ /* 0x000fe40003f26070 */
[----:B0-----:R-:W-:Y:S02]  /*a300*/  SEL R3, R2, RZ, P0 ;  /* 0x000000ff02037207 */ /* 0x001fe40000000000 */
[----:B------:R-:W-:-:S03]  /*a310*/  ISETP.GE.U32.AND P0, PT, R8, 0x4, PT ;  /* 0x000000040800780c */ /* 0x000fc60003f06070 */
[----:B------:R-:W-:-:S05]  /*a320*/  IMAD.IADD R3, R0, 0x1, R3 ;  /* 0x0000000100037824 */ /* 0x000fca00078e0203 */
[----:B------:R-:W0:Y:S02]  /*a330*/  SHFL.UP PT, R2, R3, 0x2, RZ ;  /* 0x0440000003027989 */ /* 0x000e2400000e00ff */
        /* <DEDUP_REMOVED lines=8> */
[----:B0-----:R-:W-:-:S05]  /*a3c0*/  SEL R6, R6, RZ, P1 ;  /* 0x000000ff06067207 */ /* 0x001fca0000800000 */
[----:B------:R-:W-:-:S05]  /*a3d0*/  IMAD.IADD R6, R7, 0x1, R6 ;  /* 0x0000000107067824 */ /* 0x000fca00078e0206 */
[----:B------:R-:W0:Y:S02]  /*a3e0*/  SHFL.UP PT, R8, R6, 0x10, RZ ;  /* 0x0600000006087989 */ /* 0x000e2400000e00ff */
[----:B0-----:R-:W-:-:S05]  /*a3f0*/  SEL R9, R8, RZ, P0 ;  /* 0x000000ff08097207 */ /* 0x001fca0000000000 */
[----:B------:R-:W-:-:S05]  /*a400*/  IMAD.IADD R9, R6, 0x1, R9 ;  /* 0x0000000106097824 */ /* 0x000fca00078e0209 */
[----:B------:R-:W0:Y:S02]  /*a410*/  SHFL.IDX PT, R3, R9, 0x1f, 0x1f ;  /* 0x03e01f0009037f89 */ /* 0x000e2400000e0000 */
[----:B0-----:R-:W-:-:S04]  /*a420*/  IMAD R6, R3, UR4, RZ ;  /* 0x0000000403067c24 */ /* 0x001fc8000f8e02ff */
[----:B------:R-:W-:-:S05]  /*a430*/  IMAD.IADD R5, R6, 0x1, R5 ;  /* 0x0000000106057824 */ /* 0x000fca00078e0205 */
[----:B------:R-:W-:-:S13]  /*a440*/  ISETP.GT.AND P0, PT, R5, UR6, PT ;  /* 0x0000000605007c0c */ /* 0x000fda000bf04270 */
[----:B------:R-:W-:Y:S05]  /*a450*/  @!P0 BRA `(.L_x_304) ;  /* 0xfffffffc00548947 */ /* 0x000fea000383ffff */
[----:B------:R-:W-:-:S07]  /*a460*/  MOV R2, R9 ;  /* 0x0000000900027202 */ /* 0x000fce0000000f00 */
.L_x_300:
[----:B------:R-:W-:-:S04]  /*a470*/  IMAD.IADD R7, R5, 0x1, -R6 ;  /* 0x0000000105077824 */ /* 0x000fc800078e0a06 */
[----:B------:R-:W-:-:S05]  /*a480*/  IMAD R3, R2, UR4, R7 ;  /* 0x0000000402037c24 */ /* 0x000fca000f8e0207 */
[----:B------:R-:W-:-:S13]  /*a490*/  ISETP.GT.AND P0, PT, R3, UR6, PT ;  /* 0x0000000603007c0c */ /* 0x000fda000bf04270 */
[----:B------:R-:W-:-:S04]  /*a4a0*/  VOTE.ANY R8, PT, !P0 ;  /* 0x0000000000087806 */ /* 0x000fc800040e0100 */
[----:B------:R-:W0:Y:S01]  /*a4b0*/  POPC R5, R8 ;  /* 0x0000000800057309 */ /* 0x000e220000000000 */
[----:B------:R-:W-:Y:S01]  /*a4c0*/  ISETP.NE.AND P0, PT, R8, RZ, PT ;  /* 0x000000ff0800720c */ /* 0x000fe20003f05270 */
[----:B0-----:R-:W0:Y:S02]  /*a4d0*/  SHFL.IDX PT, R0, R0, R5, 0x1f ;  /* 0x00001f0500007589 */ /* 0x001e2400000e0000 */
[----:B0-----:R-:W-:-:S04]  /*a4e0*/  IABS R6, R0 ;  /* 0x0000000000067213 */ /* 0x001fc80000000000 */
[----:B------:R-:W0:Y:S08]  /*a4f0*/  I2F.RP R9, R6 ;  /* 0x0000000600097306 */ /* 0x000e300000209400 */
[----:B0-----:R-:W0:Y:S02]  /*a500*/  MUFU.RCP R9, R9 ;  /* 0x0000000900097308 */ /* 0x001e240000001000 */
[----:B0-----:R-:W-:-:S06]  /*a510*/  VIADD R3, R9, 0xffffffe ;  /* 0x0ffffffe09037836 */ /* 0x001fcc0000000000 */
[----:B------:R-:W0:Y:S02]  /*a520*/  F2I.FTZ.U32.TRUNC.NTZ R3, R3 ;  /* 0x0000000300037305 */ /* 0x000e24000021f000 */
[----:B0-----:R-:W-:Y:S01]  /*a530*/  IMAD.MOV R11, RZ, RZ, -R3 ;  /* 0x000000ffff0b7224 */ /* 0x001fe200078e0a03 */
[----:B------:R-:W-:Y:S06]  /*a540*/  @!P0 BRA `(.L_x_305) ;  /* 0x0000000000088947 */ /* 0x000fec0003800000 */
[----:B------:R-:W-:-:S05]  /*a550*/  VIADD R9, R5, 0xffffffff ;  /* 0xffffffff05097836 */ /* 0x000fca0000000000 */
[----:B------:R0:W1:Y:S02]  /*a560*/  SHFL.IDX PT, R16, R2, R9, 0x1f ;  /* 0x00001f0902107589 */ /* 0x00006400000e0000 */
.L_x_305:
[----:B-1----:R-:W-:Y:S02]  /*a570*/  IMAD R16, R16, UR4, R7 ;  /* 0x0000000410107c24 */ /* 0x002fe4000f8e0207 */
[----:B------:R-:W-:Y:S02]  /*a580*/  IMAD R7, R11, R6, RZ ;  /* 0x000000060b077224 */ /* 0x000fe400078e02ff */
[----:B0-----:R-:W-:Y:S01]  /*a590*/  IMAD.MOV.U32 R2, RZ, RZ, RZ ;  /* 0x000000ffff027224 */ /* 0x001fe200078e00ff */
[----:B------:R-:W-:Y:S01]  /*a5a0*/  IADD3 R17, -R16, UR6, RZ ;  /* 0x0000000610117c10 */ /* 0x000fe2000fffe1ff */
[----:B------:R-:W-:Y:S02]  /*a5b0*/  IMAD.IADD R19, R5, 0x1, R19 ;  /* 0x0000000105137824 */ /* 0x000fe400078e0213 */
[----:B------:R-:W-:Y:S01]  /*a5c0*/  IMAD.HI.U32 R2, R3, R7, R2 ;  /* 0x0000000703027227 */ /* 0x000fe200078e0002 */
[----:B------:R-:W-:Y:S02]  /*a5d0*/  IABS R7, R0 ;  /* 0x0000000000077213 */ /* 0x000fe40000000000 */
[----:B------:R-:W-:-:S03]  /*a5e0*/  IABS R3, R17 ;  /* 0x0000001100037213 */ /* 0x000fc60000000000 */
[----:B------:R-:W-:Y:S02]  /*a5f0*/  IMAD.MOV R7, RZ, RZ, -R7 ;  /* 0x000000ffff077224 */ /* 0x000fe400078e0a07 */
[----:B------:R-:W-:-:S04]  /*a600*/  IMAD.HI.U32 R2, R2, R3, RZ ;  /* 0x0000000302027227 */ /* 0x000fc800078e00ff */
[----:B------:R-:W-:-:S05]  /*a610*/  IMAD R3, R2, R7, R3 ;  /* 0x0000000702037224 */ /* 0x000fca00078e0203 */
[----:B------:R-:W-:-:S13]  /*a620*/  ISETP.GT.U32.AND P0, PT, R6, R3, PT ;  /* 0x000000030600720c */ /* 0x000fda0003f04070 */
[----:B------:R-:W-:Y:S01]  /*a630*/  @!P0 IMAD.IADD R3, R3, 0x1, -R6 ;  /* 0x0000000103038824 */ /* 0x000fe200078e0a06 */
[----:B------:R-:W-:-:S04]  /*a640*/  @!P0 IADD3 R2, R2, 0x1, RZ ;  /* 0x0000000102028810 */ /* 0x000fc80007ffe0ff */
[----:B------:R-:W-:Y:S02]  /*a650*/  ISETP.GE.U32.AND P0, PT, R3, R6, PT ;  /* 0x000000060300720c */ /* 0x000fe40003f06070 */
[----:B------:R-:W-:-:S11]  /*a660*/  LOP3.LUT R3, R17, R0, RZ, 0x3c, !PT ;  /* 0x0000000011037212 */ /* 0x000fd600078e3cff */
[----:B------:R-:W-:Y:S01]  /*a670*/  @P0 VIADD R2, R2, 0x1 ;  /* 0x0000000102020836 */ /* 0x000fe20000000000 */
[----:B------:R-:W-:-:S13]  /*a680*/  ISETP.GE.AND P0, PT, R3, RZ, PT ;  /* 0x000000ff0300720c */ /* 0x000fda0003f06270 */
[----:B------:R-:W-:Y:S01]  /*a690*/  @!P0 IMAD.MOV R2, RZ, RZ, -R2 ;  /* 0x000000ffff028224 */ /* 0x000fe200078e0a02 */
[----:B------:R-:W-:-:S13]  /*a6a0*/  ISETP.NE.AND P0, PT, R0, RZ, PT ;  /* 0x000000ff0000720c */ /* 0x000fda0003f05270 */
[----:B------:R-:W-:-:S05]  /*a6b0*/  @!P0 LOP3.LUT R2, RZ, R0, RZ, 0x33, !PT ;  /* 0x00000000ff028212 */ /* 0x000fca00078e33ff */
[--C-:B------:R-:W-:Y:S02]  /*a6c0*/  IMAD.MOV R3, RZ, RZ, -R2.reuse ;  /* 0x000000ffff037224 */ /* 0x100fe400078e0a02 */
[----:B------:R-:W-:Y:S02]  /*a6d0*/  IMAD.MOV.U32 R18, RZ, RZ, R2 ;  /* 0x000000ffff127224 */ /* 0x000fe400078e0002 */
[----:B------:R-:W-:Y:S01]  /*a6e0*/  IMAD R17, R0, R3, R17 ;  /* 0x0000000300117224 */ /* 0x000fe200078e0211 */
[----:B------:R-:W-:Y:S06]  /*a6f0*/  BRA `(.L_x_306) ;  /* 0x00000000000c7947 */ /* 0x000fec0003800000 */
.L_x_301:
[----:B------:R-:W-:Y:S01]  /*a700*/  MOV R17, RZ ;  /* 0x000000ff00117202 */ /* 0x000fe20000000f00 */
[----:B------:R-:W-:Y:S02]  /*a710*/  IMAD.U32 R16, RZ, RZ, UR6 ;  /* 0x00000006ff107e24 */ /* 0x000fe4000f8e00ff */
[----:B------:R-:W-:-:S07]  /*a720*/  IMAD.MOV.U32 R18, RZ, RZ, RZ ;  /* 0x000000ffff127224 */ /* 0x000fce00078e00ff */
.L_x_306:
[----:B------:R-:W0:Y:S01]  /*a730*/  S2R R0, SR_TID.X ;  /* 0x0000000000007919 */ /* 0x000e220000002100 */
[----:B------:R-:W-:Y:S01]  /*a740*/  STL [R1+0x28], RZ ;  /* 0x000028ff01007387 */ /* 0x000fe20000100800 */
[----:B0-----:R-:W-:-:S04]  /*a750*/  LOP3.LUT R0, R0, 0x1f, RZ, 0xc0, !PT ;  /* 0x0000001f00007812 */ /* 0x001fc800078ec0ff */
[----:B------:R-:W-:-:S13]  /*a760*/  ISETP.NE.AND P0, PT, R0, RZ, PT ;  /* 0x000000ff0000720c */ /* 0x000fda0003f05270 */
[----:B------:R-:W0:Y:S01]  /*a770*/  @!P0 S2R R3, SR_CgaCtaId ;  /* 0x0000000000038919 */ /* 0x000e220000008800 */
[----:B------:R-:W-:-:S04]  /*a780*/  @!P0 MOV R0, 0x400 ;  /* 0x0000040000008802 */ /* 0x000fc80000000f00 */
[----:B0-----:R-:W-:-:S05]  /*a790*/  @!P0 LEA R0, R3, R0, 0x18 ;  /* 0x0000000003008211 */ /* 0x001fca00078ec0ff */
[----:B------:R0:W-:Y:S01]  /*a7a0*/  @!P0 STS.128 [R0+0x348d0], R16 ;  /* 0x0348d01000008388 */ /* 0x0001e20000000c00 */
[----:B------:R-:W-:Y:S06]  /*a7b0*/  BAR.ARV 0x5, 0x120 ;  /* 0x0144800000007b1d */ /* 0x000fec0000002000 */
[----:B------:R-:W-:Y:S01]  /*a7c0*/  ISETP.GE.AND P0, PT, R19, UR5, PT ;  /* 0x0000000513007c0c */ /* 0x000fe2000bf06270 */
[----:B0-----:R-:W-:-:S05]  /*a7d0*/  IMAD.MOV.U32 R0, RZ, RZ, 0x1 ;  /* 0x00000001ff007424 */ /* 0x001fca00078e00ff */
[----:B------:R0:W-:Y:S04]  /*a7e0*/  STL [R1+0x8], R0 ;  /* 0x0000080001007387 */ /* 0x0001e80000100800 */
[----:B------:R0:W-:Y:S03]  /*a7f0*/  STL [R1], RZ ;  /* 0x000000ff01007387 */ /* 0x0001e60000100800 */
[----:B------:R-:W-:Y:S05]  /*a800*/  @P0 BRA `(.L_x_307) ;  /* 0x0000003c00d00947 */ /* 0x000fea0003800000 */
[----:B0-----:R-:W-:Y:S01]  /*a810*/  IMAD.MOV.U32 R0, RZ, RZ, 0x1 ;  /* 0x00000001ff007424 */ /* 0x001fe200078e00ff */
[----:B------:R0:W-:Y:S01]  /*a820*/  STL [R1], RZ ;  /* 0x000000ff01007387 */ /* 0x0001e20000100800 */
[----:B------:R-:W-:Y:S01]  /*a830*/  ULDC UR38, c[0x0][0xc] ;  /* 0x0000030000267ab9 */ /* 0x000fe20000000800 */
[----:B------:R-:W-:Y:S02]  /*a840*/  ULDC.64 UR36, c[0x0][0x198] ;  /* 0x0000660000247ab9 */ /* 0x000fe40000000a00 */
[----:B------:R0:W-:Y:S04]  /*a850*/  STL [R1+0x8], R0 ;  /* 0x0000080001007387 */ /* 0x0001e80000100800 */
[----:B------:R0:W-:Y:S02]  /*a860*/  STL [R1+0x28], RZ ;  /* 0x000028ff01007387 */ /* 0x0001e40000100800 */
.L_x_372:
[----:B-1----:R-:W1:Y:S01]  /*a870*/  LDC.64 R2, c[0x0][0xc60] ;  /* 0x00031800ff027b82 */ /* 0x002e620000000a00 */
[----:B------:R-:W-:Y:S01]  /*a880*/  ULDC.64 UR4, c[0x0][0x208] ;  /* 0x0000820000047ab9 */ /* 0x000fe20000000a00 */
[----:B-1----:R-:W-:-:S05]  /*a890*/  IMAD.WIDE R2, R19, 0x4, R2 ;  /* 0x0000000413027825 */ /* 0x002fca00078e0202 */
[----:B------:R-:W2:Y:S01]  /*a8a0*/  LDG.E R5, desc[UR4][R2.64] ;  /* 0x0000000402057981 */ /* 0x000ea2000c1e1900 */
[----:B------:R-:W-:Y:S05]  /*a8b0*/  YIELD ;  /* 0x0000000000007946 */ /* 0x000fea0003800000 */
[----:B------:R-:W-:Y:S01]  /*a8c0*/  ULDC.64 UR4, c[0x0][0xa28] ;  /* 0x00028a0000047ab9 */ /* 0x000fe20000000a00 */
[----:B0-----:R-:W-:Y:S01]  /*a8d0*/  IMAD.MOV.U32 R0, RZ, RZ, RZ ;  /* 0x000000ffff007224 */ /* 0x001fe200078e00ff */
[----:B------:R-:W-:Y:S01]  /*a8e0*/  ISETP.NE.U32.AND P0, PT, RZ, UR4, PT ;  /* 0x00000004ff007c0c */ /* 0x000fe2000bf05070 */
[----:B------:R-:W-:-:S03]  /*a8f0*/  ULDC.64 UR6, c[0x0][0x208] ;  /* 0x0000820000067ab9 */ /* 0x000fc60000000a00 */
[----:B------:R-:W-:Y:S01]  /*a900*/  ISETP.NE.AND.EX P0, PT, RZ, UR5, PT, P0 ;  /* 0x00000005ff007c0c */ /* 0x000fe2000bf05300 */
[----:B------:R-:W-:Y:S01]  /*a910*/  IMAD.MOV.U32 R6, RZ, RZ, RZ ;  /* 0x000000ffff067224 */ /* 0x000fe200078e00ff */
[----:B--2---:R-:W-:Y:S01]  /*a920*/  SHF.R.S32.HI R4, RZ, 0x1f, R5 ;  /* 0x0000001fff047819 */ /* 0x004fe20000011405 */
[----:B------:R-:W-:Y:S10]  /*a930*/  STL [R1+0x14], R5 ;  /* 0x0000140501007387 */ /* 0x000ff40000100800 */
[----:B------:R-:W-:-:S04]  /*a940*/  @P0 LEA R2, P1, R5, UR4, 0x2 ;  /* 0x0000000405020c11 */ /* 0x000fc8000f8210ff */
[----:B------:R-:W-:Y:S01]  /*a950*/  @P0 LEA.HI.X R3, R5, UR5, R4, 0x2, P1 ;  /* 0x0000000505030c11 */ /* 0x000fe200088f1404 */
[----:B------:R-:W-:-:S04]  /*a960*/  ULDC.64 UR4, c[0x0][0xa00] ;  /* 0x0002800000047ab9 */ /* 0x000fc80000000a00 */
[----:B------:R0:W5:Y:S01]  /*a970*/  @P0 LDG.E R0, desc[UR6][R2.64] ;  /* 0x0000000602000981 */ /* 0x000162000c1e1900 */
[----:B------:R-:W-:-:S04]  /*a980*/  ISETP.NE.U32.AND P0, PT, RZ, UR4, PT ;  /* 0x00000004ff007c0c */ /* 0x000fc8000bf05070 */
[----:B------:R-:W-:-:S13]  /*a990*/  ISETP.NE.AND.EX P0, PT, RZ, UR5, PT, P0 ;  /* 0x00000005ff007c0c */ /* 0x000fda000bf05300 */
[----:B0-----:R-:W-:-:S04]  /*a9a0*/  @P0 LEA R2, P1, R5, UR4, 0x2 ;  /* 0x0000000405020c11 */ /* 0x001fc8000f8210ff */
[----:B------:R-:W-:Y:S01]  /*a9b0*/  @P0 LEA.HI.X R3, R5, UR5, R4, 0x2, P1 ;  /* 0x0000000505030c11 */ /* 0x000fe200088f1404 */
[----:B------:R-:W-:-:S04]  /*a9c0*/  ULDC.64 UR4, c[0x0][0xa20] ;  /* 0x0002880000047ab9 */ /* 0x000fc80000000a00 */
[----:B------:R-:W2:Y:S01]  /*a9d0*/  @P0 LDG.E R6, desc[UR6][R2.64] ;  /* 0x0000000602060981 */ /* 0x000ea2000c1e1900 */
[----:B------:R-:W-:Y:S02]  /*a9e0*/  ISETP.NE.U32.AND P0, PT, RZ, UR4, PT ;  /* 0x00000004ff007c0c */ /* 0x000fe4000bf05070 */
[C---:B------:R-:W-:Y:S02]  /*a9f0*/  SHF.L.U32 R7, R5.reuse, 0x2, RZ ;  /* 0x0000000205077819 */ /* 0x040fe400000006ff */
[----:B------:R-:W-:Y:S01]  /*aa00*/  ISETP.NE.AND.EX P0, PT, RZ, UR5, PT, P0 ;  /* 0x00000005ff007c0c */ /* 0x000fe2000bf05300 */
[----:B--2---:R0:W-:Y:S04]  /*aa10*/  STL [R1+0x2c], R6 ;  /* 0x00002c0601007387 */ /* 0x0041e80000100800 */
[----:B------:R1:W-:Y:S01]  /*aa20*/  STL [R1+0x1c], R7 ;  /* 0x00001c0701007387 */ /* 0x0003e20000100800 */
[----:B0-----:R-:W-:-:S07]  /*aa30*/  SHF.L.U64.HI R6, R5, 0x2, R4 ;  /* 0x0000000205067819 */ /* 0x001fce0000010204 */
[C---:B------:R-:W-:Y:S01]  /*aa40*/  @P0 IADD3 R4, P1, R7.reuse, UR4, RZ ;  /* 0x0000000407040c10 */ /* 0x040fe2000ff3e0ff */
[----:B------:R0:W-:Y:S03]  /*aa50*/  STL [R1+0x20], R6 ;  /* 0x0000200601007387 */ /* 0x0001e60000100800 */
[----:B------:R-:W-:Y:S01]  /*aa60*/  @P0 IADD3.X R5, R6, UR5, RZ, P1, !PT ;  /* 0x0000000506050c10 */ /* 0x000fe20008ffe4ff */
[----:B------:R-:W-:Y:S02]  /*aa70*/  ULDC.64 UR4, c[0x0][0xa08] ;  /* 0x0002820000047ab9 */ /* 0x000fe40000000a00 */
[----:B------:R-:W-:Y:S01]  /*aa80*/  IADD3 R2, P1, R7, UR4, RZ ;  /* 0x0000000407027c10 */ /* 0x000fe2000ff3e0ff */
[----:B-1----:R-:W-:-:S03]  /*aa90*/  IMAD.MOV.U32 R7, RZ, RZ, RZ ;  /* 0x000000ffff077224 */ /* 0x002fc600078e00ff */
[----:B------:R-:W-:Y:S02]  /*aaa0*/  IADD3.X R3, R6, UR5, RZ, P1, !PT ;  /* 0x0000000506037c10 */ /* 0x000fe40008ffe4ff */
[----:B------:R-:W-:-:S04]  /*aab0*/  ISETP.NE.U32.AND P1, PT, RZ, UR4, PT ;  /* 0x00000004ff007c0c */ /* 0x000fc8000bf25070 */
[----:B------:R-:W-:Y:S01]  /*aac0*/  ISETP.NE.AND.EX P1, PT, RZ, UR5, PT, P1 ;  /* 0x00000005ff007c0c */ /* 0x000fe2000bf25310 */
[----:B------:R-:W-:Y:S02]  /*aad0*/  ULDC.64 UR4, c[0x0][0x3f8] ;  /* 0x0000fe0000047ab9 */ /* 0x000fe40000000a00 */
[----:B------:R-:W-:-:S03]  /*aae0*/  UISETP.NE.U32.AND UP0, UPT, UR4, URZ, UPT ;  /* 0x0000003f0400728c */ /* 0x000fc6000bf05070 */
[----:B------:R-:W-:Y:S01]  /*aaf0*/  ULDC UR4, c[0x0][0x404] ;  /* 0x0001010000047ab9 */ /* 0x000fe20000000800 */
[----:B------:R-:W-:-:S03]  /*ab00*/  UISETP.NE.AND.EX UP0, UPT, UR5, URZ, UPT, UP0 ;  /* 0x0000003f0500728c */ /* 0x000fc6000bf05300 */
[----:B------:R-:W-:Y:S01]  /*ab10*/  ULDC UR5, c[0x0][0x2e0] ;  /* 0x0000b80000057ab9 */ /* 0x000fe20000000800 */
[----:B------:R-:W-:Y:S02]  /*ab20*/  USEL UR4, UR4, 0x1, UP0 ;  /* 0x0000000104047887 */ /* 0x000fe40008000000 */
[----:B------:R1:W5:Y:S02]  /*ab30*/  @P1 LDG.E R7, desc[UR6][R2.64] ;  /* 0x0000000602071981 */ /* 0x000364000c1e1900 */
[----:B------:R-:W-:-:S06]  /*ab40*/  UIMAD UR4, UR4, UR5, URZ ;  /* 0x00000005040472a4 */ /* 0x000fcc000f8e023f */
[----:B0-----:R-:W-:-:S06]  /*ab50*/  IMAD.U32 R6, RZ, RZ, UR4 ;  /* 0x00000004ff067e24 */ /* 0x001fcc000f8e00ff */
[----:B------:R1:W5:Y:S01]  /*ab60*/  @P0 LDG.E R6, desc[UR6][R4.64] ;  /* 0x0000000604060981 */ /* 0x000362000c1e1900 */
[----:B------:R-:W-:Y:S05]  /*ab70*/  @P0 BRA `(.L_x_308) ;  /* 0x0000000000140947 */ /* 0x000fea0003800000 */
[----:B------:R-:W-:Y:S05]  /*ab80*/  @!P1 BRA `(.L_x_308) ;  /* 0x0000000000109947 */ /* 0x000fea0003800000 */
[----:B------:R-:W-:Y:S02]  /*ab90*/  ULDC.64 UR4, c[0x0][0x208] ;  /* 0x0000820000047ab9 */ /* 0x000fe40000000a00 */
[----:B-----5:R-:W2:Y:S04]  /*aba0*/  LDG.E R6, desc[UR4][R2.64] ;  /* 0x0000000402067981 */ /* 0x020ea8000c1e1900 */
[----:B-1----:R-:W2:Y:S02]  /*abb0*/  LDG.E R5, desc[UR4][R2.64+0x4] ;  /* 0x0000040402057981 */ /* 0x002ea4000c1e1900 */
[----:B--2---:R-:W-:-:S07]  /*abc0*/  IMAD.IADD R6, R5, 0x1, -R6 ;  /* 0x0000000105067824 */ /* 0x004fce00078e0a06 */
.L_x_308:
[--C-:B-1---5:R-:W-:Y:S01]  /*abd0*/  IMAD.IADD R2, R6, 0x1, -R0.reuse ;  /* 0x0000000106027824 */ /* 0x122fe200078e0a00 */
[----:B------:R-:W-:Y:S01]  /*abe0*/  BSSY B6, `(.L_x_309) ;  /* 0x0000317000067945 */ /* 0x000fe20003800000 */
[----:B------:R-:W-:Y:S02]  /*abf0*/  IMAD.IADD R3, R7, 0x1, R0 ;  /* 0x0000000107037824 */ /* 0x000fe400078e0200 */
[C---:B------:R-:W-:Y:S01]  /*ac00*/  VIADD R0, R2.reuse, 0x7f ;  /* 0x0000007f02007836 */ /* 0x040fe20000000000 */
[----:B------:R-:W-:Y:S01]  /*ac10*/  STL [R1+0x24], R2 ;  /* 0x0000240201007387 */ /* 0x000fe20000100800 */
[----:B------:R-:W-:-:S03]  /*ac20*/  ISETP.GT.AND P0, PT, R2, RZ, PT ;  /* 0x000000ff0200720c */ /* 0x000fc60003f04270 */
[----:B------:R0:W-:Y:S02]  /*ac30*/  STL [R1+0x4], R3 ;  /* 0x0000040301007387 */ /* 0x0001e40000100800 */
[----:B0-----:R-:W-:-:S04]  /*ac40*/  SHF.R.S32.HI R3, RZ, 0x1f, R0 ;  /* 0x0000001fff037819 */ /* 0x001fc80000011400 */
[----:B------:R-:W-:-:S04]  /*ac50*/  LEA.HI R3, R3, R0, RZ, 0x7 ;  /* 0x0000000003037211 */ /* 0x000fc800078f38ff */
[----:B------:R-:W-:-:S05]  /*ac60*/  SHF.R.S32.HI R0, RZ, 0x7, R3 ;  /* 0x00000007ff007819 */ /* 0x000fca0000011403 */
[----:B------:R0:W-:Y:S01]  /*ac70*/  STL [R1+0x18], R0 ;  /* 0x0000180001007387 */ /* 0x0001e20000100800 */
[----:B------:R-:W-:Y:S05]  /*ac80*/  @P0 BRA `(.L_x_310) ;  /* 0x0000000000480947 */ /* 0x000fea0003800000 */
[----:B------:R-:W1:Y:S02]  /*ac90*/  S2R R2, SR_TID.X ;  /* 0x0000000000027919 */ /* 0x000e640000002100 */
[----:B-1----:R-:W-:-:S04]  /*aca0*/  LOP3.LUT R2, R2, 0x1f, RZ, 0xc0, !PT ;  /* 0x0000001f02027812 */ /* 0x002fc800078ec0ff */
[----:B------:R-:W-:-:S13]  /*acb0*/  ISETP.NE.AND P1, PT, R2, RZ, PT ;  /* 0x000000ff0200720c */ /* 0x000fda0003f25270 */
[----:B------:R-:W-:Y:S05]  /*acc0*/  @P1 BRA `(.L_x_311) ;  /* 0x0000003000201947 */ /* 0x000fea0003800000 */
[----:B------:R-:W1:Y:S01]  /*acd0*/  S2R R7, SR_LANEID ;  /* 0x0000000000077919 */ /* 0x000e620000000000 */
[----:B------:R-:W-:Y:S01]  /*ace0*/  VOTEU.ANY UR4, UPT, PT ;  /* 0x0000000000047886 */ /* 0x000fe200038e0100 */
[----:B------:R-:W2:Y:S01]  /*acf0*/  LDC.64 R2, c[0x0][0xc38] ;  /* 0x00030e00ff027b82 */ /* 0x000ea20000000a00 */
[----:B0-----:R-:W1:Y:S01]  /*ad00*/  FLO.U32 R0, UR4 ;  /* 0x0000000400007d00 */ /* 0x001e6200080e0000 */
[----:B------:R-:W-:-:S07]  /*ad10*/  ULDC.64 UR6, c[0x0][0x208] ;  /* 0x0000820000067ab9 */ /* 0x000fce0000000a00 */
[----:B------:R-:W2:Y:S01]  /*ad20*/  POPC R5, UR4 ;  /* 0x0000000400057d09 */ /* 0x000ea20008000000 */
[----:B-1----:R-:W-:-:S13]  /*ad30*/  ISETP.EQ.U32.AND P0, PT, R0, R7, PT ;  /* 0x000000070000720c */ /* 0x002fda0003f02070 */
[----:B--2---:R-:W2:Y:S01]  /*ad40*/  @P0 ATOMG.E.ADD.STRONG.GPU PT, R3, desc[UR6][R2.64], R5 ;  /* 0x00000005020309a8 */ /* 0x004ea200081ee1c6 */
[----:B------:R-:W0:Y:S02]  /*ad50*/  S2R R4, SR_LTMASK ;  /* 0x0000000000047919 */ /* 0x000e240000003900 */
[----:B0-----:R-:W-:-:S04]  /*ad60*/  LOP3.LUT R4, R4, UR4, RZ, 0xc0, !PT ;  /* 0x0000000404047c12 */ /* 0x001fc8000f8ec0ff */
[----:B------:R-:W0:Y:S01]  /*ad70*/  POPC R7, R4 ;  /* 0x0000000400077309 */ /* 0x000e220000000000 */
[----:B--2---:R-:W0:Y:S02]  /*ad80*/  SHFL.IDX PT, R0, R3, R0, 0x1f ;  /* 0x00001f0003007589 */ /* 0x004e2400000e0000 */
[----:B0-----:R-:W-:Y:S01]  /*ad90*/  IADD3 R16, R0, UR38, R7 ;  /* 0x0000002600107c10 */ /* 0x001fe2000fffe007 */
[----:B------:R-:W-:Y:S06]  /*ada0*/  BRA `(.L_x_311) ;  /* 0x0000002c00e87947 */ /* 0x000fec0003800000 */
.L_x_310:
[----:B------:R-:W1:Y:S01]  /*adb0*/  S2R R3, SR_CgaCtaId ;  /* 0x0000000000037919 */ /* 0x000e620000008800 */
[----:B0-----:R-:W-:-:S04]  /*adc0*/  MOV R0, 0x400 ;  /* 0x0000040000007802 */ /* 0x001fc80000000f00 */
[----:B-1----:R-:W-:-:S04]  /*add0*/  LEA R2, R3, R0, 0x18 ;  /* 0x0000000003027211 */ /* 0x002fc800078ec0ff */
[----:B------:R-:W-:Y:S01]  /*ade0*/  IADD3 R0, R2, 0x1c400, RZ ;  /* 0x0001c40002007810 */ /* 0x000fe20007ffe0ff */
[----:B------:R0:W-:Y:S03]  /*adf0*/  STL [R1+0x10], R2 ;  /* 0x0000100201007387 */ /* 0x0001e60000100800 */
[----:B------:R-:W-:-:S13]  /*ae00*/  LOP3.LUT P0, RZ, R0, 0x3ff, RZ, 0xc0, !PT ;  /* 0x000003ff00ff7812 */ /* 0x000fda000780c0ff */
[----:B0-----:R-:W-:Y:S05]  /*ae10*/  @!P0 BRA `(.L_x_312) ;  /* 0x0000000000408947 */ /* 0x001fea0003800000 */
[----:B------:R-:W-:Y:S01]  /*ae20*/  MOV R2, 0x0 ;  /* 0x0000000000027802 */ /* 0x000fe20000000f00 */
[----:B------:R-:W-:Y:S01]  /*ae30*/  ULDC.64 UR6, c[0x4][0xb8] ;  /* 0x01002e0000067ab9 */ /* 0x000fe20000000a00 */
[----:B------:R-:W-:Y:S01]  /*ae40*/  ULDC.64 UR8, c[0x4][0xc0] ;  /* 0x0100300000087ab9 */ /* 0x000fe20000000a00 */
[----:B------:R-:W-:Y:S01]  /*ae50*/  ULDC.64 UR4, c[0x4][0x8] ;  /* 0x0100020000047ab9 */ /* 0x000fe20000000a00 */
[----:B------:R-:W-:Y:S01]  /*ae60*/  IMAD.U32 R4, RZ, RZ, UR6 ;  /* 0x00000006ff047e24 */ /* 0x000fe2000f8e00ff */
[----:B------:R-:W-:Y:S01]  /*ae70*/  MOV R8, 0x70 ;  /* 0x0000007000087802 */ /* 0x000fe20000000f00 */
[----:B------:R-:W0:Y:S01]  /*ae80*/  LDC.64 R2, c[0x4][R2] ;  /* 0x0100000002027b82 */ /* 0x000e220000000a00 */
[----:B------:R-:W-:Y:S02]  /*ae90*/  IMAD.U32 R5, RZ, RZ, UR7 ;  /* 0x00000007ff057e24 */ /* 0x000fe4000f8e00ff */
[----:B------:R-:W-:Y:S02]  /*aea0*/  IMAD.U32 R6, RZ, RZ, UR8 ;  /* 0x00000008ff067e24 */ /* 0x000fe4000f8e00ff */
[----:B------:R-:W-:-:S02]  /*aeb0*/  IMAD.U32 R7, RZ, RZ, UR9 ;  /* 0x00000009ff077e24 */ /* 0x000fc4000f8e00ff */
[----:B------:R-:W-:Y:S02]  /*aec0*/  IMAD.U32 R10, RZ, RZ, UR4 ;  /* 0x00000004ff0a7e24 */ /* 0x000fe4000f8e00ff */
[----:B------:R-:W-:Y:S02]  /*aed0*/  IMAD.U32 R11, RZ, RZ, UR5 ;  /* 0x00000005ff0b7e24 */ /* 0x000fe4000f8e00ff */
[----:B------:R-:W-:Y:S02]  /*aee0*/  IMAD.MOV.U32 R12, RZ, RZ, 0x1 ;  /* 0x00000001ff0c7424 */ /* 0x000fe400078e00ff */
[----:B------:R-:W-:-:S07]  /*aef0*/  IMAD.MOV.U32 R13, RZ, RZ, RZ ;  /* 0x000000ffff0d7224 */ /* 0x000fce00078e00ff */
[----:B------:R-:W-:-:S07]  /*af00*/  LEPC R20, `(.L_x_312) ;  /* 0x000000001014794e */ /* 0x000fce0000000000 */
[----:B0-----:R-:W-:Y:S05]  /*af10*/  CALL.ABS.NOINC R2 ;  /* 0x0000000002007343 */ /* 0x001fea0003c00000 */
.L_x_312:
        /* <DEDUP_REMOVED lines=8> */
[----:B------:R0:W1:Y:S01]  /*afa0*/  LDC.64 R2, c[0x4][R0] ;  /* 0x0100000000027b82 */ /* 0x0000620000000a00 */
[----:B------:R-:W-:Y:S01]  /*afb0*/  IMAD.U32 R4, RZ, RZ, UR6 ;  /* 0x00000006ff047e24 */ /* 0x000fe2000f8e00ff */
[----:B------:R-:W-:Y:S01]  /*afc0*/  MOV R7, UR9 ;  /* 0x0000000900077c02 */ /* 0x000fe20008000f00 */
        /* <DEDUP_REMOVED lines=9> */
.L_x_314:
[----:B------:R-:W-:Y:S01]  /*b060*/  MOV R2, 0x0 ;  /* 0x0000000000027802 */ /* 0x000fe20000000f00 */
[----:B------:R-:W-:Y:S01]  /*b070*/  ULDC.64 UR6, c[0x4][0xb8] ;  /* 0x01002e0000067ab9 */ /* 0x000fe20000000a00 */
[----:B------:R-:W-:Y:S01]  /*b080*/  ULDC.64 UR8, c[0x4][0xc0] ;  /* 0x0100300000087ab9 */ /* 0x000fe20000000a00 */
[----:B------:R-:W-:Y:S01]  /*b090*/  ULDC.64 UR4, c[0x4][0x18] ;  /* 0x0100060000047ab9 */ /* 0x000fe20000000a00 */
[----:B------:R-:W-:Y:S01]  /*b0a0*/  IMAD.U32 R4, RZ, RZ, UR6 ;  /* 0x00000006ff047e24 */ /* 0x000fe2000f8e00ff */
[----:B------:R-:W-:Y:S01]  /*b0b0*/  MOV R5, UR7 ;  /* 0x0000000700057c02 */ /* 0x000fe20008000f00 */
[----:B------:R-:W0:Y:S01]  /*b0c0*/  LDC.64 R2, c[0x4][R2] ;  /* 0x0100000002027b82 */ /* 0x000e220000000a00 */
        /* <DEDUP_REMOVED lines=8> */
[----:B0-----:R-:W-:Y:S05]  /*b150*/  CALL.ABS.NOINC R2 ;  /* 0x0000000002007343 */ /* 0x001fea0003c00000 */
.L_x_313:
[----:B------:R-:W2:Y:S01]  /*b160*/  LDL.LU R2, [R1+0x1c] ;  /* 0x00001c0001027983 */ /* 0x000ea20000300800 */
[----:B------:R-:W-:-:S03]  /*b170*/  ULDC.64 UR4, c[0x0][0x9f8] ;  /* 0x00027e0000047ab9 */ /* 0x000fc60000000a00 */
[----:B------:R-:W3:Y:S04]  /*b180*/  LDL.LU R0, [R1+0x20] ;  /* 0x0000200001007983 */ /* 0x000ee80000300800 */
[----:B------:R-:W4:Y:S04]  /*b190*/  LDL.LU R4, [R1+0x2c] ;  /* 0x00002c0001047983 */ /* 0x000f280000300800 */
[----:B------:R-:W4:Y:S01]  /*b1a0*/  LDL.LU R8, [R1+0x14] ;  /* 0x0000140001087983 */ /* 0x000f220000300800 */
[----:B------:R-:W-:Y:S01]  /*b1b0*/  ISETP.NE.U32.AND P0, PT, RZ, UR4, PT ;  /* 0x00000004ff007c0c */ /* 0x000fe2000bf05070 */
[----:B------:R-:W-:-:S03]  /*b1c0*/  ULDC.64 UR6, c[0x0][0x208] ;  /* 0x0000820000067ab9 */ /* 0x000fc60000000a00 */
[----:B------:R-:W-:Y:S01]  /*b1d0*/  ISETP.NE.AND.EX P0, PT, RZ, UR5, PT, P0 ;  /* 0x00000005ff007c0c */ /* 0x000fe2000bf05300 */
[----:B------:R-:W0:Y:S02]  /*b1e0*/  S2R R9, SR_TID.X ;  /* 0x0000000000097919 */ /* 0x000e240000002100 */
[----:B0-----:R-:W-:-:S04]  /*b1f0*/  LOP3.LUT R9, R9, 0x1f, RZ, 0xc0, !PT ;  /* 0x0000001f09097812 */ /* 0x001fc800078ec0ff */
[----:B------:R-:W-:-:S13]  /*b200*/  ISETP.NE.AND P6, PT, R9, RZ, PT ;  /* 0x000000ff0900720c */ /* 0x000fda0003fc5270 */
[----:B------:R-:W-:-:S05]  /*b210*/  VOTEU.ALL UP1, P6 ;  /* 0x00000000003f7886 */ /* 0x000fca0003020000 */
[----:B------:R-:W-:-:S04]  /*b220*/  @!UP1 UIADD3 UR8, UP0, UR36, 0x270, URZ ;  /* 0x0000027024089890 */ /* 0x000fc8000ff1e03f */
[----:B------:R-:W-:-:S03]  /*b230*/  @!UP1 UIADD3.X UR9, URZ, UR37, URZ, UP0, !UPT ;  /* 0x000000253f099290 */ /* 0x000fc600087fe43f */
[----:B------:R-:W-:Y:S01]  /*b240*/  VOTEU.ALL UP0, P6 ;  /* 0x00000000003f7886 */ /* 0x000fe20003000000 */
[----:B--2---:R-:W-:-:S04]  /*b250*/  @P0 IADD3 R2, P1, R2, UR4, RZ ;  /* 0x0000000402020c10 */ /* 0x004fc8000ff3e0ff */
[----:B---3--:R-:W-:Y:S01]  /*b260*/  @P0 IADD3.X R3, R0, UR5, RZ, P1, !PT ;  /* 0x0000000500030c10 */ /* 0x008fe20008ffe4ff */
[----:B------:R-:W-:Y:S01]  /*b270*/  ULDC.64 UR4, c[0x0][0xa00] ;  /* 0x0002800000047ab9 */ /* 0x000fe20000000a00 */
[----:B----4-:R-:W-:Y:S02]  /*b280*/  IMAD R17, R17, 0x80, R4 ;  /* 0x0000008011117824 */ /* 0x010fe400078e0204 */
[----:B------:R-:W0:Y:S01]  /*b290*/  LDC R4, c[0x0][0x428] ;  /* 0x00010a00ff047b82 */ /* 0x000e220000000800 */
[----:B------:R-:W-:-:S06]  /*b2a0*/  IMAD.MOV.U32 R0, RZ, RZ, R8 ;  /* 0x000000ffff007224 */ /* 0x000fcc00078e0008 */
[----:B------:R1:W5:Y:S01]  /*b2b0*/  @P0 LDG.E R0, desc[UR6][R2.64] ;  /* 0x0000000602000981 */ /* 0x000362000c1e1900 */
[----:B------:R-:W-:Y:S02]  /*b2c0*/  PLOP3.LUT P1, PT, P6, PT, PT, 0x8, 0x0 ;  /* 0x000000000000781c */ /* 0x000fe4000372e170 */
[----:B0-----:R-:W-:Y:S01]  /*b2d0*/  ISETP.NE.AND P0, PT, R4, 0x1, PT ;  /* 0x000000010400780c */ /* 0x001fe20003f05270 */
[----:B------:R-:W-:-:S12]  /*b2e0*/  IMAD.MOV.U32 R4, RZ, RZ, R18 ;  /* 0x000000ffff047224 */ /* 0x000fd800078e0012 */
[----:B------:R-:W0:Y:S08]  /*b2f0*/  @P0 LDC R7, c[0x0][0x42c] ;  /* 0x00010b00ff070b82 */ /* 0x000e300000000800 */
[----:B------:R-:W2:Y:S01]  /*b300*/  @P0 LDC R5, c[0x0][0x430] ;  /* 0x00010c00ff050b82 */ /* 0x000ea20000000800 */
[----:B0-----:R-:W-:-:S05]  /*b310*/  @P0 IMAD.HI.U32 R6, R18, R7, RZ ;  /* 0x0000000712060227 */ /* 0x001fca00078e00ff */
[----:B--2---:R-:W-:Y:S02]  /*b320*/  @P0 SHF.R.U32.HI R4, RZ, R5, R6 ;  /* 0x00000005ff040219 */ /* 0x004fe40000011606 */
[----:B------:R-:W-:-:S04]  /*b330*/  ISETP.NE.U32.AND P0, PT, RZ, UR4, PT ;  /* 0x00000004ff007c0c */ /* 0x000fc8000bf05070 */
[----:B------:R-:W-:-:S04]  /*b340*/  ISETP.NE.AND.EX P0, PT, RZ, UR5, PT, P0 ;  /* 0x00000005ff007c0c */ /* 0x000fc8000bf05300 */
[----:B-1----:R-:W-:-:S09]  /*b350*/  SEL R6, R8, RZ, !P0 ;  /* 0x000000ff08067207 */ /* 0x002fd20004000000 */
.L_x_315:
[----:B------:R-:W-:Y:S02]  /*b360*/  PLOP3.LUT P0, PT, P0, P1, PT, 0xa2, 0x0 ;  /* 0x000000000000781c */ /* 0x000fe40000703472 */
[----:B------:R-:W-:Y:S01]  /*b370*/  @P1 R2UR P0, UR7, R6 ;  /* 0x00000000060712ca */ /* 0x000fe20000000000 */
[----:B------:R-:W-:-:S07]  /*b380*/  UMOV UR4, URZ ;  /* 0x0000003f00047c82 */ /* 0x000fce0008000000 */
[----:B------:R-:W-:Y:S02]  /*b390*/  PLOP3.LUT P0, PT, P0, P1, PT, 0xa2, 0x0 ;  /* 0x000000000000781c */ /* 0x000fe40000703472 */
[----:B------:R-:W-:-:S08]  /*b3a0*/  @P1 R2UR.OR P0, UR6, R18 ;  /* 0x00000000120612ca */ /* 0x000fd00000100000 */
[----:B------:R-:W-:Y:S02]  /*b3b0*/  PLOP3.LUT P0, PT, P0, P1, PT, 0xa2, 0x0 ;  /* 0x000000000000781c */ /* 0x000fe40000703472 */
[----:B------:R-:W-:-:S08]  /*b3c0*/  @P1 R2UR.OR P0, UR5, R17 ;  /* 0x00000000110512ca */ /* 0x000fd00000100000 */
[----:B------:R-:W-:-:S05]  /*b3d0*/  @P1 PLOP3.LUT P1, PT, P0, PT, PT, 0x80, 0x0 ;  /* 0x000000000000181c */ /* 0x000fca000072f070 */
[----:B------:R0:W-:Y:S08]  /*b3e0*/  @!UP0 UTMAPF.L2.4D [UR4], [UR8] ;  /* 0x00000004080085b8 */ /* 0x0001f00008018000 */
[----:B0-----:R-:W-:Y:S05]  /*b3f0*/  @P1 BRA.U.ANY `(.L_x_315) ;  /* 0xfffffffd00d81947 */ /* 0x001fea000393ffff */
[----:B------:R-:W0:Y:S01]  /*b400*/  S2R R2, SR_TID.X ;  /* 0x0000000000027919 */ /* 0x000e220000002100 */
[----:B------:R-:W-:Y:S01]  /*b410*/  UMOV UR4, 0x40 ;  /* 0x0000004000047882 */ /* 0x000fe20000000000 */
[----:B0-----:R-:W-:-:S04]  /*b420*/  LOP3.LUT R2, R2, 0x1f, RZ, 0xc0, !PT ;  /* 0x0000001f02027812 */ /* 0x001fc800078ec0ff */
[----:B------:R-:W-:-:S04]  /*b430*/  ISETP.NE.AND P2, PT, R2, RZ, PT ;  /* 0x000000ff0200720c */ /* 0x000fc80003f45270 */
[----:B------:R-:W-:-:S09]  /*b440*/  PLOP3.LUT P1, PT, P2, PT, PT, 0x8, 0x0 ;  /* 0x000000000000781c */ /* 0x000fd2000172e170 */
[----:B------:R-:W-:-:S05]  /*b450*/  VOTEU.ALL UP0, P2 ;  /* 0x00000000003f7886 */ /* 0x000fca0001000000 */
.L_x_316:
[----:B------:R-:W-:Y:S02]  /*b460*/  PLOP3.LUT P0, PT, P0, P1, PT, 0xa2, 0x0 ;  /* 0x000000000000781c */ /* 0x000fe40000703472 */
[----:B------:R-:W-:-:S08]  /*b470*/  @P1 R2UR P0, UR7, R6 ;  /* 0x00000000060712ca */ /* 0x000fd00000000000 */
        /* <DEDUP_REMOVED lines=13> */
.L_x_317:
        /* <DEDUP_REMOVED lines=9> */
[----:B------:R-:W0:Y:S01]  /*b5e0*/  LDC.64 R2, c[0x0][0x3f8] ;  /* 0x0000fe00ff027b82 */ /* 0x000e220000000a00 */
[----:B------:R-:W-:Y:S02]  /*b5f0*/  ULDC.64 UR4, c[0x0][0xa08] ;  /* 0x0002820000047ab9 */ /* 0x000fe40000000a00 */
[----:B0-----:R-:W-:Y:S01]  /*b600*/  LOP3.LUT P0, RZ, R2, UR4, RZ, 0xfc, !PT ;  /* 0x0000000402ff7c12 */ /* 0x001fe2000f80fcff */
[----:B------:R-:W-:-:S03]  /*b610*/  UMOV UR4, 0xffffffff ;  /* 0xffffffff00047882 */ /* 0x000fc60000000000 */
[----:B------:R-:W-:-:S04]  /*b620*/  LOP3.LUT P0, RZ, R3, UR5, RZ, 0xfc, P0 ;  /* 0x0000000503ff7c12 */ /* 0x000fc8000800fcff */
[----:B-----5:R-:W-:Y:S01]  /*b630*/  SEL R5, R0, RZ, !P0 ;  /* 0x000000ff00057207 */ /* 0x020fe20004000000 */
[----:B------:R-:W-:Y:S08]  /*b640*/  BRA.DIV UR4, `(.L_x_318) ;  /* 0x0000003604a47947 */ /* 0x000ff0000b800000 */
.L_x_388:
[----:B------:R-:W2:Y:S01]  /*b650*/  LDL R7, [R1+0x18] ;  /* 0x0000180001077983 */ /* 0x000ea20000100800 */
[----:B------:R-:W-:Y:S01]  /*b660*/  UMOV UR4, 0xffffffff ;  /* 0xffffffff00047882 */ /* 0x000fe20000000000 */
[----:B------:R-:W-:Y:S01]  /*b670*/  SHF.R.S32.HI R12, RZ, 0x1f, R0 ;  /* 0x0000001fff0c7819 */ /* 0x000fe20000011400 */
[----:B--2---:R-:W-:Y:S01]  /*b680*/  VIADD R7, R7, 0xffffffff ;  /* 0xffffffff07077836 */ /* 0x004fe20000000000 */
[----:B------:R-:W-:Y:S06]  /*b690*/  BRA.DIV UR4, `(.L_x_319) ;  /* 0x0000003604c47947 */ /* 0x000fec000b800000 */
[----:B------:R-:W-:-:S13]  /*b6a0*/  ELECT P6, URZ, PT ;  /* 0x00000000003f782f */ /* 0x000fda00038c0000 */
.L_x_391:
[----:B------:R-:W-:Y:S05]  /*b6b0*/  @!P6 BRA `(.L_x_320) ;  /* 0x000000040038e947 */ /* 0x000fea0003800000 */
[----:B------:R0:W-:Y:S01]  /*b6c0*/  STL [R1+0xc], R7 ;  /* 0x00000c0701007387 */ /* 0x0001e20000100800 */
[----:B------:R-:W-:-:S04]  /*b6d0*/  ISETP.NE.U32.AND P0, PT, R2, RZ, PT ;  /* 0x000000ff0200720c */ /* 0x000fc80003f05070 */
[----:B------:R-:W-:-:S13]  /*b6e0*/  ISETP.NE.AND.EX P0, PT, R3, RZ, PT, P0 ;  /* 0x000000ff0300720c */ /* 0x000fda0003f05300 */
[----:B0-----:R-:W-:Y:S05]  /*b6f0*/  @!P0 BRA `(.L_x_321) ;  /* 0x0000000000508947 */ /* 0x001fea0003800000 */
[----:B------:R-:W0:Y:S01]  /*b700*/  LDC R10, c[0x0][0x41c] ;  /* 0x00010700ff0a7b82 */ /* 0x000e220000000800 */
[----:B------:R-:W-:Y:S01]  /*b710*/  IMAD.MOV.U32 R5, RZ, RZ, R7 ;  /* 0x000000ffff057224 */ /* 0x000fe200078e0007 */
[----:B------:R-:W-:Y:S01]  /*b720*/  ULDC.64 UR4, c[0x0][0x408] ;  /* 0x0001020000047ab9 */ /* 0x000fe20000000a00 */
[----:B------:R-:W-:Y:S01]  /*b730*/  ULDC.64 UR6, c[0x0][0x208] ;  /* 0x0000820000067ab9 */ /* 0x000fe20000000a00 */
[----:B0-----:R-:W-:-:S13]  /*b740*/  ISETP.NE.AND P0, PT, R10, 0x1, PT ;  /* 0x000000010a00780c */ /* 0x001fda0003f05270 */
[----:B------:R-:W0:Y:S02]  /*b750*/  @P0 LDC.64 R8, c[0x0][0x420] ;  /* 0x00010800ff080b82 */ /* 0x000e240000000a00 */
[----:B0-----:R-:W-:-:S05]  /*b760*/  @P0 IMAD.HI.U32 R8, R7, R8, RZ ;  /* 0x0000000807080227 */ /* 0x001fca00078e00ff */
[----:B------:R-:W-:-:S05]  /*b770*/  @P0 SHF.R.U32.HI R5, RZ, R9, R8 ;  /* 0x00000009ff050219 */ /* 0x000fca0000011608 */
[----:B------:R-:W-:-:S04]  /*b780*/  IMAD.MOV R8, RZ, RZ, -R5 ;  /* 0x000000ffff087224 */ /* 0x000fc800078e0a05 */
[----:B------:R-:W-:Y:S02]  /*b790*/  IMAD R9, R10, R8, R7 ;  /* 0x000000080a097224 */ /* 0x000fe400078e0207 */
[----:B------:R-:W-:-:S03]  /*b7a0*/  IMAD R8, R12, UR4, RZ ;  /* 0x000000040c087c24 */ /* 0x000fc6000f8e02ff */
[----:B------:R0:W-:Y:S01]  /*b7b0*/  STL [R1+0xc], R9 ;  /* 0x00000c0901007387 */ /* 0x0001e20000100800 */
[----:B------:R-:W-:Y:S01]  /*b7c0*/  IMAD R10, R0, UR5, R8 ;  /* 0x00000005000a7c24 */ /* 0x000fe2000f8e0208 */
[----:B------:R-:W-:Y:S02]  /*b7d0*/  MOV R8, R5 ;  /* 0x0000000500087202 */ /* 0x000fe40000000f00 */
[----:B0-----:R-:W-:-:S03]  /*b7e0*/  SHF.R.S32.HI R9, RZ, 0x1f, R5 ;  /* 0x0000001fff097819 */ /* 0x001fc60000011405 */
[----:B------:R-:W-:-:S04]  /*b7f0*/  IMAD.WIDE.U32 R8, R0, UR4, R8 ;  /* 0x0000000400087c25 */ /* 0x000fc8000f8e0008 */
[----:B------:R-:W-:Y:S01]  /*b800*/  IMAD.IADD R5, R9, 0x1, R10 ;  /* 0x0000000109057824 */ /* 0x000fe200078e020a */
[----:B------:R-:W-:-:S04]  /*b810*/  LEA R10, P0, R8, R2, 0x2 ;  /* 0x00000002080a7211 */ /* 0x000fc800078010ff */
[----:B------:R-:W-:-:S05]  /*b820*/  LEA.HI.X R11, R8, R3, R5, 0x2, P0 ;  /* 0x00000003080b7211 */ /* 0x000fca00000f1405 */
[----:B------:R0:W5:Y:S04]  /*b830*/  LDG.E R5, desc[UR6][R10.64] ;  /* 0x000000060a057981 */ /* 0x000168000c1e1900 */
.L_x_321:
[----:B------:R-:W2:Y:S01]  /*b840*/  LDL R8, [R1] ;  /* 0x0000000001087983 */ /* 0x000ea20000100800 */
[----:B0-----:R-:W-:-:S03]  /*b850*/  MOV R10, 0x400 ;  /* 0x00000400000a7802 */ /* 0x001fc60000000f00 */
[----:B------:R-:W3:Y:S01]  /*b860*/  LDL R9, [R1+0x8] ;  /* 0x0000080001097983 */ /* 0x000ee20000100800 */
[----:B------:R-:W0:Y:S02]  /*b870*/  S2R R11, SR_CgaCtaId ;  /* 0x00000000000b7919 */ /* 0x000e240000008800 */
[----:B0-----:R-:W-:-:S05]  /*b880*/  LEA R10, R11, R10, 0x18 ;  /* 0x0000000a0b0a7211 */ /* 0x001fca00078ec0ff */
[----:B--2---:R-:W-:Y:S01]  /*b890*/  IMAD R8, R8, 0x8, R10 ;  /* 0x0000000808087824 */ /* 0x004fe200078e020a */
[----:B---3--:R-:W-:-:S04]  /*b8a0*/  SHF.L.U32 R9, R9, 0x1f, RZ ;  /* 0x0000001f09097819 */ /* 0x008fc800000006ff */
[----:B------:R-:W0:Y:S02]  /*b8b0*/  SYNCS.PHASECHK.TRANS64.TRYWAIT P0, [R8+URZ+0x34840], R9 ;  /* 0x03484009080075a7 */ /* 0x000e24000800017f */
[----:B0-----:R-:W-:Y:S05]  /*b8c0*/  @!P0 BRA `(.L_x_322) ;  /* 0x0000003400588947 */ /* 0x001fea0003800000 */
.L_x_392:
[----:B------:R-:W1:Y:S02]  /*b8d0*/  S2R R10, SR_TID.X ;  /* 0x00000000000a7919 */ /* 0x000e640000002100 */
[----:B-1----:R-:W-:-:S04]  /*b8e0*/  LOP3.LUT R10, R10, 0x7f, RZ, 0xc0, !PT ;  /* 0x0000007f0a0a7812 */ /* 0x002fc800078ec0ff */
[----:B------:R-:W-:-:S13]  /*b8f0*/  ISETP.NE.AND P0, PT, R10, RZ, PT ;  /* 0x000000ff0a00720c */ /* 0x000fda0003f05270 */
[----:B------:R-:W-:Y:S05]  /*b900*/  @P0 BRA `(.L_x_323) ;  /* 0x00000000001c0947 */ /* 0x000fea0003800000 */
[----:B------:R-:W1:Y:S01]  /*b910*/  S2R R10, SR_TID.X ;  /* 0x00000000000a7919 */ /* 0x000e620000002100 */
[----:B0-----:R-:W-:-:S04]  /*b920*/  IMAD.MOV.U32 R9, RZ, RZ, 0xc000 ;  /* 0x0000c000ff097424 */ /* 0x001fc800078e00ff */
[----:B------:R2:W-:Y:S01]  /*b930*/  SYNCS.ARRIVE.TRANS64 RZ, [R8+URZ+0x34830], R9 ;  /* 0x0348300908ff79a7 */ /* 0x0005e2000800003f */
[----:B-1----:R-:W-:-:S04]  /*b940*/  LOP3.LUT R10, R10, 0x1f, RZ, 0xc0, !PT ;  /* 0x0000001f0a0a7812 */ /* 0x002fc800078ec0ff */
[----:B------:R-:W-:-:S13]  /*b950*/  ISETP.NE.AND P1, PT, R10, RZ, PT ;  /* 0x000000ff0a00720c */ /* 0x000fda0003f25270 */
[----:B--2---:R-:W-:Y:S05]  /*b960*/  @!P1 BRA `(.L_x_323) ;  /* 0x0000000000049947 */ /* 0x004fea0003800000 */
[----:B------:R-:W-:Y:S01]  /*b970*/  BPT.TRAP 0x1 ;  /* 0x000000040000795c */ /* 0x000fe20000300000 */
.L_x_323:
[----:B------:R-:W2:Y:S01]  /*b980*/  LDL R11, [R1] ;  /* 0x00000000010b7983 */ /* 0x000ea20000100800 */
[----:B------:R-:W-:-:S03]  /*b990*/  MOV R13, 0x400 ;  /* 0x00000400000d7802 */ /* 0x000fc60000000f00 */
[----:B------:R-:W3:Y:S04]  /*b9a0*/  LDL R10, [R1+0xc] ;  /* 0x00000c00010a7983 */ /* 0x000ee80000100800 */
[----:B0-----:R-:W4:Y:S01]  /*b9b0*/  LDL R9, [R1+0x4] ;  /* 0x0000040001097983 */ /* 0x001f220000100800 */
[----:B------:R-:W0:Y:S01]  /*b9c0*/  S2R R14, SR_CgaCtaId ;  /* 0x00000000000e7919 */ /* 0x000e220000008800 */
[----:B------:R-:W-:Y:S01]  /*b9d0*/  R2UR UR9, R8 ;  /* 0x00000000080972ca */ /* 0x000fe200000e0000 */
[----:B------:R-:W-:Y:S01]  /*b9e0*/  UIADD3 UR4, UP0, UR36, 0x370, URZ ;  /* 0x0000037024047890 */ /* 0x000fe2000ff1e03f */
[----:B------:R-:W-:Y:S02]  /*b9f0*/  R2UR UR12, R4 ;  /* 0x00000000040c72ca */ /* 0x000fe400000e0000 */
[----:B-----5:R-:W-:-:S02]  /*ba00*/  R2UR UR13, R5 ;  /* 0x00000000050d72ca */ /* 0x020fc400000e0000 */
[----:B0-----:R-:W-:-:S07]  /*ba10*/  LEA R13, R14, R13, 0x18 ;  /* 0x0000000d0e0d7211 */ /* 0x001fce00078ec0ff */
[----:B------:R-:W-:Y:S01]  /*ba20*/  UIADD3 UR9, UR9, 0x34830, URZ ;  /* 0x0003483009097890 */ /* 0x000fe2000fffe03f */
[----:B------:R-:W-:Y:S01]  /*ba30*/  UMOV UR10, URZ ;  /* 0x0000003f000a7c82 */ /* 0x000fe20008000000 */
[----:B------:R-:W-:Y:S01]  /*ba40*/  UMOV UR6, 0x0 ;  /* 0x0000000000067882 */ /* 0x000fe20000000000 */
[----:B------:R-:W-:Y:S01]  /*ba50*/  UMOV UR7, 0x14f00000 ;  /* 0x14f0000000077882 */ /* 0x000fe20000000000 */
[----:B------:R-:W-:Y:S01]  /*ba60*/  UMOV UR16, 0x40 ;  /* 0x0000004000107882 */ /* 0x000fe20000000000 */
[----:B--2---:R-:W-:Y:S01]  /*ba70*/  IMAD R8, R11, 0xc000, R13 ;  /* 0x0000c0000b087824 */ /* 0x004fe200078e020d */
[----:B---3--:R-:W-:-:S04]  /*ba80*/  R2UR UR11, R10 ;  /* 0x000000000a0b72ca */ /* 0x008fc800000e0000 */
[----:B------:R-:W-:Y:S02]  /*ba90*/  R2UR UR8, R8 ;  /* 0x00000000080872ca */ /* 0x000fe400000e0000 */
[----:B----4-:R-:W-:-:S11]  /*baa0*/  R2UR UR5, R9 ;  /* 0x00000000090572ca */ /* 0x010fd600000e0000 */
[----:B------:R-:W-:Y:S02]  /*bab0*/  UIADD3 UR14, UR8, 0x1c400, URZ ;  /* 0x0001c400080e7890 */ /* 0x000fe4000fffe03f */
[----:B------:R-:W-:Y:S02]  /*bac0*/  ULEA UR11, UR11, UR5, 0x7 ;  /* 0x000000050b0b7291 */ /* 0x000fe4000f8e383f */
[----:B------:R-:W-:Y:S02]  /*bad0*/  UIADD3.X UR5, URZ, UR37, URZ, UP0, !UPT ;  /* 0x000000253f057290 */ /* 0x000fe400087fe43f */
[----:B------:R-:W-:Y:S02]  /*bae0*/  UIADD3 UR15, UR8, 0x20400, URZ ;  /* 0x00020400080f7890 */ /* 0x000fe4000fffe03f */
[----:B------:R-:W-:-:S03]  /*baf0*/  UIADD3 UR17, UR8, 0x24400, URZ ;  /* 0x0002440008117890 */ /* 0x000fc6000fffe03f */
[----:B------:R-:W-:Y:S02]  /*bb00*/  UMOV UR8, UR14 ;  /* 0x0000000e00087c82 */ /* 0x000fe40008000000 */
[----:B------:R0:W-:Y:S01]  /*bb10*/  UTMALDG.4D [UR8], [UR4], desc[UR6] ;  /* 0x00000608040075b4 */ /* 0x0001e20008019000 */
[----:B------:R-:W-:Y:S01]  /*bb20*/  UMOV UR14, 0x80 ;  /* 0x00000080000e7882 */ /* 0x000fe20000000000 */
[----:B0-----:R-:W-:Y:S01]  /*bb30*/  UMOV UR8, UR15 ;  /* 0x0000000f00087c82 */ /* 0x001fe20008000000 */
[----:B------:R-:W-:Y:S02]  /*bb40*/  UMOV UR10, UR16 ;  /* 0x00000010000a7c82 */ /* 0x000fe40008000000 */
[----:B------:R0:W-:Y:S02]  /*bb50*/  UTMALDG.4D [UR8], [UR4], desc[UR6] ;  /* 0x00000608040075b4 */ /* 0x0001e40008019000 */
[----:B0-----:R-:W-:Y:S01]  /*bb60*/  UMOV UR8, UR17 ;  /* 0x0000001100087c82 */ /* 0x001fe20008000000 */
[----:B------:R-:W-:-:S02]  /*bb70*/  UMOV UR10, UR14 ;  /* 0x0000000e000a7c82 */ /* 0x000fc40008000000 */
[----:B------:R0:W-:Y:S02]  /*bb80*/  UTMALDG.4D [UR8], [UR4], desc[UR6] ;  /* 0x00000608040075b4 */ /* 0x0001e40008019000 */
[----:B0-----:R-:W-:Y:S01]  /*bb90*/  NOP ;  /* 0x0000000000007918 */ /* 0x001fe20000000000 */
.L_x_320:
[----:B------:R-:W2:Y:S01]  /*bba0*/  LDL.LU R11, [R1+0x28] ;  /* 0x00002800010b7983 */ /* 0x000ea20000300800 */
[----:B------:R-:W-:Y:S01]  /*bbb0*/  MOV R9, 0x400 ;  /* 0x0000040000097802 */ /* 0x000fe20000000f00 */
[----:B------:R-:W-:Y:S05]  /*bbc0*/  WARPSYNC.ALL ;  /* 0x0000000000007948 */ /* 0x000fea0003800000 */
[----:B------:R-:W0:Y:S01]  /*bbd0*/  S2R R10, SR_CgaCtaId ;  /* 0x00000000000a7919 */ /* 0x000e220000008800 */
[----:B------:R-:W-:-:S13]  /*bbe0*/  ELECT P0, URZ, PT ;  /* 0x00000000003f782f */ /* 0x000fda0003800000 */
[----:B------:R-:W-:Y:S01]  /*bbf0*/  @P0 R2UR UR13, R6 ;  /* 0x00000000060d02ca */ /* 0x000fe200000e0000 */
[----:B------:R-:W-:Y:S01]  /*bc00*/  UIADD3 UR4, UP0, UR36, 0x270, URZ ;  /* 0x0000027024047890 */ /* 0x000fe2000ff1e03f */
[----:B------:R-:W-:Y:S01]  /*bc10*/  @P0 R2UR UR12, R18 ;  /* 0x00000000120c02ca */ /* 0x000fe200000e0000 */
[----:B------:R-:W-:Y:S01]  /*bc20*/  UMOV UR6, 0x0 ;  /* 0x0000000000067882 */ /* 0x000fe20000000000 */
[C---:B------:R-:W-:Y:S01]  /*bc30*/  @P0 R2UR UR11, R17.reuse ;  /* 0x00000000110b02ca */ /* 0x040fe200000e0000 */
[----:B------:R-:W-:Y:S01]  /*bc40*/  UIADD3.X UR5, URZ, UR37, URZ, UP0, !UPT ;  /* 0x000000253f057290 */ /* 0x000fe200087fe43f */
[----:B------:R-:W-:Y:S01]  /*bc50*/  @P0 R2UR UR21, R6 ;  /* 0x00000000061502ca */ /* 0x000fe200000e0000 */
[----:B------:R-:W-:Y:S01]  /*bc60*/  UMOV UR7, 0x12f00000 ;  /* 0x12f0000000077882 */ /* 0x000fe20000000000 */
[----:B------:R-:W-:Y:S01]  /*bc70*/  UMOV UR10, URZ ;  /* 0x0000003f000a7c82 */ /* 0x000fe20008000000 */
[----:B------:R-:W-:Y:S01]  /*bc80*/  @P0 R2UR UR20, R18 ;  /* 0x00000000121402ca */ /* 0x000fe200000e0000 */
[----:B------:R-:W-:Y:S01]  /*bc90*/  UMOV UR14, 0x0 ;  /* 0x00000000000e7882 */ /* 0x000fe20000000000 */
[----:B------:R-:W-:Y:S01]  /*bca0*/  @P0 R2UR UR19, R17 ;  /* 0x00000000111302ca */ /* 0x000fe200000e0000 */
[----:B------:R-:W-:Y:S01]  /*bcb0*/  @P0 IMAD.MOV.U32 R8, RZ, RZ, 0xc000 ;  /* 0x0000c000ff080424 */ /* 0x000fe200078e00ff */
[----:B------:R-:W-:Y:S01]  /*bcc0*/  UMOV UR15, 0x12f00000 ;  /* 0x12f00000000f7882 */ /* 0x000fe20000000000 */
[----:B------:R-:W-:Y:S01]  /*bcd0*/  UMOV UR18, 0x40 ;  /* 0x0000004000127882 */ /* 0x000fe20000000000 */
[----:B------:R-:W-:Y:S01]  /*bce0*/  UMOV UR22, 0x0 ;  /* 0x0000000000167882 */ /* 0x000fe20000000000 */
[----:B------:R-:W-:Y:S01]  /*bcf0*/  UMOV UR23, 0x12f00000 ;  /* 0x12f0000000177882 */ /* 0x000fe20000000000 */
[----:B------:R-:W-:Y:S01]  /*bd00*/  BSSY B0, `(.L_x_324) ;  /* 0x0000019000007945 */ /* 0x000fe20003800000 */
[----:B0-----:R-:W-:Y:S01]  /*bd10*/  LEA R9, R10, R9, 0x18 ;  /* 0x000000090a097211 */ /* 0x001fe200078ec0ff */
[----:B------:R-:W-:Y:S03]  /*bd20*/  BAR.SYNC.DEFER_BLOCKING 0x8, 0x120 ;  /* 0x0204800000007b1d */ /* 0x000fe60000010000 */
[----:B------:R-:W-:-:S13]  /*bd30*/  R2UR UR24, R9 ;  /* 0x00000000091872ca */ /* 0x000fda00000e0000 */
[----:B------:R-:W-:Y:S02]  /*bd40*/  UIADD3 UR8, UR24, 0x10400, URZ ;  /* 0x0001040018087890 */ /* 0x000fe4000fffe03f */
[----:B------:R-:W-:Y:S02]  /*bd50*/  UIADD3 UR9, UR24, 0x34800, URZ ;  /* 0x0003480018097890 */ /* 0x000fe4000fffe03f */
[----:B------:R-:W-:Y:S01]  /*bd60*/  UIADD3 UR16, UR24, 0x14400, URZ ;  /* 0x0001440018107890 */ /* 0x000fe2000fffe03f */
[----:B------:R0:W-:Y:S04]  /*bd70*/  @P0 SYNCS.ARRIVE.TRANS64 RZ, [R9+URZ+0x34800], R8 ;  /* 0x0348000809ff09a7 */ /* 0x0001e8000800003f */
[----:B------:R-:W-:Y:S02]  /*bd80*/  UMOV UR17, UR9 ;  /* 0x0000000900117c82 */ /* 0x000fe40008000000 */
[----:B------:R1:W-:Y:S02]  /*bd90*/  UTMALDG.4D [UR8], [UR4], desc[UR6] ;  /* 0x00000608040075b4 */ /* 0x0003e40008019000 */
[----:B------:R0:W-:Y:S01]  /*bda0*/  UTMALDG.4D [UR16], [UR4], desc[UR14] ;  /* 0x00000e10040075b4 */ /* 0x0001e20008019000 */
[----:B-1----:R-:W-:Y:S01]  /*bdb0*/  @P0 R2UR UR13, R6 ;  /* 0x00000000060d02ca */ /* 0x002fe200000e0000 */
[----:B------:R-:W-:Y:S01]  /*bdc0*/  UIADD3 UR8, UR24, 0x18400, URZ ;  /* 0x0001840018087890 */ /* 0x000fe2000fffe03f */
[----:B------:R-:W-:Y:S01]  /*bdd0*/  @P0 R2UR UR12, R18 ;  /* 0x00000000120c02ca */ /* 0x000fe200000e0000 */
[----:B------:R-:W-:Y:S01]  /*bde0*/  UMOV UR10, 0x80 ;  /* 0x00000080000a7882 */ /* 0x000fe20000000000 */
[----:B------:R-:W-:-:S13]  /*bdf0*/  @P0 R2UR UR11, R17 ;  /* 0x00000000110b02ca */ /* 0x000fda00000e0000 */
[----:B------:R0:W-:Y:S01]  /*be00*/  UTMALDG.4D [UR8], [UR4], desc[UR22] ;  /* 0x00001608040075b4 */ /* 0x0001e20008019000 */
[----:B--2---:R-:W-:-:S05]  /*be10*/  VIADD R11, R11, 0x1 ;  /* 0x000000010b0b7836 */ /* 0x004fca0000000000 */
[----:B------:R-:W-:Y:S01]  /*be20*/  LEA.HI R6, R11, R11, RZ, 0x1 ;  /* 0x0000000b0b067211 */ /* 0x000fe200078f08ff */
[----:B------:R0:W-:Y:S03]  /*be30*/  STL [R1+0x28], R11 ;  /* 0x0000280b01007387 */ /* 0x0001e60000100800 */
[----:B------:R-:W-:-:S05]  /*be40*/  LOP3.LUT R6, R6, 0xfffffffe, RZ, 0xc0, !PT ;  /* 0xfffffffe06067812 */ /* 0x000fca00078ec0ff */
[----:B------:R-:W-:-:S05]  /*be50*/  IMAD.IADD R6, R11, 0x1, -R6 ;  /* 0x000000010b067824 */ /* 0x000fca00078e0a06 */
[----:B------:R-:W-:-:S04]  /*be60*/  SHF.L.U32 R6, R6, 0x1f, RZ ;  /* 0x0000001f06067819 */ /* 0x000fc800000006ff */
[----:B------:R-:W1:Y:S02]  /*be70*/  SYNCS.PHASECHK.TRANS64.TRYWAIT P0, [R9+URZ+0x34820], R6 ;  /* 0x03482006090075a7 */ /* 0x000e64000800017f */
[----:B01----:R-:W-:Y:S05]  /*be80*/  @!P0 BRA `(.L_x_325) ;  /* 0x0000002c00fc8947 */ /* 0x003fea0003800000 */
.L_x_393:
[----:B------:R-:W-:Y:S05]  /*be90*/  BSYNC B0 ;  /* 0x0000000000007941 */ /* 0x000fea0003800000 */
.L_x_324:
[----:B0-----:R-:W2:Y:S01]  /*bea0*/  LDL.LU R8, [R1+0x24] ;  /* 0x0000240001087983 */ /* 0x001ea20000300800 */
[----:B------:R-:W-:Y:S01]  /*beb0*/  BSSY B0, `(.L_x_326) ;  /* 0x000019a000007945 */ /* 0x000fe20003800000 */
[----:B--2---:R-:W-:-:S13]  /*bec0*/  ISETP.GE.AND P0, PT, R8, 0x81, PT ;  /* 0x000000810800780c */ /* 0x004fda0003f06270 */
[----:B------:R-:W-:Y:S05]  /*bed0*/  @!P0 BRA `(.L_x_327) ;  /* 0x00000018005c8947 */ /* 0x000fea0003800000 */
[----:B------:R-:W2:Y:S01]  /*bee0*/  LDL R8, [R1+0x18] ;  /* 0x0000180001087983 */ /* 0x000ea20000100800 */
[----:B------:R-:W-:Y:S01]  /*bef0*/  IMAD.MOV.U32 R6, RZ, RZ, 0x1 ;  /* 0x00000001ff067424 */ /* 0x000fe200078e00ff */
[----:B------:R-:W-:Y:S01]  /*bf00*/  BSSY B1, `(.L_x_328) ;  /* 0x000008f000017945 */ /* 0x000fe20003800000 */
[----:B--2---:R-:W-:-:S04]  /*bf10*/  IADD3 R14, -R8, RZ, RZ ;  /* 0x000000ff080e7210 */ /* 0x004fc80007ffe1ff */
[----:B------:R-:W-:-:S05]  /*bf20*/  VIADDMNMX R14, R14, R6, 0xffffffff, !PT ;  /* 0xffffffff0e0e7446 */ /* 0x000fca0007800106 */
[----:B------:R-:W-:-:S05]  /*bf30*/  IMAD.IADD R6, R8, 0x1, R14 ;  /* 0x0000000108067824 */ /* 0x000fca00078e020e */
[----:B------:R-:W-:-:S04]  /*bf40*/  LOP3.LUT R6, R6, 0x1, RZ, 0xc0, !PT ;  /* 0x0000000106067812 */ /* 0x000fc800078ec0ff */
[----:B------:R-:W-:Y:S01]  /*bf50*/  ISETP.NE.U32.AND P0, PT, R6, 0x1, PT ;  /* 0x000000010600780c */ /* 0x000fe20003f05070 */
[----:B------:R-:W-:-:S12]  /*bf60*/  VIADD R6, R8, 0xfffffffe ;  /* 0xfffffffe08067836 */ /* 0x000fd80000000000 */
[----:B------:R-:W-:Y:S05]  /*bf70*/  @P0 BRA `(.L_x_329) ;  /* 0x00000008001c0947 */ /* 0x000fea0003800000 */
[----:B------:R-:W2:Y:S04]  /*bf80*/  LDL R9, [R1] ;  /* 0x0000000001097983 */ /* 0x000ea80000100800 */
[----:B------:R-:W3:Y:S01]  /*bf90*/  LDL R8, [R1+0x8] ;  /* 0x0000080001087983 */ /* 0x000ee20000100800 */
[----:B------:R-:W-:Y:S01]  /*bfa0*/  BSSY B2, `(.L_x_330) ;  /* 0x0000080000027945 */ /* 0x000fe20003800000 */
[----:B--2---:R-:W-:-:S05]  /*bfb0*/  VIADD R13, R9, 0x1 ;  /* 0x00000001090d7836 */ /* 0x004fca0000000000 */
[----:B------:R-:W-:-:S04]  /*bfc0*/  ISETP.NE.AND P0, PT, R13, 0x2, PT ;  /* 0x000000020d00780c */ /* 0x000fc80003f05270 */
[----:B------:R-:W-:Y:S02]  /*bfd0*/  SEL R15, RZ, 0x1, P0 ;  /* 0x00000001ff0f7807 */ /* 0x000fe40000000000 */
[----:B------:R-:W-:Y:S02]  /*bfe0*/  SEL R13, R13, RZ, P0 ;  /* 0x000000ff0d0d7207 */ /* 0x000fe40000000000 */
[----:B---3--:R-:W-:Y:S01]  /*bff0*/  LOP3.LUT R15, R8, R15, RZ, 0x3c, !PT ;  /* 0x0000000f080f7212 */ /* 0x008fe200078e3cff */
[----:B------:R-:W-:Y:S06]  /*c000*/  @!P6 BRA `(.L_x_331) ;  /* 0x0000000400e4e947 */ /* 0x000fec0003800000 */
[----:B------:R-:W-:Y:S01]  /*c010*/  ISETP.NE.U32.AND P0, PT, R2, RZ, PT ;  /* 0x000000ff0200720c */ /* 0x000fe20003f05070 */
[----:B------:R-:W-:-:S03]  /*c020*/  IMAD.MOV.U32 R8, RZ, RZ, R5 ;  /* 0x000000ffff087224 */ /* 0x000fc600078e0005 */
[----:B------:R-:W-:-:S13]  /*c030*/  ISETP.NE.AND.EX P0, PT, R3, RZ, PT, P0 ;  /* 0x000000ff0300720c */ /* 0x000fda0003f05300 */
[----:B------:R-:W-:Y:S05]  /*c040*/  @!P0 BRA `(.L_x_332) ;  /* 0x0000000000488947 */ /* 0x000fea0003800000 */
[----:B------:R-:W0:Y:S01]  /*c050*/  LDC R18, c[0x0][0x41c] ;  /* 0x00010700ff127b82 */ /* 0x000e220000000800 */
[----:B------:R-:W-:Y:S01]  /*c060*/  ULDC.64 UR4, c[0x0][0x408] ;  /* 0x0001020000047ab9 */ /* 0x000fe20000000a00 */
[----:B------:R-:W-:Y:S01]  /*c070*/  ULDC.64 UR6, c[0x0][0x208] ;  /* 0x0000820000067ab9 */ /* 0x000fe20000000a00 */
[----:B0-----:R-:W-:-:S13]  /*c080*/  ISETP.NE.AND P0, PT, R18, 0x1, PT ;  /* 0x000000011200780c */ /* 0x001fda0003f05270 */
[----:B------:R-:W0:Y:S02]  /*c090*/  @P0 LDC.64 R8, c[0x0][0x420] ;  /* 0x00010800ff080b82 */ /* 0x000e240000000a00 */
[----:B0-----:R-:W-:-:S04]  /*c0a0*/  @P0 IMAD.HI.U32 R10, R6, R8, RZ ;  /* 0x00000008060a0227 */ /* 0x001fc800078e00ff */
[----:B------:R-:W-:Y:S01]  /*c0b0*/  IMAD.MOV.U32 R8, RZ, RZ, R6 ;  /* 0x000000ffff087224 */ /* 0x000fe200078e0006 */
[----:B------:R-:W-:Y:S01]  /*c0c0*/  @P0 SHF.R.U32.HI R8, RZ, R9, R10 ;  /* 0x00000009ff080219 */ /* 0x000fe2000001160a */
[----:B------:R-:W-:-:S03]  /*c0d0*/  IMAD R10, R12, UR4, RZ ;  /* 0x000000040c0a7c24 */ /* 0x000fc6000f8e02ff */
[----:B------:R-:W-:Y:S01]  /*c0e0*/  SHF.R.S32.HI R9, RZ, 0x1f, R8 ;  /* 0x0000001fff097819 */ /* 0x000fe20000011408 */
[C---:B------:R-:W-:Y:S02]  /*c0f0*/  IMAD R17, R0.reuse, UR5, R10 ;  /* 0x0000000500117c24 */ /* 0x040fe4000f8e020a */
[----:B------:R-:W-:-:S04]  /*c100*/  IMAD.WIDE.U32 R10, R0, UR4, R8 ;  /* 0x00000004000a7c25 */ /* 0x000fc8000f8e0008 */
[----:B------:R-:W-:Y:S01]  /*c110*/  IMAD.MOV R8, RZ, RZ, -R8 ;  /* 0x000000ffff087224 */ /* 0x000fe200078e0a08 */
[----:B------:R-:W-:Y:S02]  /*c120*/  IADD3 R17, R17, R11, RZ ;  /* 0x0000000b11117210 */ /* 0x000fe40007ffe0ff */
[----:B------:R-:W-:Y:S01]  /*c130*/  LEA R2, P0, R10, R2, 0x2 ;  /* 0x000000020a027211 */ /* 0x000fe200078010ff */
[----:B------:R-:W-:-:S03]  /*c140*/  IMAD R6, R18, R8, R6 ;  /* 0x0000000812067224 */ /* 0x000fc600078e0206 */
[----:B------:R-:W-:-:S05]  /*c150*/  LEA.HI.X R3, R10, R3, R17, 0x2, P0 ;  /* 0x000000030a037211 */ /* 0x000fca00000f1411 */
[----:B------:R0:W5:Y:S04]  /*c160*/  LDG.E R8, desc[UR6][R2.64] ;  /* 0x0000000602087981 */ /* 0x000168000c1e1900 */
.L_x_332:
[----:B0-----:R-:W0:Y:S01]  /*c170*/  S2R R3, SR_CgaCtaId ;  /* 0x0000000000037919 */ /* 0x001e220000008800 */
[----:B------:R-:W-:-:S04]  /*c180*/  MOV R2, 0x400 ;  /* 0x0000040000027802 */ /* 0x000fc80000000f00 */
[----:B0-----:R-:W-:Y:S02]  /*c190*/  LEA R2, R3, R2, 0x18 ;  /* 0x0000000203027211 */ /* 0x001fe400078ec0ff */
[----:B------:R-:W-:-:S03]  /*c1a0*/  SHF.L.U32 R3, R15, 0x1f, RZ ;  /* 0x0000001f0f037819 */ /* 0x000fc600000006ff */
[----:B------:R-:W-:-:S04]  /*c1b0*/  IMAD R2, R13, 0x8, R2 ;  /* 0x000000080d027824 */ /* 0x000fc800078e0202 */
[----:B------:R-:W0:Y:S02]  /*c1c0*/  SYNCS.PHASECHK.TRANS64.TRYWAIT P0, [R2+URZ+0x34840], R3 ;  /* 0x03484003020075a7 */ /* 0x000e24000800017f */
[----:B0-----:R-:W-:Y:S05]  /*c1d0*/  @!P0 BRA `(.L_x_333) ;  /* 0x0000002c00488947 */ /* 0x001fea0003800000 */
.L_x_394:
        /* <DEDUP_REMOVED lines=11> */
.L_x_334:
[----:B------:R-:W2:Y:S04]  /*c290*/  LDL R17, [R1+0x4] ;  /* 0x0000040001117983 */ /* 0x000ea80000100800 */
[----:B------:R-:W3:Y:S01]  /*c2a0*/  LDL.LU R11, [R1+0x8] ;  /* 0x00000800010b7983 */ /* 0x000ee20000300800 */
[----:B0-----:R-:W-:-:S03]  /*c2b0*/  MOV R3, 0x400 ;  /* 0x0000040000037802 */ /* 0x001fc60000000f00 */
[----:B------:R-:W4:Y:S01]  /*c2c0*/  LDL R9, [R1] ;  /* 0x0000000001097983 */ /* 0x000f220000100800 */
[----:B------:R-:W0:Y:S01]  /*c2d0*/  S2R R10, SR_CgaCtaId ;  /* 0x00000000000a7919 */ /* 0x000e220000008800 */
[----:B------:R-:W-:Y:S02]  /*c2e0*/  R2UR UR9, R2 ;  /* 0x00000000020972ca */ /* 0x000fe400000e0000 */
[----:B------:R-:W-:Y:S01]  /*c2f0*/  R2UR UR11, R6 ;  /* 0x00000000060b72ca */ /* 0x000fe200000e0000 */
[----:B------:R-:W-:Y:S01]  /*c300*/  UIADD3 UR4, UP0, UR36, 0x370, URZ ;  /* 0x0000037024047890 */ /* 0x000fe2000ff1e03f */
[----:B------:R-:W-:Y:S02]  /*c310*/  R2UR UR12, R4 ;  /* 0x00000000040c72ca */ /* 0x000fe400000e0000 */
[----:B-----5:R-:W-:Y:S02]  /*c320*/  R2UR UR13, R8 ;  /* 0x00000000080d72ca */ /* 0x020fe400000e0000 */
[----:B0-----:R-:W-:-:S05]  /*c330*/  LEA R3, R10, R3, 0x18 ;  /* 0x000000030a037211 */ /* 0x001fca00078ec0ff */
[----:B------:R-:W-:-:S05]  /*c340*/  IMAD R2, R13, 0xc000, R3 ;  /* 0x0000c0000d027824 */ /* 0x000fca00078e0203 */
[----:B------:R-:W-:Y:S01]  /*c350*/  R2UR UR14, R2 ;  /* 0x00000000020e72ca */ /* 0x000fe200000e0000 */
[----:B------:R-:W-:Y:S01]  /*c360*/  UIADD3 UR9, UR9, 0x34830, URZ ;  /* 0x0003483009097890 */ /* 0x000fe2000fffe03f */
[----:B------:R-:W-:Y:S01]  /*c370*/  VIADD R3, R3, 0x34800 ;  /* 0x0003480003037836 */ /* 0x000fe20000000000 */
[----:B------:R-:W-:Y:S01]  /*c380*/  UMOV UR10, URZ ;  /* 0x0000003f000a7c82 */ /* 0x000fe20008000000 */
[----:B------:R-:W-:Y:S01]  /*c390*/  UMOV UR6, 0x0 ;  /* 0x0000000000067882 */ /* 0x000fe20000000000 */
[----:B------:R-:W-:-:S08]  /*c3a0*/  UMOV UR7, 0x14f00000 ;  /* 0x14f0000000077882 */ /* 0x000fd00000000000 */
[----:B------:R-:W-:Y:S02]  /*c3b0*/  UIADD3 UR8, UR14, 0x1c400, URZ ;  /* 0x0001c4000e087890 */ /* 0x000fe4000fffe03f */
[----:B------:R-:W-:Y:S02]  /*c3c0*/  UIADD3 UR15, UR14, 0x20400, URZ ;  /* 0x000204000e0f7890 */ /* 0x000fe4000fffe03f */
[----:B------:R-:W-:Y:S01]  /*c3d0*/  UIADD3 UR14, UR14, 0x24400, URZ ;  /* 0x000244000e0e7890 */ /* 0x000fe2000fffe03f */
[----:B------:R-:W-:Y:S01]  /*c3e0*/  UMOV UR17, 0x40 ;  /* 0x0000004000117882 */ /* 0x000fe20000000000 */
[----:B------:R-:W-:Y:S01]  /*c3f0*/  UMOV UR16, 0x80 ;  /* 0x0000008000107882 */ /* 0x000fe20000000000 */
[----:B--2---:R-:W-:-:S13]  /*c400*/  R2UR UR5, R17 ;  /* 0x00000000110572ca */ /* 0x004fda00000e0000 */
[----:B------:R-:W-:Y:S02]  /*c410*/  ULEA UR11, UR11, UR5, 0x7 ;  /* 0x000000050b0b7291 */ /* 0x000fe4000f8e383f */
[----:B------:R-:W-:Y:S01]  /*c420*/  UIADD3.X UR5, URZ, UR37, URZ, UP0, !UPT ;  /* 0x000000253f057290 */ /* 0x000fe200087fe43f */
[----:B---3--:R-:W-:Y:S01]  /*c430*/  SHF.L.U32 R2, R11, 0x1f, RZ ;  /* 0x0000001f0b027819 */ /* 0x008fe200000006ff */
[----:B----4-:R-:W-:-:S07]  /*c440*/  IMAD R3, R9, 0x8, R3 ;  /* 0x0000000809037824 */ /* 0x010fce00078e0203 */
[----:B------:R0:W-:Y:S02]  /*c450*/  UTMALDG.4D [UR8], [UR4], desc[UR6] ;  /* 0x00000608040075b4 */ /* 0x0001e40008019000 */
[----:B0-----:R-:W-:Y:S01]  /*c460*/  UMOV UR8, UR15 ;  /* 0x0000000f00087c82 */ /* 0x001fe20008000000 */
[----:B------:R-:W-:Y:S02]  /*c470*/  UMOV UR10, UR17 ;  /* 0x00000011000a7c82 */ /* 0x000fe40008000000 */
[----:B------:R0:W-:Y:S02]  /*c480*/  UTMALDG.4D [UR8], [UR4], desc[UR6] ;  /* 0x00000608040075b4 */ /* 0x0001e40008019000 */
[----:B0-----:R-:W-:Y:S01]  /*c490*/  UMOV UR8, UR14 ;  /* 0x0000000e00087c82 */ /* 0x001fe20008000000 */
[----:B------:R-:W-:Y:S02]  /*c4a0*/  UMOV UR10, UR16 ;  /* 0x00000010000a7c82 */ /* 0x000fe40008000000 */
[----:B------:R0:W-:Y:S01]  /*c4b0*/  UTMALDG.4D [UR8], [UR4], desc[UR6] ;  /* 0x00000608040075b4 */ /* 0x0001e20008019000 */
[----:B------:R-:W1:Y:S02]  /*c4c0*/  SYNCS.PHASECHK.TRANS64.TRYWAIT P0, [R3+URZ+0x60], R2 ;  /* 0x00006002030075a7 */ /* 0x000e64000800017f */
[----:B01----:R-:W-:Y:S05]  /*c4d0*/  @!P0 BRA `(.L_x_335) ;  /* 0x00000028009c8947 */ /* 0x003fea0003800000 */
.L_x_395:
[----:B------:R-:W-:Y:S05]  /*c4e0*/  @P1 BRA `(.L_x_336) ;  /* 0x0000000000301947 */ /* 0x000fea0003800000 */
[----:B------:R-:W1:Y:S01]  /*c4f0*/  S2R R9, SR_TID.X ;  /* 0x0000000000097919 */ /* 0x000e620000002100 */
[----:B------:R-:W-:Y:S01]  /*c500*/  MOV R10, 0x400 ;  /* 0x00000400000a7802 */ /* 0x000fe20000000f00 */
[----:B------:R-:W2:Y:S01]  /*c510*/  S2R R11, SR_CgaCtaId ;  /* 0x00000000000b7919 */ /* 0x000ea20000008800 */
[----:B-1----:R-:W-:Y:S02]  /*c520*/  LOP3.LUT R17, R9, 0x1f, RZ, 0xc0, !PT ;  /* 0x0000001f09117812 */ /* 0x002fe400078ec0ff */
[----:B------:R-:W3:Y:S02]  /*c530*/  LDL R9, [R1] ;  /* 0x0000000001097983 */ /* 0x000ee40000100800 */
[----:B------:R-:W-:Y:S02]  /*c540*/  ISETP.NE.AND P0, PT, R17, RZ, PT ;  /* 0x000000ff1100720c */ /* 0x000fe40003f05270 */
[----:B--2---:R-:W-:Y:S02]  /*c550*/  LEA R10, R11, R10, 0x18 ;  /* 0x0000000a0b0a7211 */ /* 0x004fe400078ec0ff */
[----:B0-----:R-:W-:-:S03]  /*c560*/  MOV R3, 0x8000 ;  /* 0x0000800000037802 */ /* 0x001fc60000000f00 */
[----:B---3--:R-:W-:-:S04]  /*c570*/  IMAD R2, R9, 0x8, R10 ;  /* 0x0000000809027824 */ /* 0x008fc800078e020a */
[----:B------:R1:W-:Y:S02]  /*c580*/  SYNCS.ARRIVE.TRANS64 RZ, [R2+URZ+0x34850], R3 ;  /* 0x0348500302ff79a7 */ /* 0x0003e4000800003f */
[----:B------:R-:W-:Y:S05]  /*c590*/  @!P0 BRA `(.L_x_336) ;  /* 0x0000000000048947 */ /* 0x000fea0003800000 */
[----:B------:R-:W-:Y:S01]  /*c5a0*/  BPT.TRAP 0x1 ;  /* 0x000000040000795c */ /* 0x000fe20000300000 */
.L_x_336:
[----:B01----:R-:W2:Y:S01]  /*c5b0*/  LDL.LU R2, [R1+0xc] ;  /* 0x00000c0001027983 */ /* 0x003ea20000300800 */
[----:B------:R-:W-:-:S03]  /*c5c0*/  MOV R10, 0x400 ;  /* 0x00000400000a7802 */ /* 0x000fc60000000f00 */
[----:B------:R-:W3:Y:S04]  /*c5d0*/  LDL.LU R9, [R1] ;  /* 0x0000000001097983 */ /* 0x000ee80000300800 */
[----:B------:R-:W4:Y:S01]  /*c5e0*/  LDL R3, [R1+0x4] ;  /* 0x0000040001037983 */ /* 0x000f220000100800 */
[----:B------:R-:W0:Y:S01]  /*c5f0*/  S2R R11, SR_CgaCtaId ;  /* 0x00000000000b7919 */ /* 0x000e220000008800 */
[----:B------:R-:W-:Y:S01]  /*c600*/  R2UR UR13, R5 ;  /* 0x00000000050d72ca */ /* 0x000fe200000e0000 */
[----:B------:R-:W-:Y:S01]  /*c610*/  UIADD3 UR4, UP0, UR36, 0x470, URZ ;  /* 0x0000047024047890 */ /* 0x000fe2000ff1e03f */
[----:B------:R-:W-:Y:S02]  /*c620*/  R2UR UR12, R4 ;  /* 0x00000000040c72ca */ /* 0x000fe400000e0000 */
[----:B0-----:R-:W-:Y:S01]  /*c630*/  LEA R10, R11, R10, 0x18 ;  /* 0x0000000a0b0a7211 */ /* 0x001fe200078ec0ff */
[----:B------:R-:W-:Y:S01]  /*c640*/  UMOV UR10, URZ ;  /* 0x0000003f000a7c82 */ /* 0x000fe20008000000 */
[----:B------:R-:W-:Y:S01]  /*c650*/  UMOV UR7, 0x14f00000 ;  /* 0x14f0000000077882 */ /* 0x000fe20000000000 */
[----:B------:R-:W-:Y:S01]  /*c660*/  UMOV UR15, 0x40 ;  /* 0x00000040000f7882 */ /* 0x000fe20000000000 */
[----:B------:R0:W-:Y:S01]  /*c670*/  STL [R1+0xc], R6 ;  /* 0x00000c0601007387 */ /* 0x0001e20000100800 */
[----:B------:R-:W-:Y:S01]  /*c680*/  IMAD.MOV.U32 R5, RZ, RZ, R8 ;  /* 0x000000ffff057224 */ /* 0x000fe200078e0008 */
[----:B--2---:R-:W-:Y:S01]  /*c690*/  R2UR UR11, R2 ;  /* 0x00000000020b72ca */ /* 0x004fe200000e0000 */
[----:B---3--:R-:W-:-:S05]  /*c6a0*/  IMAD R2, R9, 0x8, R10 ;  /* 0x0000000809027824 */ /* 0x008fca00078e020a */
[----:B------:R-:W-:Y:S01]  /*c6b0*/  R2UR UR9, R2 ;  /* 0x00000000020972ca */ /* 0x000fe200000e0000 */
[----:B------:R-:W-:Y:S01]  /*c6c0*/  IMAD R2, R9, 0x8000, R10 ;  /* 0x0000800009027824 */ /* 0x000fe200078e020a */
[----:B----4-:R-:W-:-:S04]  /*c6d0*/  R2UR UR5, R3 ;  /* 0x00000000030572ca */ /* 0x010fc800000e0000 */
[----:B------:R-:W-:-:S07]  /*c6e0*/  R2UR UR6, R2 ;  /* 0x00000000020672ca */ /* 0x000fce00000e0000 */
[----:B------:R-:W-:Y:S02]  /*c6f0*/  UIADD3 UR9, UR9, 0x34850, URZ ;  /* 0x0003485009097890 */ /* 0x000fe4000fffe03f */
[----:B------:R-:W-:Y:S02]  /*c700*/  ULEA UR11, UR11, UR5, 0x7 ;  /* 0x000000050b0b7291 */ /* 0x000fe4000f8e383f */
[----:B------:R-:W-:Y:S02]  /*c710*/  UIADD3.X UR5, URZ, UR37, URZ, UP0, !UPT ;  /* 0x000000253f057290 */ /* 0x000fe400087fe43f */
[----:B------:R-:W-:Y:S02]  /*c720*/  UIADD3 UR8, UR6, 0x400, URZ ;  /* 0x0000040006087890 */ /* 0x000fe4000fffe03f */
[----:B------:R-:W-:-:S03]  /*c730*/  UIADD3 UR14, UR6, 0x4400, URZ ;  /* 0x00004400060e7890 */ /* 0x000fc6000fffe03f */
[----:B------:R-:W-:-:S04]  /*c740*/  UMOV UR6, 0x0 ;  /* 0x0000000000067882 */ /* 0x000fc80000000000 */
[----:B------:R1:W-:Y:S02]  /*c750*/  UTMALDG.4D [UR8], [UR4], desc[UR6] ;  /* 0x00000608040075b4 */ /* 0x0003e40008019000 */
[----:B-1----:R-:W-:Y:S01]  /*c760*/  UMOV UR8, UR14 ;  /* 0x0000000e00087c82 */ /* 0x002fe20008000000 */
[----:B------:R-:W-:Y:S02]  /*c770*/  UMOV UR10, UR15 ;  /* 0x0000000f000a7c82 */ /* 0x000fe40008000000 */
[----:B------:R0:W-:Y:S02]  /*c780*/  UTMALDG.4D [UR8], [UR4], desc[UR6] ;  /* 0x00000608040075b4 */ /* 0x0001e40008019000 */
[----:B0-----:R-:W-:Y:S01]  /*c790*/  NOP ;  /* 0x0000000000007918 */ /* 0x001fe20000000000 */
.L_x_331:
[----:B------:R-:W-:Y:S05]  /*c7a0*/  BSYNC B2 ;  /* 0x0000000000027941 */ /* 0x000fea0003800000 */
.L_x_330:
[----:B------:R-:W2:Y:S04]  /*c7b0*/  LDL.LU R2, [R1+0x18] ;  /* 0x0000180001027983 */ /* 0x000ea80000300800 */
[----:B------:R0:W-:Y:S04]  /*c7c0*/  STL [R1], R13 ;  /* 0x0000000d01007387 */ /* 0x0001e80000100800 */
[----:B------:R0:W-:Y:S02]  /*c7d0*/  STL [R1+0x8], R15 ;  /* 0x0000080f01007387 */ /* 0x0001e40000100800 */
[----:B0-2---:R-:W-:-:S07]  /*c7e0*/  VIADD R6, R2, 0xfffffffd ;  /* 0xfffffffd02067836 */ /* 0x005fce0000000000 */
.L_x_329:
[----:B------:R-:W-:Y:S05]  /*c7f0*/  BSYNC B1 ;  /* 0x0000000000017941 */ /* 0x000fea0003800000 */
.L_x_328:
[----:B------:R-:W-:-:S05]  /*c800*/  IMAD.MOV R14, RZ, RZ, -R14 ;  /* 0x000000ffff0e7224 */ /* 0x000fca00078e0a0e */
[----:B------:R-:W-:-:S13]  /*c810*/  ISETP.NE.AND P0, PT, R7, R14, PT ;  /* 0x0000000e0700720c */ /* 0x000fda0003f05270 */
[----:B------:R-:W-:Y:S05]  /*c820*/  @!P0 BRA `(.L_x_327) ;  /* 0x0000001000088947 */ /* 0x000fea0003800000 */
[----:B------:R-:W-:-:S07]  /*c830*/  IMAD.MOV.U32 R10, RZ, RZ, R5 ;  /* 0x000000ffff0a7224 */ /* 0x000fce00078e0005 */
.L_x_351:
[----:B------:R-:W2:Y:S04]  /*c840*/  LDL R3, [R1] ;  /* 0x0000000001037983 */ /* 0x000ea80000100800 */
[----:B------:R-:W3:Y:S01]  /*c850*/  LDL R2, [R1+0x8] ;  /* 0x0000080001027983 */ /* 0x000ee20000100800 */
[----:B------:R-:W-:Y:S05]  /*c860*/  YIELD ;  /* 0x0000000000007946 */ /* 0x000fea0003800000 */
[----:B------:R-:W-:Y:S01]  /*c870*/  BSSY B1, `(.L_x_337) ;  /* 0x000007b000017945 */ /* 0x000fe20003800000 */
[----:B--2---:R-:W-:-:S04]  /*c880*/  IADD3 R7, R3, 0x1, RZ ;  /* 0x0000000103077810 */ /* 0x004fc80007ffe0ff */
[----:B------:R-:W-:-:S04]  /*c890*/  ISETP.NE.AND P0, PT, R7, 0x2, PT ;  /* 0x000000020700780c */ /* 0x000fc80003f05270 */
[----:B------:R-:W-:Y:S02]  /*c8a0*/  SEL R8, RZ, 0x1, P0 ;  /* 0x00000001ff087807 */ /* 0x000fe40000000000 */
[----:B------:R-:W-:Y:S02]  /*c8b0*/  SEL R7, R7, RZ, P0 ;  /* 0x000000ff07077207 */ /* 0x000fe40000000000 */
[----:B---3--:R-:W-:Y:S01]  /*c8c0*/  LOP3.LUT R8, R2, R8, RZ, 0x3c, !PT ;  /* 0x0000000802087212 */ /* 0x008fe200078e3cff */
[----:B0-----:R-:W-:Y:S06]  /*c8d0*/  @!P6 BRA `(.L_x_338) ;  /* 0x0000000400d0e947 */ /* 0x001fec0003800000 */
[----:B------:R-:W-:Y:S01]  /*c8e0*/  ULDC.64 UR4, c[0x0][0x3f8] ;  /* 0x0000fe0000047ab9 */ /* 0x000fe20000000a00 */
[----:B------:R-:W-:Y:S01]  /*c8f0*/  IMAD.MOV.U32 R9, RZ, RZ, R6 ;  /* 0x000000ffff097224 */ /* 0x000fe200078e0006 */
[----:B------:R-:W-:-:S04]  /*c900*/  ISETP.NE.U32.AND P0, PT, RZ, UR4, PT ;  /* 0x00000004ff007c0c */ /* 0x000fc8000bf05070 */
[----:B------:R-:W-:-:S13]  /*c910*/  ISETP.NE.AND.EX P0, PT, RZ, UR5, PT, P0 ;  /* 0x00000005ff007c0c */ /* 0x000fda000bf05300 */
        /* <DEDUP_REMOVED lines=16> */
[----:B------:R-:W-:-:S04]  /*ca20*/  LEA R10, P0, R2, UR4, 0x2 ;  /* 0x00000004020a7c11 */ /* 0x000fc8000f8010ff */
[----:B------:R-:W-:-:S05]  /*ca30*/  LEA.HI.X R11, R2, UR5, R3, 0x2, P0 ;  /* 0x00000005020b7c11 */ /* 0x000fca00080f1403 */
[----:B------:R0:W5:Y:S04]  /*ca40*/  LDG.E R10, desc[UR8][R10.64] ;  /* 0x000000080a0a7981 */ /* 0x000168000c1e1900 */
.L_x_339:
[----:B------:R-:W1:Y:S01]  /*ca50*/  S2R R3, SR_CgaCtaId ;  /* 0x0000000000037919 */ /* 0x000e620000008800 */
[----:B------:R-:W-:-:S04]  /*ca60*/  MOV R2, 0x400 ;  /* 0x0000040000027802 */ /* 0x000fc80000000f00 */
[----:B-1----:R-:W-:Y:S02]  /*ca70*/  LEA R2, R3, R2, 0x18 ;  /* 0x0000000203027211 */ /* 0x002fe400078ec0ff */
[----:B------:R-:W-:-:S03]  /*ca80*/  SHF.L.U32 R3, R8, 0x1f, RZ ;  /* 0x0000001f08037819 */ /* 0x000fc600000006ff */
[----:B------:R-:W-:-:S04]  /*ca90*/  IMAD R2, R7, 0x8, R2 ;  /* 0x0000000807027824 */ /* 0x000fc800078e0202 */
[----:B------:R-:W1:Y:S02]  /*caa0*/  SYNCS.PHASECHK.TRANS64.TRYWAIT P0, [R2+URZ+0x34840], R3 ;  /* 0x03484003020075a7 */ /* 0x000e64000800017f */
[----:B-1----:R-:W-:Y:S05]  /*cab0*/  @!P0 BRA `(.L_x_340) ;  /* 0x0000002400388947 */ /* 0x002fea0003800000 */
.L_x_396:
[----:B0-----:R-:W0:Y:S02]  /*cac0*/  S2R R11, SR_TID.X ;  /* 0x00000000000b7919 */ /* 0x001e240000002100 */
[----:B0-----:R-:W-:-:S04]  /*cad0*/  LOP3.LUT R11, R11, 0x7f, RZ, 0xc0, !PT ;  /* 0x0000007f0b0b7812 */ /* 0x001fc800078ec0ff */
[----:B------:R-:W-:-:S13]  /*cae0*/  ISETP.NE.AND P0, PT, R11, RZ, PT ;  /* 0x000000ff0b00720c */ /* 0x000fda0003f05270 */
[----:B------:R-:W-:Y:S05]  /*caf0*/  @P0 BRA `(.L_x_341) ;  /* 0x00000000001c0947 */ /* 0x000fea0003800000 */
[----:B------:R-:W0:Y:S01]  /*cb00*/  S2R R11, SR_TID.X ;  /* 0x00000000000b7919 */ /* 0x000e220000002100 */
[----:B-1----:R-:W-:-:S04]  /*cb10*/  IMAD.MOV.U32 R3, RZ, RZ, 0xc000 ;  /* 0x0000c000ff037424 */ /* 0x002fc800078e00ff */
[----:B------:R2:W-:Y:S01]  /*cb20*/  SYNCS.ARRIVE.TRANS64 RZ, [R2+URZ+0x34830], R3 ;  /* 0x0348300302ff79a7 */ /* 0x0005e2000800003f */
[----:B0-----:R-:W-:-:S04]  /*cb30*/  LOP3.LUT R11, R11, 0x1f, RZ, 0xc0, !PT ;  /* 0x0000001f0b0b7812 */ /* 0x001fc800078ec0ff */
[----:B------:R-:W-:-:S13]  /*cb40*/  ISETP.NE.AND P1, PT, R11, RZ, PT ;  /* 0x000000ff0b00720c */ /* 0x000fda0003f25270 */
[----:B--2---:R-:W-:Y:S05]  /*cb50*/  @!P1 BRA `(.L_x_341) ;  /* 0x0000000000049947 */ /* 0x004fea0003800000 */
[----:B------:R-:W-:Y:S01]  /*cb60*/  BPT.TRAP 0x1 ;  /* 0x000000040000795c */ /* 0x000fe20000300000 */
.L_x_341:
[----:B------:R-:W2:Y:S04]  /*cb70*/  LDL R15, [R1+0x4] ;  /* 0x00000400010f7983 */ /* 0x000ea80000100800 */
[----:B-1----:R-:W3:Y:S01]  /*cb80*/  LDL.LU R3, [R1+0x8] ;  /* 0x0000080001037983 */ /* 0x002ee20000300800 */
[----:B------:R-:W-:-:S03]  /*cb90*/  MOV R13, 0x400 ;  /* 0x00000400000d7802 */ /* 0x000fc60000000f00 */
        /* <DEDUP_REMOVED lines=11> */
[----:B------:R-:W-:Y:S01]  /*cc50*/  IADD3 R2, R13, 0x34800, RZ ;  /* 0x000348000d027810 */ /* 0x000fe20007ffe0ff */
        /* <DEDUP_REMOVED lines=22> */
.L_x_397:
        /* <DEDUP_REMOVED lines=8> */
.L_x_343:
[----:B------:R-:W2:Y:S01]  /*ce40*/  LDL.LU R15, [R1+0xc] ;  /* 0x00000c00010f7983 */ /* 0x000ea20000300800 */
[----:B------:R-:W-:-:S03]  /*ce50*/  MOV R13, 0x400 ;  /* 0x00000400000d7802 */ /* 0x000fc60000000f00 */
[----:B0-----:R-:W3:Y:S04]  /*ce60*/  LDL.LU R3, [R1] ;  /* 0x0000000001037983 */ /* 0x001ee80000300800 */
[----:B------:R-:W4:Y:S01]  /*ce70*/  LDL R11, [R1+0x4] ;  /* 0x00000400010b7983 */ /* 0x000f220000100800 */
[----:B------:R-:W0:Y:S01]  /*ce80*/  S2R R14, SR_CgaCtaId ;  /* 0x00000000000e7919 */ /* 0x000e220000008800 */
[----:B------:R-:W-:Y:S01]  /*ce90*/  R2UR UR9, R2 ;  /* 0x00000000020972ca */ /* 0x000fe200000e0000 */
[----:B------:R-:W-:Y:S01]  /*cea0*/  UIADD3 UR4, UP0, UR36, 0x470, URZ ;  /* 0x0000047024047890 */ /* 0x000fe2000ff1e03f */
[----:B------:R-:W-:Y:S02]  /*ceb0*/  R2UR UR13, R5 ;  /* 0x00000000050d72ca */ /* 0x000fe400000e0000 */
[----:B------:R-:W-:-:S02]  /*cec0*/  R2UR UR12, R4 ;  /* 0x00000000040c72ca */ /* 0x000fc400000e0000 */
[----:B0-----:R-:W-:-:S07]  /*ced0*/  LEA R13, R14, R13, 0x18 ;  /* 0x0000000d0e0d7211 */ /* 0x001fce00078ec0ff */
[----:B------:R-:W-:Y:S01]  /*cee0*/  UIADD3 UR9, UR9, 0x50, URZ ;  /* 0x0000005009097890 */ /* 0x000fe2000fffe03f */
[----:B------:R-:W-:Y:S01]  /*cef0*/  UMOV UR10, URZ ;  /* 0x0000003f000a7c82 */ /* 0x000fe20008000000 */
[----:B------:R-:W-:Y:S01]  /*cf00*/  UMOV UR7, 0x14f00000 ;  /* 0x14f0000000077882 */ /* 0x000fe20000000000 */
[----:B------:R-:W-:Y:S01]  /*cf10*/  UMOV UR15, 0x40 ;  /* 0x00000040000f7882 */ /* 0x000fe20000000000 */
[----:B------:R0:W-:Y:S01]  /*cf20*/  STL [R1+0xc], R9 ;  /* 0x00000c0901007387 */ /* 0x0001e20000100800 */
[----:B------:R-:W-:Y:S01]  /*cf30*/  IMAD.MOV.U32 R5, RZ, RZ, R10 ;  /* 0x000000ffff057224 */ /* 0x000fe200078e000a */
[----:B--2---:R-:W-:Y:S01]  /*cf40*/  R2UR UR11, R15 ;  /* 0x000000000f0b72ca */ /* 0x004fe200000e0000 */
[----:B---3--:R-:W-:Y:S01]  /*cf50*/  IMAD R3, R3, 0x8000, R13 ;  /* 0x0000800003037824 */ /* 0x008fe200078e020d */
[----:B----4-:R-:W-:-:S04]  /*cf60*/  R2UR UR5, R11 ;  /* 0x000000000b0572ca */ /* 0x010fc800000e0000 */
[----:B------:R-:W-:-:S09]  /*cf70*/  R2UR UR6, R3 ;  /* 0x00000000030672ca */ /* 0x000fd200000e0000 */
[----:B------:R-:W-:-:S04]  /*cf80*/  ULEA UR11, UR11, UR5, 0x7 ;  /* 0x000000050b0b7291 */ /* 0x000fc8000f8e383f */
[----:B------:R-:W-:Y:S02]  /*cf90*/  UIADD3 UR8, UR6, 0x400, URZ ;  /* 0x0000040006087890 */ /* 0x000fe4000fffe03f */
[----:B------:R-:W-:Y:S02]  /*cfa0*/  UIADD3.X UR5, URZ, UR37, URZ, UP0, !UPT ;  /* 0x000000253f057290 */ /* 0x000fe400087fe43f */
[----:B------:R-:W-:-:S03]  /*cfb0*/  UIADD3 UR14, UR6, 0x4400, URZ ;  /* 0x00004400060e7890 */ /* 0x000fc6000fffe03f */
[----:B------:R-:W-:-:S04]  /*cfc0*/  UMOV UR6, 0x0 ;  /* 0x0000000000067882 */ /* 0x000fc80000000000 */
[----:B------:R1:W-:Y:S02]  /*cfd0*/  UTMALDG.4D [UR8], [UR4], desc[UR6] ;  /* 0x00000608040075b4 */ /* 0x0003e40008019000 */
[----:B-1----:R-:W-:Y:S01]  /*cfe0*/  UMOV UR8, UR14 ;  /* 0x0000000e00087c82 */ /* 0x002fe20008000000 */
[----:B------:R-:W-:Y:S02]  /*cff0*/  UMOV UR10, UR15 ;  /* 0x0000000f000a7c82 */ /* 0x000fe40008000000 */
[----:B------:R0:W-:Y:S02]  /*d000*/  UTMALDG.4D [UR8], [UR4], desc[UR6] ;  /* 0x00000608040075b4 */ /* 0x0001e40008019000 */
[----:B0-----:R-:W-:Y:S01]  /*d010*/  NOP ;  /* 0x0000000000007918 */ /* 0x001fe20000000000 */
.L_x_338:
[----:B------:R-:W-:Y:S05]  /*d020*/  BSYNC B1 ;  /* 0x0000000000017941 */ /* 0x000fea0003800000 */
.L_x_337:
[----:B------:R-:W-:Y:S01]  /*d030*/  VIADD R2, R7, 0x1 ;  /* 0x0000000107027836 */ /* 0x000fe20000000000 */
[----:B------:R-:W-:Y:S04]  /*d040*/  BSSY B1, `(.L_x_344) ;  /* 0x000007c000017945 */ /* 0x000fe80003800000 */
[----:B------:R-:W-:-:S04]  /*d050*/  ISETP.NE.AND P0, PT, R2, 0x2, PT ;  /* 0x000000020200780c */ /* 0x000fc80003f05270 */
[----:B------:R-:W-:Y:S02]  /*d060*/  SEL R3, RZ, 0x1, P0 ;  /* 0x00000001ff037807 */ /* 0x000fe40000000000 */
[----:B------:R-:W-:Y:S02]  /*d070*/  SEL R14, R2, RZ, P0 ;  /* 0x000000ff020e7207 */ /* 0x000fe40000000000 */
[----:B------:R-:W-:-:S05]  /*d080*/  LOP3.LUT R13, R8, R3, RZ, 0x3c, !PT ;  /* 0x00000003080d7212 */ /* 0x000fca00078e3cff */
[----:B------:R0:W-:Y:S04]  /*d090*/  STL [R1+0x8], R13 ;  /* 0x0000080d01007387 */ /* 0x0001e80000100800 */
[----:B------:R0:W-:Y:S01]  /*d0a0*/  STL [R1], R14 ;  /* 0x0000000e01007387 */ /* 0x0001e20000100800 */
[----:B------:R-:W-:Y:S05]  /*d0b0*/  @!P6 BRA `(.L_x_345) ;  /* 0x0000000400d0e947 */ /* 0x000fea0003800000 */
[----:B------:R-:W-:Y:S01]  /*d0c0*/  ULDC.64 UR4, c[0x0][0x3f8] ;  /* 0x0000fe0000047ab9 */ /* 0x000fe20000000a00 */
[----:B------:R-:W-:Y:S01]  /*d0d0*/  VIADD R9, R6, 0xffffffff ;  /* 0xffffffff06097836 */ /* 0x000fe20000000000 */
[----:B------:R-:W-:-:S04]  /*d0e0*/  ISETP.NE.U32.AND P0, PT, RZ, UR4, PT ;  /* 0x00000004ff007c0c */ /* 0x000fc8000bf05070 */
[----:B------:R-:W-:-:S13]  /*d0f0*/  ISETP.NE.AND.EX P0, PT, RZ, UR5, PT, P0 ;  /* 0x00000005ff007c0c */ /* 0x000fda000bf05300 */
[----:B------:R-:W-:Y:S05]  /*d100*/  @!P0 BRA `(.L_x_346) ;  /* 0x0000000000488947 */ /* 0x000fea0003800000 */
        /* <DEDUP_REMOVED lines=18> */
.L_x_346:
[----:B------:R-:W2:Y:S01]  /*d230*/  S2R R3, SR_CgaCtaId ;  /* 0x0000000000037919 */ /* 0x000ea20000008800 */
[----:B------:R-:W-:-:S04]  /*d240*/  MOV R2, 0x400 ;  /* 0x0000040000027802 */ /* 0x000fc80000000f00 */
[----:B--2---:R-:W-:Y:S02]  /*d250*/  LEA R2, R3, R2, 0x18 ;  /* 0x0000000203027211 */ /* 0x004fe400078ec0ff */
[----:B------:R-:W-:-:S03]  /*d260*/  SHF.L.U32 R3, R13, 0x1f, RZ ;  /* 0x0000001f0d037819 */ /* 0x000fc600000006ff */
[----:B------:R-:W-:-:S04]  /*d270*/  IMAD R2, R14, 0x8, R2 ;  /* 0x000000080e027824 */ /* 0x000fc800078e0202 */
[----:B------:R-:W2:Y:S02]  /*d280*/  SYNCS.PHASECHK.TRANS64.TRYWAIT P0, [R2+URZ+0x34840], R3 ;  /* 0x03484003020075a7 */ /* 0x000ea4000800017f */
[----:B--2---:R-:W-:Y:S05]  /*d290*/  @!P0 BRA `(.L_x_347) ;  /* 0x0000001c00688947 */ /* 0x004fea0003800000 */
.L_x_398:
        /* <DEDUP_REMOVED lines=11> */
.L_x_348:
[----:B0-----:R-:W3:Y:S01]  /*d350*/  LDL R13, [R1] ;  /* 0x00000000010d7983 */ /* 0x001ee20000100800 */
[----:B------:R-:W-:-:S03]  /*d360*/  MOV R14, 0x400 ;  /* 0x00000400000e7802 */ /* 0x000fc60000000f00 */
[----:B------:R-:W4:Y:S01]  /*d370*/  LDL R11, [R1+0x4] ;  /* 0x00000400010b7983 */ /* 0x000f220000100800 */
[----:B------:R-:W0:Y:S01]  /*d380*/  S2R R15, SR_CgaCtaId ;  /* 0x00000000000f7919 */ /* 0x000e220000008800 */
[----:B------:R-:W-:Y:S01]  /*d390*/  R2UR UR11, R9 ;  /* 0x00000000090b72ca */ /* 0x000fe200000e0000 */
[----:B------:R-:W-:Y:S01]  /*d3a0*/  UIADD3 UR4, UP0, UR36, 0x370, URZ ;  /* 0x0000037024047890 */ /* 0x000fe2000ff1e03f */
[----:B------:R-:W-:Y:S02]  /*d3b0*/  R2UR UR12, R4 ;  /* 0x00000000040c72ca */ /* 0x000fe400000e0000 */
[----:B0-----:R-:W-:-:S05]  /*d3c0*/  LEA R14, R15, R14, 0x18 ;  /* 0x0000000e0f0e7211 */ /* 0x001fca00078ec0ff */
[----:B--2---:R-:W-:Y:S01]  /*d3d0*/  VIADD R2, R14, 0x34800 ;  /* 0x000348000e027836 */ /* 0x004fe20000000000 */
[----:B-----5:R-:W-:Y:S01]  /*d3e0*/  R2UR UR13, R10 ;  /* 0x000000000a0d72ca */ /* 0x020fe200000e0000 */
[----:B------:R-:W-:Y:S01]  /*d3f0*/  UMOV UR10, URZ ;  /* 0x0000003f000a7c82 */ /* 0x000fe20008000000 */
[----:B------:R-:W-:Y:S01]  /*d400*/  UMOV UR6, 0x0 ;  /* 0x0000000000067882 */ /* 0x000fe20000000000 */
[----:B------:R-:W-:Y:S01]  /*d410*/  UMOV UR7, 0x14f00000 ;  /* 0x14f0000000077882 */ /* 0x000fe20000000000 */
[----:B------:R-:W-:Y:S01]  /*d420*/  UMOV UR18, 0x40 ;  /* 0x0000004000127882 */ /* 0x000fe20000000000 */
[----:B------:R-:W-:Y:S01]  /*d430*/  UMOV UR17, 0x80 ;  /* 0x0000008000117882 */ /* 0x000fe20000000000 */
[----:B------:R-:W-:Y:S01]  /*d440*/  SHF.L.U32 R8, R8, 0x1f, RZ ;  /* 0x0000001f08087819 */ /* 0x000fe200000006ff */
        /* <DEDUP_REMOVED lines=9> */
[----:B------:R-:W-:Y:S02]  /*d4e0*/  UIADD3 UR15, UR8, 0x20400, URZ ;  /* 0x00020400080f7890 */ /* 0x000fe4000fffe03f */
[----:B------:R-:W-:-:S03]  /*d4f0*/  UIADD3 UR16, UR8, 0x24400, URZ ;  /* 0x0002440008107890 */ /* 0x000fc6000fffe03f */
[----:B------:R-:W-:Y:S02]  /*d500*/  UMOV UR8, UR14 ;  /* 0x0000000e00087c82 */ /* 0x000fe40008000000 */
[----:B------:R0:W-:Y:S01]  /*d510*/  UTMALDG.4D [UR8], [UR4], desc[UR6] ;  /* 0x00000608040075b4 */ /* 0x0001e20008019000 */
[----:B------:R-:W-:Y:S01]  /*d520*/  LEA R2, R7, R2, 0x3 ;  /* 0x0000000207027211 */ /* 0x000fe200078e18ff */
[----:B0-----:R-:W-:Y:S01]  /*d530*/  UMOV UR8, UR15 ;  /* 0x0000000f00087c82 */ /* 0x001fe20008000000 */
[----:B------:R-:W-:Y:S02]  /*d540*/  UMOV UR10, UR18 ;  /* 0x00000012000a7c82 */ /* 0x000fe40008000000 */
[----:B------:R0:W-:Y:S02]  /*d550*/  UTMALDG.4D [UR8], [UR4], desc[UR6] ;  /* 0x00000608040075b4 */ /* 0x0001e40008019000 */
[----:B0-----:R-:W-:Y:S01]  /*d560*/  UMOV UR8, UR16 ;  /* 0x0000001000087c82 */ /* 0x001fe20008000000 */
[----:B------:R-:W-:-:S02]  /*d570*/  UMOV UR10, UR17 ;  /* 0x00000011000a7c82 */ /* 0x000fc40008000000 */
[----:B------:R0:W-:Y:S01]  /*d580*/  UTMALDG.4D [UR8], [UR4], desc[UR6] ;  /* 0x00000608040075b4 */ /* 0x0001e20008019000 */
[----:B------:R-:W1:Y:S02]  /*d590*/  SYNCS.PHASECHK.TRANS64.TRYWAIT P1, [R2+URZ+0x60], R8 ;  /* 0x00006008020075a7 */ /* 0x000e64000802017f */
[----:B01----:R-:W-:Y:S05]  /*d5a0*/  @!P1 BRA `(.L_x_349) ;  /* 0x0000001800b89947 */ /* 0x003fea0003800000 */
.L_x_399:
[----:B------:R-:W-:Y:S05]  /*d5b0*/  @P0 BRA `(.L_x_350) ;  /* 0x00000000001c0947 */ /* 0x000fea0003800000 */
[----:B------:R-:W1:Y:S02]  /*d5c0*/  S2R R3, SR_TID.X ;  /* 0x0000000000037919 */ /* 0x000e640000002100 */
[----:B-1----:R-:W-:-:S04]  /*d5d0*/  LOP3.LUT R3, R3, 0x1f, RZ, 0xc0, !PT ;  /* 0x0000001f03037812 */ /* 0x002fc800078ec0ff */
[----:B------:R-:W-:Y:S01]  /*d5e0*/  ISETP.NE.AND P1, PT, R3, RZ, PT ;  /* 0x000000ff0300720c */ /* 0x000fe20003f25270 */
[----:B------:R-:W-:-:S04]  /*d5f0*/  IMAD.MOV.U32 R3, RZ, RZ, 0x8000 ;  /* 0x00008000ff037424 */ /* 0x000fc800078e00ff */
[----:B------:R1:W-:Y:S08]  /*d600*/  SYNCS.ARRIVE.TRANS64 RZ, [R2+URZ+0x50], R3 ;  /* 0x0000500302ff79a7 */ /* 0x0003f0000800003f */
[----:B------:R-:W-:Y:S05]  /*d610*/  @!P1 BRA `(.L_x_350) ;  /* 0x0000000000049947 */ /* 0x000fea0003800000 */
[----:B------:R-:W-:Y:S01]  /*d620*/  BPT.TRAP 0x1 ;  /* 0x000000040000795c */ /* 0x000fe20000300000 */
.L_x_350:
[----:B------:R-:W2:Y:S01]  /*d630*/  LDL.LU R13, [R1+0xc] ;  /* 0x00000c00010d7983 */ /* 0x000ea20000300800 */
[----:B0-----:R-:W-:-:S03]  /*d640*/  MOV R8, 0x400 ;  /* 0x0000040000087802 */ /* 0x001fc60000000f00 */
[----:B-1----:R-:W3:Y:S01]  /*d650*/  LDL R3, [R1+0x4] ;  /* 0x0000040001037983 */ /* 0x002ee20000100800 */
[----:B------:R-:W0:Y:S01]  /*d660*/  S2R R11, SR_CgaCtaId ;  /* 0x00000000000b7919 */ /* 0x000e220000008800 */
[----:B------:R-:W-:Y:S01]  /*d670*/  R2UR UR9, R2 ;  /* 0x00000000020972ca */ /* 0x000fe200000e0000 */
[----:B------:R-:W-:Y:S01]  /*d680*/  UIADD3 UR4, UP0, UR36, 0x470, URZ ;  /* 0x0000047024047890 */ /* 0x000fe2000ff1e03f */
[----:B------:R-:W-:Y:S02]  /*d690*/  R2UR UR13, R5 ;  /* 0x00000000050d72ca */ /* 0x000fe400000e0000 */
[----:B------:R-:W-:Y:S02]  /*d6a0*/  R2UR UR12, R4 ;  /* 0x00000000040c72ca */ /* 0x000fe400000e0000 */
[----:B0-----:R-:W-:-:S05]  /*d6b0*/  LEA R8, R11, R8, 0x18 ;  /* 0x000000080b087211 */ /* 0x001fca00078ec0ff */
[----:B------:R-:W-:-:S05]  /*d6c0*/  IMAD R7, R7, 0x8000, R8 ;  /* 0x0000800007077824 */ /* 0x000fca00078e0208 */
[----:B------:R-:W-:Y:S01]  /*d6d0*/  R2UR UR6, R7 ;  /* 0x00000000070672ca */ /* 0x000fe200000e0000 */
[----:B------:R-:W-:Y:S01]  /*d6e0*/  UIADD3 UR9, UR9, 0x50, URZ ;  /* 0x0000005009097890 */ /* 0x000fe2000fffe03f */
[----:B------:R-:W-:Y:S01]  /*d6f0*/  UMOV UR10, URZ ;  /* 0x0000003f000a7c82 */ /* 0x000fe20008000000 */
[----:B------:R-:W-:Y:S01]  /*d700*/  UMOV UR7, 0x14f00000 ;  /* 0x14f0000000077882 */ /* 0x000fe20000000000 */
[----:B------:R-:W-:-:S09]  /*d710*/  UMOV UR15, 0x40 ;  /* 0x00000040000f7882 */ /* 0x000fd20000000000 */
[----:B------:R-:W-:Y:S02]  /*d720*/  UIADD3 UR8, UR6, 0x400, URZ ;  /* 0x0000040006087890 */ /* 0x000fe4000fffe03f */
[----:B------:R-:W-:-:S03]  /*d730*/  UIADD3 UR14, UR6, 0x4400, URZ ;  /* 0x00004400060e7890 */ /* 0x000fc6000fffe03f */
[----:B------:R-:W-:Y:S01]  /*d740*/  UMOV UR6, 0x0 ;  /* 0x0000000000067882 */ /* 0x000fe20000000000 */
[----:B------:R1:W-:Y:S01]  /*d750*/  STL [R1+0xc], R9 ;  /* 0x00000c0901007387 */ /* 0x0003e20000100800 */
[----:B------:R-:W-:Y:S01]  /*d760*/  IMAD.MOV.U32 R5, RZ, RZ, R10 ;  /* 0x000000ffff057224 */ /* 0x000fe200078e000a */
[----:B--2---:R-:W-:Y:S02]  /*d770*/  R2UR UR11, R13 ;  /* 0x000000000d0b72ca */ /* 0x004fe400000e0000 */
[----:B---3--:R-:W-:-:S13]  /*d780*/  R2UR UR5, R3 ;  /* 0x00000000030572ca */ /* 0x008fda00000e0000 */
[----:B------:R-:W-:Y:S02]  /*d790*/  ULEA UR11, UR11, UR5, 0x7 ;  /* 0x000000050b0b7291 */ /* 0x000fe4000f8e383f */
[----:B------:R-:W-:-:S09]  /*d7a0*/  UIADD3.X UR5, URZ, UR37, URZ, UP0, !UPT ;  /* 0x000000253f057290 */ /* 0x000fd200087fe43f */
[----:B------:R0:W-:Y:S02]  /*d7b0*/  UTMALDG.4D [UR8], [UR4], desc[UR6] ;  /* 0x00000608040075b4 */ /* 0x0001e40008019000 */
[----:B0-----:R-:W-:Y:S01]  /*d7c0*/  UMOV UR8, UR14 ;  /* 0x0000000e00087c82 */ /* 0x001fe20008000000 */
[----:B------:R-:W-:Y:S02]  /*d7d0*/  UMOV UR10, UR15 ;  /* 0x0000000f000a7c82 */ /* 0x000fe40008000000 */
[----:B------:R1:W-:Y:S02]  /*d7e0*/  UTMALDG.4D [UR8], [UR4], desc[UR6] ;  /* 0x00000608040075b4 */ /* 0x0003e40008019000 */
[----:B-1----:R-:W-:Y:S01]  /*d7f0*/  NOP ;  /* 0x0000000000007918 */ /* 0x002fe20000000000 */
.L_x_345:
[----:B------:R-:W-:Y:S05]  /*d800*/  BSYNC B1 ;  /* 0x0000000000017941 */ /* 0x000fea0003800000 */
.L_x_344:
[C---:B------:R-:W-:Y:S01]  /*d810*/  ISETP.GT.AND P0, PT, R6.reuse, 0x1, PT ;  /* 0x000000010600780c */ /* 0x040fe20003f04270 */
[----:B------:R-:W-:-:S04]  /*d820*/  VIADD R2, R6, 0xfffffffe ;  /* 0xfffffffe06027836 */ /* 0x000fc80000000000 */
[----:B------:R-:W-:-:S08]  /*d830*/  IMAD.MOV.U32 R6, RZ, RZ, R2 ;  /* 0x000000ffff067224 */ /* 0x000fd000078e0002 */
[----:B------:R-:W-:Y:S05]  /*d840*/  @P0 BRA `(.L_x_351) ;  /* 0xffffffec00fc0947 */ /* 0x000fea000383ffff */
.L_x_327:
[----:B------:R-:W-:Y:S05]  /*d850*/  BSYNC B0 ;  /* 0x0000000000007941 */ /* 0x000fea0003800000 */
.L_x_326:
[----:B------:R-:W1:Y:S01]  /*d860*/  S2R R2, SR_TID.X ;  /* 0x0000000000027919 */ /* 0x000e620000002100 */
[----:B------:R-:W-:Y:S01]  /*d870*/  BSSY B0, `(.L_x_352) ;  /* 0x0000011000007945 */ /* 0x000fe20003800000 */
[----:B-1----:R-:W-:-:S04]  /*d880*/  LOP3.LUT R2, R2, 0x1f, RZ, 0xc0, !PT ;  /* 0x0000001f02027812 */ /* 0x002fc800078ec0ff */
[----:B------:R-:W-:-:S13]  /*d890*/  ISETP.NE.AND P0, PT, R2, RZ, PT ;  /* 0x000000ff0200720c */ /* 0x000fda0003f05270 */
[----:B------:R-:W-:Y:S05]  /*d8a0*/  @P0 BRA `(.L_x_353) ;  /* 0x0000000000340947 */ /* 0x000fea0003800000 */
[----:B------:R-:W1:Y:S01]  /*d8b0*/  S2R R9, SR_LANEID ;  /* 0x0000000000097919 */ /* 0x000e620000000000 */
[----:B------:R-:W-:Y:S01]  /*d8c0*/  VOTEU.ANY UR4, UPT, PT ;  /* 0x0000000000047886 */ /* 0x000fe200038e0100 */
[----:B------:R-:W2:Y:S01]  /*d8d0*/  LDC.64 R2, c[0x0][0xc38] ;  /* 0x00030e00ff027b82 */ /* 0x000ea20000000a00 */
[----:B------:R-:W1:Y:S01]  /*d8e0*/  FLO.U32 R0, UR4 ;  /* 0x0000000400007d00 */ /* 0x000e6200080e0000 */
[----:B------:R-:W-:-:S07]  /*d8f0*/  ULDC.64 UR6, c[0x0][0x208] ;  /* 0x0000820000067ab9 */ /* 0x000fce0000000a00 */
[----:B------:R-:W2:Y:S01]  /*d900*/  POPC R7, UR4 ;  /* 0x0000000400077d09 */ /* 0x000ea20008000000 */
[----:B-1----:R-:W-:-:S13]  /*d910*/  ISETP.EQ.U32.AND P0, PT, R0, R9, PT ;  /* 0x000000090000720c */ /* 0x002fda0003f02070 */
[----:B--2---:R-:W2:Y:S01]  /*d920*/  @P0 ATOMG.E.ADD.STRONG.GPU PT, R3, desc[UR6][R2.64], R7 ;  /* 0x00000007020309a8 */ /* 0x004ea200081ee1c6 */
[----:B------:R-:W1:Y:S02]  /*d930*/  S2R R6, SR_LTMASK ;  /* 0x0000000000067919 */ /* 0x000e640000003900 */
[----:B-1----:R-:W-:-:S04]  /*d940*/  LOP3.LUT R6, R6, UR4, RZ, 0xc0, !PT ;  /* 0x0000000406067c12 */ /* 0x002fc8000f8ec0ff */
[----:B------:R-:W1:Y:S01]  /*d950*/  POPC R9, R6 ;  /* 0x0000000600097309 */ /* 0x000e620000000000 */
[----:B--2---:R-:W1:Y:S02]  /*d960*/  SHFL.IDX PT, R0, R3, R0, 0x1f ;  /* 0x00001f0003007589 */ /* 0x004e6400000e0000 */
[----:B-1----:R-:W-:-:S07]  /*d970*/  IADD3 R16, R0, UR38, R9 ;  /* 0x0000002600107c10 */ /* 0x002fce000fffe009 */
.L_x_353:
[----:B------:R-:W-:Y:S05]  /*d980*/  BSYNC B0 ;  /* 0x0000000000007941 */ /* 0x000fea0003800000 */
.L_x_352:
[----:B------:R-:W-:Y:S04]  /*d990*/  BSSY B0, `(.L_x_354) ;  /* 0x0000032000007945 */ /* 0x000fe80003800000 */
[----:B------:R-:W-:Y:S05]  /*d9a0*/  @!P6 BRA `(.L_x_355) ;  /* 0x0000000000c0e947 */ /* 0x000fea0003800000 */
[----:B------:R-:W2:Y:S01]  /*d9b0*/  LDL R2, [R1] ;  /* 0x0000000001027983 */ /* 0x000ea20000100800 */
[----:B------:R-:W-:-:S03]  /*d9c0*/  MOV R3, 0x400 ;  /* 0x0000040000037802 */ /* 0x000fc60000000f00 */
[----:B------:R-:W3:Y:S01]  /*d9d0*/  LDL R0, [R1+0x8] ;  /* 0x0000080001007983 */ /* 0x000ee20000100800 */
[----:B------:R-:W1:Y:S02]  /*d9e0*/  S2R R6, SR_CgaCtaId ;  /* 0x0000000000067919 */ /* 0x000e640000008800 */
[----:B-1----:R-:W-:-:S05]  /*d9f0*/  LEA R3, R6, R3, 0x18 ;  /* 0x0000000306037211 */ /* 0x002fca00078ec0ff */
[----:B--2---:R-:W-:Y:S01]  /*da00*/  IMAD R3, R2, 0x8, R3 ;  /* 0x0000000802037824 */ /* 0x004fe200078e0203 */
[----:B---3--:R-:W-:-:S04]  /*da10*/  SHF.L.U32 R0, R0, 0x1f, RZ ;  /* 0x0000001f00007819 */ /* 0x008fc800000006ff */
[----:B------:R-:W1:Y:S02]  /*da20*/  SYNCS.PHASECHK.TRANS64.TRYWAIT P0, [R3+URZ+0x34860], R0 ;  /* 0x03486000030075a7 */ /* 0x000e64000800017f */
[----:B-1----:R-:W-:Y:S05]  /*da30*/  @!P0 BRA `(.L_x_356) ;  /* 0x0000001400a88947 */ /* 0x002fea0003800000 */
.L_x_400:
[----:B------:R-:W2:Y:S02]  /*da40*/  S2R R2, SR_TID.X ;  /* 0x0000000000027919 */ /* 0x000ea40000002100 */
[----:B--2---:R-:W-:-:S04]  /*da50*/  LOP3.LUT R2, R2, 0x7f, RZ, 0xc0, !PT ;  /* 0x0000007f02027812 */ /* 0x004fc800078ec0ff */
[----:B------:R-:W-:-:S13]  /*da60*/  ISETP.NE.AND P0, PT, R2, RZ, PT ;  /* 0x000000ff0200720c */ /* 0x000fda0003f05270 */
[----:B------:R-:W-:Y:S05]  /*da70*/  @P0 BRA `(.L_x_357) ;  /* 0x00000000001c0947 */ /* 0x000fea0003800000 */
[----:B------:R-:W2:Y:S01]  /*da80*/  S2R R2, SR_TID.X ;  /* 0x0000000000027919 */ /* 0x000ea20000002100 */
[----:B-1----:R-:W-:-:S04]  /*da90*/  MOV R0, 0x8000 ;  /* 0x0000800000007802 */ /* 0x002fc80000000f00 */
[----:B------:R3:W-:Y:S01]  /*daa0*/  SYNCS.ARRIVE.TRANS64 RZ, [R3+URZ+0x34850], R0 ;  /* 0x0348500003ff79a7 */ /* 0x0007e2000800003f */
[----:B--2---:R-:W-:-:S04]  /*dab0*/  LOP3.LUT R2, R2, 0x1f, RZ, 0xc0, !PT ;  /* 0x0000001f02027812 */ /* 0x004fc800078ec0ff */
[----:B------:R-:W-:-:S13]  /*dac0*/  ISETP.NE.AND P1, PT, R2, RZ, PT ;  /* 0x000000ff0200720c */ /* 0x000fda0003f25270 */
[----:B---3--:R-:W-:Y:S05]  /*dad0*/  @!P1 BRA `(.L_x_357) ;  /* 0x0000000000049947 */ /* 0x008fea0003800000 */
[----:B------:R-:W-:Y:S01]  /*dae0*/  BPT.TRAP 0x1 ;  /* 0x000000040000795c */ /* 0x000fe20000300000 */
.L_x_357:
[----:B------:R-:W2:Y:S01]  /*daf0*/  LDL.LU R8, [R1+0x4] ;  /* 0x0000040001087983 */ /* 0x000ea20000300800 */
[----:B------:R-:W-:-:S03]  /*db00*/  MOV R6, 0x400 ;  /* 0x0000040000067802 */ /* 0x000fc60000000f00 */
[----:B-1----:R-:W3:Y:S04]  /*db10*/  LDL R0, [R1] ;  /* 0x0000000001007983 */ /* 0x002ee80000100800 */
[----:B------:R-:W4:Y:S01]  /*db20*/  LDL R2, [R1+0xc] ;  /* 0x00000c0001027983 */ /* 0x000f220000100800 */
[----:B------:R-:W1:Y:S01]  /*db30*/  S2R R7, SR_CgaCtaId ;  /* 0x0000000000077919 */ /* 0x000e620000008800 */
[----:B------:R-:W-:Y:S01]  /*db40*/  R2UR UR9, R3 ;  /* 0x00000000030972ca */ /* 0x000fe200000e0000 */
[----:B------:R-:W-:Y:S01]  /*db50*/  UIADD3 UR4, UP0, UR36, 0x470, URZ ;  /* 0x0000047024047890 */ /* 0x000fe2000ff1e03f */
[----:B------:R-:W-:Y:S02]  /*db60*/  R2UR UR12, R4 ;  /* 0x00000000040c72ca */ /* 0x000fe400000e0000 */
[----:B------:R-:W-:-:S02]  /*db70*/  R2UR UR13, R5 ;  /* 0x00000000050d72ca */ /* 0x000fc400000e0000 */
[----:B-1----:R-:W-:-:S07]  /*db80*/  LEA R6, R7, R6, 0x18 ;  /* 0x0000000607067211 */ /* 0x002fce00078ec0ff */
[----:B------:R-:W-:Y:S01]  /*db90*/  UIADD3 UR9, UR9, 0x34850, URZ ;  /* 0x0003485009097890 */ /* 0x000fe2000fffe03f */
[----:B------:R-:W-:Y:S01]  /*dba0*/  UMOV UR10, URZ ;  /* 0x0000003f000a7c82 */ /* 0x000fe20008000000 */
[----:B------:R-:W-:Y:S01]  /*dbb0*/  UMOV UR7, 0x14f00000 ;  /* 0x14f0000000077882 */ /* 0x000fe20000000000 */
[----:B------:R-:W-:Y:S01]  /*dbc0*/  UMOV UR15, 0x40 ;  /* 0x00000040000f7882 */ /* 0x000fe20000000000 */
        /* <DEDUP_REMOVED lines=13> */
[----:B-1----:R-:W-:Y:S01]  /*dca0*/  NOP ;  /* 0x0000000000007918 */ /* 0x002fe20000000000 */
.L_x_355:
[----:B------:R-:W-:Y:S05]  /*dcb0*/  BSYNC B0 ;  /* 0x0000000000007941 */ /* 0x000fea0003800000 */
.L_x_354:
[----:B------:R-:W2:Y:S04]  /*dcc0*/  LDL.LU R0, [R1] ;  /* 0x0000000001007983 */ /* 0x000ea80000300800 */
[----:B------:R-:W3:Y:S01]  /*dcd0*/  LDL.LU R3, [R1+0x8] ;  /* 0x0000080001037983 */ /* 0x000ee20000300800 */
[----:B--2---:R-:W-:-:S05]  /*dce0*/  VIADD R0, R0, 0x1 ;  /* 0x0000000100007836 */ /* 0x004fca0000000000 */
[----:B------:R-:W-:-:S04]  /*dcf0*/  ISETP.NE.AND P0, PT, R0, 0x2, PT ;  /* 0x000000020000780c */ /* 0x000fc80003f05270 */
[----:B------:R-:W-:Y:S02]  /*dd00*/  SEL R2, RZ, 0x1, P0 ;  /* 0x00000001ff027807 */ /* 0x000fe40000000000 */
[----:B------:R-:W-:Y:S02]  /*dd10*/  SEL R0, R0, RZ, P0 ;  /* 0x000000ff00007207 */ /* 0x000fe40000000000 */
[----:B---3--:R-:W-:-:S05]  /*dd20*/  LOP3.LUT R3, R3, R2, RZ, 0x3c, !PT ;  /* 0x0000000203037212 */ /* 0x008fca00078e3cff */
[----:B------:R1:W-:Y:S04]  /*dd30*/  STL [R1+0x8], R3 ;  /* 0x0000080301007387 */ /* 0x0003e80000100800 */
[----:B------:R1:W-:Y:S02]  /*dd40*/  STL [R1], R0 ;  /* 0x0000000001007387 */ /* 0x0003e40000100800 */
.L_x_311:
[----:B------:R-:W-:Y:S05]  /*dd50*/  BSYNC B6 ;  /* 0x0000000000067941 */ /* 0x000fea0003800000 */
.L_x_309:
[----:B------:R-:W-:-:S03]  /*dd60*/  UMOV UR4, 0xffffffff ;  /* 0xffffffff00047882 */ /* 0x000fc60000000000 */
[----:B------:R-:W-:Y:S05]  /*dd70*/  BRA.DIV UR4, `(.L_x_358) ;  /* 0x0000001204ec7947 */ /* 0x000fea000b800000 */
[----:B------:R2:W3:Y:S04]  /*dd80*/  SHFL.IDX PT, R4, R16, RZ, 0x1f ;  /* 0x00001fff10047589 */ /* 0x0004e800000e0000 */
[----:B------:R2:W4:Y:S02]  /*dd90*/  SHFL.IDX PT, R5, R16, 0x1, 0x1f ;  /* 0x00201f0010057f89 */ /* 0x00052400000e0000 */
.L_x_404:
[----:B01----:R-:W0:Y:S01]  /*dda0*/  S2R R0, SR_TID.X ;  /* 0x0000000000007919 */ /* 0x003e220000002100 */
[----:B------:R-:W-:Y:S01]  /*ddb0*/  ULDC UR4, c[0x0][0xc14] ;  /* 0x0003050000047ab9 */ /* 0x000fe20000000800 */
[----:B------:R-:W-:Y:S01]  /*ddc0*/  BSSY B0, `(.L_x_359) ;  /* 0x000000c000007945 */ /* 0x000fe20003800000 */
[----:B------:R-:W-:Y:S01]  /*ddd0*/  IMAD.MOV.U32 R3, RZ, RZ, RZ ;  /* 0x000000ffff037224 */ /* 0x000fe200078e00ff */
[----:B0-----:R-:W-:Y:S01]  /*dde0*/  LOP3.LUT R9, R0, 0x1f, RZ, 0xc0, !PT ;  /* 0x0000001f00097812 */ /* 0x001fe200078ec0ff */
[----:B------:R-:W-:-:S03]  /*ddf0*/  IMAD.U32 R0, RZ, RZ, UR4 ;  /* 0x00000004ff007e24 */ /* 0x000fc6000f8e00ff */
[C---:B------:R-:W-:Y:S01]  /*de00*/  ISETP.NE.AND P0, PT, R9.reuse, 0x1f, PT ;  /* 0x0000001f0900780c */ /* 0x040fe20003f05270 */
[----:B------:R-:W-:-:S05]  /*de10*/  IMAD.IADD R7, R9, 0x1, R19 ;  /* 0x0000000109077824 */ /* 0x000fca00078e0213 */
[----:B------:R-:W-:-:S13]  /*de20*/  ISETP.GE.OR P0, PT, R7, R0, !P0 ;  /* 0x000000000700720c */ /* 0x000fda0004706670 */
[----:B------:R-:W-:Y:S05]  /*de30*/  @P0 BRA `(.L_x_360) ;  /* 0x0000000000100947 */ /* 0x000fea0003800000 */
[----:B------:R-:W0:Y:S01]  /*de40*/  LDC.64 R2, c[0x0][0xc58] ;  /* 0x00031600ff027b82 */ /* 0x000e220000000a00 */
[----:B------:R-:W-:Y:S01]  /*de50*/  ULDC.64 UR4, c[0x0][0x208] ;  /* 0x0000820000047ab9 */ /* 0x000fe20000000a00 */
[----:B0-----:R-:W-:-:S06]  /*de60*/  IMAD.WIDE R2, R7, 0x4, R2 ;  /* 0x0000000407027825 */ /* 0x001fcc00078e0202 */
[----:B------:R0:W5:Y:S02]  /*de70*/  LDG.E R3, desc[UR4][R2.64] ;  /* 0x0000000402037981 */ /* 0x000164000c1e1900 */
.L_x_360:
[----:B------:R-:W-:Y:S05]  /*de80*/  BSYNC B0 ;  /* 0x0000000000007941 */ /* 0x000fea0003800000 */
.L_x_359:
[----:B------:R-:W-:-:S03]  /*de90*/  UMOV UR4, 0xffffffff ;  /* 0xffffffff00047882 */ /* 0x000fc60000000000 */
[----:B------:R-:W-:Y:S05]  /*dea0*/  BRA.DIV UR4, `(.L_x_361) ;  /* 0x0000001204ec7947 */ /* 0x000fea000b800000 */
[----:B-----5:R-:W1:Y:S01]  /*deb0*/  SHFL.UP PT, R14, R3, 0x1, RZ ;  /* 0x04200000030e7989 */ /* 0x020e6200000e00ff */
[C---:B------:R-:W-:Y:S02]  /*dec0*/  ISETP.NE.AND P0, PT, R9.reuse, RZ, PT ;  /* 0x000000ff0900720c */ /* 0x040fe40003f05270 */
[C---:B------:R-:W-:Y:S02]  /*ded0*/  ISETP.GE.U32.AND P1, PT, R9.reuse, 0x2, PT ;  /* 0x000000020900780c */ /* 0x040fe40003f26070 */
[----:B-1----:R-:W-:Y:S02]  /*dee0*/  SEL R14, R14, RZ, P0 ;  /* 0x000000ff0e0e7207 */ /* 0x002fe40000000000 */
[----:B------:R-:W-:-:S03]  /*def0*/  ISETP.GE.U32.AND P0, PT, R9, 0x4, PT ;  /* 0x000000040900780c */ /* 0x000fc60003f06070 */
[----:B------:R-:W-:-:S05]  /*df00*/  IMAD.IADD R13, R3, 0x1, R14 ;  /* 0x00000001030d7824 */ /* 0x000fca00078e020e */
[----:B------:R-:W1:Y:S02]  /*df10*/  SHFL.UP PT, R14, R13, 0x2, RZ ;  /* 0x044000000d0e7989 */ /* 0x000e6400000e00ff */
[----:B-1----:R-:W-:Y:S02]  /*df20*/  SEL R6, R14, RZ, P1 ;  /* 0x000000ff0e067207 */ /* 0x002fe40000800000 */
[----:B------:R-:W-:Y:S02]  /*df30*/  ISETP.GE.U32.AND P1, PT, R9, 0x8, PT ;  /* 0x000000080900780c */ /* 0x000fe40003f26070 */
[----:B------:R-:W-:-:S05]  /*df40*/  IADD3 R6, R13, R6, RZ ;  /* 0x000000060d067210 */ /* 0x000fca0007ffe0ff */
[----:B------:R-:W1:Y:S02]  /*df50*/  SHFL.UP PT, R14, R6, 0x4, RZ ;  /* 0x04800000060e7989 */ /* 0x000e6400000e00ff */
[----:B-1----:R-:W-:Y:S02]  /*df60*/  SEL R7, R14, RZ, P0 ;  /* 0x000000ff0e077207 */ /* 0x002fe40000000000 */
[----:B------:R-:W-:-:S03]  /*df70*/  ISETP.GE.U32.AND P0, PT, R9, 0x10, PT ;  /* 0x000000100900780c */ /* 0x000fc60003f06070 */
[----:B------:R-:W-:-:S05]  /*df80*/  IMAD.IADD R7, R6, 0x1, R7 ;  /* 0x0000000106077824 */ /* 0x000fca00078e0207 */
[----:B------:R-:W1:Y:S02]  /*df90*/  SHFL.UP PT, R14, R7, 0x8, RZ ;  /* 0x05000000070e7989 */ /* 0x000e6400000e00ff */
[----:B-1----:R-:W-:-:S05]  /*dfa0*/  SEL R8, R14, RZ, P1 ;  /* 0x000000ff0e087207 */ /* 0x002fca0000800000 */
[----:B------:R-:W-:-:S05]  /*dfb0*/  IMAD.IADD R8, R7, 0x1, R8 ;  /* 0x0000000107087824 */ /* 0x000fca00078e0208 */
[----:B------:R-:W1:Y:S02]  /*dfc0*/  SHFL.UP PT, R14, R8, 0x10, RZ ;  /* 0x06000000080e7989 */ /* 0x000e6400000e00ff */
[----:B-1----:R-:W-:-:S05]  /*dfd0*/  SEL R9, R14, RZ, P0 ;  /* 0x000000ff0e097207 */ /* 0x002fca0000000000 */
[----:B0-----:R-:W-:-:S05]  /*dfe0*/  IMAD.IADD R2, R8, 0x1, R9 ;  /* 0x0000000108027824 */ /* 0x001fca00078e0209 */
[----:B------:R0:W1:Y:S02]  /*dff0*/  SHFL.IDX PT, R14, R2, 0x1f, 0x1f ;  /* 0x03e01f00020e7f89 */ /* 0x00006400000e0000 */
.L_x_412:
[----:B------:R-:W-:Y:S02]  /*e000*/  ULDC UR4, c[0x0][0xc10] ;  /* 0x0003040000047ab9 */ /* 0x000fe40000000800 */
[----:B--2---:R-:W-:-:S04]  /*e010*/  IMAD.U32 R16, RZ, RZ, UR4 ;  /* 0x00000004ff107e24 */ /* 0x004fc8000f8e00ff */
[----:B-1----:R-:W-:-:S04]  /*e020*/  IMAD R6, R14, R16, RZ ;  /* 0x000000100e067224 */ /* 0x002fc800078e02ff */
[----:B----4-:R-:W-:-:S05]  /*e030*/  IMAD.IADD R5, R5, 0x1, R6 ;  /* 0x0000000105057824 */ /* 0x010fca00078e0206 */
[----:B---3--:R-:W-:-:S13]  /*e040*/  ISETP.GT.AND P0, PT, R5, R4, PT ;  /* 0x000000040500720c */ /* 0x008fda0003f04270 */
[----:B------:R-:W-:Y:S05]  /*e050*/  @P0 BRA `(.L_x_362) ;  /* 0x0000000000b80947 */ /* 0x000fea0003800000 */
[----:B------:R-:W1:Y:S02]  /*e060*/  LDC R0, c[0x0][0xc14] ;  /* 0x00030500ff007b82 */ /* 0x000e640000000800 */
.L_x_367:
[----:B------:R-:W-:-:S05]  /*e070*/  VIADD R19, R19, 0x1f ;  /* 0x0000001f13137836 */ /* 0x000fca0000000000 */
[----:B-1----:R-:W-:-:S13]  /*e080*/  ISETP.GE.AND P0, PT, R19, R0, PT ;  /* 0x000000001300720c */ /* 0x002fda0003f06270 */
[----:B------:R-:W-:Y:S05]  /*e090*/  @P0 BRA `(.L_x_363) ;  /* 0x0000000400600947 */ /* 0x000fea0003800000 */
[----:B0-----:R-:W0:Y:S01]  /*e0a0*/  S2R R2, SR_TID.X ;  /* 0x0000000000027919 */ /* 0x001e220000002100 */
[----:B------:R-:W-:Y:S01]  /*e0b0*/  BSSY B0, `(.L_x_364) ;  /* 0x000000b000007945 */ /* 0x000fe20003800000 */
[----:B------:R-:W-:Y:S01]  /*e0c0*/  IMAD.MOV.U32 R3, RZ, RZ, RZ ;  /* 0x000000ffff037224 */ /* 0x000fe200078e00ff */
[----:B0-----:R-:W-:-:S04]  /*e0d0*/  LOP3.LUT R8, R2, 0x1f, RZ, 0xc0, !PT ;  /* 0x0000001f02087812 */ /* 0x001fc800078ec0ff */
[C---:B------:R-:W-:Y:S02]  /*e0e0*/  ISETP.NE.AND P1, PT, R8.reuse, 0x1f, PT ;  /* 0x0000001f0800780c */ /* 0x040fe40003f25270 */
[----:B------:R-:W-:-:S04]  /*e0f0*/  IADD3 R7, R8, R19, RZ ;  /* 0x0000001308077210 */ /* 0x000fc80007ffe0ff */
[----:B------:R-:W-:-:S13]  /*e100*/  ISETP.GE.OR P0, PT, R7, R0, !P1 ;  /* 0x000000000700720c */ /* 0x000fda0004f06670 */
[----:B------:R-:W-:Y:S05]  /*e110*/  @P0 BRA `(.L_x_365) ;  /* 0x0000000000100947 */ /* 0x000fea0003800000 */
[----:B------:R-:W0:Y:S01]  /*e120*/  LDC.64 R2, c[0x0][0xc58] ;  /* 0x00031600ff027b82 */ /* 0x000e220000000a00 */
[----:B------:R-:W-:Y:S01]  /*e130*/  ULDC.64 UR4, c[0x0][0x208] ;  /* 0x0000820000047ab9 */ /* 0x000fe20000000a00 */
[----:B0-----:R-:W-:-:S06]  /*e140*/  IMAD.WIDE R2, R7, 0x4, R2 ;  /* 0x0000000407027825 */ /* 0x001fcc00078e0202 */
[----:B------:R0:W5:Y:S02]  /*e150*/  LDG.E R3, desc[UR4][R2.64] ;  /* 0x0000000402037981 */ /* 0x000164000c1e1900 */
.L_x_365:
[----:B------:R-:W-:Y:S05]  /*e160*/  BSYNC B0 ;  /* 0x0000000000007941 */ /* 0x000fea0003800000 */
.L_x_364:
[----:B------:R-:W-:-:S03]  /*e170*/  UMOV UR4, 0xffffffff ;  /* 0xffffffff00047882 */ /* 0x000fc60000000000 */
[----:B------:R-:W-:Y:S05]  /*e180*/  BRA.DIV UR4, `(.L_x_366) ;  /* 0x0000001604047947 */ /* 0x000fea000b800000 */
[----:B-----5:R-:W1:Y:S01]  /*e190*/  SHFL.UP PT, R14, R3, 0x1, RZ ;  /* 0x04200000030e7989 */ /* 0x020e6200000e00ff */
[C---:B------:R-:W-:Y:S02]  /*e1a0*/  ISETP.NE.AND P0, PT, R8.reuse, RZ, PT ;  /* 0x000000ff0800720c */ /* 0x040fe40003f05270 */
[----:B------:R-:W-:Y:S02]  /*e1b0*/  ISETP.GE.U32.AND P1, PT, R8, 0x2, PT ;  /* 0x000000020800780c */ /* 0x000fe40003f26070 */
[----:B-1----:R-:W-:Y:S02]  /*e1c0*/  SEL R14, R14, RZ, P0 ;  /* 0x000000ff0e0e7207 */ /* 0x002fe40000000000 */
        /* <DEDUP_REMOVED lines=16> */
[----:B------:R0:W1:Y:S02]  /*e2d0*/  SHFL.IDX PT, R14, R2, 0x1f, 0x1f ;  /* 0x03e01f00020e7f89 */ /* 0x00006400000e0000 */
.L_x_420:
[----:B------:R-:W-:Y:S02]  /*e2e0*/  ULDC UR4, c[0x0][0xc10] ;  /* 0x0003040000047ab9 */ /* 0x000fe40000000800 */
[----:B------:R-:W-:-:S05]  /*e2f0*/  MOV R16, UR4 ;  /* 0x0000000400107c02 */ /* 0x000fca0008000f00 */
[----:B-1----:R-:W-:-:S04]  /*e300*/  IMAD R6, R14, R16, RZ ;  /* 0x000000100e067224 */ /* 0x002fc800078e02ff */
[----:B------:R-:W-:-:S05]  /*e310*/  IMAD.IADD R5, R6, 0x1, R5 ;  /* 0x0000000106057824 */ /* 0x000fca00078e0205 */
[----:B------:R-:W-:-:S13]  /*e320*/  ISETP.GT.AND P0, PT, R5, R4, PT ;  /* 0x000000040500720c */ /* 0x000fda0003f04270 */
[----:B------:R-:W-:Y:S05]  /*e330*/  @!P0 BRA `(.L_x_367) ;  /* 0xfffffffc004c8947 */ /* 0x000fea000383ffff */
.L_x_362:
[----:B------:R-:W-:Y:S01]  /*e340*/  IMAD.IADD R6, R5, 0x1, -R6 ;  /* 0x0000000105067824 */ /* 0x000fe200078e0a06 */
[----:B------:R-:W-:-:S03]  /*e350*/  UMOV UR4, 0xffffffff ;  /* 0xffffffff00047882 */ /* 0x000fc60000000000 */
[----:B------:R-:W-:-:S05]  /*e360*/  IMAD R5, R2, R16, R6 ;  /* 0x0000001002057224 */ /* 0x000fca00078e0206 */
[----:B------:R-:W-:Y:S01]  /*e370*/  ISETP.GT.AND P6, PT, R5, R4, PT ;  /* 0x000000040500720c */ /* 0x000fe20003fc4270 */
[----:B------:R-:W-:-:S12]  /*e380*/  BRA.DIV UR4, `(.L_x_368) ;  /* 0x0000001604547947 */ /* 0x000fd8000b800000 */
[----:B------:R-:W-:-:S04]  /*e390*/  VOTE.ANY R7, PT, !P6 ;  /* 0x0000000000077806 */ /* 0x000fc800070e0100 */
[----:B------:R-:W1:Y:S02]  /*e3a0*/  POPC R5, R7 ;  /* 0x0000000700057309 */ /* 0x000e640000000000 */
[----:B-1----:R1:W2:Y:S02]  /*e3b0*/  SHFL.IDX PT, R17, R3, R5, 0x1f ;  /* 0x00001f0503117589 */ /* 0x0022a400000e0000 */
.L_x_424:
[----:B------:R-:W-:Y:S01]  /*e3c0*/  ISETP.NE.AND P0, PT, R7, RZ, PT ;  /* 0x000000ff0700720c */ /* 0x000fe20003f05270 */
[----:B------:R-:W-:-:S12]  /*e3d0*/  IMAD.MOV.U32 R14, RZ, RZ, RZ ;  /* 0x000000ffff0e7224 */ /* 0x000fd800078e00ff */
[----:B------:R-:W-:Y:S05]  /*e3e0*/  @!P0 BRA `(.L_x_369) ;  /* 0x0000000000108947 */ /* 0x000fea0003800000 */
[----:B------:R-:W-:Y:S01]  /*e3f0*/  UMOV UR4, 0xffffffff ;  /* 0xffffffff00047882 */ /* 0x000fe20000000000 */
[----:B------:R-:W-:Y:S02]  /*e400*/  VIADD R12, R5, 0xffffffff ;  /* 0xffffffff050c7836 */ /* 0x000fe40000000000 */
[----:B------:R-:W-:Y:S05]  /*e410*/  BRA.DIV UR4, `(.L_x_370) ;  /* 0x0000001604787947 */ /* 0x000fea000b800000 */
[----:B------:R3:W4:Y:S02]  /*e420*/  SHFL.IDX PT, R14, R2, R12, 0x1f ;  /* 0x00001f0c020e7589 */ /* 0x00072400000e0000 */
.L_x_369:
[-C--:B--2---:R-:W-:Y:S01]  /*e430*/  IABS R7, R17.reuse ;  /* 0x0000001100077213 */ /* 0x084fe20000000000 */
[----:B----4-:R-:W-:Y:S01]  /*e440*/  IMAD R16, R14, R16, R6 ;  /* 0x000000100e107224 */ /* 0x010fe200078e0206 */
[----:B------:R-:W-:Y:S01]  /*e450*/  IABS R6, R17 ;  /* 0x0000001100067213 */ /* 0x000fe20000000000 */
[----:B------:R-:W-:Y:S01]  /*e460*/  IMAD.IADD R19, R5, 0x1, R19 ;  /* 0x0000000105137824 */ /* 0x000fe200078e0213 */
[----:B------:R-:W2:Y:S03]  /*e470*/  I2F.RP R8, R7 ;  /* 0x0000000700087306 */ /* 0x000ea60000209400 */
[----:B------:R-:W-:-:S05]  /*e480*/  IMAD.MOV R6, RZ, RZ, -R6 ;  /* 0x000000ffff067224 */ /* 0x000fca00078e0a06 */
[----:B--2---:R-:W2:Y:S02]  /*e490*/  MUFU.RCP R8, R8 ;  /* 0x0000000800087308 */ /* 0x004ea40000001000 */
[----:B--2---:R-:W-:-:S06]  /*e4a0*/  VIADD R9, R8, 0xffffffe ;  /* 0x0ffffffe08097836 */ /* 0x004fcc0000000000 */
[----:B-1----:R-:W0:Y:S02]  /*e4b0*/  F2I.FTZ.U32.TRUNC.NTZ R3, R9 ;  /* 0x0000000900037305 */ /* 0x002e24000021f000 */
[----:B0--3--:R-:W-:-:S04]  /*e4c0*/  IMAD.MOV R2, RZ, RZ, -R3 ;  /* 0x000000ffff027224 */ /* 0x009fc800078e0a03 */
[----:B------:R-:W-:Y:S01]  /*e4d0*/  IMAD R11, R2, R7, RZ ;  /* 0x00000007020b7224 */ /* 0x000fe200078e02ff */
[----:B------:R-:W-:-:S05]  /*e4e0*/  MOV R2, RZ ;  /* 0x000000ff00027202 */ /* 0x000fca0000000f00 */
[----:B------:R-:W-:-:S04]  /*e4f0*/  IMAD.HI.U32 R3, R3, R11, R2 ;  /* 0x0000000b03037227 */ /* 0x000fc800078e0002 */
[----:B------:R-:W-:-:S05]  /*e500*/  IMAD.IADD R2, R4, 0x1, -R16 ;  /* 0x0000000104027824 */ /* 0x000fca00078e0a10 */
[----:B------:R-:W-:-:S05]  /*e510*/  IABS R4, R2 ;  /* 0x0000000200047213 */ /* 0x000fca0000000000 */
[----:B------:R-:W-:-:S04]  /*e520*/  IMAD.HI.U32 R3, R3, R4, RZ ;  /* 0x0000000403037227 */ /* 0x000fc800078e00ff */
[----:B------:R-:W-:-:S05]  /*e530*/  IMAD R4, R3, R6, R4 ;  /* 0x0000000603047224 */ /* 0x000fca00078e0204 */
[----:B------:R-:W-:-:S13]  /*e540*/  ISETP.GT.U32.AND P0, PT, R7, R4, PT ;  /* 0x000000040700720c */ /* 0x000fda0003f04070 */
[----:B------:R-:W-:Y:S02]  /*e550*/  @!P0 IMAD.IADD R4, R4, 0x1, -R7 ;  /* 0x0000000104048824 */ /* 0x000fe400078e0a07 */
[----:B------:R-:W-:-:S03]  /*e560*/  @!P0 VIADD R3, R3, 0x1 ;  /* 0x0000000103038836 */ /* 0x000fc60000000000 */
[----:B------:R-:W-:Y:S02]  /*e570*/  ISETP.GE.U32.AND P0, PT, R4, R7, PT ;  /* 0x000000070400720c */ /* 0x000fe40003f06070 */
[----:B------:R-:W-:-:S11]  /*e580*/  LOP3.LUT R4, R2, R17, RZ, 0x3c, !PT ;  /* 0x0000001102047212 */ /* 0x000fd600078e3cff */
[----:B------:R-:W-:Y:S01]  /*e590*/  @P0 VIADD R3, R3, 0x1 ;  /* 0x0000000103030836 */ /* 0x000fe20000000000 */
[----:B------:R-:W-:-:S13]  /*e5a0*/  ISETP.GE.AND P0, PT, R4, RZ, PT ;  /* 0x000000ff0400720c */ /* 0x000fda0003f06270 */
[----:B------:R-:W-:Y:S01]  /*e5b0*/  @!P0 IMAD.MOV R3, RZ, RZ, -R3 ;  /* 0x000000ffff038224 */ /* 0x000fe200078e0a03 */
[----:B------:R-:W-:-:S13]  /*e5c0*/  ISETP.NE.AND P0, PT, R17, RZ, PT ;  /* 0x000000ff1100720c */ /* 0x000fda0003f05270 */
[----:B------:R-:W-:-:S04]  /*e5d0*/  @!P0 LOP3.LUT R3, RZ, R17, RZ, 0x33, !PT ;  /* 0x00000011ff038212 */ /* 0x000fc800078e33ff */
[----:B------:R-:W-:Y:S01]  /*e5e0*/  IADD3 R4, -R3, RZ, RZ ;  /* 0x000000ff03047210 */ /* 0x000fe20007ffe1ff */
[----:B------:R-:W-:-:S04]  /*e5f0*/  IMAD.MOV.U32 R18, RZ, RZ, R3 ;  /* 0x000000ffff127224 */ /* 0x000fc800078e0003 */
[----:B------:R-:W-:Y:S01]  /*e600*/  IMAD R17, R17, R4, R2 ;  /* 0x0000000411117224 */ /* 0x000fe200078e0202 */
[----:B------:R-:W-:Y:S06]  /*e610*/  BRA `(.L_x_371) ;  /* 0x00000000001c7947 */ /* 0x000fec0003800000 */
.L_x_363:
[----:B------:R-:W-:Y:S01]  /*e620*/  UMOV UR4, URZ ;  /* 0x0000003f00047c82 */ /* 0x000fe20008000000 */
[----:B------:R-:W-:Y:S01]  /*e630*/  UMOV UR5, URZ ;  /* 0x0000003f00057c82 */ /* 0x000fe20008000000 */
[----:B------:R-:W-:Y:S01]  /*e640*/  ULDC UR6, c[0x0][0xc14] ;  /* 0x0003050000067ab9 */ /* 0x000fe20000000800 */
[----:B------:R-:W-:Y:S02]  /*e650*/  IMAD.MOV.U32 R16, RZ, RZ, R4 ;  /* 0x000000ffff107224 */ /* 0x000fe400078e0004 */
[----:B------:R-:W-:Y:S02]  /*e660*/  IMAD.U32 R17, RZ, RZ, UR4 ;  /* 0x00000004ff117e24 */ /* 0x000fe4000f8e00ff */
[----:B------:R-:W-:Y:S02]  /*e670*/  IMAD.U32 R18, RZ, RZ, UR5 ;  /* 0x00000005ff127e24 */ /* 0x000fe4000f8e00ff */
[----:B------:R-:W-:-:S07]  /*e680*/  IMAD.U32 R19, RZ, RZ, UR6 ;  /* 0x00000006ff137e24 */ /* 0x000fce000f8e00ff */
.L_x_371:
[----:B0-----:R-:W0:Y:S01]  /*e690*/  S2R R2, SR_TID.X ;  /* 0x0000000000027919 */ /* 0x001e220000002100 */
[----:B------:R-:W-:Y:S05]  /*e6a0*/  WARPSYNC.ALL ;  /* 0x0000000000007948 */ /* 0x000fea0003800000 */
[----:B------:R-:W-:Y:S01]  /*e6b0*/  BAR.SYNC.DEFER_BLOCKING 0x4, 0x120 ;  /* 0x0104800000007b1d */ /* 0x000fe20000010000 */
[----:B0-----:R-:W-:-:S04]  /*e6c0*/  LOP3.LUT R2, R2, 0x1f, RZ, 0xc0, !PT ;  /* 0x0000001f02027812 */ /* 0x001fc800078ec0ff */
[----:B------:R-:W-:-:S13]  /*e6d0*/  ISETP.NE.AND P0, PT, R2, RZ, PT ;  /* 0x000000ff0200720c */ /* 0x000fda0003f05270 */
[----:B------:R-:W0:Y:S01]  /*e6e0*/  @!P0 S2R R3, SR_CgaCtaId ;  /* 0x0000000000038919 */ /* 0x000e220000008800 */
[----:B------:R-:W-:-:S04]  /*e6f0*/  @!P0 MOV R2, 0x400 ;  /* 0x0000040000028802 */ /* 0x000fc80000000f00 */
[----:B0-----:R-:W-:-:S05]  /*e700*/  @!P0 LEA R2, R3, R2, 0x18 ;  /* 0x0000000203028211 */ /* 0x001fca00078ec0ff */
[----:B------:R1:W-:Y:S01]  /*e710*/  @!P0 STS.128 [R2+0x348d0], R16 ;  /* 0x0348d01002008388 */ /* 0x0003e20000000c00 */
[----:B------:R-:W-:Y:S06]  /*e720*/  BAR.ARV 0x5, 0x120 ;  /* 0x0144800000007b1d */ /* 0x000fec0000002000 */
[----:B------:R-:W-:-:S13]  /*e730*/  ISETP.GE.AND P0, PT, R19, R0, PT ;  /* 0x000000001300720c */ /* 0x000fda0003f06270 */
[----:B------:R-:W-:Y:S05]  /*e740*/  @!P0 BRA `(.L_x_372) ;  /* 0xffffffc000488947 */ /* 0x000fea000383ffff */
.L_x_307:
[----:B0-----:R-:W2:Y:S01]  /*e750*/  LDL.LU R0, [R1+0x28] ;  /* 0x0000280001007983 */ /* 0x001ea20000300800 */
[----:B------:R-:W-:Y:S01]  /*e760*/  BSSY B0, `(.L_x_373) ;  /* 0x000000b000007945 */ /* 0x000fe20003800000 */
[----:B------:R-:W0:Y:S01]  /*e770*/  S2R R5, SR_CgaCtaId ;  /* 0x0000000000057919 */ /* 0x000e220000008800 */
[----:B--2---:R-:W-:-:S04]  /*e780*/  IADD3 R0, R0, 0x1, RZ ;  /* 0x0000000100007810 */ /* 0x004fc80007ffe0ff */
[----:B-1----:R-:W-:-:S04]  /*e790*/  LEA.HI R2, R0, R0, RZ, 0x1 ;  /* 0x0000000000027211 */ /* 0x002fc800078f08ff */
[----:B------:R-:W-:-:S05]  /*e7a0*/  LOP3.LUT R3, R2, 0xfffffffe, RZ, 0xc0, !PT ;  /* 0xfffffffe02037812 */ /* 0x000fca00078ec0ff */
[----:B------:R-:W-:Y:S01]  /*e7b0*/  IMAD.IADD R3, R0, 0x1, -R3 ;  /* 0x0000000100037824 */ /* 0x000fe200078e0a03 */
[----:B------:R-:W-:-:S04]  /*e7c0*/  MOV R0, 0x400 ;  /* 0x0000040000007802 */ /* 0x000fc80000000f00 */
[----:B0-----:R-:W-:Y:S02]  /*e7d0*/  LEA R0, R5, R0, 0x18 ;  /* 0x0000000005007211 */ /* 0x001fe400078ec0ff */
[----:B------:R-:W-:-:S04]  /*e7e0*/  SHF.L.U32 R3, R3, 0x1f, RZ ;  /* 0x0000001f03037819 */ /* 0x000fc800000006ff */
[----:B------:R-:W0:Y:S02]  /*e7f0*/  SYNCS.PHASECHK.TRANS64.TRYWAIT P0, [R0+URZ+0x34820], R3 ;  /* 0x03482003000075a7 */ /* 0x000e24000800017f */
[----:B0-----:R-:W-:Y:S05]  /*e800*/  @!P0 BRA `(.L_x_374) ;  /* 0x0000001000a08947 */ /* 0x001fea0003800000 */
.L_x_427:
[----:B------:R-:W-:Y:S05]  /*e810*/  BSYNC B0 ;  /* 0x0000000000007941 */ /* 0x000fea0003800000 */
.L_x_373:
[----:B------:R-:W-:-:S03]  /*e820*/  UMOV UR4, 0xffffffff ;  /* 0xffffffff00047882 */ /* 0x000fc60000000000 */
[----:B------:R-:W-:Y:S05]  /*e830*/  BRA.DIV UR4, `(.L_x_375) ;  /* 0x0000001204a87947 */ /* 0x000fea000b800000 */
[----:B------:R-:W1:Y:S02]  /*e840*/  S2R R2, SR_TID.X ;  /* 0x0000000000027919 */ /* 0x000e640000002100 */
[----:B-1----:R-:W-:-:S04]  /*e850*/  SHF.R.U32.HI R2, RZ, 0x5, R2 ;  /* 0x00000005ff027819 */ /* 0x002fc80000011602 */
[----:B------:R-:W-:-:S05]  /*e860*/  LOP3.LUT R2, R2, 0x3, RZ, 0xc0, !PT ;  /* 0x0000000302027812 */ /* 0x000fca00078ec0ff */
[----:B------:R1:W2:Y:S02]  /*e870*/  SHFL.IDX PT, R14, R2, RZ, 0x1f ;  /* 0x00001fff020e7589 */ /* 0x0002a400000e0000 */
.L_x_430:
[----:B--2---:R-:W-:Y:S01]  /*e880*/  ISETP.NE.AND P0, PT, R14, RZ, PT ;  /* 0x000000ff0e00720c */ /* 0x004fe20003f05270 */
[----:B------:R-:W-:-:S12]  /*e890*/  BSSY B0, `(.L_x_376) ;  /* 0x0000029000007945 */ /* 0x000fd80003800000 */
[----:B------:R-:W-:Y:S05]  /*e8a0*/  @P0 BRA `(.L_x_377) ;  /* 0x00000000009c0947 */ /* 0x000fea0003800000 */
[----:B------:R-:W-:-:S03]  /*e8b0*/  UMOV UR4, 0xffffffff ;  /* 0xffffffff00047882 */ /* 0x000fc60000000000 */
[----:B------:R-:W-:Y:S05]  /*e8c0*/  BRA.DIV UR4, `(.L_x_378) ;  /* 0x0000001204b87947 */ /* 0x000fea000b800000 */
[----:B------:R-:W-:-:S13]  /*e8d0*/  ELECT P6, URZ, PT ;  /* 0x00000000003f782f */ /* 0x000fda00038c0000 */
.L_x_433:
[----:B------:R-:W-:Y:S05]  /*e8e0*/  @!P6 BRA `(.L_x_377) ;  /* 0x00000000008ce947 */ /* 0x000fea0003800000 */
[----:B-1----:R-:W2:Y:S02]  /*e8f0*/  LDL R2, [R1+0x30] ;  /* 0x0000300001027983 */ /* 0x002ea40000100800 */
[----:B--2---:R-:W-:-:S13]  /*e900*/  R2UR UR4, R2 ;  /* 0x00000000020472ca */ /* 0x004fda00000e0000 */
[----:B------:R-:W-:-:S06]  /*e910*/  ULOP3.LUT UR4, UR4, 0x2, URZ, 0xfc, !UPT ;  /* 0x0000000204047892 */ /* 0x000fcc000f8efc3f */
[----:B------:R-:W-:-:S05]  /*e920*/  IMAD.U32 R2, RZ, RZ, UR4 ;  /* 0x00000004ff027e24 */ /* 0x000fca000f8e00ff */
[----:B------:R-:W-:-:S13]  /*e930*/  ISETP.NE.AND P2, PT, R2, 0x3, PT ;  /* 0x000000030200780c */ /* 0x000fda0003f45270 */
[----:B------:R-:W-:Y:S05]  /*e940*/  @!P2 BRA `(.L_x_379) ;  /* 0x000000000004a947 */ /* 0x000fea0003800000 */
[----:B------:R-:W-:Y:S01]  /*e950*/  BPT.TRAP 0x1 ;  /* 0x000000040000795c */ /* 0x000fe20000300000 */
.L_x_379:
[----:B0-----:R-:W2:Y:S04]  /*e960*/  LDL R3, [R1] ;  /* 0x0000000001037983 */ /* 0x001ea80000100800 */
[----:B------:R-:W3:Y:S01]  /*e970*/  LDL.LU R7, [R1+0x8] ;  /* 0x0000080001077983 */ /* 0x000ee20000300800 */
[----:B------:R-:W-:-:S04]  /*e980*/  VIADD R2, R0, 0x34840 ;  /* 0x0003484000027836 */ /* 0x000fc80000000000 */
[C---:B--2---:R-:W-:Y:S02]  /*e990*/  IMAD R6, R3.reuse, 0x8, R2 ;  /* 0x0000000803067824 */ /* 0x044fe400078e0202 */
[----:B------:R-:W-:Y:S01]  /*e9a0*/  VIADD R3, R3, 0x1 ;  /* 0x0000000103037836 */ /* 0x000fe20000000000 */
[----:B---3--:R-:W-:-:S04]  /*e9b0*/  SHF.L.U32 R5, R7, 0x1f, RZ ;  /* 0x0000001f07057819 */ /* 0x008fc800000006ff */
[C---:B------:R-:W-:Y:S01]  /*e9c0*/  ISETP.NE.AND P1, PT, R3.reuse, 0x2, PT ;  /* 0x000000020300780c */ /* 0x040fe20003f25270 */
[----:B------:R-:W0:Y:S03]  /*e9d0*/  SYNCS.PHASECHK.TRANS64.TRYWAIT P0, [R6+URZ], R5 ;  /* 0x00000005060075a7 */ /* 0x000e26000800017f */
[----:B------:R-:W-:Y:S02]  /*e9e0*/  SEL R4, RZ, 0x1, P1 ;  /* 0x00000001ff047807 */ /* 0x000fe40000800000 */
[----:B------:R-:W-:Y:S02]  /*e9f0*/  SEL R3, R3, RZ, P1 ;  /* 0x000000ff03037207 */ /* 0x000fe40000800000 */
[----:B------:R-:W-:-:S03]  /*ea00*/  LOP3.LUT R4, R7, R4, RZ, 0x3c, !PT ;  /* 0x0000000407047212 */ /* 0x000fc600078e3cff */
[----:B------:R-:W-:Y:S01]  /*ea10*/  IMAD R7, R3, 0x8, R2 ;  /* 0x0000000803077824 */ /* 0x000fe200078e0202 */
[----:B------:R-:W-:Y:S01]  /*ea20*/  SHF.L.U32 R2, R4, 0x1f, RZ ;  /* 0x0000001f04027819 */ /* 0x000fe200000006ff */
[----:B0-----:R-:W-:Y:S06]  /*ea30*/  @!P0 BRA `(.L_x_380) ;  /* 0x00000010007c8947 */ /* 0x001fec0003800000 */
.L_x_434:
[----:B------:R-:W1:Y:S02]  /*ea40*/  SYNCS.PHASECHK.TRANS64.TRYWAIT P0, [R7+URZ], R2 ;  /* 0x00000002070075a7 */ /* 0x000e64000800017f */
[----:B-1----:R-:W-:Y:S05]  /*ea50*/  @!P0 BRA `(.L_x_381) ;  /* 0x0000001000888947 */ /* 0x002fea0003800000 */
.L_x_435:
[----:B------:R-:W-:Y:S05]  /*ea60*/  @!P2 BRA `(.L_x_382) ;  /* 0x000000000004a947 */ /* 0x000fea0003800000 */
[----:B------:R-:W-:Y:S01]  /*ea70*/  BPT.TRAP 0x1 ;  /* 0x000000040000795c */ /* 0x000fe20000300000 */
.L_x_382:
[----:B------:R-:W2:Y:S01]  /*ea80*/  LDL.LU R4, [R1] ;  /* 0x0000000001047983 */ /* 0x000ea20000300800 */
[----:B------:R-:W-:-:S05]  /*ea90*/  IADD3 R0, R0, 0x34860, RZ ;  /* 0x0003486000007810 */ /* 0x000fca0007ffe0ff */
[----:B--2---:R-:W-:-:S04]  /*eaa0*/  IMAD R4, R4, 0x8, R0 ;  /* 0x0000000804047824 */ /* 0x004fc800078e0200 */
[----:B------:R-:W2:Y:S02]  /*eab0*/  SYNCS.PHASECHK.TRANS64.TRYWAIT P0, [R4+URZ], R5 ;  /* 0x00000005040075a7 */ /* 0x000ea4000800017f */
[----:B--2---:R-:W-:Y:S05]  /*eac0*/  @!P0 BRA `(.L_x_383) ;  /* 0x0000001000808947 */ /* 0x004fea0003800000 */
.L_x_436:
[----:B------:R-:W-:-:S07]  /*ead0*/  IMAD R3, R3, 0x8, R0 ;  /* 0x0000000803037824 */ /* 0x000fce00078e0200 */
.L_x_384:
[----:B---3--:R3:W4:Y:S02]  /*eae0*/  SYNCS.PHASECHK.TRANS64.TRYWAIT P0, [R3+URZ], R2 ;  /* 0x00000002030075a7 */ /* 0x008724000800017f */
[----:B----4-:R-:W-:Y:S05]  /*eaf0*/  @!P0 NANOSLEEP.SYNCS 0x989680 ;  /* 0x009896800000895d */ /* 0x010fea0003900000 */
[----:B------:R-:W4:Y:S02]  /*eb00*/  @!P0 SYNCS.PHASECHK.TRANS64 P0, [R3+URZ], R2 ;  /* 0x00000002030085a7 */ /* 0x000f24000800007f */
[----:B----4-:R-:W-:Y:S05]  /*eb10*/  @!P0 BRA `(.L_x_384) ;  /* 0xfffffffc00f08947 */ /* 0x010fea000383ffff */
.L_x_377:
[----:B------:R-:W-:Y:S05]  /*eb20*/  BSYNC B0 ;  /* 0x0000000000007941 */ /* 0x000fea0003800000 */
.L_x_376:
[----:B------:R-:W-:Y:S05]  /*eb30*/  EXIT ;  /* 0x000000000000794d */ /* 0x000fea0003800000 */
.L_x_261:
[----:B0-----:R0:W1:Y:S02]  /*eb40*/  SYNCS.PHASECHK.TRANS64.TRYWAIT P1, [R0+URZ+0x34800], R3 ;  /* 0x03480003000075a7 */ /* 0x001064000802017f */
[----:B-1----:R-:W-:Y:S05]  /*eb50*/  @!P1 NANOSLEEP.SYNCS 0x989680 ;  /* 0x009896800000995d */ /* 0x002fea0003900000 */
[----:B------:R-:W1:Y:S02]  /*eb60*/  @!P1 SYNCS.PHASECHK.TRANS64 P1, [R0+URZ+0x34800], R3 ;  /* 0x03480003000095a7 */ /* 0x000e64000802007f */
[----:B-1----:R-:W-:Y:S05]  /*eb70*/  @!P1 BRA `(.L_x_261) ;  /* 0xfffffffc00f09947 */ /* 0x002fea000383ffff */
[----:B------:R-:W-:Y:S05]  /*eb80*/  BRA `(.L_x_385) ;  /* 0xffffff2800c47947 */ /* 0x000fea000383ffff */
.L_x_265:
[----:B-1----:R1:W2:Y:S02]  /*eb90*/  SYNCS.PHASECHK.TRANS64.TRYWAIT P2, [R3+URZ+0x34830], R4 ;  /* 0x03483004030075a7 */ /* 0x0022a4000804017f */
[----:B--2---:R-:W-:Y:S05]  /*eba0*/  @!P2 NANOSLEEP.SYNCS 0x989680 ;  /* 0x009896800000a95d */ /* 0x004fea0003900000 */
[----:B------:R-:W2:Y:S02]  /*ebb0*/  @!P2 SYNCS.PHASECHK.TRANS64 P2, [R3+URZ+0x34830], R4 ;  /* 0x034830040300a5a7 */ /* 0x000ea4000804007f */
[----:B--2---:R-:W-:Y:S05]  /*ebc0*/  @!P2 BRA `(.L_x_265) ;  /* 0xfffffffc00f0a947 */ /* 0x004fea000383ffff */
[----:B------:R-:W-:Y:S05]  /*ebd0*/  BRA `(.L_x_264) ;  /* 0xffffff2800e87947 */ /* 0x000fea000383ffff */
.L_x_270:
[----:B-1----:R-:W-:-:S04]  /*ebe0*/  IMAD.U32 R9, RZ, RZ, UR7 ;  /* 0x00000007ff097e24 */ /* 0x002fc8000f8e00ff */
[----:B------:R1:W2:Y:S03]  /*ebf0*/  SYNCS.PHASECHK.TRANS64.TRYWAIT P2, [R9+URZ+0x34830], R6 ;  /* 0x03483006090075a7 */ /* 0x0002a6000804017f */
[----:B--2---:R-:W-:Y:S05]  /*ec00*/  @!P2 NANOSLEEP.SYNCS 0x989680 ;  /* 0x009896800000a95d */ /* 0x004fea0003900000 */
[----:B------:R-:W2:Y:S02]  /*ec10*/  @!P2 SYNCS.PHASECHK.TRANS64 P2, [R9+URZ+0x34830], R6 ;  /* 0x034830060900a5a7 */ /* 0x000ea4000804007f */
[----:B--2---:R-:W-:Y:S05]  /*ec20*/  @!P2 BRA `(.L_x_270) ;  /* 0xfffffffc00eca947 */ /* 0x004fea000383ffff */
[----:B------:R-:W-:Y:S05]  /*ec30*/  BRA `(.L_x_269) ;  /* 0xffffff5800907947 */ /* 0x000fea000383ffff */
.L_x_274:
[----:B---3--:R3:W4:Y:S02]  /*ec40*/  SYNCS.PHASECHK.TRANS64.TRYWAIT P2, [R10+URZ+0x34850], R5 ;  /* 0x034850050a0075a7 */ /* 0x008724000804017f */
[----:B----4-:R-:W-:Y:S05]  /*ec50*/  @!P2 NANOSLEEP.SYNCS 0x989680 ;  /* 0x009896800000a95d */ /* 0x010fea0003900000 */
[----:B------:R-:W4:Y:S02]  /*ec60*/  @!P2 SYNCS.PHASECHK.TRANS64 P2, [R10+URZ+0x34850], R5 ;  /* 0x034850050a00a5a7 */ /* 0x000f24000804007f */
[----:B----4-:R-:W-:Y:S05]  /*ec70*/  @!P2 BRA `(.L_x_274) ;  /* 0xfffffffc00f0a947 */ /* 0x010fea000383ffff */
[----:B------:R-:W-:Y:S05]  /*ec80*/  BRA `(.L_x_273) ;  /* 0xffffff6000c07947 */ /* 0x000fea000383ffff */
.L_x_279:
[----:B-1----:R1:W2:Y:S02]  /*ec90*/  SYNCS.PHASECHK.TRANS64.TRYWAIT P0, [R20+URZ+0x34850], R5 ;  /* 0x03485005140075a7 */ /* 0x0022a4000800017f */
[----:B--2---:R-:W-:Y:S05]  /*eca0*/  @!P0 NANOSLEEP.SYNCS 0x989680 ;  /* 0x009896800000895d */ /* 0x004fea0003900000 */
[----:B------:R-:W2:Y:S02]  /*ecb0*/  @!P0 SYNCS.PHASECHK.TRANS64 P0, [R20+URZ+0x34850], R5 ;  /* 0x03485005140085a7 */ /* 0x000ea4000800007f */
[----:B--2---:R-:W-:Y:S05]  /*ecc0*/  @!P0 BRA `(.L_x_279) ;  /* 0xfffffffc00f08947 */ /* 0x004fea000383ffff */
[----:B------:R-:W-:Y:S05]  /*ecd0*/  BRA `(.L_x_278) ;  /* 0xffffff8400907947 */ /* 0x000fea000383ffff */
.L_x_318:
[----:B------:R-:W0:Y:S01]  /*ece0*/  S2R R7, SR_TID.X ;  /* 0x0000000000077919 */ /* 0x000e220000002100 */
[----:B------:R-:W-:Y:S01]  /*ecf0*/  BSSY B0, `(.L_x_386) ;  /* 0x000000a000007945 */ /* 0x000fe20003800000 */
[----:B------:R-:W-:Y:S01]  /*ed00*/  IMAD.MOV.U32 R12, RZ, RZ, RZ ;  /* 0x000000ffff0c7224 */ /* 0x000fe200078e00ff */
[----:B------:R-:W-:Y:S01]  /*ed10*/  MOV R15, 0xffffffff ;  /* 0xffffffff000f7802 */ /* 0x000fe20000000f00 */
[----:B------:R-:W-:Y:S01]  /*ed20*/  IMAD.MOV.U32 R11, RZ, RZ, 0x1f ;  /* 0x0000001fff0b7424 */ /* 0x000fe200078e00ff */
[----:B0-----:R-:W-:-:S04]  /*ed30*/  SHF.R.U32.HI R7, RZ, 0x5, R7 ;  /* 0x00000005ff077819 */ /* 0x001fc80000011607 */
[----:B------:R-:W-:-:S05]  /*ed40*/  LOP3.LUT R7, R7, 0x3, RZ, 0xc0, !PT ;  /* 0x0000000307077812 */ /* 0x000fca00078ec0ff */
[----:B------:R-:W-:-:S07]  /*ed50*/  IMAD.MOV.U32 R13, RZ, RZ, R7 ;  /* 0x000000ffff0d7224 */ /* 0x000fce00078e0007 */
[----:B------:R-:W-:Y:S05]  /*ed60*/  WARPSYNC.COLLECTIVE R15, `(.L_x_387) ;  /* 0x000000000f087348 */ /* 0x000fea0003c00000 */
[----:B------:R0:W1:Y:S02]  /*ed70*/  SHFL.IDX P6, R14, R13, R12, R11 ;  /* 0x0000000c0d0e7389 */ /* 0x00006400000c000b */
[----:B01----:R-:W-:Y:S01]  /*ed80*/  ENDCOLLECTIVE ;  /* 0x000000000000791b */ /* 0x003fe20003800000 */
.L_x_387:
[----:B------:R-:W-:Y:S05]  /*ed90*/  BSYNC B0 ;  /* 0x0000000000007941 */ /* 0x000fea0003800000 */
.L_x_386:
[----:B------:R-:W-:Y:S05]  /*eda0*/  BRA `(.L_x_388) ;  /* 0xffffffc800287947 */ /* 0x000fea000383ffff */
.L_x_319:
[----:B------:R-:W-:Y:S01]  /*edb0*/  BSSY B0, `(.L_x_389) ;  /* 0x0000006000007945 */ /* 0x000fe20003800000 */
[----:B------:R-:W-:-:S07]  /*edc0*/  IMAD.MOV.U32 R15, RZ, RZ, -0x1 ;  /* 0xffffffffff0f7424 */ /* 0x000fce00078e00ff */
[----:B------:R-:W-:Y:S05]  /*edd0*/  WARPSYNC.COLLECTIVE R15, `(.L_x_390) ;  /* 0x000000000f0c7348 */ /* 0x000fea0003c00000 */
[----:B------:R-:W-:Y:S02]  /*ede0*/  ELECT P6, UR62, PT ;  /* 0x00000000003e782f */ /* 0x000fe400038c0000 */
[----:B------:R-:W-:Y:S01]  /*edf0*/  MOV R14, UR62 ;  /* 0x0000003e000e7c02 */ /* 0x000fe20008000f00 */
[----:B------:R-:W-:Y:S10]  /*ee00*/  ENDCOLLECTIVE ;  /* 0x000000000000791b */ /* 0x000ff40003800000 */
.L_x_390:
[----:B------:R-:W-:Y:S05]  /*ee10*/  BSYNC B0 ;  /* 0x0000000000007941 */ /* 0x000fea0003800000 */
.L_x_389:
[----:B------:R-:W-:Y:S05]  /*ee20*/  BRA `(.L_x_391) ;  /* 0xffffffc800207947 */ /* 0x000fea000383ffff */
.L_x_322:
[----:B0-----:R0:W1:Y:S02]  /*ee30*/  SYNCS.PHASECHK.TRANS64.TRYWAIT P0, [R8+URZ+0x34840], R9 ;  /* 0x03484009080075a7 */ /* 0x001064000800017f */
[----:B-1----:R-:W-:Y:S05]  /*ee40*/  @!P0 NANOSLEEP.SYNCS 0x989680 ;  /* 0x009896800000895d */ /* 0x002fea0003900000 */
[----:B------:R-:W1:Y:S02]  /*ee50*/  @!P0 SYNCS.PHASECHK.TRANS64 P0, [R8+URZ+0x34840], R9 ;  /* 0x03484009080085a7 */ /* 0x000e64000800007f */
[----:B-1----:R-:W-:Y:S05]  /*ee60*/  @!P0 BRA `(.L_x_322) ;  /* 0xfffffffc00f08947 */ /* 0x002fea000383ffff */
[----:B------:R-:W-:Y:S05]  /*ee70*/  BRA `(.L_x_392) ;  /* 0xffffffc800947947 */ /* 0x000fea000383ffff */
.L_x_325:
[----:B0-----:R-:W0:Y:S01]  /*ee80*/  S2R R9, SR_CgaCtaId ;  /* 0x0000000000097919 */ /* 0x001e220000008800 */
[----:B------:R-:W-:-:S04]  /*ee90*/  MOV R8, 0x400 ;  /* 0x0000040000087802 */ /* 0x000fc80000000f00 */
[----:B0-----:R-:W-:-:S04]  /*eea0*/  LEA R8, R9, R8, 0x18 ;  /* 0x0000000809087211 */ /* 0x001fc800078ec0ff */
[----:B------:R0:W1:Y:S03]  /*eeb0*/  SYNCS.PHASECHK.TRANS64.TRYWAIT P0, [R8+URZ+0x34820], R6 ;  /* 0x03482006080075a7 */ /* 0x000066000800017f */
[----:B-1----:R-:W-:Y:S05]  /*eec0*/  @!P0 NANOSLEEP.SYNCS 0x989680 ;  /* 0x009896800000895d */ /* 0x002fea0003900000 */
[----:B------:R-:W1:Y:S02]  /*eed0*/  @!P0 SYNCS.PHASECHK.TRANS64 P0, [R8+URZ+0x34820], R6 ;  /* 0x03482006080085a7 */ /* 0x000e64000800007f */
[----:B-1----:R-:W-:Y:S05]  /*eee0*/  @!P0 BRA `(.L_x_325) ;  /* 0xfffffffc00e48947 */ /* 0x002fea000383ffff */
[----:B------:R-:W-:Y:S05]  /*eef0*/  BRA `(.L_x_393) ;  /* 0xffffffcc00e47947 */ /* 0x000fea000383ffff */
.L_x_333:
[----:B0-----:R0:W1:Y:S02]  /*ef00*/  SYNCS.PHASECHK.TRANS64.TRYWAIT P0, [R2+URZ+0x34840], R3 ;  /* 0x03484003020075a7 */ /* 0x001064000800017f */
[----:B-1----:R-:W-:Y:S05]  /*ef10*/  @!P0 NANOSLEEP.SYNCS 0x989680 ;  /* 0x009896800000895d */ /* 0x002fea0003900000 */
[----:B------:R-:W1:Y:S02]  /*ef20*/  @!P0 SYNCS.PHASECHK.TRANS64 P0, [R2+URZ+0x34840], R3 ;  /* 0x03484003020085a7 */ /* 0x000e64000800007f */
[----:B-1----:R-:W-:Y:S05]  /*ef30*/  @!P0 BRA `(.L_x_333) ;  /* 0xfffffffc00f08947 */ /* 0x002fea000383ffff */
[----:B------:R-:W-:Y:S05]  /*ef40*/  BRA `(.L_x_394) ;  /* 0xffffffd000a47947 */ /* 0x000fea000383ffff */
.L_x_335:
[----:B0-----:R0:W1:Y:S02]  /*ef50*/  SYNCS.PHASECHK.TRANS64.TRYWAIT P0, [R3+URZ+0x60], R2 ;  /* 0x00006002030075a7 */ /* 0x001064000800017f */
[----:B-1----:R-:W-:Y:S05]  /*ef60*/  @!P0 NANOSLEEP.SYNCS 0x989680 ;  /* 0x009896800000895d */ /* 0x002fea0003900000 */
[----:B------:R-:W1:Y:S02]  /*ef70*/  @!P0 SYNCS.PHASECHK.TRANS64 P0, [R3+URZ+0x60], R2 ;  /* 0x00006002030085a7 */ /* 0x000e64000800007f */
[----:B-1----:R-:W-:Y:S05]  /*ef80*/  @!P0 BRA `(.L_x_335) ;  /* 0xfffffffc00f08947 */ /* 0x002fea000383ffff */
[----:B------:R-:W-:Y:S05]  /*ef90*/  BRA `(.L_x_395) ;  /* 0xffffffd400507947 */ /* 0x000fea000383ffff */
.L_x_340:
[----:B-1----:R1:W2:Y:S02]  /*efa0*/  SYNCS.PHASECHK.TRANS64.TRYWAIT P0, [R2+URZ+0x34840], R3 ;  /* 0x03484003020075a7 */ /* 0x0022a4000800017f */
[----:B--2---:R-:W-:Y:S05]  /*efb0*/  @!P0 NANOSLEEP.SYNCS 0x989680 ;  /* 0x009896800000895d */ /* 0x004fea0003900000 */
[----:B------:R-:W2:Y:S02]  /*efc0*/  @!P0 SYNCS.PHASECHK.TRANS64 P0, [R2+URZ+0x34840], R3 ;  /* 0x03484003020085a7 */ /* 0x000ea4000800007f */
[----:B--2---:R-:W-:Y:S05]  /*efd0*/  @!P0 BRA `(.L_x_340) ;  /* 0xfffffffc00f08947 */ /* 0x004fea000383ffff */
[----:B------:R-:W-:Y:S05]  /*efe0*/  BRA `(.L_x_396) ;  /* 0xffffffd800b47947 */ /* 0x000fea000383ffff */
.L_x_342:
[----:B0-----:R0:W1:Y:S02]  /*eff0*/  SYNCS.PHASECHK.TRANS64.TRYWAIT P1, [R2+URZ+0x60], R3 ;  /* 0x00006003020075a7 */ /* 0x001064000802017f */
[----:B-1----:R-:W-:Y:S05]  /*f000*/  @!P1 NANOSLEEP.SYNCS 0x989680 ;  /* 0x009896800000995d */ /* 0x002fea0003900000 */
[----:B------:R-:W1:Y:S02]  /*f010*/  @!P1 SYNCS.PHASECHK.TRANS64 P1, [R2+URZ+0x60], R3 ;  /* 0x00006003020095a7 */ /* 0x000e64000802007f */
[----:B-1----:R-:W-:Y:S05]  /*f020*/  @!P1 BRA `(.L_x_342) ;  /* 0xfffffffc00f09947 */ /* 0x002fea000383ffff */
[----:B------:R-:W-:Y:S05]  /*f030*/  BRA `(.L_x_397) ;  /* 0xffffffdc00607947 */ /* 0x000fea000383ffff */
.L_x_347:
[----:B--2---:R2:W3:Y:S02]  /*f040*/  SYNCS.PHASECHK.TRANS64.TRYWAIT P0, [R2+URZ+0x34840], R3 ;  /* 0x03484003020075a7 */ /* 0x0044e4000800017f */
[----:B---3--:R-:W-:Y:S05]  /*f050*/  @!P0 NANOSLEEP.SYNCS 0x989680 ;  /* 0x009896800000895d */ /* 0x008fea0003900000 */
[----:B------:R-:W3:Y:S02]  /*f060*/  @!P0 SYNCS.PHASECHK.TRANS64 P0, [R2+URZ+0x34840], R3 ;  /* 0x03484003020085a7 */ /* 0x000ee4000800007f */
[----:B---3--:R-:W-:Y:S05]  /*f070*/  @!P0 BRA `(.L_x_347) ;  /* 0xfffffffc00f08947 */ /* 0x008fea000383ffff */
[----:B------:R-:W-:Y:S05]  /*f080*/  BRA `(.L_x_398) ;  /* 0xffffffe000847947 */ /* 0x000fea000383ffff */
.L_x_349:
[----:B0-----:R0:W1:Y:S02]  /*f090*/  SYNCS.PHASECHK.TRANS64.TRYWAIT P1, [R2+URZ+0x60], R8 ;  /* 0x00006008020075a7 */ /* 0x001064000802017f */
[----:B-1----:R-:W-:Y:S05]  /*f0a0*/  @!P1 NANOSLEEP.SYNCS 0x989680 ;  /* 0x009896800000995d */ /* 0x002fea0003900000 */
[----:B------:R-:W1:Y:S02]  /*f0b0*/  @!P1 SYNCS.PHASECHK.TRANS64 P1, [R2+URZ+0x60], R8 ;  /* 0x00006008020095a7 */ /* 0x000e64000802007f */
[----:B-1----:R-:W-:Y:S05]  /*f0c0*/  @!P1 BRA `(.L_x_349) ;  /* 0xfffffffc00f09947 */ /* 0x002fea000383ffff */
[----:B------:R-:W-:Y:S05]  /*f0d0*/  BRA `(.L_x_399) ;  /* 0xffffffe400347947 */ /* 0x000fea000383ffff */
.L_x_356:
[----:B-1----:R1:W2:Y:S02]  /*f0e0*/  SYNCS.PHASECHK.TRANS64.TRYWAIT P0, [R3+URZ+0x34860], R0 ;  /* 0x03486000030075a7 */ /* 0x0022a4000800017f */
[----:B--2---:R-:W-:Y:S05]  /*f0f0*/  @!P0 NANOSLEEP.SYNCS 0x989680 ;  /* 0x009896800000895d */ /* 0x004fea0003900000 */
[----:B------:R-:W2:Y:S02]  /*f100*/  @!P0 SYNCS.PHASECHK.TRANS64 P0, [R3+URZ+0x34860], R0 ;  /* 0x03486000030085a7 */ /* 0x000ea4000800007f */
[----:B--2---:R-:W-:Y:S05]  /*f110*/  @!P0 BRA `(.L_x_356) ;  /* 0xfffffffc00f08947 */ /* 0x004fea000383ffff */
[----:B------:R-:W-:Y:S05]  /*f120*/  BRA `(.L_x_400) ;  /* 0xffffffe800447947 */ /* 0x000fea000383ffff */
.L_x_358:
[----:B------:R-:W-:Y:S01]  /*f130*/  BSSY B0, `(.L_x_401) ;  /* 0x0000008000007945 */ /* 0x000fe20003800000 */
[----:B0-----:R-:W-:Y:S02]  /*f140*/  IMAD.MOV.U32 R13, RZ, RZ, R16 ;  /* 0x000000ffff0d7224 */ /* 0x001fe400078e0010 */
[----:B------:R-:W-:Y:S02]  /*f150*/  IMAD.MOV.U32 R12, RZ, RZ, RZ ;  /* 0x000000ffff0c7224 */ /* 0x000fe400078e00ff */
[----:B------:R-:W-:Y:S02]  /*f160*/  IMAD.MOV.U32 R11, RZ, RZ, 0x1f ;  /* 0x0000001fff0b7424 */ /* 0x000fe400078e00ff */
[----:B------:R-:W-:-:S07]  /*f170*/  IMAD.MOV.U32 R15, RZ, RZ, -0x1 ;  /* 0xffffffffff0f7424 */ /* 0x000fce00078e00ff */
[----:B-1----:R-:W-:Y:S05]  /*f180*/  WARPSYNC.COLLECTIVE R15, `(.L_x_402) ;  /* 0x000000000f087348 */ /* 0x002fea0003c00000 */
[----:B------:R0:W2:Y:S02]  /*f190*/  SHFL.IDX P6, R14, R13, R12, R11 ;  /* 0x0000000c0d0e7389 */ /* 0x0000a400000c000b */
[----:B012---:R-:W-:Y:S01]  /*f1a0*/  ENDCOLLECTIVE ;  /* 0x000000000000791b */ /* 0x007fe20003800000 */
.L_x_402:
[----:B------:R-:W-:Y:S05]  /*f1b0*/  BSYNC B0 ;  /* 0x0000000000007941 */ /* 0x000fea0003800000 */
.L_x_401:
[----:B------:R-:W-:Y:S01]  /*f1c0*/  MOV R13, R16 ;  /* 0x00000010000d7202 */ /* 0x000fe20000000f00 */
[----:B------:R-:W-:Y:S02]  /*f1d0*/  IMAD.MOV.U32 R12, RZ, RZ, 0x1 ;  /* 0x00000001ff0c7424 */ /* 0x000fe400078e00ff */
[----:B------:R-:W-:Y:S02]  /*f1e0*/  IMAD.MOV.U32 R11, RZ, RZ, 0x1f ;  /* 0x0000001fff0b7424 */ /* 0x000fe400078e00ff */
[----:B------:R-:W-:Y:S02]  /*f1f0*/  IMAD.MOV.U32 R15, RZ, RZ, -0x1 ;  /* 0xffffffffff0f7424 */ /* 0x000fe400078e00ff */
[----:B------:R-:W-:-:S07]  /*f200*/  IMAD.MOV.U32 R4, RZ, RZ, R14 ;  /* 0x000000ffff047224 */ /* 0x000fce00078e000e */
[----:B------:R-:W-:Y:S05]  /*f210*/  WARPSYNC.COLLECTIVE R15, `(.L_x_403) ;  /* 0x000000000f087348 */ /* 0x000fea0003c00000 */
[----:B------:R0:W1:Y:S02]  /*f220*/  SHFL.IDX P6, R14, R13, R12, R11 ;  /* 0x0000000c0d0e7389 */ /* 0x00006400000c000b */
[----:B01----:R-:W-:Y:S01]  /*f230*/  ENDCOLLECTIVE ;  /* 0x000000000000791b */ /* 0x003fe20003800000 */
.L_x_403:
[----:B------:R-:W-:Y:S01]  /*f240*/  IMAD.MOV.U32 R5, RZ, RZ, R14 ;  /* 0x000000ffff057224 */ /* 0x000fe200078e000e */
[----:B------:R-:W-:Y:S06]  /*f250*/  BRA `(.L_x_404) ;  /* 0xffffffe800d07947 */ /* 0x000fec000383ffff */
.L_x_361:
[----:B------:R-:W-:Y:S01]  /*f260*/  BSSY B0, `(.L_x_405) ;  /* 0x0000008000007945 */ /* 0x000fe20003800000 */
[----:B-----5:R-:W-:Y:S01]  /*f270*/  IMAD.MOV.U32 R13, RZ, RZ, R3 ;  /* 0x000000ffff0d7224 */ /* 0x020fe200078e0003 */
[----:B------:R-:W-:Y:S01]  /*f280*/  MOV R11, RZ ;  /* 0x000000ff000b7202 */ /* 0x000fe20000000f00 */
[----:B------:R-:W-:Y:S02]  /*f290*/  IMAD.MOV.U32 R12, RZ, RZ, 0x1 ;  /* 0x00000001ff0c7424 */ /* 0x000fe400078e00ff */
[----:B------:R-:W-:-:S07]  /*f2a0*/  IMAD.MOV.U32 R15, RZ, RZ, -0x1 ;  /* 0xffffffffff0f7424 */ /* 0x000fce00078e00ff */
[----:B0-234-:R-:W-:Y:S05]  /*f2b0*/  WARPSYNC.COLLECTIVE R15, `(.L_x_406) ;  /* 0x000000000f087348 */ /* 0x01dfea0003c00000 */
[----:B------:R1:W0:Y:S02]  /*f2c0*/  SHFL.UP P6, R14, R13, R12, R11 ;  /* 0x0400000c0d0e7389 */ /* 0x00022400000c000b */
[----:B01234-:R-:W-:Y:S01]  /*f2d0*/  ENDCOLLECTIVE ;  /* 0x000000000000791b */ /* 0x01ffe20003800000 */
.L_x_406:
[----:B------:R-:W-:Y:S05]  /*f2e0*/  BSYNC B0 ;  /* 0x0000000000007941 */ /* 0x000fea0003800000 */
.L_x_405:
[C---:B------:R-:W-:Y:S01]  /*f2f0*/  ISETP.NE.AND P0, PT, R9.reuse, RZ, PT ;  /* 0x000000ff0900720c */ /* 0x040fe20003f05270 */
[----:B------:R-:W-:Y:S02]  /*f300*/  IMAD.MOV.U32 R12, RZ, RZ, 0x2 ;  /* 0x00000002ff0c7424 */ /* 0x000fe400078e00ff */
[----:B------:R-:W-:Y:S01]  /*f310*/  IMAD.MOV.U32 R11, RZ, RZ, RZ ;  /* 0x000000ffff0b7224 */ /* 0x000fe200078e00ff */
[----:B------:R-:W-:Y:S01]  /*f320*/  SEL R14, R14, RZ, P0 ;  /* 0x000000ff0e0e7207 */ /* 0x000fe20000000000 */
[----:B------:R-:W-:Y:S01]  /*f330*/  IMAD.MOV.U32 R15, RZ, RZ, -0x1 ;  /* 0xffffffffff0f7424 */ /* 0x000fe200078e00ff */
[----:B------:R-:W-:-:S03]  /*f340*/  ISETP.GE.U32.AND P0, PT, R9, 0x2, PT ;  /* 0x000000020900780c */ /* 0x000fc60003f06070 */
[----:B------:R-:W-:-:S10]  /*f350*/  IMAD.IADD R13, R3, 0x1, R14 ;  /* 0x00000001030d7824 */ /* 0x000fd400078e020e */
[----:B------:R-:W-:Y:S05]  /*f360*/  WARPSYNC.COLLECTIVE R15, `(.L_x_407) ;  /* 0x000000000f087348 */ /* 0x000fea0003c00000 */
[----:B------:R0:W1:Y:S02]  /*f370*/  SHFL.UP P6, R14, R13, R12, R11 ;  /* 0x0400000c0d0e7389 */ /* 0x00006400000c000b */
[----:B01----:R-:W-:Y:S01]  /*f380*/  ENDCOLLECTIVE ;  /* 0x000000000000791b */ /* 0x003fe20003800000 */
.L_x_407:
[----:B------:R-:W-:Y:S01]  /*f390*/  IMAD.MOV.U32 R12, RZ, RZ, 0x4 ;  /* 0x00000004ff0c7424 */ /* 0x000fe200078e00ff */
[----:B------:R-:W-:Y:S02]  /*f3a0*/  SEL R6, R14, RZ, P0 ;  /* 0x000000ff0e067207 */ /* 0x000fe40000000000 */
[----:B------:R-:W-:-:S03]  /*f3b0*/  ISETP.GE.U32.AND P0, PT, R9, 0x4, PT ;  /* 0x000000040900780c */ /* 0x000fc60003f06070 */
[----:B------:R-:W-:-:S05]  /*f3c0*/  IMAD.IADD R6, R13, 0x1, R6 ;  /* 0x000000010d067824 */ /* 0x000fca00078e0206 */
[----:B------:R-:W-:-:S07]  /*f3d0*/  MOV R13, R6 ;  /* 0x00000006000d7202 */ /* 0x000fce0000000f00 */
[----:B------:R-:W-:Y:S05]  /*f3e0*/  WARPSYNC.COLLECTIVE R15, `(.L_x_408) ;  /* 0x000000000f087348 */ /* 0x000fea0003c00000 */
[----:B------:R0:W1:Y:S02]  /*f3f0*/  SHFL.UP P6, R14, R13, R12, R11 ;  /* 0x0400000c0d0e7389 */ /* 0x00006400000c000b */
[----:B01----:R-:W-:Y:S01]  /*f400*/  ENDCOLLECTIVE ;  /* 0x000000000000791b */ /* 0x003fe20003800000 */
.L_x_408:
[----:B------:R-:W-:Y:S01]  /*f410*/  IMAD.MOV.U32 R12, RZ, RZ, 0x8 ;  /* 0x00000008ff0c7424 */ /* 0x000fe200078e00ff */
[----:B------:R-:W-:Y:S02]  /*f420*/  SEL R7, R14, RZ, P0 ;  /* 0x000000ff0e077207 */ /* 0x000fe40000000000 */
[----:B------:R-:W-:-:S03]  /*f430*/  ISETP.GE.U32.AND P0, PT, R9, 0x8, PT ;  /* 0x000000080900780c */ /* 0x000fc60003f06070 */
[----:B------:R-:W-:-:S04]  /*f440*/  IMAD.IADD R7, R6, 0x1, R7 ;  /* 0x0000000106077824 */ /* 0x000fc800078e0207 */
[----:B------:R-:W-:-:S07]  /*f450*/  IMAD.MOV.U32 R13, RZ, RZ, R7 ;  /* 0x000000ffff0d7224 */ /* 0x000fce00078e0007 */
[----:B------:R-:W-:Y:S05]  /*f460*/  WARPSYNC.COLLECTIVE R15, `(.L_x_409) ;  /* 0x000000000f087348 */ /* 0x000fea0003c00000 */
[----:B------:R0:W1:Y:S02]  /*f470*/  SHFL.UP P6, R14, R13, R12, R11 ;  /* 0x0400000c0d0e7389 */ /* 0x00006400000c000b */
[----:B01----:R-:W-:Y:S01]  /*f480*/  ENDCOLLECTIVE ;  /* 0x000000000000791b */ /* 0x003fe20003800000 */
.L_x_409:
[----:B------:R-:W-:Y:S02]  /*f490*/  MOV R12, 0x10 ;  /* 0x00000010000c7802 */ /* 0x000fe40000000f00 */
[----:B------:R-:W-:Y:S02]  /*f4a0*/  SEL R8, R14, RZ, P0 ;  /* 0x000000ff0e087207 */ /* 0x000fe40000000000 */
[----:B------:R-:W-:-:S03]  /*f4b0*/  ISETP.GE.U32.AND P0, PT, R9, 0x10, PT ;  /* 0x000000100900780c */ /* 0x000fc60003f06070 */
[----:B------:R-:W-:-:S04]  /*f4c0*/  IMAD.IADD R8, R7, 0x1, R8 ;  /* 0x0000000107087824 */ /* 0x000fc800078e0208 */
[----:B------:R-:W-:-:S07]  /*f4d0*/  IMAD.MOV.U32 R13, RZ, RZ, R8 ;  /* 0x000000ffff0d7224 */ /* 0x000fce00078e0008 */
[----:B------:R-:W-:Y:S05]  /*f4e0*/  WARPSYNC.COLLECTIVE R15, `(.L_x_410) ;  /* 0x000000000f087348 */ /* 0x000fea0003c00000 */
[----:B------:R0:W1:Y:S02]  /*f4f0*/  SHFL.UP P6, R14, R13, R12, R11 ;  /* 0x0400000c0d0e7389 */ /* 0x00006400000c000b */
[----:B01----:R-:W-:Y:S01]  /*f500*/  ENDCOLLECTIVE ;  /* 0x000000000000791b */ /* 0x003fe20003800000 */
.L_x_410:
[----:B------:R-:W-:Y:S02]  /*f510*/  IMAD.MOV.U32 R12, RZ, RZ, 0x1f ;  /* 0x0000001fff0c7424 */ /* 0x000fe400078e00ff */
[----:B------:R-:W-:Y:S01]  /*f520*/  IMAD.MOV.U32 R11, RZ, RZ, 0x1f ;  /* 0x0000001fff0b7424 */ /* 0x000fe200078e00ff */
[----:B------:R-:W-:-:S05]  /*f530*/  SEL R7, R14, RZ, P0 ;  /* 0x000000ff0e077207 */ /* 0x000fca0000000000 */
[----:B------:R-:W-:-:S04]  /*f540*/  IMAD.IADD R2, R8, 0x1, R7 ;  /* 0x0000000108027824 */ /* 0x000fc800078e0207 */
[----:B------:R-:W-:-:S07]  /*f550*/  IMAD.MOV.U32 R13, RZ, RZ, R2 ;  /* 0x000000ffff0d7224 */ /* 0x000fce00078e0002 */
[----:B------:R-:W-:Y:S05]  /*f560*/  WARPSYNC.COLLECTIVE R15, `(.L_x_411) ;  /* 0x000000000f087348 */ /* 0x000fea0003c00000 */
[----:B------:R0:W1:Y:S02]  /*f570*/  SHFL.IDX P6, R14, R13, R12, R11 ;  /* 0x0000000c0d0e7389 */ /* 0x00006400000c000b */
[----:B01----:R-:W-:Y:S01]  /*f580*/  ENDCOLLECTIVE ;  /* 0x000000000000791b */ /* 0x003fe20003800000 */
.L_x_411:
[----:B------:R-:W-:Y:S05]  /*f590*/  BRA `(.L_x_412) ;  /* 0xffffffe800987947 */ /* 0x000fea000383ffff */
.L_x_366:
[----:B------:R-:W-:Y:S01]  /*f5a0*/  BSSY B0, `(.L_x_413) ;  /* 0x0000008000007945 */ /* 0x000fe20003800000 */
[----:B-----5:R-:W-:Y:S01]  /*f5b0*/  IMAD.MOV.U32 R13, RZ, RZ, R3 ;  /* 0x000000ffff0d7224 */ /* 0x020fe200078e0003 */
[----:B------:R-:W-:Y:S01]  /*f5c0*/  MOV R11, RZ ;  /* 0x000000ff000b7202 */ /* 0x000fe20000000f00 */
[----:B------:R-:W-:Y:S02]  /*f5d0*/  IMAD.MOV.U32 R12, RZ, RZ, 0x1 ;  /* 0x00000001ff0c7424 */ /* 0x000fe400078e00ff */
[----:B------:R-:W-:-:S07]  /*f5e0*/  IMAD.MOV.U32 R15, RZ, RZ, -0x1 ;  /* 0xffffffffff0f7424 */ /* 0x000fce00078e00ff */
[----:B0-----:R-:W-:Y:S05]  /*f5f0*/  WARPSYNC.COLLECTIVE R15, `(.L_x_414) ;  /* 0x000000000f087348 */ /* 0x001fea0003c00000 */
[----:B------:R1:W2:Y:S02]  /*f600*/  SHFL.UP P6, R14, R13, R12, R11 ;  /* 0x0400000c0d0e7389 */ /* 0x0002a400000c000b */
[----:B012---:R-:W-:Y:S01]  /*f610*/  ENDCOLLECTIVE ;  /* 0x000000000000791b */ /* 0x007fe20003800000 */
.L_x_414:
[----:B------:R-:W-:Y:S05]  /*f620*/  BSYNC B0 ;  /* 0x0000000000007941 */ /* 0x000fea0003800000 */
.L_x_413:
[----:B------:R-:W-:Y:S01]  /*f630*/  ISETP.NE.AND P0, PT, R8, RZ, PT ;  /* 0x000000ff0800720c */ /* 0x000fe20003f05270 */
        /* <DEDUP_REMOVED lines=9> */
.L_x_415:
        /* <DEDUP_REMOVED lines=8> */
.L_x_416:
        /* <DEDUP_REMOVED lines=8> */
.L_x_417:
        /* <DEDUP_REMOVED lines=8> */
.L_x_418:
        /* <DEDUP_REMOVED lines=8> */
.L_x_419:
[----:B------:R-:W-:Y:S05]  /*f8d0*/  BRA `(.L_x_420) ;  /* 0xffffffe800807947 */ /* 0x000fea000383ffff */
.L_x_368:
[----:B------:R-:W-:Y:S01]  /*f8e0*/  BSSY B0, `(.L_x_421) ;  /* 0x0000006000007945 */ /* 0x000fe20003800000 */
[----:B------:R-:W-:Y:S01]  /*f8f0*/  PLOP3.LUT P6, PT, P6, PT, PT, 0x8, 0x0 ;  /* 0x000000000000781c */ /* 0x000fe200037ce170 */
[----:B------:R-:W-:-:S12]  /*f900*/  IMAD.MOV.U32 R15, RZ, RZ, -0x1 ;  /* 0xffffffffff0f7424 */ /* 0x000fd800078e00ff */
[----:B0-----:R-:W-:Y:S05]  /*f910*/  WARPSYNC.COLLECTIVE R15, `(.L_x_422) ;  /* 0x000000000f087348 */ /* 0x001fea0003c00000 */
[----:B------:R-:W-:Y:S01]  /*f920*/  VOTE.ANY R14, PT, P6 ;  /* 0x00000000000e7806 */ /* 0x000fe200030e0100 */
[----:B0-----:R-:W-:Y:S06]  /*f930*/  ENDCOLLECTIVE ;  /* 0x000000000000791b */ /* 0x001fec0003800000 */
.L_x_422:
[----:B------:R-:W-:Y:S05]  /*f940*/  BSYNC B0 ;  /* 0x0000000000007941 */ /* 0x000fea0003800000 */
.L_x_421:
[----:B------:R-:W-:Y:S01]  /*f950*/  IMAD.MOV.U32 R7, RZ, RZ, R14 ;  /* 0x000000ffff077224 */ /* 0x000fe200078e000e */
[----:B------:R-:W-:Y:S01]  /*f960*/  MOV R13, R3 ;  /* 0x00000003000d7202 */ /* 0x000fe20000000f00 */
[----:B------:R-:W-:Y:S02]  /*f970*/  IMAD.MOV.U32 R11, RZ, RZ, 0x1f ;  /* 0x0000001fff0b7424 */ /* 0x000fe400078e00ff */
[----:B------:R-:W0:Y:S01]  /*f980*/  POPC R5, R7 ;  /* 0x0000000700057309 */ /* 0x000e220000000000 */
[----:B------:R-:W-:Y:S02]  /*f990*/  IMAD.MOV.U32 R15, RZ, RZ, -0x1 ;  /* 0xffffffffff0f7424 */ /* 0x000fe400078e00ff */
[----:B0-----:R-:W-:-:S07]  /*f9a0*/  IMAD.MOV.U32 R12, RZ, RZ, R5 ;  /* 0x000000ffff0c7224 */ /* 0x001fce00078e0005 */
[----:B------:R-:W-:Y:S05]  /*f9b0*/  WARPSYNC.COLLECTIVE R15, `(.L_x_423) ;  /* 0x000000000f087348 */ /* 0x000fea0003c00000 */
[----:B------:R0:W1:Y:S02]  /*f9c0*/  SHFL.IDX P6, R14, R13, R12, R11 ;  /* 0x0000000c0d0e7389 */ /* 0x00006400000c000b */
[----:B01----:R-:W-:Y:S01]  /*f9d0*/  ENDCOLLECTIVE ;  /* 0x000000000000791b */ /* 0x003fe20003800000 */
.L_x_423:
[----:B------:R-:W-:Y:S01]  /*f9e0*/  IMAD.MOV.U32 R17, RZ, RZ, R14 ;  /* 0x000000ffff117224 */ /* 0x000fe200078e000e */
[----:B------:R-:W-:Y:S06]  /*f9f0*/  BRA `(.L_x_424) ;  /* 0xffffffe800707947 */ /* 0x000fec000383ffff */
.L_x_370:
[----:B------:R-:W-:Y:S01]  /*fa00*/  BSSY B0, `(.L_x_425) ;  /* 0x0000007000007945 */ /* 0x000fe20003800000 */
[----:B------:R-:W-:Y:S01]  /*fa10*/  IMAD.MOV.U32 R13, RZ, RZ, R2 ;  /* 0x000000ffff0d7224 */ /* 0x000fe200078e0002 */
[----:B------:R-:W-:Y:S01]  /*fa20*/  MOV R15, 0xffffffff ;  /* 0xffffffff000f7802 */ /* 0x000fe20000000f00 */
[----:B------:R-:W-:-:S07]  /*fa30*/  IMAD.MOV.U32 R11, RZ, RZ, 0x1f ;  /* 0x0000001fff0b7424 */ /* 0x000fce00078e00ff */
[----:B012---:R-:W-:Y:S05]  /*fa40*/  WARPSYNC.COLLECTIVE R15, `(.L_x_426) ;  /* 0x000000000f087348 */ /* 0x007fea0003c00000 */
[----:B------:R3:W4:Y:S02]  /*fa50*/  SHFL.IDX P6, R14, R13, R12, R11 ;  /* 0x0000000c0d0e7389 */ /* 0x00072400000c000b */
[----:B01234-:R-:W-:Y:S01]  /*fa60*/  ENDCOLLECTIVE ;  /* 0x000000000000791b */ /* 0x01ffe20003800000 */
.L_x_426:
[----:B------:R-:W-:Y:S05]  /*fa70*/  BSYNC B0 ;  /* 0x0000000000007941 */ /* 0x000fea0003800000 */
.L_x_425:
[----:B------:R-:W-:Y:S05]  /*fa80*/  BRA `(.L_x_369) ;  /* 0xffffffe800687947 */ /* 0x000fea000383ffff */
.L_x_374:
[----:B0-----:R0:W1:Y:S02]  /*fa90*/  SYNCS.PHASECHK.TRANS64.TRYWAIT P0, [R0+URZ+0x34820], R3 ;  /* 0x03482003000075a7 */ /* 0x001064000800017f */
[----:B-1----:R-:W-:Y:S05]  /*faa0*/  @!P0 NANOSLEEP.SYNCS 0x989680 ;  /* 0x009896800000895d */ /* 0x002fea0003900000 */
[----:B------:R-:W1:Y:S02]  /*fab0*/  @!P0 SYNCS.PHASECHK.TRANS64 P0, [R0+URZ+0x34820], R3 ;  /* 0x03482003000085a7 */ /* 0x000e64000800007f */
[----:B-1----:R-:W-:Y:S05]  /*fac0*/  @!P0 BRA `(.L_x_374) ;  /* 0xfffffffc00f08947 */ /* 0x002fea000383ffff */
[----:B------:R-:W-:Y:S05]  /*fad0*/  BRA `(.L_x_427) ;  /* 0xffffffec004c7947 */ /* 0x000fea000383ffff */
.L_x_375:
[----:B------:R-:W1:Y:S01]  /*fae0*/  S2R R2, SR_TID.X ;  /* 0x0000000000027919 */ /* 0x000e620000002100 */
[----:B------:R-:W-:Y:S01]  /*faf0*/  BSSY B0, `(.L_x_428) ;  /* 0x000000a000007945 */ /* 0x000fe20003800000 */
[----:B------:R-:W-:Y:S02]  /*fb00*/  IMAD.MOV.U32 R12, RZ, RZ, RZ ;  /* 0x000000ffff0c7224 */ /* 0x000fe400078e00ff */
[----:B------:R-:W-:Y:S02]  /*fb10*/  IMAD.MOV.U32 R11, RZ, RZ, 0x1f ;  /* 0x0000001fff0b7424 */ /* 0x000fe400078e00ff */
[----:B------:R-:W-:Y:S01]  /*fb20*/  IMAD.MOV.U32 R15, RZ, RZ, -0x1 ;  /* 0xffffffffff0f7424 */ /* 0x000fe200078e00ff */
[----:B-1----:R-:W-:-:S04]  /*fb30*/  SHF.R.U32.HI R2, RZ, 0x5, R2 ;  /* 0x00000005ff027819 */ /* 0x002fc80000011602 */
[----:B------:R-:W-:-:S05]  /*fb40*/  LOP3.LUT R2, R2, 0x3, RZ, 0xc0, !PT ;  /* 0x0000000302027812 */ /* 0x000fca00078ec0ff */
[----:B------:R-:W-:-:S07]  /*fb50*/  IMAD.MOV.U32 R13, RZ, RZ, R2 ;  /* 0x000000ffff0d7224 */ /* 0x000fce00078e0002 */
[----:B0-----:R-:W-:Y:S05]  /*fb60*/  WARPSYNC.COLLECTIVE R15, `(.L_x_429) ;  /* 0x000000000f087348 */ /* 0x001fea0003c00000 */
[----:B------:R1:W2:Y:S02]  /*fb70*/  SHFL.IDX P6, R14, R13, R12, R11 ;  /* 0x0000000c0d0e7389 */ /* 0x0002a400000c000b */
[----:B012---:R-:W-:Y:S01]  /*fb80*/  ENDCOLLECTIVE ;  /* 0x000000000000791b */ /* 0x007fe20003800000 */
.L_x_429:
[----:B------:R-:W-:Y:S05]  /*fb90*/  BSYNC B0 ;  /* 0x0000000000007941 */ /* 0x000fea0003800000 */
.L_x_428:
[----:B------:R-:W-:Y:S05]  /*fba0*/  BRA `(.L_x_430) ;  /* 0xffffffec00347947 */ /* 0x000fea000383ffff */
.L_x_378:
[----:B------:R-:W-:Y:S01]  /*fbb0*/  BSSY B1, `(.L_x_431) ;  /* 0x0000006000017945 */ /* 0x000fe20003800000 */
[----:B------:R-:W-:-:S07]  /*fbc0*/  IMAD.MOV.U32 R15, RZ, RZ, -0x1 ;  /* 0xffffffffff0f7424 */ /* 0x000fce00078e00ff */
[----:B01----:R-:W-:Y:S05]  /*fbd0*/  WARPSYNC.COLLECTIVE R15, `(.L_x_432) ;  /* 0x000000000f0c7348 */ /* 0x003fea0003c00000 */
[----:B------:R-:W-:Y:S02]  /*fbe0*/  ELECT P6, UR62, PT ;  /* 0x00000000003e782f */ /* 0x000fe400038c0000 */
[----:B------:R-:W-:Y:S01]  /*fbf0*/  MOV R14, UR62 ;  /* 0x0000003e000e7c02 */ /* 0x000fe20008000f00 */
[----:B01----:R-:W-:Y:S10]  /*fc00*/  ENDCOLLECTIVE ;  /* 0x000000000000791b */ /* 0x003ff40003800000 */
.L_x_432:
[----:B------:R-:W-:Y:S05]  /*fc10*/  BSYNC B1 ;  /* 0x0000000000017941 */ /* 0x000fea0003800000 */
.L_x_431:
[----:B------:R-:W-:Y:S05]  /*fc20*/  BRA `(.L_x_433) ;  /* 0xffffffec002c7947 */ /* 0x000fea000383ffff */
.L_x_380:
[----:B0-----:R0:W1:Y:S02]  /*fc30*/  SYNCS.PHASECHK.TRANS64.TRYWAIT P0, [R6+URZ], R5 ;  /* 0x00000005060075a7 */ /* 0x001064000800017f */
[----:B-1----:R-:W-:Y:S05]  /*fc40*/  @!P0 NANOSLEEP.SYNCS 0x989680 ;  /* 0x009896800000895d */ /* 0x002fea0003900000 */
[----:B------:R-:W1:Y:S02]  /*fc50*/  @!P0 SYNCS.PHASECHK.TRANS64 P0, [R6+URZ], R5 ;  /* 0x00000005060085a7 */ /* 0x000e64000800007f */
[----:B-1----:R-:W-:Y:S05]  /*fc60*/  @!P0 BRA `(.L_x_380) ;  /* 0xfffffffc00f08947 */ /* 0x002fea000383ffff */
[----:B------:R-:W-:Y:S05]  /*fc70*/  BRA `(.L_x_434) ;  /* 0xffffffec00707947 */ /* 0x000fea000383ffff */
.L_x_381:
[----:B-1----:R1:W2:Y:S02]  /*fc80*/  SYNCS.PHASECHK.TRANS64.TRYWAIT P0, [R7+URZ], R2 ;  /* 0x00000002070075a7 */ /* 0x0022a4000800017f */
[----:B--2---:R-:W-:Y:S05]  /*fc90*/  @!P0 NANOSLEEP.SYNCS 0x989680 ;  /* 0x009896800000895d */ /* 0x004fea0003900000 */
[----:B------:R-:W2:Y:S02]  /*fca0*/  @!P0 SYNCS.PHASECHK.TRANS64 P0, [R7+URZ], R2 ;  /* 0x00000002070085a7 */ /* 0x000ea4000800007f */
[----:B--2---:R-:W-:Y:S05]  /*fcb0*/  @!P0 BRA `(.L_x_381) ;  /* 0xfffffffc00f08947 */ /* 0x004fea000383ffff */
[----:B------:R-:W-:Y:S05]  /*fcc0*/  BRA `(.L_x_435) ;  /* 0xffffffec00647947 */ /* 0x000fea000383ffff */
.L_x_383:
[----:B--2---:R2:W3:Y:S02]  /*fcd0*/  SYNCS.PHASECHK.TRANS64.TRYWAIT P0, [R4+URZ], R5 ;  /* 0x00000005040075a7 */ /* 0x0044e4000800017f */
[----:B---3--:R-:W-:Y:S05]  /*fce0*/  @!P0 NANOSLEEP.SYNCS 0x989680 ;  /* 0x009896800000895d */ /* 0x008fea0003900000 */
[----:B------:R-:W3:Y:S02]  /*fcf0*/  @!P0 SYNCS.PHASECHK.TRANS64 P0, [R4+URZ], R5 ;  /* 0x00000005040085a7 */ /* 0x000ee4000800007f */
[----:B---3--:R-:W-:Y:S05]  /*fd00*/  @!P0 BRA `(.L_x_383) ;  /* 0xfffffffc00f08947 */ /* 0x008fea000383ffff */
[----:B------:R-:W-:Y:S05]  /*fd10*/  BRA `(.L_x_436) ;  /* 0xffffffec006c7947 */ /* 0x000fea000383ffff */
.L_x_437:
        /* <DEDUP_REMOVED lines=14> */
.L_x_2658:


//--------------------- .text._ZN7cutlass13device_kernelIN5flash11enable_sm90INS1_16FlashAttnFwdSm90INS1_25CollectiveMainloopFwdSm90ILi2EN4cute5tupleIJNS5_1CILi1EEES8_S8_EEENS6_IJNS7_ILi128EEESA_NS7_ILi192EEEEEELi128ENS_10bfloat16_tEfNS_4arch4Sm90ELb0ELb0ELb1ELb1ELb0ELb1ELb0ELb1ELb1ELb0ELb0ELb0EEENS1_21CollectiveEpilogueFwdINS6_IJSA_SA_SA_EEES9_SD_SF_Li256ELb1ELb0ELb0ELb0EEENS1_36VarlenDynamicPersistentTileSchedulerILi128ELi128ELi256ELi32ELb0ELb0ELb1ELb0ELb1ELb1EEEEEEEEEvNT_6ParamsE --------------------------
	.section	.text._ZN7cutlass13device_kernelIN5flash11enable_sm90INS1_16FlashAttnFwdSm90INS1_25CollectiveMainloopFwdSm90ILi2EN4cute5tupleIJNS5_1CILi1EEES8_S8_EEENS6_IJNS7_ILi128EEESA_NS7_ILi192EEEEEELi128ENS_10bfloat16_tEfNS_4arch4Sm90ELb0ELb0ELb1ELb1ELb0ELb1ELb0ELb1ELb1ELb0ELb0ELb0EEENS1_21CollectiveEpilogueFwdINS6_IJSA_SA_SA_EEES9_SD_SF_Li256ELb1ELb0ELb0ELb0EEENS1_36VarlenDynamicPersistentTileSchedulerILi128ELi128ELi256ELi32ELb0ELb0ELb1ELb0ELb1ELb1EEEEEEEEEvNT_6ParamsE,"ax",@progbits
	.align	128
.text._ZN7cutlass13device_kernelIN5flash11enable_sm90INS1_16FlashAttnFwdSm90INS1_25CollectiveMainloopFwdSm90ILi2EN4cute5tupleIJNS5_1CILi1EEES8_S8_EEENS6_IJNS7_ILi128EEESA_NS7_ILi192EEEEEELi128ENS_10bfloat16_tEfNS_4arch4Sm90ELb0ELb0ELb1ELb1ELb0ELb1ELb0ELb1ELb1ELb0ELb0ELb0EEENS1_21CollectiveEpilogueFwdINS6_IJSA_SA_SA_EEES9_SD_SF_Li256ELb1ELb0ELb0ELb0EEENS1_36VarlenDynamicPersistentTileSchedulerILi128ELi128ELi256ELi32ELb0ELb0ELb1ELb0ELb1ELb1EEEEEEEEEvNT_6ParamsE:
        .type           _ZN7cutlass13device_kernelIN5flash11enable_sm90INS1_16FlashAttnFwdSm90INS1_25CollectiveMainloopFwdSm90ILi2EN4cute5tupleIJNS5_1CILi1EEES8_S8_EEENS6_IJNS7_ILi128EEESA_NS7_ILi192EEEEEELi128ENS_10bfloat16_tEfNS_4arch4Sm90ELb0ELb0ELb1ELb1ELb0ELb1ELb0ELb1ELb1ELb0ELb0ELb0EEENS1_21CollectiveEpilogueFwdINS6_IJSA_SA_SA_EEES9_SD_SF_Li256ELb1ELb0ELb0ELb0EEENS1_36VarlenDynamicPersistentTileSchedulerILi128ELi128ELi256ELi32ELb0ELb0ELb1ELb0ELb1ELb1EEEEEEEEEvNT_6ParamsE,@function
        .size           _ZN7cutlass13device_kernelIN5flash11enable_sm90INS1_16FlashAttnFwdSm90INS1_25CollectiveMainloopFwdSm90ILi2EN4cute5tupleIJNS5_1CILi1EEES8_S8_EEENS6_IJNS7_ILi128EEESA_NS7_ILi192EEEEEELi128ENS_10bfloat16_tEfNS_4arch4Sm90ELb0ELb0ELb1ELb1ELb0ELb1ELb0ELb1ELb1ELb0ELb0ELb0EEENS1_21CollectiveEpilogueFwdINS6_IJSA_SA_SA_EEES9_SD_SF_Li256ELb1ELb0ELb0ELb0EEENS1_36VarlenDynamicPersistentTileSchedulerILi128ELi128ELi256ELi32ELb0ELb0ELb1ELb0ELb1ELb1EEEEEEEEEvNT_6ParamsE,(.L_x_2659 - _ZN7cutlass13device_kernelIN5flash11enable_sm90INS1_16FlashAttnFwdSm90INS1_25CollectiveMainloopFwdSm90ILi2EN4cute5tupleIJNS5_1CILi1EEES8_S8_EEENS6_IJNS7_ILi128EEESA_NS7_ILi192EEEEEELi128ENS_10bfloat16_tEfNS_4arch4Sm90ELb0ELb0ELb1ELb1ELb0ELb1ELb0ELb1ELb1ELb0ELb0ELb0EEENS1_21CollectiveEpilogueFwdINS6_IJSA_SA_SA_EEES9_SD_SF_Li256ELb1ELb0ELb0ELb0EEENS1_36VarlenDynamicPersistentTileSchedulerILi128ELi128ELi256ELi32ELb0ELb0ELb1ELb0ELb1ELb1EEEEEEEEEvNT_6ParamsE)
        .other          _ZN7cutlass13device_kernelIN5flash11enable_sm90INS1_16FlashAttnFwdSm90INS1_25CollectiveMainloopFwdSm90ILi2EN4cute5tupleIJNS5_1CILi1EEES8_S8_EEENS6_IJNS7_ILi128EEESA_NS7_ILi192EEEEEELi128ENS_10bfloat16_tEfNS_4arch4Sm90ELb0ELb0ELb1ELb1ELb0ELb1ELb0ELb1ELb1ELb0ELb0ELb0EEENS1_21CollectiveEpilogueFwdINS6_IJSA_SA_SA_EEES9_SD_SF_Li256ELb1ELb0ELb0ELb0EEENS1_36VarlenDynamicPersistentTileSchedulerILi128ELi128ELi256ELi32ELb0ELb0ELb1ELb0ELb1ELb1EEEEEEEEEvNT_6ParamsE,@"STO_CUDA_ENTRY STV_DEFAULT"
_ZN7cutlass13device_kernelIN5flash11enable_sm90INS1_16FlashAttnFwdSm90INS1_25CollectiveMainloopFwdSm90ILi2EN4cute5tupleIJNS5_1CILi1EEES8_S8_EEENS6_IJNS7_ILi128EEESA_NS7_ILi192EEEEEELi128ENS_10bfloat16_tEfNS_4arch4Sm90ELb0ELb0ELb1ELb1ELb0ELb1ELb0ELb1ELb1ELb0ELb0ELb0EEENS1_21CollectiveEpilogueFwdINS6_IJSA_SA_SA_EEES9_SD_SF_Li256ELb1ELb0ELb0ELb0EEENS1_36VarlenDynamicPersistentTileSchedulerILi128ELi128ELi256ELi32ELb0ELb0ELb1ELb0ELb1ELb1EEEEEEEEEvNT_6ParamsE:
[----:B------:R-:W0:Y:S02]  /*0000*/  LDC R1, c[0x0][0x28] ;  /* 0x00000a00ff017b82 */ /* 0x000e240000000800 */
[----:B0-----:R-:W-:Y:S01]  /*0010*/  VIADD R1, R1, 0xffffffc0 ;  /* 0xffffffc001017836 */ /* 0x001fe20000000000 */
[----:B------:R-:W0:Y:S01]  /*0020*/  S2R R3, SR_TID.X ;  /* 0x0000000000037919 */ /* 0x000e220000002100 */
[----:B------:R-:W-:Y:S01]  /*0030*/  ELECT P0, URZ, PT ;  /* 0x00000000003f782f */ /* 0x000fe20003800000 */
[----:B------:R-:W-:Y:S01]  /*0040*/  BSSY B0, `(.L_x_438) ;  /* 0x0000016000007945 */ /* 0x000fe20003800000 */
[----:B0-----:R-:W-:-:S05]  /*0050*/  SHF.R.U32.HI R0, RZ, 0x5, R3 ;  /* 0x00000005ff007819 */ /* 0x001fca0000011603 */
[----:B------:R-:W0:Y:S02]  /*0060*/  SHFL.IDX PT, R2, R0, RZ, 0x1f ;  /* 0x00001fff00027589 */ /* 0x000e2400000e0000 */
[----:B0-----:R-:W-:-:S13]  /*0070*/  ISETP.EQ.AND P0, PT, R2, RZ, P0 ;  /* 0x000000ff0200720c */ /* 0x001fda0000702270 */
[----:B------:R-:W-:Y:S05]  /*0080*/  @!P0 BRA `(.L_x_439) ;  /* 0x0000000000448947 */ /* 0x000fea0003800000 */
[----:B------:R-:W-:Y:S02]  /*0090*/  ULDC.64 UR4, c[0x0][0x198] ;  /* 0x0000660000047ab9 */ /* 0x000fe40000000a00 */
[----:B------:R-:W-:Y:S02]  /*00a0*/  UIADD3 UR6, UP0, UR4, 0x270, URZ ;  /* 0x0000027004067890 */ /* 0x000fe4000ff1e03f */
[----:B------:R-:W-:Y:S02]  /*00b0*/  UIADD3 UR8, UP1, UR4, 0x370, URZ ;  /* 0x0000037004087890 */ /* 0x000fe4000ff3e03f */
[----:B------:R-:W-:Y:S02]  /*00c0*/  UIADD3 UR10, UP2, UR4, 0x470, URZ ;  /* 0x00000470040a7890 */ /* 0x000fe4000ff5e03f */
[----:B------:R-:W-:Y:S02]  /*00d0*/  UIADD3 UR12, UP3, UR4, 0x570, URZ ;  /* 0x00000570040c7890 */ /* 0x000fe4000ff7e03f */
[----:B------:R-:W-:-:S02]  /*00e0*/  UIADD3 UR4, UP4, UR4, 0x670, URZ ;  /* 0x0000067004047890 */ /* 0x000fc4000ff9e03f */
[----:B------:R-:W-:Y:S02]  /*00f0*/  UIADD3.X UR7, URZ, UR5, URZ, UP0, !UPT ;  /* 0x000000053f077290 */ /* 0x000fe400087fe43f */
[----:B------:R-:W-:Y:S02]  /*0100*/  UIADD3.X UR9, URZ, UR5, URZ, UP1, !UPT ;  /* 0x000000053f097290 */ /* 0x000fe40008ffe43f */
[----:B------:R-:W-:Y:S02]  /*0110*/  UIADD3.X UR11, URZ, UR5, URZ, UP2, !UPT ;  /* 0x000000053f0b7290 */ /* 0x000fe400097fe43f */
[----:B------:R-:W-:Y:S02]  /*0120*/  UIADD3.X UR13, URZ, UR5, URZ, UP3, !UPT ;  /* 0x000000053f0d7290 */ /* 0x000fe40009ffe43f */
[----:B------:R-:W-:Y:S01]  /*0130*/  UIADD3.X UR5, URZ, UR5, URZ, UP4, !UPT ;  /* 0x000000053f057290 */ /* 0x000fe2000a7fe43f */
[----:B------:R0:W-:Y:S02]  /*0140*/  UTMACCTL.PF [UR6] ;  /* 0x00000000060079b9 */ /* 0x0001e40008040000 */
[----:B------:R0:W-:Y:S02]  /*0150*/  UTMACCTL.PF [UR8] ;  /* 0x00000000080079b9 */ /* 0x0001e40008040000 */
[----:B------:R0:W-:Y:S02]  /*0160*/  UTMACCTL.PF [UR10] ;  /* 0x000000000a0079b9 */ /* 0x0001e40008040000 */
[----:B------:R0:W-:Y:S02]  /*0170*/  UTMACCTL.PF [UR12] ;  /* 0x000000000c0079b9 */ /* 0x0001e40008040000 */
[----:B------:R0:W-:Y:S02]  /*0180*/  UTMACCTL.PF [UR4] ;  /* 0x00000000040079b9 */ /* 0x0001e40008040000 */
[----:B0-----:R-:W-:Y:S01]  /*0190*/  NOP ;  /* 0x0000000000007918 */ /* 0x001fe20000000000 */
.L_x_439:
[----:B------:R-:W-:Y:S05]  /*01a0*/  BSYNC B0 ;  /* 0x0000000000007941 */ /* 0x000fea0003800000 */
.L_x_438:
[----:B------:R-:W-:Y:S01]  /*01b0*/  VOTEU.ANY UP0, P0 ;  /* 0x00000000003f7886 */ /* 0x000fe20000000100 */
[----:B------:R-:W0:Y:S01]  /*01c0*/  SHFL.IDX PT, R2, R0, RZ, 0x1f ;  /* 0x00001fff00027589 */ /* 0x000e2200000e0000 */
[----:B------:R-:W-:Y:S01]  /*01d0*/  UMOV UR4, 0x1 ;  /* 0x0000000100047882 */ /* 0x000fe20000000000 */
[----:B------:R-:W-:Y:S01]  /*01e0*/  UMOV UR7, 0x100 ;  /* 0x0000010000077882 */ /* 0x000fe20000000000 */
[----:B------:R-:W-:Y:S01]  /*01f0*/  VOTEU.ANY UP1, P0 ;  /* 0x00000000003f7886 */ /* 0x000fe20000020100 */
[----:B------:R-:W1:Y:S01]  /*0200*/  @UP0 S2UR UR8, SR_CgaCtaId ;  /* 0x00000000000809c3 */ /* 0x000e620000008800 */
[----:B------:R-:W-:Y:S01]  /*0210*/  @UP0 UMOV UR6, 0x400 ;  /* 0x0000040000060882 */ /* 0x000fe20000000000 */
[----:B------:R-:W-:-:S04]  /*0220*/  @UP0 UIADD3 UR4, -UR4, 0x100000, URZ ;  /* 0x0010000004040890 */ /* 0x000fc8000fffe13f */
[----:B------:R-:W-:Y:S02]  /*0230*/  @UP0 USHF.L.U32 UR5, UR4, 0xb, URZ ;  /* 0x0000000b04050899 */ /* 0x000fe4000800063f */
[----:B------:R-:W-:Y:S01]  /*0240*/  @UP0 USHF.L.U32 UR4, UR4, 0x1, URZ ;  /* 0x0000000104040899 */ /* 0x000fe2000800063f */
[----:B0-----:R-:W-:Y:S02]  /*0250*/  ISETP.NE.AND P1, PT, R2, RZ, PT ;  /* 0x000000ff0200720c */ /* 0x001fe40003f25270 */
[----:B------:R-:W-:Y:S01]  /*0260*/  SHF.R.U32.HI R2, RZ, 0x7, R3 ;  /* 0x00000007ff027819 */ /* 0x000fe20000011603 */
[----:B-1----:R-:W-:Y:S02]  /*0270*/  @UP0 ULEA UR8, UR8, UR6, 0x18 ;  /* 0x0000000608080291 */ /* 0x002fe4000f8ec03f */
[----:B------:R-:W-:-:S04]  /*0280*/  @UP0 UIADD3 UR6, -UR7, 0x100000, URZ ;  /* 0x0010000007060890 */ /* 0x000fc8000fffe13f */
[----:B------:R-:W-:Y:S02]  /*0290*/  @UP0 USHF.L.U32 UR7, UR6, 0xb, URZ ;  /* 0x0000000b06070899 */ /* 0x000fe4000800063f */
[----:B------:R-:W-:Y:S01]  /*02a0*/  @UP0 USHF.L.U32 UR6, UR6, 0x1, URZ ;  /* 0x0000000106060899 */ /* 0x000fe2000800063f */
[----:B------:R-:W-:Y:S01]  /*02b0*/  VOTEU.ANY UP0, P0 ;  /* 0x00000000003f7886 */ /* 0x000fe20000000100 */
[----:B------:R-:W0:Y:S04]  /*02c0*/  SHFL.IDX PT, R2, R2, RZ, 0x1f ;  /* 0x00001fff02027589 */ /* 0x000e2800000e0000 */
[----:B------:R-:W1:Y:S02]  /*02d0*/  FENCE.VIEW.ASYNC.S ;  /* 0x00000000000073c6 */ /* 0x000e640000000000 */
[----:B-1----:R1:W2:Y:S04]  /*02e0*/  @UP0 SYNCS.EXCH.64 URZ, [UR8+0x34800], UR4 ;  /* 0x03480004083f05b2 */ /* 0x0022a80008000100 */
        /* <DEDUP_REMOVED lines=16> */
[----:B------:R4:W0:Y:S01]  /*03f0*/  SYNCS.EXCH.64 URZ, [UR8+0x34840], UR4 ;  /* 0x03484004083f75b2 */ /* 0x0008220008000100 */
[----:B------:R4:W0:Y:S01]  /*0400*/  SYNCS.EXCH.64 URZ, [UR8+0x34838], UR6 ;  /* 0x03483806083f75b2 */ /* 0x0008220008000100 */
[----:B------:R4:W0:Y:S02]  /*0410*/  SYNCS.EXCH.64 URZ, [UR8+0x34848], UR4 ;  /* 0x03484804083f75b2 */ /* 0x0008240008000100 */
[----:B----4-:R-:W-:Y:S01]  /*0420*/  NOP ;  /* 0x0000000000007918 */ /* 0x010fe20000000000 */
.L_x_440:
[----:B------:R-:W4:Y:S01]  /*0430*/  SHFL.IDX PT, R4, R0, RZ, 0x1f ;  /* 0x00001fff00047589 */ /* 0x000f2200000e0000 */
[----:B------:R-:W-:Y:S01]  /*0440*/  NOP ;  /* 0x0000000000007918 */ /* 0x000fe20000000000 */
[----:B----4-:R-:W-:-:S13]  /*0450*/  ISETP.NE.AND P0, PT, R4, RZ, PT ;  /* 0x000000ff0400720c */ /* 0x010fda0003f05270 */
        /* <DEDUP_REMOVED lines=19> */
.L_x_441:
[----:B------:R-:W4:Y:S01]  /*0590*/  SHFL.IDX PT, R4, R0, RZ, 0x1f ;  /* 0x00001fff00047589 */ /* 0x000f2200000e0000 */
[----:B------:R-:W-:Y:S01]  /*05a0*/  NOP ;  /* 0x0000000000007918 */ /* 0x000fe20000000000 */
[----:B----4-:R-:W-:-:S13]  /*05b0*/  ISETP.NE.AND P0, PT, R4, RZ, PT ;  /* 0x000000ff0400720c */ /* 0x010fda0003f05270 */
[----:B------:R-:W-:Y:S05]  /*05c0*/  @P0 BRA `(.L_x_442) ;  /* 0x0000000000380947 */ /* 0x000fea0003800000 */
[----:B-1----:R-:W1:Y:S01]  /*05d0*/  S2UR UR5, SR_CgaCtaId ;  /* 0x00000000000579c3 */ /* 0x002e620000008800 */
[----:B------:R-:W-:Y:S01]  /*05e0*/  UMOV UR4, 0x400 ;  /* 0x0000040000047882 */ /* 0x000fe20000000000 */
[----:B------:R-:W-:Y:S01]  /*05f0*/  UMOV UR7, 0x1 ;  /* 0x0000000100077882 */ /* 0x000fe20000000000 */
[----:B------:R-:W-:Y:S01]  /*0600*/  ELECT P0, URZ, PT ;  /* 0x00000000003f782f */ /* 0x000fe20003800000 */
[----:B-1----:R-:W-:Y:S02]  /*0610*/  ULEA UR6, UR5, UR4, 0x18 ;  /* 0x0000000405067291 */ /* 0x002fe4000f8ec03f */
[----:B------:R-:W-:-:S04]  /*0620*/  UIADD3 UR4, -UR7, 0x100000, URZ ;  /* 0x0010000007047890 */ /* 0x000fc8000fffe13f */
[----:B------:R-:W-:Y:S02]  /*0630*/  USHF.L.U32 UR5, UR4, 0xb, URZ ;  /* 0x0000000b04057899 */ /* 0x000fe4000800063f */
[----:B------:R-:W-:Y:S01]  /*0640*/  USHF.L.U32 UR4, UR4, 0x1, URZ ;  /* 0x0000000104047899 */ /* 0x000fe2000800063f */
[----:B------:R-:W1:Y:S11]  /*0650*/  FENCE.VIEW.ASYNC.S ;  /* 0x00000000000073c6 */ /* 0x000e760000000000 */
[----:B-1----:R4:W1:Y:S01]  /*0660*/  SYNCS.EXCH.64 URZ, [UR6+0x34870], UR4 ;  /* 0x03487004063f75b2 */ /* 0x0028620008000100 */
[----:B------:R4:W0:Y:S01]  /*0670*/  SYNCS.EXCH.64 URZ, [UR6+0x34880], UR4 ;  /* 0x03488004063f75b2 */ /* 0x0008220008000100 */
[----:B------:R4:W0:Y:S01]  /*0680*/  SYNCS.EXCH.64 URZ, [UR6+0x34878], UR4 ;  /* 0x03487804063f75b2 */ /* 0x0008220008000100 */
[----:B------:R4:W0:Y:S02]  /*0690*/  SYNCS.EXCH.64 URZ, [UR6+0x34888], UR4 ;  /* 0x03488804063f75b2 */ /* 0x0008240008000100 */
[----:B----4-:R-:W-:Y:S01]  /*06a0*/  NOP ;  /* 0x0000000000007918 */ /* 0x010fe20000000000 */
.L_x_442:
        /* <DEDUP_REMOVED lines=22> */
.L_x_443:
        /* <DEDUP_REMOVED lines=22> */
.L_x_444:
[----:B0-----:R-:W-:Y:S01]  /*0970*/  ISETP.NE.AND P0, PT, R2, RZ, PT ;  /* 0x000000ff0200720c */ /* 0x001fe20003f05270 */
[----:B------:R-:W-:Y:S01]  /*0980*/  IMAD.MOV.U32 R2, RZ, RZ, 0x1 ;  /* 0x00000001ff027424 */ /* 0x000fe200078e00ff */
[----:B------:R-:W-:Y:S01]  /*0990*/  NOP ;  /* 0x0000000000007918 */ /* 0x000fe20000000000 */
[----:B------:R-:W-:Y:S01]  /*09a0*/  ULDC.64 UR36, c[0x0][0x208] ;  /* 0x0000820000247ab9 */ /* 0x000fe20000000a00 */
[----:B------:R-:W-:Y:S02]  /*09b0*/  BSSY B7, `(.L_x_445) ;  /* 0x0001e43000077945 */ /* 0x000fe40003800000 */
[----:B------:R-:W-:-:S05]  /*09c0*/  SEL R2, R2, 0x2, !P0 ;  /* 0x0000000202027807 */ /* 0x000fca0004000000 */
[----:B------:R0:W-:Y:S01]  /*09d0*/  STL [R1+0x3c], R2 ;  /* 0x00003c0201007387 */ /* 0x0001e20000100800 */
[----:B-123--:R-:W-:Y:S06]  /*09e0*/  BAR.SYNC.DEFER_BLOCKING 0x0 ;  /* 0x0000000000007b1d */ /* 0x00efec0000010000 */
[----:B------:R-:W-:Y:S05]  /*09f0*/  @!P0 BRA `(.L_x_446) ;  /* 0x0000018400fc8947 */ /* 0x000fea0003800000 */
.L_x_447:
        /* <DEDUP_REMOVED lines=8> */
[----:B-1----:R-:W-:-:S06]  /*0a80*/  ULEA UR4, UR5, UR4, 0x18 ;  /* 0x0000000405047291 */ /* 0x002fcc000f8ec03f */
[----:B0-----:R-:W-:Y:S01]  /*0a90*/  IMAD.U32 R2, RZ, RZ, UR4 ;  /* 0x00000004ff027e24 */ /* 0x001fe2000f8e00ff */
[----:B------:R-:W-:-:S04]  /*0aa0*/  ULDC UR4, c[0x0][0xc14] ;  /* 0x0003050000047ab9 */ /* 0x000fc80000000800 */
[----:B------:R-:W0:Y:S01]  /*0ab0*/  LDS.128 R148, [R2+0x348d0] ;  /* 0x0348d00002947984 */ /* 0x000e220000000c00 */
[----:B------:R-:W-:Y:S06]  /*0ac0*/  BAR.ARV 0x4, 0x120 ;  /* 0x0104800000007b1d */ /* 0x000fec0000002000 */
[----:B0-----:R-:W-:-:S13]  /*0ad0*/  ISETP.GE.AND P0, PT, R151, UR4, PT ;  /* 0x0000000497007c0c */ /* 0x001fda000bf06270 */
[----:B------:R-:W-:Y:S05]  /*0ae0*/  @P0 BRA `(.L_x_448) ;  /* 0x000001e000bc0947 */ /* 0x000fea0003800000 */
[----:B------:R-:W2:Y:S01]  /*0af0*/  LDL.LU R13, [R1+0x3c] ;  /* 0x00003c00010d7983 */ /* 0x000ea20000300800 */
[----:B------:R-:W-:Y:S02]  /*0b00*/  VIADD R223, R3, 0xffffff80 ;  /* 0xffffff8003df7836 */ /* 0x000fe40000000000 */
[----:B------:R-:W-:Y:S02]  /*0b10*/  VIADD R208, R2, 0x10400 ;  /* 0x0001040002d07836 */ /* 0x000fe40000000000 */
[----:B------:R-:W-:Y:S01]  /*0b20*/  IMAD.MOV.U32 R203, RZ, RZ, RZ ;  /* 0x000000ffffcb7224 */ /* 0x000fe200078e00ff */
[----:B------:R-:W-:Y:S01]  /*0b30*/  SHF.R.S32.HI R0, RZ, 0x1f, R223 ;  /* 0x0000001fff007819 */ /* 0x000fe200000114df */
[----:B------:R-:W-:Y:S02]  /*0b40*/  IMAD.MOV.U32 R186, RZ, RZ, RZ ;  /* 0x000000ffffba7224 */ /* 0x000fe400078e00ff */
[----:B------:R-:W-:Y:S01]  /*0b50*/  IMAD.MOV.U32 R18, RZ, RZ, RZ ;  /* 0x000000ffff127224 */ /* 0x000fe200078e00ff */
[CC--:B------:R-:W-:Y:S01]  /*0b60*/  LEA.HI R4, R0.reuse, R223.reuse, RZ, 0x7 ;  /* 0x000000df00047211 */ /* 0x0c0fe200078f38ff */
[----:B------:R-:W-:Y:S01]  /*0b70*/  IMAD.MOV.U32 R194, RZ, RZ, RZ ;  /* 0x000000ffffc27224 */ /* 0x000fe200078e00ff */
[----:B------:R-:W-:Y:S01]  /*0b80*/  LEA.HI R3, R0, R223, RZ, 0x4 ;  /* 0x000000df00037211 */ /* 0x000fe200078f20ff */
[----:B------:R-:W-:Y:S01]  /*0b90*/  IMAD.MOV.U32 R192, RZ, RZ, RZ ;  /* 0x000000ffffc07224 */ /* 0x000fe200078e00ff */
[----:B------:R-:W-:-:S02]  /*0ba0*/  LOP3.LUT R6, R4, 0xffffff80, RZ, 0xc0, !PT ;  /* 0xffffff8004067812 */ /* 0x000fc400078ec0ff */
[----:B------:R-:W-:Y:S02]  /*0bb0*/  SHF.R.S32.HI R8, RZ, 0x4, R3 ;  /* 0x00000004ff087819 */ /* 0x000fe40000011403 */
[----:B------:R-:W-:Y:S01]  /*0bc0*/  LEA.HI R190, R0, R223, RZ, 0x5 ;  /* 0x000000df00be7211 */ /* 0x000fe200078f28ff */
[----:B------:R-:W-:Y:S01]  /*0bd0*/  IMAD.IADD R211, R223, 0x1, -R6 ;  /* 0x00000001dfd37824 */ /* 0x000fe200078e0a06 */
[C---:B------:R-:W-:Y:S02]  /*0be0*/  LOP3.LUT R6, R3.reuse, 0x3fffff0, RZ, 0xc0, !PT ;  /* 0x03fffff003067812 */ /* 0x040fe400078ec0ff */
[----:B------:R-:W-:Y:S02]  /*0bf0*/  LEA.HI R5, R3, R8, RZ, 0x1 ;  /* 0x0000000803057211 */ /* 0x000fe400078f08ff */
[----:B------:R-:W-:Y:S01]  /*0c00*/  SHF.R.S32.HI R10, RZ, 0x1f, R211 ;  /* 0x0000001fff0a7819 */ /* 0x000fe200000114d3 */
[----:B------:R-:W-:Y:S01]  /*0c10*/  IMAD.IADD R3, R223, 0x1, -R6 ;  /* 0x00000001df037824 */ /* 0x000fe200078e0a06 */
[----:B------:R-:W-:-:S02]  /*0c20*/  SHF.R.S32.HI R190, RZ, 0x5, R190 ;  /* 0x00000005ffbe7819 */ /* 0x000fc400000114be */
[----:B------:R-:W-:Y:S02]  /*0c30*/  LEA.HI R7, R10, R211, RZ, 0x2 ;  /* 0x000000d30a077211 */ /* 0x000fe400078f10ff */
[----:B------:R-:W-:Y:S01]  /*0c40*/  LOP3.LUT R5, R5, 0x1ffffffe, RZ, 0xc0, !PT ;  /* 0x1ffffffe05057812 */ /* 0x000fe200078ec0ff */
[----:B------:R-:W-:Y:S01]  /*0c50*/  IMAD R12, R190, 0x10, R3 ;  /* 0x00000010be0c7824 */ /* 0x000fe200078e0203 */
[--C-:B------:R-:W-:Y:S02]  /*0c60*/  SHF.R.S32.HI R6, RZ, 0x2, R7.reuse ;  /* 0x00000002ff067819 */ /* 0x100fe40000011407 */
[----:B------:R-:W-:Y:S01]  /*0c70*/  SHF.R.S32.HI R9, RZ, 0x1f, R7 ;  /* 0x0000001fff097819 */ /* 0x000fe20000011407 */
[----:B------:R-:W-:Y:S01]  /*0c80*/  IMAD.IADD R5, R8, 0x1, -R5 ;  /* 0x0000000108057824 */ /* 0x000fe200078e0a05 */
[----:B------:R-:W-:Y:S02]  /*0c90*/  LEA.HI R3, R0, R223, RZ, 0x2 ;  /* 0x000000df00037211 */ /* 0x000fe400078f10ff */
[----:B------:R-:W-:Y:S01]  /*0ca0*/  LEA.HI R9, R9, R6, RZ, 0x3 ;  /* 0x0000000609097211 */ /* 0x000fe200078f18ff */
[----:B------:R-:W-:Y:S01]  /*0cb0*/  IMAD R222, R12, 0x8, R5 ;  /* 0x000000080cde7824 */ /* 0x000fe200078e0205 */
[----:B------:R-:W-:-:S02]  /*0cc0*/  LOP3.LUT R206, R3, 0xfffffffc, RZ, 0xc0, !PT ;  /* 0xfffffffc03ce7812 */ /* 0x000fc400078ec0ff */
[----:B------:R-:W-:Y:S01]  /*0cd0*/  LOP3.LUT R9, R9, 0xfffffff8, RZ, 0xc0, !PT ;  /* 0xfffffff809097812 */ /* 0x000fe200078ec0ff */
[----:B------:R-:W-:Y:S01]  /*0ce0*/  IMAD.SHL.U32 R222, R222, 0x8, RZ ;  /* 0x00000008dede7824 */ /* 0x000fe200078e00ff */
[----:B------:R-:W-:Y:S01]  /*0cf0*/  SHF.R.S32.HI R19, RZ, 0x2, R3 ;  /* 0x00000002ff137819 */ /* 0x000fe20000011403 */
[----:B------:R-:W-:Y:S01]  /*0d00*/  IMAD.IADD R206, R223, 0x1, -R206 ;  /* 0x00000001dfce7824 */ /* 0x000fe200078e0ace */
[----:B------:R-:W-:Y:S01]  /*0d10*/  LOP3.LUT R8, R7, 0x7ffffffc, RZ, 0xc0, !PT ;  /* 0x7ffffffc07087812 */ /* 0x000fe200078ec0ff */
[----:B------:R-:W-:Y:S01]  /*0d20*/  IMAD.IADD R9, R6, 0x1, -R9 ;  /* 0x0000000106097824 */ /* 0x000fe200078e0a09 */
[----:B------:R-:W-:Y:S01]  /*0d30*/  SHF.R.S32.HI R6, RZ, 0x1f, R3 ;  /* 0x0000001fff067819 */ /* 0x000fe20000011403 */
[----:B------:R-:W-:Y:S01]  /*0d40*/  IMAD.SHL.U32 R22, R206, 0x8, RZ ;  /* 0x00000008ce167824 */ /* 0x000fe200078e00ff */
[----:B------:R-:W-:Y:S01]  /*0d50*/  LEA.HI R10, R10, R211, RZ, 0x5 ;  /* 0x000000d30a0a7211 */ /* 0x000fe200078f28ff */
[----:B------:R-:W-:Y:S01]  /*0d60*/  VIADD R202, R19, 0x40 ;  /* 0x0000004013ca7836 */ /* 0x000fe20000000000 */
[----:B------:R-:W-:Y:S01]  /*0d70*/  LEA.HI R6, R6, R19, RZ, 0x3 ;  /* 0x0000001306067211 */ /* 0x000fe200078f18ff */
[----:B------:R-:W-:Y:S01]  /*0d80*/  IMAD.MOV.U32 R7, RZ, RZ, -0x2 ;  /* 0xfffffffeff077424 */ /* 0x000fe200078e00ff */
[----:B------:R-:W-:Y:S01]  /*0d90*/  IADD3 R184, R22, 0x20, RZ ;  /* 0x0000002016b87810 */ /* 0x000fe20007ffe0ff */
[----:B------:R-:W-:Y:S01]  /*0da0*/  IMAD.IADD R8, R211, 0x1, -R8 ;  /* 0x00000001d3087824 */ /* 0x000fe200078e0a08 */
[----:B------:R-:W-:Y:S01]  /*0db0*/  LOP3.LUT R6, R6, 0xfffffff8, RZ, 0xc0, !PT ;  /* 0xfffffff806067812 */ /* 0x000fe200078ec0ff */
[----:B------:R-:W-:Y:S01]  /*0dc0*/  VIADD R185, R22, 0x40 ;  /* 0x0000004016b97836 */ /* 0x000fe20000000000 */
[----:B------:R-:W-:Y:S01]  /*0dd0*/  SHF.R.S32.HI R3, RZ, 0x1f, R202 ;  /* 0x0000001fff037819 */ /* 0x000fe200000114ca */
[----:B------:R-:W-:Y:S01]  /*0de0*/  IMAD R220, R8, R7, 0x80 ;  /* 0x0000008008dc7424 */ /* 0x000fe200078e0207 */
[----:B------:R-:W-:Y:S01]  /*0df0*/  SHF.R.S32.HI R10, RZ, 0x5, R10 ;  /* 0x00000005ff0a7819 */ /* 0x000fe2000001140a */
[----:B------:R-:W-:Y:S01]  /*0e00*/  IMAD.IADD R210, R19, 0x1, -R6 ;  /* 0x0000000113d27824 */ /* 0x000fe200078e0a06 */
[----:B------:R-:W-:Y:S01]  /*0e10*/  SHF.R.S32.HI R8, RZ, 0x1f, R185 ;  /* 0x0000001fff087819 */ /* 0x000fe200000114b9 */
[----:B------:R-:W-:Y:S01]  /*0e20*/  IMAD.SHL.U32 R187, R202, 0x40, RZ ;  /* 0x00000040cabb7824 */ /* 0x000fe200078e00ff */
[----:B------:R-:W-:Y:S01]  /*0e30*/  LEA.HI R3, R3, R202, RZ, 0x3 ;  /* 0x000000ca03037211 */ /* 0x000fe200078f18ff */
[----:B------:R-:W-:Y:S01]  /*0e40*/  IMAD.SHL.U32 R189, R210, 0x40, RZ ;  /* 0x00000040d2bd7824 */ /* 0x000fe200078e00ff */
[----:B------:R-:W-:Y:S01]  /*0e50*/  LEA.HI R7, R8, R185, RZ, 0x6 ;  /* 0x000000b908077211 */ /* 0x000fe200078f30ff */
[----:B------:R-:W-:Y:S01]  /*0e60*/  IMAD R9, R10, 0x10, R9 ;  /* 0x000000100a097824 */ /* 0x000fe200078e0209 */
[----:B------:R-:W-:Y:S01]  /*0e70*/  SHF.R.S32.HI R5, RZ, 0x1f, R184 ;  /* 0x0000001fff057819 */ /* 0x000fe200000114b8 */
[----:B------:R-:W-:Y:S01]  /*0e80*/  IMAD.SHL.U32 R3, R3, 0x40, RZ ;  /* 0x0000004003037824 */ /* 0x000fe200078e00ff */
[----:B------:R-:W-:Y:S01]  /*0e90*/  SHF.R.S32.HI R219, RZ, 0x7, R4 ;  /* 0x00000007ffdb7819 */ /* 0x000fe20000011404 */
[----:B------:R-:W-:Y:S01]  /*0ea0*/  IMAD.SHL.U32 R7, R7, 0x80, RZ ;  /* 0x0000008007077824 */ /* 0x000fe200078e00ff */
[----:B------:R-:W-:-:S02]  /*0eb0*/  LEA.HI R6, R5, R184, RZ, 0x3 ;  /* 0x000000b805067211 */ /* 0x000fc400078f18ff */
[----:B------:R-:W-:Y:S02]  /*0ec0*/  LEA.HI R4, R4, R219, RZ, 0x1 ;  /* 0x000000db04047211 */ /* 0x000fe400078f08ff */
[----:B------:R-:W-:Y:S02]  /*0ed0*/  LOP3.LUT R187, R187, 0x1c0, RZ, 0xc0, !PT ;  /* 0x000001c0bbbb7812 */ /* 0x000fe400078ec0ff */
[----:B------:R-:W-:Y:S02]  /*0ee0*/  LEA.HI R5, R5, R184, RZ, 0x6 ;  /* 0x000000b805057211 */ /* 0x000fe400078f30ff */
[----:B------:R-:W-:Y:S02]  /*0ef0*/  LOP3.LUT R189, R189, 0x1c0, RZ, 0xc0, !PT ;  /* 0x000001c0bdbd7812 */ /* 0x000fe400078ec0ff */
[----:B------:R-:W-:Y:S01]  /*0f00*/  LEA.HI R10, R8, R185, RZ, 0x3 ;  /* 0x000000b9080a7211 */ /* 0x000fe200078f18ff */
[----:B------:R-:W-:Y:S01]  /*0f10*/  IMAD.SHL.U32 R5, R5, 0x80, RZ ;  /* 0x0000008005057824 */ /* 0x000fe200078e00ff */
[----:B------:R-:W-:-:S02]  /*0f20*/  LOP3.LUT R193, R3, 0xfffffe00, RZ, 0xc0, !PT ;  /* 0xfffffe0003c17812 */ /* 0x000fc400078ec0ff */
[----:B------:R-:W-:Y:S02]  /*0f30*/  LOP3.LUT R4, R4, 0x3fffffe, RZ, 0xc0, !PT ;  /* 0x03fffffe04047812 */ /* 0x000fe400078ec0ff */
[----:B------:R-:W-:Y:S02]  /*0f40*/  SHF.R.U32.HI R218, RZ, 0x3, R187 ;  /* 0x00000003ffda7819 */ /* 0x000fe400000116bb */
[----:B------:R-:W-:Y:S01]  /*0f50*/  SHF.R.U32.HI R191, RZ, 0x3, R189 ;  /* 0x00000003ffbf7819 */ /* 0x000fe200000116bd */
[----:B------:R-:W-:Y:S01]  /*0f60*/  IMAD.IADD R4, R219, 0x1, -R4 ;  /* 0x00000001db047824 */ /* 0x000fe200078e0a04 */
[----:B------:R-:W-:Y:S02]  /*0f70*/  LOP3.LUT R3, R187, 0x38, R6, 0xf8, !PT ;  /* 0x00000038bb037812 */ /* 0x000fe400078ef806 */
[--C-:B------:R-:W-:Y:S01]  /*0f80*/  LOP3.LUT R12, R189, 0x38, R10.reuse, 0xf8, !PT ;  /* 0x00000038bd0c7812 */ /* 0x100fe200078ef80a */
[----:B------:R-:W-:Y:S01]  /*0f90*/  IMAD R221, R4, 0x40, R9 ;  /* 0x0000004004dd7824 */ /* 0x000fe200078e0209 */
[----:B------:R-:W-:-:S02]  /*0fa0*/  LOP3.LUT R11, R187, 0x38, R10, 0xf8, !PT ;  /* 0x00000038bb0b7812 */ /* 0x000fc400078ef80a */
[----:B------:R-:W-:Y:S02]  /*0fb0*/  LOP3.LUT R7, R7, 0xffffe000, RZ, 0xc0, !PT ;  /* 0xffffe00007077812 */ /* 0x000fe400078ec0ff */
[-C--:B------:R-:W-:Y:S02]  /*0fc0*/  LOP3.LUT R14, R3, R218.reuse, RZ, 0x3c, !PT ;  /* 0x000000da030e7212 */ /* 0x080fe400078e3cff */
[----:B------:R-:W-:Y:S01]  /*0fd0*/  LOP3.LUT R12, R12, R191, RZ, 0x3c, !PT ;  /* 0x000000bf0c0c7212 */ /* 0x000fe200078e3cff */
[----:B------:R-:W-:Y:S01]  /*0fe0*/  IMAD R3, R190, 0x200, R7 ;  /* 0x00000200be037824 */ /* 0x000fe200078e0207 */
[----:B------:R-:W-:Y:S02]  /*0ff0*/  LOP3.LUT R16, R11, R218, RZ, 0x3c, !PT ;  /* 0x000000da0b107212 */ /* 0x000fe400078e3cff */
[----:B------:R-:W-:Y:S02]  /*1000*/  LOP3.LUT R8, R189, 0x38, R6, 0xf8, !PT ;  /* 0x00000038bd087812 */ /* 0x000fe400078ef806 */
[----:B------:R-:W-:-:S02]  /*1010*/  LOP3.LUT R5, R5, 0xffffe000, RZ, 0xc0, !PT ;  /* 0xffffe00005057812 */ /* 0x000fc400078ec0ff */
[----:B------:R-:W-:Y:S02]  /*1020*/  LEA.HI R0, R0, R223, RZ, 0x3 ;  /* 0x000000df00007211 */ /* 0x000fe400078f18ff */
[--C-:B------:R-:W-:Y:S01]  /*1030*/  IADD3 R11, R16, R7, R193.reuse ;  /* 0x00000007100b7210 */ /* 0x100fe20007ffe0c1 */
[----:B------:R-:W-:Y:S01]  /*1040*/  IMAD.IADD R7, R3, 0x1, R12 ;  /* 0x0000000103077824 */ /* 0x000fe200078e020c */
[----:B------:R-:W-:Y:S02]  /*1050*/  LOP3.LUT R8, R8, R191, RZ, 0x3c, !PT ;  /* 0x000000bf08087212 */ /* 0x000fe400078e3cff */
[----:B------:R-:W-:Y:S01]  /*1060*/  IADD3 R213, R14, R5, R193 ;  /* 0x000000050ed57210 */ /* 0x000fe20007ffe0c1 */
[----:B------:R-:W-:Y:S01]  /*1070*/  IMAD R5, R190, 0x200, R5 ;  /* 0x00000200be057824 */ /* 0x000fe200078e0205 */
[----:B------:R-:W-:Y:S01]  /*1080*/  LOP3.LUT R4, R0, 0x1ffffff8, RZ, 0xc0, !PT ;  /* 0x1ffffff800047812 */ /* 0x000fe200078ec0ff */
[----:B------:R-:W-:Y:S01]  /*1090*/  IMAD R212, R11, 0x2, R208 ;  /* 0x000000020bd47824 */ /* 0x000fe200078e02d0 */
[----:B------:R-:W-:Y:S01]  /*10a0*/  LOP3.LUT R3, R187, 0x38, R22, 0xf8, !PT ;  /* 0x00000038bb037812 */ /* 0x000fe200078ef816 */
[----:B------:R-:W-:Y:S01]  /*10b0*/  IMAD.IADD R5, R5, 0x1, R8 ;  /* 0x0000000105057824 */ /* 0x000fe200078e0208 */
[----:B------:R-:W-:Y:S01]  /*10c0*/  SHF.R.S32.HI R196, RZ, 0x3, R0 ;  /* 0x00000003ffc47819 */ /* 0x000fe20000011400 */
[----:B------:R-:W-:Y:S01]  /*10d0*/  IMAD.IADD R4, R223, 0x1, -R4 ;  /* 0x00000001df047824 */ /* 0x000fe200078e0a04 */
[----:B------:R-:W-:Y:S01]  /*10e0*/  LOP3.LUT R3, R193, R3, R218, 0xf6, !PT ;  /* 0x00000003c1037212 */ /* 0x000fe200078ef6da */
[----:B------:R-:W-:Y:S01]  /*10f0*/  IMAD R213, R213, 0x2, R208 ;  /* 0x00000002d5d57824 */ /* 0x000fe200078e02d0 */
[----:B------:R-:W-:Y:S01]  /*1100*/  SHF.L.U32 R16, R206, 0x2, RZ ;  /* 0x00000002ce107819 */ /* 0x000fe200000006ff */
[----:B------:R-:W-:Y:S01]  /*1110*/  IMAD.SHL.U32 R195, R4, 0x8, RZ ;  /* 0x0000000804c37824 */ /* 0x000fe200078e00ff */
[----:B------:R-:W-:Y:S01]  /*1120*/  SHF.R.S32.HI R209, RZ, 0x3, R6 ;  /* 0x00000003ffd17819 */ /* 0x000fe20000011406 */
[----:B------:R-:W-:Y:S01]  /*1130*/  IMAD R216, R3, 0x2, R208 ;  /* 0x0000000203d87824 */ /* 0x000fe200078e02d0 */
[----:B------:R-:W-:Y:S01]  /*1140*/  SHF.R.S32.HI R215, RZ, 0x3, R10 ;  /* 0x00000003ffd77819 */ /* 0x000fe2000001140a */
[----:B------:R-:W-:-:S02]  /*1150*/  IMAD R217, R5, 0x2, R208 ;  /* 0x0000000205d97824 */ /* 0x000fc400078e02d0 */
[----:B------:R-:W-:Y:S01]  /*1160*/  IMAD R214, R7, 0x2, R208 ;  /* 0x0000000207d67824 */ /* 0x000fe200078e02d0 */
[----:B--2---:R-:W-:-:S07]  /*1170*/  LOP3.LUT R188, R13, 0x1, RZ, 0xfc, !PT ;  /* 0x000000010dbc7812 */ /* 0x004fce00078efcff */
.L_x_659:
[----:B0-2--5:R-:W0:Y:S01]  /*1180*/  LDC.64 R4, c[0x0][0xc60] ;  /* 0x00031800ff047b82 */ /* 0x025e220000000a00 */
[----:B------:R-:W-:Y:S01]  /*1190*/  ULDC.64 UR4, c[0x0][0xa28] ;  /* 0x00028a0000047ab9 */ /* 0x000fe20000000a00 */
[----:B------:R-:W-:Y:S01]  /*11a0*/  ULDC.64 UR8, c[0x0][0xa18] ;  /* 0x0002860000087ab9 */ /* 0x000fe20000000a00 */
[----:B------:R-:W-:Y:S01]  /*11b0*/  ULDC.64 UR6, c[0x0][0xa08] ;  /* 0x0002820000067ab9 */ /* 0x000fe20000000a00 */
[----:B0-----:R-:W-:-:S05]  /*11c0*/  IMAD.WIDE R4, R151, 0x4, R4 ;  /* 0x0000000497047825 */ /* 0x001fca00078e0204 */
[----:B------:R-:W2:Y:S01]  /*11d0*/  LDG.E R201, desc[UR36][R4.64] ;  /* 0x0000002404c97981 */ /* 0x000ea2000c1e1900 */
[----:B------:R-:W-:Y:S01]  /*11e0*/  ISETP.NE.U32.AND P2, PT, RZ, UR4, PT ;  /* 0x00000004ff007c0c */ /* 0x000fe2000bf45070 */
[----:B------:R-:W-:Y:S01]  /*11f0*/  IMAD.MOV.U32 R3, RZ, RZ, RZ ;  /* 0x000000ffff037224 */ /* 0x000fe200078e00ff */
[----:B------:R-:W-:Y:S01]  /*1200*/  ISETP.NE.U32.AND P1, PT, RZ, UR8, PT ;  /* 0x00000008ff007c0c */ /* 0x000fe2000bf25070 */
[----:B------:R-:W-:Y:S01]  /*1210*/  IMAD.MOV.U32 R31, RZ, RZ, RZ ;  /* 0x000000ffff1f7224 */ /* 0x000fe200078e00ff */
[----:B------:R-:W-:Y:S02]  /*1220*/  ISETP.NE.AND.EX P2, PT, RZ, UR5, PT, P2 ;  /* 0x00000005ff007c0c */ /* 0x000fe4000bf45320 */
[----:B------:R-:W-:Y:S02]  /*1230*/  ISETP.NE.AND.EX P1, PT, RZ, UR9, PT, P1 ;  /* 0x00000009ff007c0c */ /* 0x000fe4000bf25310 */
[----:B------:R-:W-:-:S04]  /*1240*/  ISETP.NE.U32.AND P0, PT, RZ, UR6, PT ;  /* 0x00000006ff007c0c */ /* 0x000fc8000bf05070 */
[----:B------:R-:W-:Y:S02]  /*1250*/  ISETP.NE.AND.EX P0, PT, RZ, UR7, PT, P0 ;  /* 0x00000007ff007c0c */ /* 0x000fe4000bf05300 */
[----:B--2---:R-:W-:Y:S01]  /*1260*/  SHF.R.S32.HI R205, RZ, 0x1f, R201 ;  /* 0x0000001fffcd7819 */ /* 0x004fe200000114c9 */
[C---:B------:R-:W-:Y:S02]  /*1270*/  IMAD.SHL.U32 R199, R201.reuse, 0x4, RZ ;  /* 0x00000004c9c77824 */ /* 0x040fe400078e00ff */
[C---:B------:R-:W-:Y:S02]  /*1280*/  @P2 LEA R4, P3, R201.reuse, UR4, 0x2 ;  /* 0x00000004c9042c11 */ /* 0x040fe4000f8610ff */
[C-C-:B------:R-:W-:Y:S02]  /*1290*/  SHF.L.U64.HI R200, R201.reuse, 0x2, R205.reuse ;  /* 0x00000002c9c87819 */ /* 0x140fe400000102cd */
[----:B------:R-:W-:Y:S01]  /*12a0*/  @P2 LEA.HI.X R5, R201, UR5, R205, 0x2, P3 ;  /* 0x00000005c9052c11 */ /* 0x000fe200098f14cd */
[----:B------:R-:W-:Y:S01]  /*12b0*/  ULDC UR4, c[0x0][0x288] ;  /* 0x0000a20000047ab9 */ /* 0x000fe20000000800 */
[----:B---3--:R-:W-:-:S03]  /*12c0*/  IADD3 R8, P4, R199, UR6, RZ ;  /* 0x00000006c7087c10 */ /* 0x008fc6000ff9e0ff */
[----:B------:R0:W5:Y:S01]  /*12d0*/  @P2 LDG.E R3, desc[UR36][R4.64] ;  /* 0x0000002404032981 */ /* 0x000162000c1e1900 */
[----:B----4-:R-:W-:Y:S01]  /*12e0*/  @P1 IADD3 R6, P2, R199, UR8, RZ ;  /* 0x00000008c7061c10 */ /* 0x010fe2000ff5e0ff */
[----:B------:R-:W-:Y:S01]  /*12f0*/  IMAD.U32 R154, RZ, RZ, UR4 ;  /* 0x00000004ff9a7e24 */ /* 0x000fe2000f8e00ff */
[C---:B------:R-:W-:Y:S01]  /*1300*/  IADD3.X R9, R200.reuse, UR7, RZ, P4, !PT ;  /* 0x00000007c8097c10 */ /* 0x040fe2000a7fe4ff */
[----:B------:R-:W-:Y:S01]  /*1310*/  ULDC.64 UR4, c[0x0][0x3f8] ;  /* 0x0000fe0000047ab9 */ /* 0x000fe20000000a00 */
[----:B------:R-:W-:-:S03]  /*1320*/  @P1 IADD3.X R7, R200, UR9, RZ, P2, !PT ;  /* 0x00000009c8071c10 */ /* 0x000fc600097fe4ff */
[----:B------:R0:W5:Y:S01]  /*1330*/  @P0 LDG.E R31, desc[UR36][R8.64] ;  /* 0x00000024081f0981 */ /* 0x000162000c1e1900 */
[----:B------:R-:W-:Y:S01]  /*1340*/  UISETP.NE.U32.AND UP0, UPT, UR4, URZ, UPT ;  /* 0x0000003f0400728c */ /* 0x000fe2000bf05070 */
[----:B------:R-:W-:Y:S02]  /*1350*/  ULDC.64 UR8, c[0x0][0xa20] ;  /* 0x0002880000087ab9 */ /* 0x000fe40000000a00 */
[----:B------:R0:W5:Y:S01]  /*1360*/  @P1 LDG.E R154, desc[UR36][R6.64] ;  /* 0x00000024069a1981 */ /* 0x000162000c1e1900 */
[----:B------:R-:W-:Y:S01]  /*1370*/  UISETP.NE.AND.EX UP0, UPT, UR5, URZ, UPT, UP0 ;  /* 0x0000003f0500728c */ /* 0x000fe2000bf05300 */
[----:B------:R-:W-:Y:S01]  /*1380*/  ULDC UR4, c[0x0][0x404] ;  /* 0x0001010000047ab9 */ /* 0x000fe20000000800 */
[----:B------:R-:W-:Y:S02]  /*1390*/  ISETP.NE.U32.AND P2, PT, RZ, UR8, PT ;  /* 0x00000008ff007c0c */ /* 0x000fe4000bf45070 */
[----:B------:R-:W-:Y:S01]  /*13a0*/  USEL UR4, UR4, 0x1, UP0 ;  /* 0x0000000104047887 */ /* 0x000fe20008000000 */
[----:B------:R-:W-:Y:S01]  /*13b0*/  ULDC UR5, c[0x0][0x2e0] ;  /* 0x0000b80000057ab9 */ /* 0x000fe20000000800 */
[----:B------:R-:W-:-:S02]  /*13c0*/  ISETP.NE.AND.EX P2, PT, RZ, UR9, PT, P2 ;  /* 0x00000009ff007c0c */ /* 0x000fc4000bf45320 */
[----:B------:R-:W-:-:S03]  /*13d0*/  UIMAD UR4, UR4, UR5, URZ ;  /* 0x00000005040472a4 */ /* 0x000fc6000f8e023f */
[----:B------:R-:W-:Y:S01]  /*13e0*/  ULDC UR5, c[0x0][0x338] ;  /* 0x0000ce0000057ab9 */ /* 0x000fe20000000800 */
[----:B------:R-:W-:Y:S02]  /*13f0*/  IMAD.MOV.U32 R204, RZ, RZ, R149 ;  /* 0x000000ffffcc7224 */ /* 0x000fe400078e0095 */
[----:B------:R-:W-:Y:S02]  /*1400*/  IMAD.MOV.U32 R198, RZ, RZ, R150 ;  /* 0x000000ffffc67224 */ /* 0x000fe400078e0096 */
[----:B------:R-:W-:Y:S01]  /*1410*/  IMAD.MOV.U32 R29, RZ, RZ, R201 ;  /* 0x000000ffff1d7224 */ /* 0x000fe200078e00c9 */
[----:B0-----:R-:W-:Y:S06]  /*1420*/  @P1 BRA `(.L_x_449) ;  /* 0x0000000000241947 */ /* 0x001fec0003800000 */
[----:B------:R-:W-:Y:S02]  /*1430*/  ULDC.64 UR6, c[0x0][0xa00] ;  /* 0x0002800000067ab9 */ /* 0x000fe40000000a00 */
[----:B------:R-:W-:-:S04]  /*1440*/  ISETP.NE.U32.AND P1, PT, RZ, UR6, PT ;  /* 0x00000006ff007c0c */ /* 0x000fc8000bf25070 */
[----:B------:R-:W-:-:S13]  /*1450*/  ISETP.NE.AND.EX P1, PT, RZ, UR7, PT, P1 ;  /* 0x00000007ff007c0c */ /* 0x000fda000bf25310 */
[----:B------:R-:W-:Y:S05]  /*1460*/  @!P1 BRA `(.L_x_449) ;  /* 0x0000000000149947 */ /* 0x000fea0003800000 */
[----:B------:R-:W0:Y:S02]  /*1470*/  LDC.64 R4, c[0x0][0xa00] ;  /* 0x00028000ff047b82 */ /* 0x000e240000000a00 */
[----:B0-----:R-:W-:-:S05]  /*1480*/  IMAD.WIDE R4, R29, 0x4, R4 ;  /* 0x000000041d047825 */ /* 0x001fca00078e0204 */
[----:B-----5:R-:W2:Y:S04]  /*1490*/  LDG.E R154, desc[UR36][R4.64] ;  /* 0x00000024049a7981 */ /* 0x020ea8000c1e1900 */
[----:B------:R-:W2:Y:S02]  /*14a0*/  LDG.E R7, desc[UR36][R4.64+0x4] ;  /* 0x0000042404077981 */ /* 0x000ea4000c1e1900 */
[----:B--2---:R-:W-:-:S07]  /*14b0*/  IMAD.IADD R154, R7, 0x1, -R154 ;  /* 0x00000001079a7824 */ /* 0x004fce00078e0a9a */
.L_x_449:
[----:B------:R-:W-:Y:S02]  /*14c0*/  IMAD.U32 R27, RZ, RZ, UR5 ;  /* 0x00000005ff1b7e24 */ /* 0x000fe4000f8e00ff */
[----:B------:R-:W-:Y:S01]  /*14d0*/  IMAD.U32 R28, RZ, RZ, UR4 ;  /* 0x00000004ff1c7e24 */ /* 0x000fe2000f8e00ff */
[----:B------:R-:W-:Y:S06]  /*14e0*/  @!P2 BRA `(.L_x_450) ;  /* 0x000000000010a947 */ /* 0x000fec0003800000 */
[----:B------:R-:W-:-:S04]  /*14f0*/  IADD3 R4, P0, R199, UR8, RZ ;  /* 0x00000008c7047c10 */ /* 0x000fc8000ff1e0ff */
[----:B------:R-:W-:-:S05]  /*1500*/  IADD3.X R5, R200, UR9, RZ, P0, !PT ;  /* 0x00000009c8057c10 */ /* 0x000fca00087fe4ff */
[----:B------:R0:W5:Y:S01]  /*1510*/  LDG.E R28, desc[UR36][R4.64] ;  /* 0x00000024041c7981 */ /* 0x000162000c1e1900 */
[----:B------:R-:W-:Y:S05]  /*1520*/  BRA `(.L_x_451) ;  /* 0x0000000000107947 */ /* 0x000fea0003800000 */
.L_x_450:
[----:B------:R-:W-:Y:S05]  /*1530*/  @!P0 BRA `(.L_x_451) ;  /* 0x00000000000c8947 */ /* 0x000fea0003800000 */
[----:B------:R-:W2:Y:S04]  /*1540*/  LDG.E R5, desc[UR36][R8.64] ;  /* 0x0000002408057981 */ /* 0x000ea8000c1e1900 */
[----:B------:R-:W2:Y:S02]  /*1550*/  LDG.E R28, desc[UR36][R8.64+0x4] ;  /* 0x00000424081c7981 */ /* 0x000ea4000c1e1900 */
[----:B--2---:R-:W-:-:S07]  /*1560*/  IMAD.IADD R28, R28, 0x1, -R5 ;  /* 0x000000011c1c7824 */ /* 0x004fce00078e0a05 */
.L_x_451:
[----:B------:R-:W-:Y:S02]  /*1570*/  ULDC.64 UR4, c[0x0][0xa10] ;  /* 0x0002840000047ab9 */ /* 0x000fe40000000a00 */
[----:B------:R-:W-:-:S04]  /*1580*/  ISETP.NE.U32.AND P0, PT, RZ, UR4, PT ;  /* 0x00000004ff007c0c */ /* 0x000fc8000bf05070 */
[----:B------:R-:W-:Y:S01]  /*1590*/  ISETP.NE.AND.EX P0, PT, RZ, UR5, PT, P0 ;  /* 0x00000005ff007c0c */ /* 0x000fe2000bf05300 */
[----:B------:R-:W-:-:S12]  /*15a0*/  ULDC.64 UR4, c[0x0][0xa30] ;  /* 0x00028c0000047ab9 */ /* 0x000fd80000000a00 */
[----:B0-----:R-:W0:Y:S02]  /*15b0*/  @P0 LDC.64 R4, c[0x0][0xa10] ;  /* 0x00028400ff040b82 */ /* 0x001e240000000a00 */
[----:B0-----:R-:W-:-:S05]  /*15c0*/  @P0 IMAD.WIDE R4, R29, 0x4, R4 ;  /* 0x000000041d040825 */ /* 0x001fca00078e0204 */
[----:B------:R-:W2:Y:S04]  /*15d0*/  @P0 LDG.E R0, desc[UR36][R4.64] ;  /* 0x0000002404000981 */ /* 0x000ea8000c1e1900 */
[----:B------:R-:W2:Y:S01]  /*15e0*/  @P0 LDG.E R9, desc[UR36][R4.64+0x4] ;  /* 0x0000042404090981 */ /* 0x000ea2000c1e1900 */
[----:B-----5:R-:W-:Y:S01]  /*15f0*/  IADD3 R8, -R3, R28, RZ ;  /* 0x0000001c03087210 */ /* 0x020fe20007ffe1ff */
[----:B------:R-:W-:Y:S01]  /*1600*/  IMAD.MOV.U32 R147, RZ, RZ, R28 ;  /* 0x000000ffff937224 */ /* 0x000fe200078e001c */
[----:B------:R-:W-:-:S03]  /*1610*/  ISETP.NE.U32.AND P1, PT, RZ, UR4, PT ;  /* 0x00000004ff007c0c */ /* 0x000fc6000bf25070 */
[----:B------:R-:W-:Y:S01]  /*1620*/  IMAD.MOV R123, RZ, RZ, -R8 ;  /* 0x000000ffff7b7224 */ /* 0x000fe200078e0a08 */
[----:B------:R-:W-:-:S04]  /*1630*/  ISETP.NE.AND.EX P1, PT, RZ, UR5, PT, P1 ;  /* 0x00000005ff007c0c */ /* 0x000fc8000bf25310 */
[----:B------:R-:W-:-:S09]  /*1640*/  VIMNMX R123, RZ, R123, !PT ;  /* 0x0000007bff7b7248 */ /* 0x000fd20007fe0100 */
[----:B------:R-:W-:-:S04]  /*1650*/  @P1 IADD3 R6, P2, R199, UR4, RZ ;  /* 0x00000004c7061c10 */ /* 0x000fc8000ff5e0ff */
[----:B------:R-:W-:-:S05]  /*1660*/  @P1 IADD3.X R7, R200, UR5, RZ, P2, !PT ;  /* 0x00000005c8071c10 */ /* 0x000fca00097fe4ff */
[----:B------:R0:W5:Y:S01]  /*1670*/  @P1 LDG.E R147, desc[UR36][R6.64] ;  /* 0x0000002406931981 */ /* 0x000162000c1e1900 */
[----:B--2---:R-:W-:-:S04]  /*1680*/  @P0 IMAD.IADD R27, R9, 0x1, -R0 ;  /* 0x00000001091b0824 */ /* 0x004fc800078e0a00 */
[----:B------:R-:W-:-:S04]  /*1690*/  IMAD.IADD R152, R8, 0x1, R27 ;  /* 0x0000000108987824 */ /* 0x000fc800078e021b */
[----:B------:R-:W-:-:S05]  /*16a0*/  VIADD R0, R152, 0x7f ;  /* 0x0000007f98007836 */ /* 0x000fca0000000000 */
[----:B------:R-:W-:-:S04]  /*16b0*/  SHF.R.S32.HI R3, RZ, 0x1f, R0 ;  /* 0x0000001fff037819 */ /* 0x000fc80000011400 */
[----:B------:R-:W-:-:S04]  /*16c0*/  LEA.HI R3, R3, R0, RZ, 0x7 ;  /* 0x0000000003037211 */ /* 0x000fc800078f38ff */
[----:B------:R-:W-:Y:S02]  /*16d0*/  LOP3.LUT R0, R3, 0xffffff80, RZ, 0xc0, !PT ;  /* 0xffffff8003007812 */ /* 0x000fe400078ec0ff */
[----:B------:R-:W-:Y:S02]  /*16e0*/  SHF.R.S32.HI R207, RZ, 0x7, R3 ;  /* 0x00000007ffcf7819 */ /* 0x000fe40000011403 */
[----:B------:R-:W-:-:S04]  /*16f0*/  VIADDMNMX R0, R0, -R8, R27, PT ;  /* 0x8000000800007246 */ /* 0x000fc8000380011b */
[----:B------:R-:W-:Y:S02]  /*1700*/  ISETP.GT.AND P0, PT, R0, R123, PT ;  /* 0x0000007b0000720c */ /* 0x000fe40003f04270 */
[----:B------:R-:W-:-:S05]  /*1710*/  SHF.R.U32.HI R123, RZ, 0x7, R123 ;  /* 0x00000007ff7b7819 */ /* 0x000fca000001167b */
[----:B------:R-:W-:-:S06]  /*1720*/  IMAD.MOV.U32 R26, RZ, RZ, R123 ;  /* 0x000000ffff1a7224 */ /* 0x000fcc00078e007b */
[----:B------:R-:W-:-:S05]  /*1730*/  @P0 VIADD R0, R0, 0x7f ;  /* 0x0000007f00000836 */ /* 0x000fca0000000000 */
[----:B------:R-:W-:-:S04]  /*1740*/  @P0 SHF.R.S32.HI R5, RZ, 0x1f, R0 ;  /* 0x0000001fff050819 */ /* 0x000fc80000011400 */
[----:B------:R-:W-:-:S04]  /*1750*/  @P0 LEA.HI R5, R5, R0, RZ, 0x7 ;  /* 0x0000000005050211 */ /* 0x000fc800078f38ff */
[----:B------:R-:W-:Y:S02]  /*1760*/  @P0 SHF.R.S32.HI R26, RZ, 0x7, R5 ;  /* 0x00000007ff1a0819 */ /* 0x000fe40000011405 */
[----:B------:R-:W-:Y:S02]  /*1770*/  PLOP3.LUT P0, PT, PT, PT, PT, 0x80, 0x0 ;  /* 0x000000000000781c */ /* 0x000fe40003f0f070 */
[----:B------:R-:W-:-:S13]  /*1780*/  ISETP.GT.AND P1, PT, R26, R123, PT ;  /* 0x0000007b1a00720c */ /* 0x000fda0003f24270 */
[----:B0-----:R-:W-:Y:S05]  /*1790*/  @!P1 BRA `(.L_x_452) ;  /* 0x0000009000389947 */ /* 0x001fea0003800000 */
[----:B------:R-:W-:Y:S01]  /*17a0*/  VIADD R25, R2, 0x1c400 ;  /* 0x0001c40002197836 */ /* 0x000fe20000000000 */
[----:B------:R-:W-:Y:S04]  /*17b0*/  BSSY B6, `(.L_x_453) ;  /* 0x0000013000067945 */ /* 0x000fe80003800000 */
[----:B------:R-:W-:-:S13]  /*17c0*/  LOP3.LUT P0, RZ, R25, 0x3ff, RZ, 0xc0, !PT ;  /* 0x000003ff19ff7812 */ /* 0x000fda000780c0ff */
[----:B------:R-:W-:Y:S05]  /*17d0*/  @!P0 BRA `(.L_x_454) ;  /* 0x0000000000408947 */ /* 0x000fea0003800000 */
[----:B------:R-:W-:Y:S01]  /*17e0*/  MOV R0, 0x0 ;  /* 0x0000000000007802 */ /* 0x000fe20000000f00 */
[----:B------:R-:W-:Y:S01]  /*17f0*/  ULDC.64 UR4, c[0x4][0xb8] ;  /* 0x01002e0000047ab9 */ /* 0x000fe20000000a00 */
[----:B------:R-:W-:Y:S01]  /*1800*/  ULDC.64 UR6, c[0x4][0x20] ;  /* 0x0100080000067ab9 */ /* 0x000fe20000000a00 */
[----:B------:R-:W-:Y:S01]  /*1810*/  IMAD.U32 R4, RZ, RZ, UR4 ;  /* 0x00000004ff047e24 */ /* 0x000fe2000f8e00ff */
[----:B------:R0:W1:Y:S01]  /*1820*/  LDC.64 R14, c[0x4][R0] ;  /* 0x01000000000e7b82 */ /* 0x0000620000000a00 */
[----:B------:R-:W-:Y:S01]  /*1830*/  IMAD.U32 R5, RZ, RZ, UR5 ;  /* 0x00000005ff057e24 */ /* 0x000fe2000f8e00ff */
        /* <DEDUP_REMOVED lines=9> */
[----:B-1---5:R-:W-:Y:S05]  /*18d0*/  CALL.ABS.NOINC R14 ;  /* 0x000000000e007343 */ /* 0x022fea0003c00000 */
.L_x_454:
[----:B------:R-:W-:Y:S05]  /*18e0*/  BSYNC B6 ;  /* 0x0000000000067941 */ /* 0x000fea0003800000 */
.L_x_453:
        /* <DEDUP_REMOVED lines=20> */
.L_x_456:
[----:B------:R-:W-:Y:S05]  /*1a30*/  BSYNC B6 ;  /* 0x0000000000067941 */ /* 0x000fea0003800000 */
.L_x_455:
[----:B------:R-:W-:Y:S01]  /*1a40*/  ULDC.64 UR4, c[0x0][0x9f8] ;  /* 0x00027e0000047ab9 */ /* 0x000fe20000000a00 */
[----:B------:R-:W0:Y:S01]  /*1a50*/  LDC R0, c[0x0][0x428] ;  /* 0x00010a00ff007b82 */ /* 0x000e220000000800 */
[----:B------:R-:W-:-:S07]  /*1a60*/  ISETP.NE.U32.AND P0, PT, RZ, UR4, PT ;  /* 0x00000004ff007c0c */ /* 0x000fce000bf05070 */
[----:B------:R-:W1:Y:S01]  /*1a70*/  LDC.64 R4, c[0x0][0x2f0] ;  /* 0x0000bc00ff047b82 */ /* 0x000e620000000a00 */
[----:B------:R-:W-:Y:S01]  /*1a80*/  ISETP.NE.AND.EX P0, PT, RZ, UR5, PT, P0 ;  /* 0x00000005ff007c0c */ /* 0x000fe2000bf05300 */
[C---:B------:R-:W-:Y:S02]  /*1a90*/  VIADD R3, R22.reuse, 0xa0 ;  /* 0x000000a016037836 */ /* 0x040fe40000000000 */
[----:B------:R-:W-:Y:S02]  /*1aa0*/  VIADD R102, R22, 0x60 ;  /* 0x0000006016667836 */ /* 0x000fe40000000000 */
[----:B------:R-:W-:Y:S01]  /*1ab0*/  IMAD.IADD R116, R31, 0x1, R28 ;  /* 0x000000011f747824 */ /* 0x000fe200078e021c */
[----:B------:R-:W-:Y:S01]  /*1ac0*/  SHF.R.S32.HI R23, RZ, 0x1f, R22 ;  /* 0x0000001fff177819 */ /* 0x000fe20000011416 */
[----:B------:R-:W-:Y:S01]  /*1ad0*/  ULDC.64 UR6, c[0x0][0xa08] ;  /* 0x0002820000067ab9 */ /* 0x000fe20000000a00 */
[----:B------:R-:W2:Y:S05]  /*1ae0*/  LDC R119, c[0x0][0x3d4] ;  /* 0x0000f500ff777b82 */ /* 0x000eaa0000000800 */
[----:B------:R-:W-:Y:S01]  /*1af0*/  @P0 IADD3 R6, P1, R199, UR4, RZ ;  /* 0x00000004c7060c10 */ /* 0x000fe2000ff3e0ff */
[----:B------:R-:W-:-:S02]  /*1b00*/  ULDC UR4, c[0x0][0x2e4] ;  /* 0x0000b90000047ab9 */ /* 0x000fc40000000800 */
[----:B------:R-:W3:Y:S01]  /*1b10*/  LDC.64 R36, c[0x0][0x3d8] ;  /* 0x0000f600ff247b82 */ /* 0x000ee20000000a00 */
[----:B------:R-:W-:-:S05]  /*1b20*/  @P0 IADD3.X R7, R200, UR5, RZ, P1, !PT ;  /* 0x00000005c8070c10 */ /* 0x000fca0008ffe4ff */
[----:B------:R4:W2:Y:S01]  /*1b30*/  @P0 LDG.E R29, desc[UR36][R6.64] ;  /* 0x00000024061d0981 */ /* 0x0008a2000c1e1900 */
[----:B0-----:R-:W-:Y:S01]  /*1b40*/  ISETP.NE.AND P0, PT, R0, 0x1, PT ;  /* 0x000000010000780c */ /* 0x001fe20003f05270 */
[----:B------:R-:W-:Y:S01]  /*1b50*/  VIADD R0, R22, 0x80 ;  /* 0x0000008016007836 */ /* 0x000fe20000000000 */
[----:B------:R-:W-:Y:S01]  /*1b60*/  ISETP.GE.AND P3, PT, R184, UR4, PT ;  /* 0x00000004b8007c0c */ /* 0x000fe2000bf66270 */
[----:B------:R-:W0:Y:S01]  /*1b70*/  S2R R155, SR_TID.X ;  /* 0x00000000009b7919 */ /* 0x000e220000002100 */
[----:B------:R-:W-:Y:S01]  /*1b80*/  ISETP.GE.AND P2, PT, R22, UR4, PT ;  /* 0x0000000416007c0c */ /* 0x000fe2000bf46270 */
[----:B------:R-:W-:Y:S01]  /*1b90*/  IMAD.MOV.U32 R124, RZ, RZ, 0x20 ;  /* 0x00000020ff7c7424 */ /* 0x000fe200078e00ff */
[----:B------:R-:W-:Y:S01]  /*1ba0*/  ISETP.GE.AND P4, PT, R0, UR4, PT ;  /* 0x0000000400007c0c */ /* 0x000fe2000bf86270 */
[C---:B-1----:R-:W-:Y:S01]  /*1bb0*/  IMAD.SHL.U32 R42, R4.reuse, 0x80, RZ ;  /* 0x00000080042a7824 */ /* 0x042fe200078e00ff */
[----:B------:R-:W-:Y:S01]  /*1bc0*/  ISETP.GE.AND P1, PT, R3, UR4, PT ;  /* 0x0000000403007c0c */ /* 0x000fe2000bf26270 */
[----:B------:R-:W-:Y:S01]  /*1bd0*/  IMAD.SHL.U32 R129, R4, 0x40, RZ ;  /* 0x0000004004817824 */ /* 0x000fe200078e00ff */
[----:B----4-:R-:W-:-:S02]  /*1be0*/  SEL R6, RZ, 0xffffffff, P3 ;  /* 0xffffffffff067807 */ /* 0x010fc40001800000 */
[----:B------:R-:W-:Y:S01]  /*1bf0*/  SEL R3, RZ, 0x1, P2 ;  /* 0x00000001ff037807 */ /* 0x000fe20001000000 */
[----:B------:R-:W1:Y:S01]  /*1c00*/  @P0 LDC R9, c[0x0][0x42c] ;  /* 0x00010b00ff090b82 */ /* 0x000e620000000800 */
[----:B------:R-:W-:Y:S01]  /*1c10*/  ISETP.GE.AND P2, PT, R185, UR4, PT ;  /* 0x00000004b9007c0c */ /* 0x000fe2000bf46270 */
[----:B------:R-:W-:Y:S01]  /*1c20*/  IMAD.SHL.U32 R6, R6, 0x2, RZ ;  /* 0x0000000206067824 */ /* 0x000fe200078e00ff */
[----:B------:R-:W-:Y:S01]  /*1c30*/  ISETP.GE.AND P3, PT, R102, UR4, PT ;  /* 0x0000000466007c0c */ /* 0x000fe2000bf66270 */
[----:B------:R-:W-:Y:S01]  /*1c40*/  ULDC.64 UR4, c[0x0][0x320] ;  /* 0x0000c80000047ab9 */ /* 0x000fe20000000a00 */
[----:B------:R-:W-:Y:S01]  /*1c50*/  SHF.R.S32.HI R31, RZ, 0x1f, R116 ;  /* 0x0000001fff1f7819 */ /* 0x000fe20000011474 */
[----:B---3--:R-:W-:Y:S01]  /*1c60*/  IMAD.WIDE.U32 R114, R19, R36, R22 ;  /* 0x0000002413727225 */ /* 0x008fe200078e0016 */
[----:B------:R-:W-:Y:S01]  /*1c70*/  LOP3.LUT R3, R6, 0x2, R3, 0xe2, !PT ;  /* 0x0000000206037812 */ /* 0x000fe200078ee203 */
[----:B------:R-:W3:Y:S01]  /*1c80*/  @P0 LDC R11, c[0x0][0x430] ;  /* 0x00010c00ff0b0b82 */ /* 0x000ee20000000800 */
[----:B------:R-:W-:-:S02]  /*1c90*/  SEL R6, RZ, 0x8, P3 ;  /* 0x00000008ff067807 */ /* 0x000fc40001800000 */
[----:B------:R-:W-:Y:S02]  /*1ca0*/  SHF.R.S32.HI R148, RZ, 0x1f, R19 ;  /* 0x0000001fff947819 */ /* 0x000fe40000011413 */
[-C--:B--2---:R-:W-:Y:S02]  /*1cb0*/  ISETP.GE.AND P3, PT, R22, R119.reuse, PT ;  /* 0x000000771600720c */ /* 0x084fe40003f66270 */
[--C-:B------:R-:W-:Y:S02]  /*1cc0*/  SHF.R.S32.HI R17, RZ, 0x1f, R16.reuse ;  /* 0x0000001fff117819 */ /* 0x100fe40000011410 */
[----:B------:R-:W-:Y:S02]  /*1cd0*/  ISETP.GE.AND P5, PT, R185, R119, PT ;  /* 0x00000077b900720c */ /* 0x000fe40003fa6270 */
[C---:B------:R-:W-:Y:S01]  /*1ce0*/  SHF.L.U64.HI R125, R4.reuse, 0x7, R5 ;  /* 0x00000007047d7819 */ /* 0x040fe20000010205 */
[----:B------:R-:W-:Y:S01]  /*1cf0*/  IMAD.WIDE.U32 R112, R19, R36, R16 ;  /* 0x0000002413707225 */ /* 0x000fe200078e0010 */
[----:B------:R-:W-:-:S02]  /*1d00*/  SHF.L.U64.HI R128, R4, 0x6, R5 ;  /* 0x0000000604807819 */ /* 0x000fc40000010205 */
[--C-:B------:R-:W-:Y:S01]  /*1d10*/  SHF.L.U64.HI R126, R36, 0x7, R37.reuse ;  /* 0x00000007247e7819 */ /* 0x100fe20000010225 */
[----:B-1----:R-:W-:Y:S01]  /*1d20*/  @P0 IMAD.HI.U32 R0, R150, R9, RZ ;  /* 0x0000000996000227 */ /* 0x002fe200078e00ff */
[----:B------:R-:W-:Y:S02]  /*1d30*/  SHF.L.U64.HI R38, R36, 0x6, R37 ;  /* 0x0000000624267819 */ /* 0x000fe40000010225 */
[----:B------:R-:W-:Y:S01]  /*1d40*/  P2R R103, PR, RZ, 0x20 ;  /* 0x00000020ff677803 */ /* 0x000fe20000000000 */
[----:B------:R-:W-:Y:S01]  /*1d50*/  IMAD.WIDE.U32 R8, R116, R4, RZ ;  /* 0x0000000474087225 */ /* 0x000fe200078e00ff */
[----:B0-----:R-:W-:Y:S02]  /*1d60*/  LEA.HI R155, R155, 0x8, RZ, 0x19 ;  /* 0x000000089b9b7811 */ /* 0x001fe400078fc8ff */
[----:B---3--:R-:W-:Y:S02]  /*1d70*/  @P0 SHF.R.U32.HI R150, RZ, R11, R0 ;  /* 0x0000000bff960219 */ /* 0x008fe40000011600 */
[----:B------:R-:W-:-:S02]  /*1d80*/  SEL R0, RZ, 0x4, P2 ;  /* 0x00000004ff007807 */ /* 0x000fc40001000000 */
[----:B------:R-:W-:Y:S01]  /*1d90*/  SHF.R.S32.HI R12, RZ, 0x1f, R150 ;  /* 0x0000001fff0c7819 */ /* 0x000fe20000011496 */
[----:B------:R-:W-:Y:S01]  /*1da0*/  IMAD.WIDE.U32 R10, R150, UR4, R22 ;  /* 0x00000004960a7c25 */ /* 0x000fe2000f8e0016 */
[----:B------:R-:W-:Y:S02]  /*1db0*/  LOP3.LUT R0, R6, R3, R0, 0xfe, !PT ;  /* 0x0000000306007212 */ /* 0x000fe400078efe00 */
[----:B------:R-:W-:Y:S01]  /*1dc0*/  ISETP.NE.U32.AND P0, PT, RZ, UR6, PT ;  /* 0x00000006ff007c0c */ /* 0x000fe2000bf05070 */
[----:B------:R-:W-:Y:S01]  /*1dd0*/  IMAD R6, R31, R4, RZ ;  /* 0x000000041f067224 */ /* 0x000fe200078e02ff */
[----:B------:R-:W-:Y:S01]  /*1de0*/  ISETP.GE.AND P2, PT, R184, R119, PT ;  /* 0x00000077b800720c */ /* 0x000fe20003f46270 */
[----:B------:R-:W-:Y:S01]  /*1df0*/  IMAD R3, R12, UR4, RZ ;  /* 0x000000040c037c24 */ /* 0x000fe2000f8e02ff */
[----:B------:R-:W-:Y:S01]  /*1e00*/  ISETP.NE.AND.EX P0, PT, RZ, UR7, PT, P0 ;  /* 0x00000007ff007c0c */ /* 0x000fe2000bf05300 */
[----:B------:R-:W-:Y:S02]  /*1e10*/  IMAD R13, R116, R5, R6 ;  /* 0x00000005740d7224 */ /* 0x000fe400078e0206 */
[----:B------:R-:W-:Y:S01]  /*1e20*/  IMAD R15, R150, UR5, R3 ;  /* 0x00000005960f7c24 */ /* 0x000fe2000f8e0203 */
[----:B------:R-:W-:Y:S01]  /*1e30*/  ULDC.64 UR4, c[0x0][0x2f8] ;  /* 0x0000be0000047ab9 */ /* 0x000fe20000000a00 */
[----:B------:R-:W-:Y:S01]  /*1e40*/  IMAD.IADD R9, R9, 0x1, R13 ;  /* 0x0000000109097824 */ /* 0x000fe200078e020d */
[----:B------:R-:W-:Y:S01]  /*1e50*/  SEL R3, RZ, 0x10, P4 ;  /* 0x00000010ff037807 */ /* 0x000fe20002000000 */
[----:B------:R-:W-:Y:S01]  /*1e60*/  IMAD R13, R12, UR4, RZ ;  /* 0x000000040c0d7c24 */ /* 0x000fe2000f8e02ff */
[----:B------:R-:W0:Y:S01]  /*1e70*/  LDC.64 R6, c[0x0][0x3e8] ;  /* 0x0000fa00ff067b82 */ /* 0x000e220000000a00 */
[----:B------:R-:W-:Y:S01]  /*1e80*/  IMAD.WIDE.U32 R8, R150, UR4, R8 ;  /* 0x0000000496087c25 */ /* 0x000fe2000f8e0008 */
[----:B------:R-:W-:-:S02]  /*1e90*/  LOP3.LUT R3, R0, R3, RZ, 0xfc, !PT ;  /* 0x0000000300037212 */ /* 0x000fc400078efcff */
[----:B------:R-:W-:Y:S01]  /*1ea0*/  IADD3 R116, P4, R19, R116, RZ ;  /* 0x0000007413747210 */ /* 0x000fe20007f9e0ff */
[----:B------:R-:W-:Y:S01]  /*1eb0*/  IMAD R13, R150, UR5, R13 ;  /* 0x00000005960d7c24 */ /* 0x000fe2000f8e020d */
[----:B------:R-:W-:Y:S01]  /*1ec0*/  ULDC.64 UR4, c[0x0][0x300] ;  /* 0x0000c00000047ab9 */ /* 0x000fe20000000a00 */
[----:B------:R-:W-:Y:S01]  /*1ed0*/  IMAD.IADD R11, R11, 0x1, R15 ;  /* 0x000000010b0b7824 */ /* 0x000fe200078e020f */
[----:B------:R-:W-:Y:S01]  /*1ee0*/  SHF.R.S32.HI R150, RZ, 0x1f, R202 ;  /* 0x0000001fff967819 */ /* 0x000fe200000114ca */
[----:B------:R-:W-:Y:S02]  /*1ef0*/  IMAD.IADD R9, R9, 0x1, R13 ;  /* 0x0000000109097824 */ /* 0x000fe400078e020d */
[----:B------:R-:W-:Y:S02]  /*1f00*/  IMAD.X R117, R31, 0x1, R148, P4 ;  /* 0x000000011f757824 */ /* 0x000fe400020e0694 */
[-C--:B0-----:R-:W-:Y:S01]  /*1f10*/  IMAD R12, R148, R6.reuse, RZ ;  /* 0x00000006940c7224 */ /* 0x081fe200078e02ff */
[C---:B------:R-:W-:Y:S01]  /*1f20*/  SHF.L.U64.HI R127, R6.reuse, 0x7, R7 ;  /* 0x00000007067f7819 */ /* 0x040fe20000010207 */
[----:B------:R-:W-:Y:S01]  /*1f30*/  IMAD.WIDE.U32 R108, R19, R6, R16 ;  /* 0x00000006136c7225 */ /* 0x000fe200078e0010 */
[----:B------:R-:W-:-:S03]  /*1f40*/  SHF.L.U64.HI R41, R6, 0x6, R7 ;  /* 0x0000000606297819 */ /* 0x000fc60000010207 */
[C---:B------:R-:W-:Y:S02]  /*1f50*/  IMAD R15, R19.reuse, R7, R12 ;  /* 0x00000007130f7224 */ /* 0x040fe400078e020c */
[----:B------:R-:W-:-:S04]  /*1f60*/  IMAD.WIDE.U32 R110, R19, R6, R22 ;  /* 0x00000006136e7225 */ /* 0x000fc800078e0016 */
[----:B------:R-:W-:Y:S02]  /*1f70*/  IMAD.IADD R109, R109, 0x1, R15 ;  /* 0x000000016d6d7824 */ /* 0x000fe400078e020f */
[----:B------:R-:W-:Y:S02]  /*1f80*/  IMAD.IADD R111, R15, 0x1, R111 ;  /* 0x000000010f6f7824 */ /* 0x000fe400078e026f */
[----:B-----5:R-:W-:-:S04]  /*1f90*/  IMAD.WIDE.U32 R108, R147, R6, R108 ;  /* 0x00000006936c7225 */ /* 0x020fc800078e006c */
[----:B------:R-:W-:-:S04]  /*1fa0*/  IMAD.WIDE.U32 R110, R147, R6, R110 ;  /* 0x00000006936e7225 */ /* 0x000fc800078e006e */
[C---:B------:R-:W-:Y:S02]  /*1fb0*/  IMAD.SHL.U32 R40, R6.reuse, 0x80, RZ ;  /* 0x0000008006287824 */ /* 0x040fe400078e00ff */
[----:B------:R-:W-:Y:S01]  /*1fc0*/  IMAD.SHL.U32 R39, R6, 0x40, RZ ;  /* 0x0000004006277824 */ /* 0x000fe200078e00ff */
[----:B------:R-:W-:Y:S02]  /*1fd0*/  SHF.R.S32.HI R0, RZ, 0x1f, R29 ;  /* 0x0000001fff007819 */ /* 0x000fe4000001141d */
[----:B------:R-:W-:Y:S02]  /*1fe0*/  SEL R13, R29, RZ, !P0 ;  /* 0x000000ff1d0d7207 */ /* 0x000fe40004000000 */
[----:B------:R-:W-:-:S03]  /*1ff0*/  SEL R0, R0, RZ, !P0 ;  /* 0x000000ff00007207 */ /* 0x000fc60004000000 */
[----:B------:R-:W-:-:S04]  /*2000*/  IMAD.WIDE.U32 R104, R13, UR4, R8 ;  /* 0x000000040d687c25 */ /* 0x000fc8000f8e0008 */
[-C--:B------:R-:W-:Y:S02]  /*2010*/  IMAD R8, R148, R4.reuse, RZ ;  /* 0x0000000494087224 */ /* 0x080fe400078e02ff */
[----:B------:R-:W-:Y:S02]  /*2020*/  IMAD R14, R0, UR4, RZ ;  /* 0x00000004000e7c24 */ /* 0x000fe4000f8e02ff */
[----:B------:R-:W-:Y:S02]  /*2030*/  IMAD R43, R19, R5, R8 ;  /* 0x00000005132b7224 */ /* 0x000fe400078e0208 */
[----:B------:R-:W-:Y:S01]  /*2040*/  IMAD R101, R13, UR5, R14 ;  /* 0x000000050d657c24 */ /* 0x000fe2000f8e020e */
[----:B------:R-:W-:Y:S01]  /*2050*/  ULDC.64 UR4, c[0x0][0x328] ;  /* 0x0000ca0000047ab9 */ /* 0x000fe20000000a00 */
[----:B------:R-:W-:-:S04]  /*2060*/  IMAD.WIDE.U32 R8, R19, R4, R22 ;  /* 0x0000000413087225 */ /* 0x000fc800078e0016 */
[----:B------:R-:W-:Y:S01]  /*2070*/  IMAD R0, R0, UR4, RZ ;  /* 0x0000000400007c24 */ /* 0x000fe2000f8e02ff */
[----:B------:R-:W-:Y:S01]  /*2080*/  IADD3 R100, P0, R104, R8, RZ ;  /* 0x0000000868647210 */ /* 0x000fe20007f1e0ff */
[----:B------:R-:W-:Y:S02]  /*2090*/  IMAD.IADD R101, R105, 0x1, R101 ;  /* 0x0000000169657824 */ /* 0x000fe400078e0265 */
[----:B------:R-:W-:Y:S02]  /*20a0*/  IMAD R45, R13, UR5, R0 ;  /* 0x000000050d2d7c24 */ /* 0x000fe4000f8e0200 */
[-C--:B------:R-:W-:Y:S01]  /*20b0*/  IMAD R0, R148, R36.reuse, RZ ;  /* 0x0000002494007224 */ /* 0x080fe200078e02ff */
[----:B------:R-:W-:Y:S01]  /*20c0*/  IADD3.X R43, R101, R9, R43, P0, !PT ;  /* 0x00000009652b7210 */ /* 0x000fe200007fe42b */
[----:B------:R-:W-:Y:S01]  /*20d0*/  IMAD.WIDE.U32 R106, R13, UR4, R10 ;  /* 0x000000040d6a7c25 */ /* 0x000fe2000f8e000a */
[C---:B------:R-:W-:Y:S02]  /*20e0*/  SEL R9, R119.reuse, RZ, P3 ;  /* 0x000000ff77097207 */ /* 0x040fe40001800000 */
[----:B------:R-:W-:Y:S01]  /*20f0*/  SEL R11, R119, RZ, P2 ;  /* 0x000000ff770b7207 */ /* 0x000fe20001000000 */
[----:B------:R-:W-:Y:S01]  /*2100*/  IMAD R13, R19, R37, R0 ;  /* 0x00000025130d7224 */ /* 0x000fe200078e0200 */
[----:B------:R-:W-:Y:S01]  /*2110*/  SEL R0, R119, RZ, P5 ;  /* 0x000000ff77007207 */ /* 0x000fe20002800000 */
[----:B------:R-:W-:Y:S01]  /*2120*/  IMAD.IADD R9, R22, 0x1, R9 ;  /* 0x0000000116097824 */ /* 0x000fe200078e0209 */
[----:B------:R-:W-:Y:S01]  /*2130*/  LOP3.LUT P0, RZ, R210, 0x4, RZ, 0xc0, !PT ;  /* 0x00000004d2ff7812 */ /* 0x000fe2000780c0ff */
[----:B------:R-:W-:Y:S01]  /*2140*/  IMAD.IADD R115, R13, 0x1, R115 ;  /* 0x000000010d737824 */ /* 0x000fe200078e0273 */
[----:B------:R-:W-:Y:S01]  /*2150*/  IADD3 R113, R113, R13, RZ ;  /* 0x0000000d71717210 */ /* 0x000fe20007ffe0ff */
[----:B------:R-:W-:Y:S01]  /*2160*/  IMAD.IADD R13, R185, 0x1, R0 ;  /* 0x00000001b90d7824 */ /* 0x000fe200078e0200 */
[----:B------:R-:W-:Y:S01]  /*2170*/  SHF.R.S32.HI R0, RZ, 0x1f, R9 ;  /* 0x0000001fff007819 */ /* 0x000fe20000011409 */
[----:B------:R-:W-:Y:S01]  /*2180*/  IMAD.IADD R11, R184, 0x1, R11 ;  /* 0x00000001b80b7824 */ /* 0x000fe200078e020b */
[----:B------:R-:W-:Y:S01]  /*2190*/  SEL R124, R124, 0xffffffe0, !P0 ;  /* 0xffffffe07c7c7807 */ /* 0x000fe20004000000 */
[----:B------:R-:W-:Y:S01]  /*21a0*/  IMAD.WIDE.U32 R112, R147, R36, R112 ;  /* 0x0000002493707225 */ /* 0x000fe200078e0070 */
[----:B------:R-:W-:-:S02]  /*21b0*/  LEA.HI R8, R0, R9, RZ, 0x3 ;  /* 0x0000000900087211 */ /* 0x000fc400078f18ff */
[----:B------:R-:W-:Y:S01]  /*21c0*/  LEA.HI R0, R0, R9, RZ, 0x6 ;  /* 0x0000000900007211 */ /* 0x000fe200078f30ff */
[----:B------:R-:W-:Y:S01]  /*21d0*/  IMAD.WIDE.U32 R114, R147, R36, R114 ;  /* 0x0000002493727225 */ /* 0x000fe200078e0072 */
[--C-:B------:R-:W-:Y:S02]  /*21e0*/  LOP3.LUT R15, R187, 0x38, R8.reuse, 0xf8, !PT ;  /* 0x00000038bb0f7812 */ /* 0x100fe400078ef808 */
[----:B------:R-:W-:Y:S01]  /*21f0*/  SHF.R.S32.HI R10, RZ, 0x1f, R11 ;  /* 0x0000001fff0a7819 */ /* 0x000fe2000001140b */
[----:B------:R-:W-:Y:S01]  /*2200*/  IMAD.SHL.U32 R9, R0, 0x80, RZ ;  /* 0x0000008000097824 */ /* 0x000fe200078e00ff */
[----:B------:R-:W-:Y:S01]  /*2210*/  LOP3.LUT R144, R15, R218, RZ, 0x3c, !PT ;  /* 0x000000da0f907212 */ /* 0x000fe200078e3cff */
[----:B------:R-:W-:Y:S01]  /*2220*/  IMAD.SHL.U32 R119, R119, 0x2, RZ ;  /* 0x0000000277777824 */ /* 0x000fe200078e00ff */
[----:B------:R-:W-:Y:S02]  /*2230*/  LOP3.LUT R0, R189, 0x38, R8, 0xf8, !PT ;  /* 0x00000038bd007812 */ /* 0x000fe400078ef808 */
[----:B------:R-:W-:-:S02]  /*2240*/  LOP3.LUT R9, R9, 0xffffe000, RZ, 0xc0, !PT ;  /* 0xffffe00009097812 */ /* 0x000fc400078ec0ff */
[----:B------:R-:W-:Y:S02]  /*2250*/  LEA.HI R12, R10, R11, RZ, 0x3 ;  /* 0x0000000b0a0c7211 */ /* 0x000fe400078f18ff */
[----:B------:R-:W-:Y:S01]  /*2260*/  IADD3 R144, R144, R9, R193 ;  /* 0x0000000990907210 */ /* 0x000fe20007ffe0c1 */
[----:B------:R-:W-:Y:S01]  /*2270*/  IMAD R146, R190, 0x200, R9 ;  /* 0x00000200be927824 */ /* 0x000fe200078e0209 */
[----:B------:R-:W-:Y:S02]  /*2280*/  SHF.R.S32.HI R9, RZ, 0x1f, R147 ;  /* 0x0000001fff097819 */ /* 0x000fe40000011493 */
[----:B------:R-:W-:Y:S02]  /*2290*/  SHF.R.S32.HI R14, RZ, 0x1f, R13 ;  /* 0x0000001fff0e7819 */ /* 0x000fe4000001140d */
[----:B------:R-:W-:Y:S02]  /*22a0*/  LEA.HI R10, R10, R11, RZ, 0x6 ;  /* 0x0000000b0a0a7211 */ /* 0x000fe400078f30ff */
[----:B------:R-:W-:Y:S01]  /*22b0*/  LOP3.LUT R11, R0, R191, RZ, 0x3c, !PT ;  /* 0x000000bf000b7212 */ /* 0x000fe200078e3cff */
[----:B------:R-:W-:Y:S01]  /*22c0*/  IMAD R0, R9, R6, RZ ;  /* 0x0000000609007224 */ /* 0x000fe200078e02ff */
[----:B------:R-:W-:-:S02]  /*22d0*/  LEA.HI R44, R14, R13, RZ, 0x3 ;  /* 0x0000000d0e2c7211 */ /* 0x000fc400078f18ff */
[----:B------:R-:W-:Y:S01]  /*22e0*/  LEA.HI R14, R14, R13, RZ, 0x6 ;  /* 0x0000000d0e0e7211 */ /* 0x000fe200078f30ff */
[----:B------:R-:W-:Y:S01]  /*22f0*/  IMAD R33, R147, R7, R0 ;  /* 0x0000000793217224 */ /* 0x000fe200078e0200 */
[----:B------:R-:W-:Y:S01]  /*2300*/  LOP3.LUT R29, R187, 0x38, R44, 0xf8, !PT ;  /* 0x00000038bb1d7812 */ /* 0x000fe200078ef82c */
[----:B------:R-:W-:Y:S01]  /*2310*/  IMAD R0, R9, R36, RZ ;  /* 0x0000002409007224 */ /* 0x000fe200078e02ff */
[--C-:B------:R-:W-:Y:S01]  /*2320*/  LOP3.LUT R21, R187, 0x38, R12.reuse, 0xf8, !PT ;  /* 0x00000038bb157812 */ /* 0x100fe200078ef80c */
[----:B------:R-:W-:Y:S01]  /*2330*/  IMAD.SHL.U32 R13, R10, 0x80, RZ ;  /* 0x000000800a0d7824 */ /* 0x000fe200078e00ff */
[C---:B------:R-:W-:Y:S01]  /*2340*/  LOP3.LUT R10, R189.reuse, 0x38, R12, 0xf8, !PT ;  /* 0x00000038bd0a7812 */ /* 0x040fe200078ef80c */
[----:B------:R-:W-:Y:S01]  /*2350*/  IMAD.SHL.U32 R20, R14, 0x80, RZ ;  /* 0x000000800e147824 */ /* 0x000fe200078e00ff */
[----:B------:R-:W-:Y:S01]  /*2360*/  LOP3.LUT R14, R189, 0x38, R44, 0xf8, !PT ;  /* 0x00000038bd0e7812 */ /* 0x000fe200078ef82c */
[----:B------:R-:W-:Y:S01]  /*2370*/  IMAD R5, R147, R37, R0 ;  /* 0x0000002593057224 */ /* 0x000fe200078e0200 */
[----:B------:R-:W-:Y:S01]  /*2380*/  LOP3.LUT R0, R189, 0x18, R22, 0xf8, !PT ;  /* 0x00000018bd007812 */ /* 0x000fe200078ef816 */
[----:B------:R-:W-:Y:S01]  /*2390*/  IMAD.IADD R146, R146, 0x1, R11 ;  /* 0x0000000192927824 */ /* 0x000fe200078e020b */
[----:B------:R-:W-:Y:S01]  /*23a0*/  LOP3.LUT R13, R13, 0xffffe000, RZ, 0xc0, !PT ;  /* 0xffffe0000d0d7812 */ /* 0x000fe200078ec0ff */
[----:B------:R-:W-:Y:S01]  /*23b0*/  IMAD.SHL.U32 R37, R36, 0x80, RZ ;  /* 0x0000008024257824 */ /* 0x000fe200078e00ff */
[----:B------:R-:W-:Y:S01]  /*23c0*/  LOP3.LUT R20, R20, 0xffffe000, RZ, 0xc0, !PT ;  /* 0xffffe00014147812 */ /* 0x000fe200078ec0ff */
[----:B------:R-:W-:Y:S01]  /*23d0*/  IMAD.IADD R34, R109, 0x1, R33 ;  /* 0x000000016d227824 */ /* 0x000fe200078e0221 */
[-C--:B------:R-:W-:Y:S01]  /*23e0*/  LOP3.LUT R29, R29, R218.reuse, RZ, 0x3c, !PT ;  /* 0x000000da1d1d7212 */ /* 0x080fe200078e3cff */
[----:B------:R-:W-:Y:S01]  /*23f0*/  IMAD R145, R190, 0x200, R13 ;  /* 0x00000200be917824 */ /* 0x000fe200078e020d */
[-C--:B------:R-:W-:Y:S01]  /*2400*/  LOP3.LUT R35, R0, R191.reuse, RZ, 0x3c, !PT ;  /* 0x000000bf00237212 */ /* 0x080fe200078e3cff */
[----:B------:R-:W-:Y:S01]  /*2410*/  IMAD R139, R190, 0x200, R20 ;  /* 0x00000200be8b7824 */ /* 0x000fe200078e0214 */
[----:B------:R-:W-:Y:S01]  /*2420*/  SEL R0, RZ, 0x20, P1 ;  /* 0x00000020ff007807 */ /* 0x000fe20000800000 */
[----:B------:R-:W-:Y:S01]  /*2430*/  IMAD.IADD R32, R113, 0x1, R5 ;  /* 0x0000000171207824 */ /* 0x000fe200078e0205 */
[-C--:B------:R-:W-:Y:S01]  /*2440*/  LOP3.LUT R10, R10, R191.reuse, RZ, 0x3c, !PT ;  /* 0x000000bf0a0a7212 */ /* 0x080fe200078e3cff */
[----:B------:R-:W-:Y:S01]  /*2450*/  IMAD R35, R190, 0x200, R35 ;  /* 0x00000200be237824 */ /* 0x000fe200078e0223 */
[----:B------:R-:W-:Y:S01]  /*2460*/  LOP3.LUT R14, R14, R191, RZ, 0x3c, !PT ;  /* 0x000000bf0e0e7212 */ /* 0x000fe200078e3cff */
[----:B------:R-:W-:Y:S01]  /*2470*/  IMAD.IADD R31, R5, 0x1, R115 ;  /* 0x00000001051f7824 */ /* 0x000fe200078e0273 */
[----:B------:R-:W-:Y:S01]  /*2480*/  LOP3.LUT R138, R21, R218, RZ, 0x3c, !PT ;  /* 0x000000da158a7212 */ /* 0x000fe200078e3cff */
[----:B------:R-:W-:Y:S01]  /*2490*/  IMAD.IADD R145, R145, 0x1, R10 ;  /* 0x0000000191917824 */ /* 0x000fe200078e020a */
[----:B------:R-:W-:Y:S01]  /*24a0*/  IADD3 R135, R29, R20, R193 ;  /* 0x000000141d877210 */ /* 0x000fe20007ffe0c1 */
[----:B------:R-:W-:Y:S01]  /*24b0*/  IMAD.IADD R139, R139, 0x1, R14 ;  /* 0x000000018b8b7824 */ /* 0x000fe200078e020e */
[----:B------:R-:W-:Y:S01]  /*24c0*/  LOP3.LUT R29, R8, 0xfffffff8, RZ, 0xc0, !PT ;  /* 0xfffffff8081d7812 */ /* 0x000fe200078ec0ff */
[----:B------:R-:W-:Y:S01]  /*24d0*/  IMAD.IADD R134, R124, 0x1, R35 ;  /* 0x000000017c867824 */ /* 0x000fe200078e0223 */
[----:B------:R-:W-:Y:S01]  /*24e0*/  LOP3.LUT R21, R12, 0xfffffff8, RZ, 0xc0, !PT ;  /* 0xfffffff80c157812 */ /* 0x000fe200078ec0ff */
[----:B------:R-:W-:Y:S01]  /*24f0*/  IMAD.IADD R33, R33, 0x1, R111 ;  /* 0x0000000121217824 */ /* 0x000fe200078e026f */
[----:B------:R-:W-:Y:S01]  /*2500*/  LOP3.LUT R15, R44, 0xfffffff8, RZ, 0xc0, !PT ;  /* 0xfffffff82c0f7812 */ /* 0x000fe200078ec0ff */
[----:B------:R-:W-:Y:S01]  /*2510*/  IMAD.IADD R5, R107, 0x1, R45 ;  /* 0x000000016b057824 */ /* 0x000fe200078e022d */
[----:B------:R-:W-:-:S02]  /*2520*/  LOP3.LUT R0, R3, R0, RZ, 0xfc, !PT ;  /* 0x0000000003007212 */ /* 0x000fc400078efcff */
[----:B------:R-:W-:Y:S02]  /*2530*/  IADD3 R138, R138, R13, R193 ;  /* 0x0000000d8a8a7210 */ /* 0x000fe40007ffe0c1 */
[----:B------:R-:W-:Y:S02]  /*2540*/  SHF.R.S32.HI R30, RZ, 0x3, R8 ;  /* 0x00000003ff1e7819 */ /* 0x000fe40000011408 */
[----:B------:R-:W-:Y:S02]  /*2550*/  SHF.R.S32.HI R28, RZ, 0x3, R12 ;  /* 0x00000003ff1c7819 */ /* 0x000fe4000001140c */
[----:B------:R-:W-:Y:S02]  /*2560*/  SHF.L.U32 R36, R36, 0x6, RZ ;  /* 0x0000000624247819 */ /* 0x000fe400000006ff */
[----:B------:R-:W-:Y:S02]  /*2570*/  SHF.R.S32.HI R20, RZ, 0x3, R44 ;  /* 0x00000003ff147819 */ /* 0x000fe4000001142c */
[----:B------:R-:W-:-:S02]  /*2580*/  LOP3.LUT R14, R3, 0x1, RZ, 0xc0, !PT ;  /* 0x00000001030e7812 */ /* 0x000fc400078ec0ff */
[----:B------:R-:W-:Y:S02]  /*2590*/  SHF.R.S32.HI R13, RZ, 0x1f, R29 ;  /* 0x0000001fff0d7819 */ /* 0x000fe4000001141d */
[----:B------:R-:W-:Y:S02]  /*25a0*/  SHF.R.S32.HI R12, RZ, 0x1f, R21 ;  /* 0x0000001fff0c7819 */ /* 0x000fe40000011415 */
[----:B------:R-:W-:Y:S02]  /*25b0*/  SHF.R.S32.HI R11, RZ, 0x1f, R15 ;  /* 0x0000001fff0b7819 */ /* 0x000fe4000001140f */
[C---:B------:R-:W-:Y:S02]  /*25c0*/  LOP3.LUT R10, R0.reuse, 0x2, RZ, 0xc0, !PT ;  /* 0x00000002000a7812 */ /* 0x040fe400078ec0ff */
[C---:B------:R-:W-:Y:S02]  /*25d0*/  LOP3.LUT R9, R0.reuse, 0x4, RZ, 0xc0, !PT ;  /* 0x0000000400097812 */ /* 0x040fe400078ec0ff */
[----:B------:R-:W-:-:S02]  /*25e0*/  LOP3.LUT R8, R0, 0x8, RZ, 0xc0, !PT ;  /* 0x0000000800087812 */ /* 0x000fc400078ec0ff */
[C---:B------:R-:W-:Y:S02]  /*25f0*/  LOP3.LUT R7, R0.reuse, 0x10, RZ, 0xc0, !PT ;  /* 0x0000001000077812 */ /* 0x040fe400078ec0ff */
[----:B------:R-:W-:-:S07]  /*2600*/  LOP3.LUT R6, R0, 0x20, RZ, 0xc0, !PT ;  /* 0x0000002000067812 */ /* 0x000fce00078ec0ff */
.L_x_556:
[----:B0-----:R-:W0:Y:S01]  /*2610*/  LDC.64 R120, c[0x0][0x2d8] ;  /* 0x0000b600ff787b82 */ /* 0x001e220000000a00 */
[----:B-12---:R-:W-:Y:S01]  /*2620*/  VIADD R44, R26, 0xffffffff ;  /* 0xffffffff1a2c7836 */ /* 0x006fe20000000000 */
[----:B------:R-:W-:Y:S05]  /*2630*/  YIELD ;  /* 0x0000000000007946 */ /* 0x000fea0003800000 */
[----:B------:R-:W-:Y:S01]  /*2640*/  SHF.R.S32.HI R46, RZ, 0x1f, R44 ;  /* 0x0000001fff2e7819 */ /* 0x000fe2000001142c */
[----:B------:R-:W1:Y:S01]  /*2650*/  LDC R122, c[0x0][0x3d4] ;  /* 0x0000f500ff7a7b82 */ /* 0x000e620000000800 */
[-C--:B------:R-:W-:Y:S01]  /*2660*/  IMAD R3, R125, R44.reuse, RZ ;  /* 0x0000002c7d037224 */ /* 0x080fe200078e02ff */
[----:B------:R-:W-:Y:S01]  /*2670*/  BSSY B0, `(.L_x_457) ;  /* 0x00007be000007945 */ /* 0x000fe20003800000 */
[----:B------:R-:W-:-:S04]  /*2680*/  IMAD.WIDE.U32 R132, R42, R44, RZ ;  /* 0x0000002c2a847225 */ /* 0x000fc800078e00ff */
[----:B------:R-:W-:Y:S01]  /*2690*/  IMAD R3, R46, R42, R3 ;  /* 0x0000002a2e037224 */ /* 0x000fe200078e0203 */
[-C--:B------:R-:W-:Y:S01]  /*26a0*/  IADD3 R4, P5, R100, R132.reuse, RZ ;  /* 0x0000008464047210 */ /* 0x080fe20007fbe0ff */
[----:B------:R-:W-:Y:S01]  /*26b0*/  IMAD R54, R18, 0x6000, R134 ;  /* 0x0000600012367824 */ /* 0x000fe200078e0286 */
[----:B------:R-:W-:Y:S01]  /*26c0*/  IADD3 R0, P1, P4, R100, R132, R129 ;  /* 0x0000008464007210 */ /* 0x000fe20007c3e081 */
[----:B------:R-:W-:Y:S02]  /*26d0*/  IMAD.IADD R96, R133, 0x1, R3 ;  /* 0x0000000185607824 */ /* 0x000fe400078e0203 */
[----:B------:R-:W-:Y:S02]  /*26e0*/  IMAD R54, R54, 0x2, R25 ;  /* 0x0000000236367824 */ /* 0x000fe400078e0219 */
[----:B------:R-:W-:Y:S01]  /*26f0*/  IMAD.X R26, R96, 0x1, R43, P5 ;  /* 0x00000001601a7824 */ /* 0x000fe200028e062b */
[-C--:B0-----:R-:W-:Y:S02]  /*2700*/  LEA R56, P0, R4, R120.reuse, 0x1 ;  /* 0x0000007804387211 */ /* 0x081fe400078008ff */
[----:B------:R-:W-:-:S02]  /*2710*/  LEA R52, P5, R0, R120, 0x1 ;  /* 0x0000007800347211 */ /* 0x000fc400078a08ff */
[-C--:B------:R-:W-:Y:S01]  /*2720*/  LEA.HI.X R57, R4, R121.reuse, R26, 0x1, P0 ;  /* 0x0000007904397211 */ /* 0x080fe200000f0c1a */
[----:B------:R-:W-:Y:S01]  /*2730*/  IMAD.MOV.U32 R26, RZ, RZ, R44 ;  /* 0x000000ffff1a7224 */ /* 0x000fe200078e002c */
[----:B------:R-:W-:Y:S02]  /*2740*/  IADD3.X R3, R43, R96, R128, P1, P4 ;  /* 0x000000602b037210 */ /* 0x000fe40000fe8480 */
[----:B-1----:R-:W-:Y:S02]  /*2750*/  ISETP.GE.AND P0, PT, R122, 0x1, PT ;  /* 0x000000017a00780c */ /* 0x002fe40003f06270 */
[----:B------:R-:W-:Y:S01]  /*2760*/  LEA.HI.X R53, R0, R121, R3, 0x1, P5 ;  /* 0x0000007900357211 */ /* 0x000fe200028f0c03 */
[----:B------:R-:W-:Y:S01]  /*2770*/  IMAD R0, R18, 0x6000, R35 ;  /* 0x0000600012007824 */ /* 0x000fe200078e0223 */
[----:B------:R-:W-:-:S03]  /*2780*/  ISETP.GT.AND P1, PT, R44, R123, PT ;  /* 0x0000007b2c00720c */ /* 0x000fc60003f24270 */
[----:B------:R-:W-:Y:S01]  /*2790*/  IMAD R55, R0, 0x2, R25 ;  /* 0x0000000200377824 */ /* 0x000fe200078e0219 */
[----:B------:R-:W-:-:S05]  /*27a0*/  P2R R118, PR, RZ, 0x2 ;  /* 0x00000002ff767803 */ /* 0x000fca0000000000 */
[----:B------:R-:W-:Y:S05]  /*27b0*/  @!P0 BRA `(.L_x_458) ;  /* 0x0000007400d08947 */ /* 0x000fea0003800000 */
[----:B------:R-:W-:Y:S01]  /*27c0*/  ULDC.U8 UR4, c[0x0][0x3f0] ;  /* 0x0000fc0000047ab9 */ /* 0x000fe20000000000 */
[-C--:B------:R-:W-:Y:S01]  /*27d0*/  IMAD R0, R126, R44.reuse, RZ ;  /* 0x0000002c7e007224 */ /* 0x080fe200078e02ff */
[----:B------:R-:W-:Y:S01]  /*27e0*/  ISETP.NE.AND P0, PT, RZ, UR4, PT ;  /* 0x00000004ff007c0c */ /* 0x000fe2000bf05270 */
[-C--:B------:R-:W-:Y:S02]  /*27f0*/  IMAD R45, R127, R44.reuse, RZ ;  /* 0x0000002c7f2d7224 */ /* 0x080fe400078e02ff */
[----:B------:R-:W-:Y:S02]  /*2800*/  IMAD R3, R46, R37, R0 ;  /* 0x000000252e037224 */ /* 0x000fe400078e0200 */
[----:B------:R-:W-:Y:S02]  /*2810*/  IMAD R4, R26, -0x80, R27 ;  /* 0xffffff801a047824 */ /* 0x000fe400078e021b */
[----:B------:R-:W-:-:S03]  /*2820*/  IMAD.WIDE.U32 R94, R37, R44, RZ ;  /* 0x0000002c255e7225 */ /* 0x000fc600078e00ff */
[----:B------:R-:W-:Y:S01]  /*2830*/  VIMNMX R4, R4, 0x80, PT ;  /* 0x0000008004047848 */ /* 0x000fe20003fe0100 */
[----:B------:R-:W-:Y:S02]  /*2840*/  IMAD R45, R46, R40, R45 ;  /* 0x000000282e2d7224 */ /* 0x000fe400078e022d */
[----:B------:R-:W-:-:S04]  /*2850*/  IMAD.WIDE.U32 R92, R40, R44, RZ ;  /* 0x0000002c285c7225 */ /* 0x000fc800078e00ff */
[----:B------:R-:W-:Y:S02]  /*2860*/  IMAD.IADD R0, R95, 0x1, R3 ;  /* 0x000000015f007824 */ /* 0x000fe400078e0203 */
[----:B------:R-:W-:Y:S01]  /*2870*/  IMAD.IADD R3, R93, 0x1, R45 ;  /* 0x000000015d037824 */ /* 0x000fe200078e022d */
[----:B------:R-:W-:Y:S06]  /*2880*/  @!P0 BRA `(.L_x_459) ;  /* 0x0000003800208947 */ /* 0x000fec0003800000 */
[----:B------:R-:W-:Y:S01]  /*2890*/  ISETP.GE.AND P0, PT, R19, R4, PT ;  /* 0x000000041300720c */ /* 0x000fe20003f06270 */
[----:B------:R-:W-:Y:S01]  /*28a0*/  BSSY B1, `(.L_x_460) ;  /* 0x000003c000017945 */ /* 0x000fe20003800000 */
        /* <DEDUP_REMOVED lines=12> */
[----:B------:R-:W-:Y:S01]  /*2970*/  CS2R R132, SRZ ;  /* 0x0000000000847805 */ /* 0x000fe2000001ff00 */
[----:B------:R-:W-:Y:S06]  /*2980*/  @P0 BRA `(.L_x_461) ;  /* 0x0000000000b40947 */ /* 0x000fec0003800000 */
[----:B------:R-:W-:Y:S01]  /*2990*/  IADD3 R45, P4, R112, R94, RZ ;  /* 0x0000005e702d7210 */ /* 0x000fe20007f9e0ff */
[----:B------:R-:W-:Y:S01]  /*29a0*/  ULDC.64 UR4, c[0x0][0x3c8] ;  /* 0x0000f20000047ab9 */ /* 0x000fe20000000a00 */
[----:B------:R-:W-:Y:S01]  /*29b0*/  IADD3 R47, P1, R108, R92, RZ ;  /* 0x0000005c6c2f7210 */ /* 0x000fe20007f3e0ff */
[----:B------:R-:W-:Y:S01]  /*29c0*/  ULDC.64 UR6, c[0x0][0x3e0] ;  /* 0x0000f80000067ab9 */ /* 0x000fe20000000a00 */
[----:B------:R-:W-:Y:S01]  /*29d0*/  IADD3.X R46, R0, R32, RZ, P4, !PT ;  /* 0x00000020002e7210 */ /* 0x000fe200027fe4ff */
[C---:B------:R-:W-:Y:S01]  /*29e0*/  VIADD R51, R16.reuse, 0x10 ;  /* 0x0000001010337836 */ /* 0x040fe20000000000 */
[----:B------:R-:W-:Y:S01]  /*29f0*/  LEA R44, P4, R45, UR4, 0x1 ;  /* 0x000000042d2c7c11 */ /* 0x000fe2000f8808ff */
[----:B------:R-:W-:Y:S01]  /*2a00*/  IMAD.X R50, R3, 0x1, R34, P1 ;  /* 0x0000000103327824 */ /* 0x000fe200008e0622 */
[----:B------:R-:W-:Y:S02]  /*2a10*/  ISETP.GE.AND P1, PT, R16, R122, PT ;  /* 0x0000007a1000720c */ /* 0x000fe40003f26270 */
[----:B------:R-:W-:-:S02]  /*2a20*/  CS2R R130, SRZ ;  /* 0x0000000000827805 */ /* 0x000fc4000001ff00 */
[----:B------:R-:W-:Y:S02]  /*2a30*/  LEA.HI.X R45, R45, UR5, R46, 0x1, P4 ;  /* 0x000000052d2d7c11 */ /* 0x000fe4000a0f0c2e */
[----:B------:R-:W-:Y:S02]  /*2a40*/  CS2R R98, SRZ ;  /* 0x0000000000627805 */ /* 0x000fe4000001ff00 */
[C---:B------:R-:W-:Y:S02]  /*2a50*/  LEA R46, P4, R47.reuse, UR6, 0x1 ;  /* 0x000000062f2e7c11 */ /* 0x040fe4000f8808ff */
[----:B------:R-:W-:Y:S02]  /*2a60*/  CS2R R132, SRZ ;  /* 0x0000000000847805 */ /* 0x000fe4000001ff00 */
[----:B------:R-:W-:Y:S01]  /*2a70*/  CS2R R120, SRZ ;  /* 0x0000000000787805 */ /* 0x000fe2000001ff00 */
[----:B------:R-:W-:Y:S01]  /*2a80*/  VIADD R59, R16, 0x30 ;  /* 0x00000030103b7836 */ /* 0x000fe20000000000 */
[----:B------:R-:W-:-:S02]  /*2a90*/  LEA.HI.X R47, R47, UR7, R50, 0x1, P4 ;  /* 0x000000072f2f7c11 */ /* 0x000fc4000a0f0c32 */
[-C--:B------:R-:W-:Y:S01]  /*2aa0*/  ISETP.GE.AND P4, PT, R51, R122.reuse, PT ;  /* 0x0000007a3300720c */ /* 0x080fe20003f86270 */
[----:B------:R-:W-:Y:S01]  /*2ab0*/  VIADD R51, R16, 0x20 ;  /* 0x0000002010337836 */ /* 0x000fe20000000000 */
[----:B------:R0:W5:Y:S04]  /*2ac0*/  @!P1 LDG.E.64 R130, desc[UR36][R44.64] ;  /* 0x000000242c829981 */ /* 0x000168000c1e1b00 */
[----:B------:R0:W5:Y:S01]  /*2ad0*/  @!P1 LDG.E.64 R132, desc[UR36][R46.64] ;  /* 0x000000242e849981 */ /* 0x000162000c1e1b00 */
[----:B------:R-:W-:-:S06]  /*2ae0*/  ISETP.GE.AND P1, PT, R51, R122, PT ;  /* 0x0000007a3300720c */ /* 0x000fcc0003f26270 */
[----:B------:R0:W5:Y:S04]  /*2af0*/  @!P4 LDG.E.64 R98, desc[UR36][R44.64+0x20] ;  /* 0x000020242c62c981 */ /* 0x000168000c1e1b00 */
[----:B------:R0:W5:Y:S01]  /*2b00*/  @!P4 LDG.E.64 R120, desc[UR36][R46.64+0x20] ;  /* 0x000020242e78c981 */ /* 0x000162000c1e1b00 */
[----:B------:R-:W-:Y:S02]  /*2b10*/  ISETP.GE.AND P4, PT, R59, R122, PT ;  /* 0x0000007a3b00720c */ /* 0x000fe40003f86270 */
[----:B------:R-:W-:Y:S02]  /*2b20*/  CS2R R90, SRZ ;  /* 0x00000000005a7805 */ /* 0x000fe4000001ff00 */
[----:B------:R-:W-:Y:S02]  /*2b30*/  CS2R R96, SRZ ;  /* 0x0000000000607805 */ /* 0x000fe4000001ff00 */
[----:B------:R-:W-:-:S02]  /*2b40*/  CS2R R86, SRZ ;  /* 0x0000000000567805 */ /* 0x000fc4000001ff00 */
[----:B------:R-:W-:Y:S01]  /*2b50*/  CS2R R88, SRZ ;  /* 0x0000000000587805 */ /* 0x000fe2000001ff00 */
[C---:B------:R-:W-:Y:S02]  /*2b60*/  VIADD R51, R16.reuse, 0x40 ;  /* 0x0000004010337836 */ /* 0x040fe40000000000 */
[----:B------:R-:W-:Y:S01]  /*2b70*/  VIADD R59, R16, 0x50 ;  /* 0x00000050103b7836 */ /* 0x000fe20000000000 */
[----:B------:R0:W5:Y:S04]  /*2b80*/  @!P1 LDG.E.64 R90, desc[UR36][R44.64+0x40] ;  /* 0x000040242c5a9981 */ /* 0x000168000c1e1b00 */
[----:B------:R0:W5:Y:S01]  /*2b90*/  @!P1 LDG.E.64 R96, desc[UR36][R46.64+0x40] ;  /* 0x000040242e609981 */ /* 0x000162000c1e1b00 */
[----:B------:R-:W-:-:S03]  /*2ba0*/  ISETP.GE.AND P1, PT, R51, R122, PT ;  /* 0x0000007a3300720c */ /* 0x000fc60003f26270 */
[----:B------:R0:W5:Y:S04]  /*2bb0*/  @!P4 LDG.E.64 R86, desc[UR36][R44.64+0x60] ;  /* 0x000060242c56c981 */ /* 0x000168000c1e1b00 */
[----:B------:R0:W5:Y:S01]  /*2bc0*/  @!P4 LDG.E.64 R88, desc[UR36][R46.64+0x60] ;  /* 0x000060242e58c981 */ /* 0x000162000c1e1b00 */
[----:B------:R-:W-:Y:S02]  /*2bd0*/  ISETP.GE.AND P4, PT, R59, R122, PT ;  /* 0x0000007a3b00720c */ /* 0x000fe40003f86270 */
[----:B------:R-:W-:Y:S02]  /*2be0*/  CS2R R82, SRZ ;  /* 0x0000000000527805 */ /* 0x000fe4000001ff00 */
[----:B------:R-:W-:Y:S02]  /*2bf0*/  CS2R R78, SRZ ;  /* 0x00000000004e7805 */ /* 0x000fe4000001ff00 */
[----:B------:R-:W-:-:S02]  /*2c00*/  CS2R R84, SRZ ;  /* 0x0000000000547805 */ /* 0x000fc4000001ff00 */
[----:B------:R-:W-:Y:S01]  /*2c10*/  CS2R R80, SRZ ;  /* 0x0000000000507805 */ /* 0x000fe2000001ff00 */
[----:B------:R0:W5:Y:S04]  /*2c20*/  @!P1 LDG.E.64 R82, desc[UR36][R44.64+0x80] ;  /* 0x000080242c529981 */ /* 0x000168000c1e1b00 */
[----:B------:R0:W5:Y:S04]  /*2c30*/  @!P1 LDG.E.64 R84, desc[UR36][R46.64+0x80] ;  /* 0x000080242e549981 */ /* 0x000168000c1e1b00 */
[----:B------:R0:W5:Y:S04]  /*2c40*/  @!P4 LDG.E.64 R78, desc[UR36][R44.64+0xa0] ;  /* 0x0000a0242c4ec981 */ /* 0x000168000c1e1b00 */
[----:B------:R0:W5:Y:S02]  /*2c50*/  @!P4 LDG.E.64 R80, desc[UR36][R46.64+0xa0] ;  /* 0x0000a0242e50c981 */ /* 0x000164000c1e1b00 */
.L_x_461:
[----:B------:R-:W-:Y:S05]  /*2c60*/  BSYNC B1 ;  /* 0x0000000000017941 */ /* 0x000fea0003800000 */
.L_x_460:
        /* <DEDUP_REMOVED lines=11> */
[----:B------:R-:W-:Y:S01]  /*2d20*/  CS2R R72, SRZ ;  /* 0x0000000000487805 */ /* 0x000fe2000001ff00 */
[----:B-----5:R-:W-:Y:S01]  /*2d30*/  IMAD.MOV.U32 R136, RZ, RZ, R78 ;  /* 0x000000ffff887224 */ /* 0x020fe200078e004e */
[----:B------:R-:W-:Y:S01]  /*2d40*/  CS2R R76, SRZ ;  /* 0x00000000004c7805 */ /* 0x000fe2000001ff00 */
[----:B------:R-:W-:Y:S01]  /*2d50*/  IMAD.MOV.U32 R137, RZ, RZ, R79 ;  /* 0x000000ffff897224 */ /* 0x000fe200078e004f */
[----:B------:R-:W-:Y:S06]  /*2d60*/  @P4 BRA `(.L_x_463) ;  /* 0x0000000000b44947 */ /* 0x000fec0003800000 */
[----:B------:R-:W-:Y:S01]  /*2d70*/  IADD3 R94, P1, P5, R112, R94, R36 ;  /* 0x0000005e705e7210 */ /* 0x000fe20007d3e024 */
[----:B------:R-:W-:Y:S01]  /*2d80*/  ULDC.64 UR4, c[0x0][0x3c8] ;  /* 0x0000f20000047ab9 */ /* 0x000fe20000000a00 */
[----:B------:R-:W-:Y:S01]  /*2d90*/  ULDC.64 UR6, c[0x0][0x3e0] ;  /* 0x0000f80000067ab9 */ /* 0x000fe20000000a00 */
[----:B------:R-:W-:Y:S02]  /*2da0*/  CS2R R74, SRZ ;  /* 0x00000000004a7805 */ /* 0x000fe4000001ff00 */
[----:B0-----:R-:W-:Y:S02]  /*2db0*/  IADD3.X R45, R32, R0, R38, P1, P5 ;  /* 0x00000000202d7210 */ /* 0x001fe40000fea426 */
[----:B------:R-:W-:Y:S02]  /*2dc0*/  CS2R R76, SRZ ;  /* 0x00000000004c7805 */ /* 0x000fe4000001ff00 */
[----:B------:R-:W-:-:S04]  /*2dd0*/  IADD3 R92, P1, P5, R108, R92, R39 ;  /* 0x0000005c6c5c7210 */ /* 0x000fc80007d3e027 */
[----:B------:R-:W-:Y:S02]  /*2de0*/  IADD3.X R3, R34, R3, R41, P1, P5 ;  /* 0x0000000322037210 */ /* 0x000fe40000fea429 */
[----:B------:R-:W-:-:S04]  /*2df0*/  LEA R44, P1, R94, UR4, 0x1 ;  /* 0x000000045e2c7c11 */ /* 0x000fc8000f8208ff */
[----:B------:R-:W-:Y:S02]  /*2e00*/  LEA.HI.X R45, R94, UR5, R45, 0x1, P1 ;  /* 0x000000055e2d7c11 */ /* 0x000fe400088f0c2d */
[----:B------:R-:W-:-:S04]  /*2e10*/  LEA R46, P1, R92, UR6, 0x1 ;  /* 0x000000065c2e7c11 */ /* 0x000fc8000f8208ff */
[----:B------:R-:W-:Y:S01]  /*2e20*/  LEA.HI.X R47, R92, UR7, R3, 0x1, P1 ;  /* 0x000000075c2f7c11 */ /* 0x000fe200088f0c03 */
[C---:B------:R-:W-:Y:S01]  /*2e30*/  VIADD R3, R16.reuse, 0x10 ;  /* 0x0000001010037836 */ /* 0x040fe20000000000 */
[----:B------:R-:W-:Y:S02]  /*2e40*/  ISETP.GE.AND P1, PT, R16, R122, PT ;  /* 0x0000007a1000720c */ /* 0x000fe40003f26270 */
[----:B------:R-:W-:Y:S02]  /*2e50*/  CS2R R70, SRZ ;  /* 0x0000000000467805 */ /* 0x000fe4000001ff00 */
[----:B------:R-:W-:-:S09]  /*2e60*/  CS2R R72, SRZ ;  /* 0x0000000000487805 */ /* 0x000fd2000001ff00 */
[----:B------:R1:W5:Y:S04]  /*2e70*/  @!P1 LDG.E.64 R74, desc[UR36][R44.64] ;  /* 0x000000242c4a9981 */ /* 0x000368000c1e1b00 */
[----:B------:R1:W5:Y:S01]  /*2e80*/  @!P1 LDG.E.64 R76, desc[UR36][R46.64] ;  /* 0x000000242e4c9981 */ /* 0x000362000c1e1b00 */
[----:B------:R-:W-:Y:S01]  /*2e90*/  ISETP.GE.AND P1, PT, R3, R122, PT ;  /* 0x0000007a0300720c */ /* 0x000fe20003f26270 */
[----:B------:R-:W-:Y:S01]  /*2ea0*/  VIADD R3, R16, 0x20 ;  /* 0x0000002010037836 */ /* 0x000fe20000000000 */
        /* <DEDUP_REMOVED lines=22> */
[----:B------:R-:W-:-:S13]  /*3010*/  ISETP.GE.AND P1, PT, R3, R122, PT ;  /* 0x0000007a0300720c */ /* 0x000fda0003f26270 */
[----:B------:R1:W5:Y:S04]  /*3020*/  @!P1 LDG.E.64 R48, desc[UR36][R44.64+0xa0] ;  /* 0x0000a0242c309981 */ /* 0x000368000c1e1b00 */
[----:B------:R1:W5:Y:S02]  /*3030*/  @!P1 LDG.E.64 R50, desc[UR36][R46.64+0xa0] ;  /* 0x0000a0242e329981 */ /* 0x000364000c1e1b00 */
.L_x_463:
[----:B------:R-:W-:Y:S05]  /*3040*/  BSYNC B1 ;  /* 0x0000000000017941 */ /* 0x000fea0003800000 */
.L_x_462:
[----:B------:R-:W-:Y:S01]  /*3050*/  IMAD.MOV.U32 R0, RZ, RZ, R82 ;  /* 0x000000ffff007224 */ /* 0x000fe200078e0052 */
[----:B01----:R-:W-:Y:S01]  /*3060*/  MOV R45, R91 ;  /* 0x0000005b002d7202 */ /* 0x003fe20000000f00 */
[----:B------:R-:W-:Y:S01]  /*3070*/  IMAD.MOV.U32 R3, RZ, RZ, R83 ;  /* 0x000000ffff037224 */ /* 0x000fe200078e0053 */
[----:B------:R-:W-:Y:S01]  /*3080*/  PRMT R168, R136, 0x7610, R168 ;  /* 0x0000761088a87816 */ /* 0x000fe200000000a8 */
        /* <DEDUP_REMOVED lines=38> */
[----:B-----5:R-:W-:Y:S01]  /*32f0*/  IMAD.MOV.U32 R0, RZ, RZ, R48 ;  /* 0x000000ffff007224 */ /* 0x020fe200078e0030 */
[----:B------:R-:W-:Y:S01]  /*3300*/  PRMT R236, R3, 0x7610, R236 ;  /* 0x0000761003ec7816 */ /* 0x000fe200000000ec */
[----:B------:R-:W-:Y:S01]  /*3310*/  IMAD.MOV.U32 R3, RZ, RZ, R49 ;  /* 0x000000ffff037224 */ /* 0x000fe200078e0031 */
[----:B------:R-:W-:Y:S01]  /*3320*/  PRMT R178, R45, 0x7610, R178 ;  /* 0x000076102db27816 */ /* 0x000fe200000000b2 */
[----:B------:R-:W-:Y:S01]  /*3330*/  IMAD.MOV.U32 R45, RZ, RZ, R59 ;  /* 0x000000ffff2d7224 */ /* 0x000fe200078e003b */
[----:B------:R-:W-:-:S02]  /*3340*/  PRMT R177, R44, 0x7610, R177 ;  /* 0x000076102cb17816 */ /* 0x000fc400000000b1 */
[----:B------:R-:W-:Y:S02]  /*3350*/  MOV R44, R58 ;  /* 0x0000003a002c7202 */ /* 0x000fe40000000f00 */
[----:B------:R-:W-:Y:S02]  /*3360*/  PRMT R169, R137, 0x7610, R169 ;  /* 0x0000761089a97816 */ /* 0x000fe400000000a9 */
        /* <DEDUP_REMOVED lines=24> */
[----:B------:R-:W-:-:S02]  /*34f0*/  ISETP.NE.AND P1, PT, R188, 0x3, PT ;  /* 0x00000003bc00780c */ /* 0x000fc40003f25270 */
        /* <DEDUP_REMOVED lines=14> */
[----:B------:R-:W-:-:S02]  /*35e0*/  PRMT R143, R44, 0x7610, R143 ;  /* 0x000076102c8f7816 */ /* 0x000fc4000000008f */
[----:B------:R-:W-:Y:S02]  /*35f0*/  MOV R44, R73 ;  /* 0x00000049002c7202 */ /* 0x000fe40000000f00 */
[----:B------:R-:W-:Y:S02]  /*3600*/  PRMT R162, R45, 0x7610, R162 ;  /* 0x000076102da27816 */ /* 0x000fe400000000a2 */
[----:B------:R-:W-:Y:S02]  /*3610*/  PRMT R163, R44, 0x7610, R163 ;  /* 0x000076102ca37816 */ /* 0x000fe400000000a3 */
[----:B------:R-:W-:Y:S02]  /*3620*/  PRMT R166, R3, 0x7610, R166 ;  /* 0x0000761003a67816 */ /* 0x000fe400000000a6 */
[----:B------:R-:W-:Y:S01]  /*3630*/  PRMT R167, R0, 0x7610, R167 ;  /* 0x0000761000a77816 */ /* 0x000fe200000000a7 */
[----:B------:R-:W-:Y:S06]  /*3640*/  @!P1 BRA `(.L_x_464) ;  /* 0x0000000000049947 */ /* 0x000fec0003800000 */
[----:B------:R-:W-:Y:S01]  /*3650*/  BPT.TRAP 0x1 ;  /* 0x000000040000795c */ /* 0x000fe20000300000 */
.L_x_464:
[----:B------:R-:W-:Y:S01]  /*3660*/  IMAD R3, R18, 0x8, R2 ;  /* 0x0000000812037824 */ /* 0x000fe200078e0202 */
[----:B------:R-:W-:Y:S01]  /*3670*/  SHF.L.U32 R0, R186, 0x1f, RZ ;  /* 0x0000001fba007819 */ /* 0x000fe200000006ff */
[----:B------:R-:W-:Y:S03]  /*3680*/  BSSY B1, `(.L_x_465) ;  /* 0x0000003000017945 */ /* 0x000fe60003800000 */
[----:B------:R-:W0:Y:S02]  /*3690*/  SYNCS.PHASECHK.TRANS64.TRYWAIT P5, [R3+URZ+0x34890], R0 ;  /* 0x03489000030075a7 */ /* 0x000e2400080a017f */
[----:B0-----:R-:W-:Y:S05]  /*36a0*/  @!P5 BRA `(.L_x_466) ;  /* 0x000001b400d4d947 */ /* 0x001fea0003800000 */
.L_x_762:
[----:B------:R-:W-:Y:S05]  /*36b0*/  BSYNC B1 ;  /* 0x0000000000017941 */ /* 0x000fea0003800000 */
.L_x_465:
[----:B------:R-:W-:Y:S04]  /*36c0*/  BSSY B1, `(.L_x_467) ;  /* 0x000014f000017945 */ /* 0x000fe80003800000 */
[----:B------:R-:W-:Y:S05]  /*36d0*/  @P0 BRA `(.L_x_468) ;  /* 0x0000001400340947 */ /* 0x000fea0003800000 */
[----:B------:R-:W-:Y:S01]  /*36e0*/  ISETP.NE.AND P0, PT, R14, RZ, PT ;  /* 0x000000ff0e00720c */ /* 0x000fe20003f05270 */
[----:B------:R-:W-:-:S12]  /*36f0*/  BSSY B2, `(.L_x_469) ;  /* 0x0000035000027945 */ /* 0x000fd80003800000 */
[----:B------:R-:W-:Y:S05]  /*3700*/  @!P0 BRA `(.L_x_470) ;  /* 0x0000000000cc8947 */ /* 0x000fea0003800000 */
[----:B------:R1:W2:Y:S01]  /*3710*/  LDS.128 R44, [R55] ;  /* 0x00000000372c7984 */ /* 0x0002a20000000c00 */
[----:B------:R-:W-:Y:S01]  /*3720*/  ISETP.GE.AND P0, PT, R16, R122, PT ;  /* 0x0000007a1000720c */ /* 0x000fe20003f06270 */
[----:B------:R-:W-:-:S12]  /*3730*/  BSSY B3, `(.L_x_471) ;  /* 0x000002f000037945 */ /* 0x000fd80003800000 */
[----:B-1----:R-:W-:Y:S05]  /*3740*/  @P0 BRA `(.L_x_472) ;  /* 0x0000000000b40947 */ /* 0x002fea0003800000 */
[--C-:B------:R-:W-:Y:S01]  /*3750*/  SHF.R.U64 R173, R132, 0x10, R133.reuse ;  /* 0x0000001084ad7819 */ /* 0x100fe20000001285 */
[----:B--2---:R-:W-:Y:S01]  /*3760*/  IMAD.U32 R175, R47, 0x10000, RZ ;  /* 0x000100002faf7824 */ /* 0x004fe200078e00ff */
[----:B------:R-:W-:Y:S02]  /*3770*/  SHF.R.U32.HI R133, RZ, 0x10, R133 ;  /* 0x00000010ff857819 */ /* 0x000fe40000011685 */
[--C-:B------:R-:W-:Y:S02]  /*3780*/  SHF.R.U64 R174, R130, 0x10, R131.reuse ;  /* 0x0000001082ae7819 */ /* 0x100fe40000001283 */
[----:B------:R-:W-:Y:S01]  /*3790*/  SHF.R.U32.HI R176, RZ, 0x10, R131 ;  /* 0x00000010ffb07819 */ /* 0x000fe20000011683 */
[----:B------:R-:W-:Y:S01]  /*37a0*/  IMAD.U32 R131, R46, 0x10000, RZ ;  /* 0x000100002e837824 */ /* 0x000fe200078e00ff */
[----:B------:R-:W-:Y:S02]  /*37b0*/  PRMT R173, R177, 0x5410, R173 ;  /* 0x00005410b1ad7816 */ /* 0x000fe400000000ad */
[----:B------:R-:W-:-:S02]  /*37c0*/  PRMT R133, R178, 0x5410, R133 ;  /* 0x00005410b2857816 */ /* 0x000fc40000000085 */
[----:B------:R-:W-:Y:S02]  /*37d0*/  PRMT R174, R94, 0x5432, R174 ;  /* 0x000054325eae7816 */ /* 0x000fe400000000ae */
[----:B------:R-:W-:Y:S01]  /*37e0*/  PRMT R132, R93, 0x5432, R176 ;  /* 0x000054325d847816 */ /* 0x000fe200000000b0 */
[----:B------:R-:W-:Y:S01]  /*37f0*/  IMAD.U32 R177, R133, 0x10000, RZ ;  /* 0x0001000085b17824 */ /* 0x000fe200078e00ff */
[----:B------:R-:W-:Y:S02]  /*3800*/  LOP3.LUT R46, R46, 0xffff0000, RZ, 0xc0, !PT ;  /* 0xffff00002e2e7812 */ /* 0x000fe400078ec0ff */
[----:B------:R-:W-:Y:S01]  /*3810*/  LOP3.LUT R181, R45, 0xffff0000, RZ, 0xc0, !PT ;  /* 0xffff00002db57812 */ /* 0x000fe200078ec0ff */
[----:B------:R-:W-:Y:S01]  /*3820*/  IMAD.U32 R179, R132, 0x10000, RZ ;  /* 0x0001000084b37824 */ /* 0x000fe200078e00ff */
[----:B------:R-:W-:Y:S01]  /*3830*/  LOP3.LUT R176, R173, 0xffff0000, RZ, 0xc0, !PT ;  /* 0xffff0000adb07812 */ /* 0x000fe200078ec0ff */
[----:B------:R-:W-:Y:S01]  /*3840*/  FMUL.FTZ R182, R46, R177 ;  /* 0x000000b12eb67220 */ /* 0x000fe20000410000 */
[----:B------:R-:W-:Y:S01]  /*3850*/  LOP3.LUT R178, R174, 0xffff0000, RZ, 0xc0, !PT ;  /* 0xffff0000aeb27812 */ /* 0x000fe200078ec0ff */
[----:B------:R-:W-:Y:S01]  /*3860*/  FMUL.FTZ R46, R46, R179 ;  /* 0x000000b32e2e7220 */ /* 0x000fe20000410000 */
[----:B------:R-:W-:Y:S01]  /*3870*/  LOP3.LUT R130, R47, 0xffff0000, RZ, 0xc0, !PT ;  /* 0xffff00002f827812 */ /* 0x000fe200078ec0ff */
[----:B------:R-:W-:-:S02]  /*3880*/  IMAD.U32 R47, R45, 0x10000, RZ ;  /* 0x000100002d2f7824 */ /* 0x000fc400078e00ff */
[C---:B------:R-:W-:Y:S01]  /*3890*/  FMUL.FTZ R180, R181.reuse, R176 ;  /* 0x000000b0b5b47220 */ /* 0x040fe20000410000 */
[----:B------:R-:W-:Y:S02]  /*38a0*/  IMAD.U32 R45, R44, 0x10000, RZ ;  /* 0x000100002c2d7824 */ /* 0x000fe400078e00ff */
[----:B------:R-:W-:Y:S01]  /*38b0*/  FMUL.FTZ R181, R181, R178 ;  /* 0x000000b2b5b57220 */ /* 0x000fe20000410000 */
[----:B------:R-:W-:Y:S01]  /*38c0*/  LOP3.LUT R133, R133, 0xffff0000, RZ, 0xc0, !PT ;  /* 0xffff000085857812 */ /* 0x000fe200078ec0ff */
[----:B------:R-:W-:Y:S01]  /*38d0*/  IMAD.U32 R173, R173, 0x10000, RZ ;  /* 0x00010000adad7824 */ /* 0x000fe200078e00ff */
[----:B------:R-:W-:Y:S01]  /*38e0*/  LOP3.LUT R132, R132, 0xffff0000, RZ, 0xc0, !PT ;  /* 0xffff000084847812 */ /* 0x000fe200078ec0ff */
[----:B------:R-:W-:Y:S01]  /*38f0*/  FFMA.FTZ R182, R131, R179, -R182 ;  /* 0x000000b383b67223 */ /* 0x000fe200000108b6 */
[----:B------:R-:W-:Y:S01]  /*3900*/  LOP3.LUT R44, R44, 0xffff0000, RZ, 0xc0, !PT ;  /* 0xffff00002c2c7812 */ /* 0x000fe200078ec0ff */
[----:B------:R-:W-:Y:S02]  /*3910*/  IMAD.U32 R174, R174, 0x10000, RZ ;  /* 0x00010000aeae7824 */ /* 0x000fe400078e00ff */
[----:B------:R-:W-:Y:S01]  /*3920*/  FFMA.FTZ R181, R47, R176, R181 ;  /* 0x000000b02fb57223 */ /* 0x000fe200000100b5 */
[----:B------:R-:W-:Y:S01]  /*3930*/  FFMA.FTZ R131, R131, R177, R46 ;  /* 0x000000b183837223 */ /* 0x000fe2000001002e */
[C---:B------:R-:W-:Y:S01]  /*3940*/  FMUL.FTZ R46, R130.reuse, R133 ;  /* 0x00000085822e7220 */ /* 0x040fe20000410000 */
[----:B------:R-:W-:Y:S01]  /*3950*/  FMUL.FTZ R176, R130, R132 ;  /* 0x0000008482b07220 */ /* 0x000fe20000410000 */
[C---:B------:R-:W-:Y:S01]  /*3960*/  FMUL.FTZ R130, R44.reuse, R173 ;  /* 0x000000ad2c827220 */ /* 0x040fe20000410000 */
[----:B------:R-:W-:Y:S01]  /*3970*/  FFMA.FTZ R180, R47, R178, -R180 ;  /* 0x000000b22fb47223 */ /* 0x000fe200000108b4 */
[----:B------:R-:W-:Y:S01]  /*3980*/  FMUL.FTZ R44, R44, R174 ;  /* 0x000000ae2c2c7220 */ /* 0x000fe20000410000 */
[----:B------:R-:W-:Y:S01]  /*3990*/  FFMA.FTZ R46, R175, R132, -R46 ;  /* 0x00000084af2e7223 */ /* 0x000fe2000001082e */
[----:B------:R-:W-:Y:S01]  /*39a0*/  FFMA.FTZ R130, R45, R174, -R130 ;  /* 0x000000ae2d827223 */ /* 0x000fe20000010882 */
[----:B------:R-:W-:Y:S01]  /*39b0*/  FFMA.FTZ R133, R175, R133, R176 ;  /* 0x00000085af857223 */ /* 0x000fe200000100b0 */
[----:B------:R-:W-:Y:S01]  /*39c0*/  FFMA.FTZ R45, R45, R173, R44 ;  /* 0x000000ad2d2d7223 */ /* 0x000fe2000001002c */
[----:B------:R-:W-:-:S03]  /*39d0*/  F2FP.BF16.F32.PACK_AB R180, R181, R180 ;  /* 0x000000b4b5b4723e */ /* 0x000fc600000010ff */
[----:B------:R-:W-:Y:S02]  /*39e0*/  F2FP.BF16.F32.PACK_AB R47, R133, R46 ;  /* 0x0000002e852f723e */ /* 0x000fe400000010ff */
[----:B------:R-:W-:Y:S01]  /*39f0*/  F2FP.BF16.F32.PACK_AB R44, R45, R130 ;  /* 0x000000822d2c723e */ /* 0x000fe200000010ff */
[----:B------:R-:W-:Y:S01]  /*3a00*/  IMAD.MOV.U32 R45, RZ, RZ, R180 ;  /* 0x000000ffff2d7224 */ /* 0x000fe200078e00b4 */
[----:B------:R-:W-:-:S07]  /*3a10*/  F2FP.BF16.F32.PACK_AB R46, R131, R182 ;  /* 0x000000b6832e723e */ /* 0x000fce00000010ff */
.L_x_472:
[----:B------:R-:W-:Y:S05]  /*3a20*/  BSYNC B3 ;  /* 0x0000000000037941 */ /* 0x000fea0003800000 */
.L_x_471:
[----:B--2---:R1:W-:Y:S02]  /*3a30*/  STG.E.128 desc[UR36][R56.64], R44 ;  /* 0x0000002c38007986 */ /* 0x0043e4000c101d24 */
.L_x_470:
[----:B------:R-:W-:Y:S05]  /*3a40*/  BSYNC B2 ;  /* 0x0000000000027941 */ /* 0x000fea0003800000 */
.L_x_469:
[----:B------:R-:W-:Y:S01]  /*3a50*/  ISETP.NE.AND P0, PT, R10, RZ, PT ;  /* 0x000000ff0a00720c */ /* 0x000fe20003f05270 */
[----:B------:R-:W-:-:S12]  /*3a60*/  BSSY B2, `(.L_x_473) ;  /* 0x0000036000027945 */ /* 0x000fd80003800000 */
[----:B------:R-:W-:Y:S05]  /*3a70*/  @!P0 BRA `(.L_x_474) ;  /* 0x0000000000d08947 */ /* 0x000fea0003800000 */
[----:B-1----:R1:W2:Y:S01]  /*3a80*/  LDS.128 R44, [R54] ;  /* 0x00000000362c7984 */ /* 0x0022a20000000c00 */
[----:B------:R-:W-:Y:S01]  /*3a90*/  VIADD R131, R16, 0x10 ;  /* 0x0000001010837836 */ /* 0x000fe20000000000 */
[----:B------:R-:W-:Y:S04]  /*3aa0*/  BSSY B3, `(.L_x_475) ;  /* 0x0000030000037945 */ /* 0x000fe80003800000 */
[----:B------:R-:W-:-:S13]  /*3ab0*/  ISETP.GE.AND P0, PT, R131, R122, PT ;  /* 0x0000007a8300720c */ /* 0x000fda0003f06270 */
[----:B-1----:R-:W-:Y:S05]  /*3ac0*/  @P0 BRA `(.L_x_476) ;  /* 0x0000000000b40947 */ /* 0x002fea0003800000 */
[----:B------:R-:W-:Y:S01]  /*3ad0*/  SHF.R.U64 R130, R120, 0x10, R121 ;  /* 0x0000001078827819 */ /* 0x000fe20000001279 */
[----:B--2---:R-:W-:Y:S01]  /*3ae0*/  IMAD.U32 R132, R47, 0x10000, RZ ;  /* 0x000100002f847824 */ /* 0x004fe200078e00ff */
[----:B------:R-:W-:Y:S02]  /*3af0*/  SHF.R.U64 R131, R98, 0x10, R99 ;  /* 0x0000001062837819 */ /* 0x000fe40000001263 */
[----:B------:R-:W-:Y:S02]  /*3b00*/  SHF.R.U32.HI R121, RZ, 0x10, R121 ;  /* 0x00000010ff797819 */ /* 0x000fe40000011679 */
[----:B------:R-:W-:Y:S02]  /*3b10*/  PRMT R130, R92, 0x5432, R130 ;  /* 0x000054325c827816 */ /* 0x000fe40000000082 */
[----:B------:R-:W-:Y:S01]  /*3b20*/  SHF.R.U32.HI R133, RZ, 0x10, R99 ;  /* 0x00000010ff857819 */ /* 0x000fe20000011663 */
[----:B------:R-:W-:Y:S01]  /*3b30*/  IMAD.U32 R99, R46, 0x10000, RZ ;  /* 0x000100002e637824 */ /* 0x000fe200078e00ff */
[----:B------:R-:W-:-:S02]  /*3b40*/  PRMT R131, R230, 0x5410, R131 ;  /* 0x00005410e6837816 */ /* 0x000fc40000000083 */
[----:B------:R-:W-:Y:S02]  /*3b50*/  PRMT R121, R236, 0x5410, R121 ;  /* 0x00005410ec797816 */ /* 0x000fe40000000079 */
[----:B------:R-:W-:Y:S02]  /*3b60*/  LOP3.LUT R175, R45, 0xffff0000, RZ, 0xc0, !PT ;  /* 0xffff00002daf7812 */ /* 0x000fe400078ec0ff */
[C---:B------:R-:W-:Y:S01]  /*3b70*/  LOP3.LUT R174, R130.reuse, 0xffff0000, RZ, 0xc0, !PT ;  /* 0xffff000082ae7812 */ /* 0x040fe200078ec0ff */
[----:B------:R-:W-:Y:S01]  /*3b80*/  IMAD.U32 R130, R130, 0x10000, RZ ;  /* 0x0001000082827824 */ /* 0x000fe200078e00ff */
[----:B------:R-:W-:Y:S01]  /*3b90*/  PRMT R120, R231, 0x5410, R133 ;  /* 0x00005410e7787816 */ /* 0x000fe20000000085 */
[----:B------:R-:W-:Y:S01]  /*3ba0*/  IMAD.U32 R133, R121, 0x10000, RZ ;  /* 0x0001000079857824 */ /* 0x000fe200078e00ff */
[----:B------:R-:W-:Y:S01]  /*3bb0*/  LOP3.LUT R176, R131, 0xffff0000, RZ, 0xc0, !PT ;  /* 0xffff000083b07812 */ /* 0x000fe200078ec0ff */
[----:B------:R-:W-:Y:S01]  /*3bc0*/  FMUL.FTZ R178, R175, R174 ;  /* 0x000000aeafb27220 */ /* 0x000fe20000410000 */
[----:B------:R-:W-:Y:S01]  /*3bd0*/  LOP3.LUT R46, R46, 0xffff0000, RZ, 0xc0, !PT ;  /* 0xffff00002e2e7812 */ /* 0x000fe200078ec0ff */
[----:B------:R-:W-:Y:S01]  /*3be0*/  IMAD.U32 R131, R131, 0x10000, RZ ;  /* 0x0001000083837824 */ /* 0x000fe200078e00ff */
[----:B------:R-:W-:Y:S01]  /*3bf0*/  LOP3.LUT R98, R47, 0xffff0000, RZ, 0xc0, !PT ;  /* 0xffff00002f627812 */ /* 0x000fe200078ec0ff */
[----:B------:R-:W-:Y:S01]  /*3c00*/  IMAD.U32 R47, R45, 0x10000, RZ ;  /* 0x000100002d2f7824 */ /* 0x000fe200078e00ff */
[----:B------:R-:W-:Y:S01]  /*3c10*/  SHF.L.U32 R173, R120, 0x10, RZ ;  /* 0x0000001078ad7819 */ /* 0x000fe200000006ff */
[----:B------:R-:W-:Y:S01]  /*3c20*/  FMUL.FTZ R175, R175, R176 ;  /* 0x000000b0afaf7220 */ /* 0x000fe20000410000 */
[----:B------:R-:W-:-:S02]  /*3c30*/  IMAD.U32 R45, R44, 0x10000, RZ ;  /* 0x000100002c2d7824 */ /* 0x000fc400078e00ff */
[----:B------:R-:W-:Y:S01]  /*3c40*/  FMUL.FTZ R180, R46, R133 ;  /* 0x000000852eb47220 */ /* 0x000fe20000410000 */
[----:B------:R-:W-:Y:S01]  /*3c50*/  LOP3.LUT R44, R44, 0xffff0000, RZ, 0xc0, !PT ;  /* 0xffff00002c2c7812 */ /* 0x000fe200078ec0ff */
[C---:B------:R-:W-:Y:S01]  /*3c60*/  FFMA.FTZ R178, R47.reuse, R176, -R178 ;  /* 0x000000b02fb27223 */ /* 0x040fe200000108b2 */
[----:B------:R-:W-:Y:S01]  /*3c70*/  FFMA.FTZ R175, R47, R174, R175 ;  /* 0x000000ae2faf7223 */ /* 0x000fe200000100af */
[-C--:B------:R-:W-:Y:S01]  /*3c80*/  FMUL.FTZ R46, R46, R173.reuse ;  /* 0x000000ad2e2e7220 */ /* 0x080fe20000410000 */
[----:B------:R-:W-:Y:S01]  /*3c90*/  LOP3.LUT R121, R121, 0xffff0000, RZ, 0xc0, !PT ;  /* 0xffff000079797812 */ /* 0x000fe200078ec0ff */
[C---:B------:R-:W-:Y:S01]  /*3ca0*/  FFMA.FTZ R180, R99.reuse, R173, -R180 ;  /* 0x000000ad63b47223 */ /* 0x040fe200000108b4 */
[----:B------:R-:W-:Y:S01]  /*3cb0*/  LOP3.LUT R47, R120, 0xffff0000, RZ, 0xc0, !PT ;  /* 0xffff0000782f7812 */ /* 0x000fe200078ec0ff */
[----:B------:R-:W-:Y:S01]  /*3cc0*/  FFMA.FTZ R99, R99, R133, R46 ;  /* 0x0000008563637223 */ /* 0x000fe2000001002e */
[-C--:B------:R-:W-:Y:S01]  /*3cd0*/  FMUL.FTZ R46, R44, R130.reuse ;  /* 0x000000822c2e7220 */ /* 0x080fe20000410000 */
[----:B------:R-:W-:Y:S01]  /*3ce0*/  FMUL.FTZ R133, R98, R121 ;  /* 0x0000007962857220 */ /* 0x000fe20000410000 */
[----:B------:R-:W-:Y:S01]  /*3cf0*/  FMUL.FTZ R173, R44, R131 ;  /* 0x000000832cad7220 */ /* 0x000fe20000410000 */
[----:B------:R-:W-:Y:S01]  /*3d00*/  FMUL.FTZ R98, R98, R47 ;  /* 0x0000002f62627220 */ /* 0x000fe20000410000 */
[C---:B------:R-:W-:Y:S01]  /*3d10*/  FFMA.FTZ R46, R45.reuse, R131, -R46 ;  /* 0x000000832d2e7223 */ /* 0x040fe2000001082e */
[C---:B------:R-:W-:Y:S01]  /*3d20*/  FFMA.FTZ R133, R132.reuse, R47, -R133 ;  /* 0x0000002f84857223 */ /* 0x040fe20000010885 */
[----:B------:R-:W-:Y:S01]  /*3d30*/  FFMA.FTZ R173, R45, R130, R173 ;  /* 0x000000822dad7223 */ /* 0x000fe200000100ad */
[----:B------:R-:W-:Y:S01]  /*3d40*/  FFMA.FTZ R98, R132, R121, R98 ;  /* 0x0000007984627223 */ /* 0x000fe20000010062 */
[----:B------:R-:W-:-:S02]  /*3d50*/  F2FP.BF16.F32.PACK_AB R180, R99, R180 ;  /* 0x000000b463b4723e */ /* 0x000fc400000010ff */
[----:B------:R-:W-:Y:S02]  /*3d60*/  F2FP.BF16.F32.PACK_AB R45, R175, R178 ;  /* 0x000000b2af2d723e */ /* 0x000fe400000010ff */
[----:B------:R-:W-:Y:S01]  /*3d70*/  F2FP.BF16.F32.PACK_AB R44, R173, R46 ;  /* 0x0000002ead2c723e */ /* 0x000fe200000010ff */
[----:B------:R-:W-:Y:S01]  /*3d80*/  IMAD.MOV.U32 R46, RZ, RZ, R180 ;  /* 0x000000ffff2e7224 */ /* 0x000fe200078e00b4 */
[----:B------:R-:W-:-:S07]  /*3d90*/  F2FP.BF16.F32.PACK_AB R47, R98, R133 ;  /* 0x00000085622f723e */ /* 0x000fce00000010ff */
.L_x_476:
[----:B------:R-:W-:Y:S05]  /*3da0*/  BSYNC B3 ;  /* 0x0000000000037941 */ /* 0x000fea0003800000 */
.L_x_475:
[----:B--2---:R2:W-:Y:S02]  /*3db0*/  STG.E.128 desc[UR36][R56.64+0x40], R44 ;  /* 0x0000402c38007986 */ /* 0x0045e4000c101d24 */
.L_x_474:
[----:B------:R-:W-:Y:S05]  /*3dc0*/  BSYNC B2 ;  /* 0x0000000000027941 */ /* 0x000fea0003800000 */
.L_x_473:
[----:B------:R-:W-:Y:S01]  /*3dd0*/  ISETP.NE.AND P0, PT, R9, RZ, PT ;  /* 0x000000ff0900720c */ /* 0x000fe20003f05270 */
[----:B------:R-:W-:-:S12]  /*3de0*/  BSSY B2, `(.L_x_477) ;  /* 0x0000035000027945 */ /* 0x000fd80003800000 */
[----:B------:R-:W-:Y:S05]  /*3df0*/  @!P0 BRA `(.L_x_478) ;  /* 0x0000000000cc8947 */ /* 0x000fea0003800000 */
[----:B-12---:R1:W2:Y:S01]  /*3e00*/  LDS.128 R44, [R55+0x4000] ;  /* 0x00400000372c7984 */ /* 0x0062a20000000c00 */
        /* <DEDUP_REMOVED lines=8> */
[----:B------:R-:W-:Y:S01]  /*3e90*/  SHF.R.U32.HI R98, RZ, 0x10, R91 ;  /* 0x00000010ff627819 */ /* 0x000fe2000001165b */
[----:B------:R-:W-:Y:S01]  /*3ea0*/  IMAD.U32 R91, R46, 0x10000, RZ ;  /* 0x000100002e5b7824 */ /* 0x000fe200078e00ff */
[----:B------:R-:W-:Y:S02]  /*3eb0*/  PRMT R234, R234, 0x5410, R121 ;  /* 0x00005410eaea7816 */ /* 0x000fe40000000079 */
[----:B------:R-:W-:-:S02]  /*3ec0*/  PRMT R228, R228, 0x5410, R99 ;  /* 0x00005410e4e47816 */ /* 0x000fc40000000063 */
[----:B------:R-:W-:Y:S01]  /*3ed0*/  PRMT R235, R235, 0x5410, R96 ;  /* 0x00005410ebeb7816 */ /* 0x000fe20000000060 */
[----:B------:R-:W-:Y:S01]  /*3ee0*/  IMAD.U32 R96, R44, 0x10000, RZ ;  /* 0x000100002c607824 */ /* 0x000fe200078e00ff */
[----:B------:R-:W-:Y:S02]  /*3ef0*/  PRMT R229, R229, 0x5410, R98 ;  /* 0x00005410e5e57816 */ /* 0x000fe40000000062 */
[----:B------:R-:W-:Y:S01]  /*3f00*/  LOP3.LUT R45, R45, 0xffff0000, RZ, 0xc0, !PT ;  /* 0xffff00002d2d7812 */ /* 0x000fe200078ec0ff */
[----:B------:R-:W-:Y:S01]  /*3f10*/  IMAD.U32 R97, R235, 0x10000, RZ ;  /* 0x00010000eb617824 */ /* 0x000fe200078e00ff */
[----:B------:R-:W-:Y:S01]  /*3f20*/  LOP3.LUT R130, R234, 0xffff0000, RZ, 0xc0, !PT ;  /* 0xffff0000ea827812 */ /* 0x000fe200078ec0ff */
[----:B------:R-:W-:Y:S01]  /*3f30*/  IMAD.U32 R98, R229, 0x10000, RZ ;  /* 0x00010000e5627824 */ /* 0x000fe200078e00ff */
[----:B------:R-:W-:Y:S02]  /*3f40*/  LOP3.LUT R99, R228, 0xffff0000, RZ, 0xc0, !PT ;  /* 0xffff0000e4637812 */ /* 0x000fe400078ec0ff */
[----:B------:R-:W-:Y:S01]  /*3f50*/  LOP3.LUT R46, R46, 0xffff0000, RZ, 0xc0, !PT ;  /* 0xffff00002e2e7812 */ /* 0x000fe200078ec0ff */
[----:B------:R-:W-:Y:S01]  /*3f60*/  FMUL.FTZ R121, R45, R130 ;  /* 0x000000822d797220 */ /* 0x000fe20000410000 */
[----:B------:R-:W-:Y:S01]  /*3f70*/  LOP3.LUT R90, R47, 0xffff0000, RZ, 0xc0, !PT ;  /* 0xffff00002f5a7812 */ /* 0x000fe200078ec0ff */
[----:B------:R-:W-:Y:S01]  /*3f80*/  FMUL.FTZ R45, R45, R99 ;  /* 0x000000632d2d7220 */ /* 0x000fe20000410000 */
[----:B------:R-:W-:Y:S01]  /*3f90*/  LOP3.LUT R235, R235, 0xffff0000, RZ, 0xc0, !PT ;  /* 0xffff0000ebeb7812 */ /* 0x000fe200078ec0ff */
[----:B------:R-:W-:Y:S01]  /*3fa0*/  FMUL.FTZ R132, R46, R97 ;  /* 0x000000612e847220 */ /* 0x000fe20000410000 */
[----:B------:R-:W-:Y:S01]  /*3fb0*/  FFMA.FTZ R121, R120, R99, -R121 ;  /* 0x0000006378797223 */ /* 0x000fe20000010879 */
[----:B------:R-:W-:Y:S01]  /*3fc0*/  FMUL.FTZ R46, R46, R98 ;  /* 0x000000622e2e7220 */ /* 0x000fe20000410000 */
[----:B------:R-:W-:Y:S01]  /*3fd0*/  LOP3.LUT R44, R44, 0xffff0000, RZ, 0xc0, !PT ;  /* 0xffff00002c2c7812 */ /* 0x000fe200078ec0ff */
[----:B------:R-:W-:Y:S01]  /*3fe0*/  FFMA.FTZ R120, R120, R130, R45 ;  /* 0x0000008278787223 */ /* 0x000fe2000001002d */
[----:B------:R-:W-:Y:S01]  /*3ff0*/  LOP3.LUT R229, R229, 0xffff0000, RZ, 0xc0, !PT ;  /* 0xffff0000e5e57812 */ /* 0x000fe200078ec0ff */
[----:B------:R-:W-:-:S02]  /*4000*/  IMAD.U32 R45, R234, 0x10000, RZ ;  /* 0x00010000ea2d7824 */ /* 0x000fc400078e00ff */
[C---:B------:R-:W-:Y:S01]  /*4010*/  FFMA.FTZ R132, R91.reuse, R98, -R132 ;  /* 0x000000625b847223 */ /* 0x040fe20000010884 */
[----:B------:R-:W-:Y:S02]  /*4020*/  IMAD.U32 R99, R228, 0x10000, RZ ;  /* 0x00010000e4637824 */ /* 0x000fe400078e00ff */
[----:B------:R-:W-:Y:S01]  /*4030*/  FFMA.FTZ R91, R91, R97, R46 ;  /* 0x000000615b5b7223 */ /* 0x000fe2000001002e */
[----:B------:R-:W-:Y:S02]  /*4040*/  IMAD.U32 R47, R47, 0x10000, RZ ;  /* 0x000100002f2f7824 */ /* 0x000fe400078e00ff */
[C---:B------:R-:W-:Y:S01]  /*4050*/  FMUL.FTZ R46, R90.reuse, R235 ;  /* 0x000000eb5a2e7220 */ /* 0x040fe20000410000 */
[----:B------:R-:W-:Y:S01]  /*4060*/  FMUL.FTZ R90, R90, R229 ;  /* 0x000000e55a5a7220 */ /* 0x000fe20000410000 */
[C---:B------:R-:W-:Y:S01]  /*4070*/  FMUL.FTZ R97, R44.reuse, R45 ;  /* 0x0000002d2c617220 */ /* 0x040fe20000410000 */
[----:B------:R-:W-:Y:S01]  /*4080*/  FMUL.FTZ R44, R44, R99 ;  /* 0x000000632c2c7220 */ /* 0x000fe20000410000 */
[C---:B------:R-:W-:Y:S01]  /*4090*/  FFMA.FTZ R46, R47.reuse, R229, -R46 ;  /* 0x000000e52f2e7223 */ /* 0x040fe2000001082e */
[----:B------:R-:W-:Y:S01]  /*40a0*/  FFMA.FTZ R47, R47, R235, R90 ;  /* 0x000000eb2f2f7223 */ /* 0x000fe2000001005a */
[C---:B------:R-:W-:Y:S01]  /*40b0*/  FFMA.FTZ R97, R96.reuse, R99, -R97 ;  /* 0x0000006360617223 */ /* 0x040fe20000010861 */
[----:B------:R-:W-:Y:S01]  /*40c0*/  FFMA.FTZ R44, R96, R45, R44 ;  /* 0x0000002d602c7223 */ /* 0x000fe2000001002c */
[----:B------:R-:W-:-:S02]  /*40d0*/  F2FP.BF16.F32.PACK_AB R45, R120, R121 ;  /* 0x00000079782d723e */ /* 0x000fc400000010ff */
[----:B------:R-:W-:Y:S02]  /*40e0*/  F2FP.BF16.F32.PACK_AB R47, R47, R46 ;  /* 0x0000002e2f2f723e */ /* 0x000fe400000010ff */
[----:B------:R-:W-:Y:S02]  /*40f0*/  F2FP.BF16.F32.PACK_AB R46, R91, R132 ;  /* 0x000000845b2e723e */ /* 0x000fe400000010ff */
[----:B------:R-:W-:-:S07]  /*4100*/  F2FP.BF16.F32.PACK_AB R44, R44, R97 ;  /* 0x000000612c2c723e */ /* 0x000fce00000010ff */
.L_x_480:
[----:B------:R-:W-:Y:S05]  /*4110*/  BSYNC B3 ;  /* 0x0000000000037941 */ /* 0x000fea0003800000 */
.L_x_479:
[----:B--2---:R3:W-:Y:S02]  /*4120*/  STG.E.128 desc[UR36][R56.64+0x80], R44 ;  /* 0x0000802c38007986 */ /* 0x0047e4000c101d24 */
.L_x_478:
[----:B------:R-:W-:Y:S05]  /*4130*/  BSYNC B2 ;  /* 0x0000000000027941 */ /* 0x000fea0003800000 */
.L_x_477:
[----:B------:R-:W-:Y:S01]  /*4140*/  ISETP.NE.AND P0, PT, R8, RZ, PT ;  /* 0x000000ff0800720c */ /* 0x000fe20003f05270 */
[----:B------:R-:W-:-:S12]  /*4150*/  BSSY B2, `(.L_x_481) ;  /* 0x0000036000027945 */ /* 0x000fd80003800000 */
[----:B------:R-:W-:Y:S05]  /*4160*/  @!P0 BRA `(.L_x_482) ;  /* 0x0000000000d08947 */ /* 0x000fea0003800000 */
[----:B-123--:R1:W2:Y:S01]  /*4170*/  LDS.128 R44, [R54+0x4000] ;  /* 0x00400000362c7984 */ /* 0x00e2a20000000c00 */
[----:B------:R-:W-:Y:S01]  /*4180*/  VIADD R91, R16, 0x30 ;  /* 0x00000030105b7836 */ /* 0x000fe20000000000 */
[----:B------:R-:W-:Y:S04]  /*4190*/  BSSY B3, `(.L_x_483) ;  /* 0x0000030000037945 */ /* 0x000fe80003800000 */
[----:B------:R-:W-:-:S13]  /*41a0*/  ISETP.GE.AND P0, PT, R91, R122, PT ;  /* 0x0000007a5b00720c */ /* 0x000fda0003f06270 */
[----:B-1----:R-:W-:Y:S05]  /*41b0*/  @P0 BRA `(.L_x_484) ;  /* 0x0000000000b40947 */ /* 0x002fea0003800000 */
[----:B------:R-:W-:Y:S02]  /*41c0*/  SHF.R.U64 R91, R88, 0x10, R89 ;  /* 0x00000010585b7819 */ /* 0x000fe40000001259 */
[--C-:B------:R-:W-:Y:S01]  /*41d0*/  SHF.R.U64 R97, R86, 0x10, R87.reuse ;  /* 0x0000001056617819 */ /* 0x100fe20000001257 */
[----:B--2---:R-:W-:Y:S01]  /*41e0*/  IMAD.U32 R86, R46, 0x10000, RZ ;  /* 0x000100002e567824 */ /* 0x004fe200078e00ff */
[----:B------:R-:W-:Y:S02]  /*41f0*/  SHF.R.U32.HI R90, RZ, 0x10, R87 ;  /* 0x00000010ff5a7819 */ /* 0x000fe40000011657 */
[----:B------:R-:W-:Y:S01]  /*4200*/  PRMT R232, R232, 0x5410, R91 ;  /* 0x00005410e8e87816 */ /* 0x000fe2000000005b */
[----:B------:R-:W-:Y:S01]  /*4210*/  IMAD.U32 R91, R45, 0x10000, RZ ;  /* 0x000100002d5b7824 */ /* 0x000fe200078e00ff */
[----:B------:R-:W-:Y:S02]  /*4220*/  SHF.R.U32.HI R88, RZ, 0x10, R89 ;  /* 0x00000010ff587819 */ /* 0x000fe40000011659 */
[----:B------:R-:W-:-:S02]  /*4230*/  PRMT R226, R226, 0x5410, R97 ;  /* 0x00005410e2e27816 */ /* 0x000fc40000000061 */
[----:B------:R-:W-:Y:S02]  /*4240*/  PRMT R227, R227, 0x5410, R90 ;  /* 0x00005410e3e37816 */ /* 0x000fe4000000005a */
[----:B------:R-:W-:Y:S01]  /*4250*/  LOP3.LUT R89, R45, 0xffff0000, RZ, 0xc0, !PT ;  /* 0xffff00002d597812 */ /* 0x000fe200078ec0ff */
[----:B------:R-:W-:Y:S01]  /*4260*/  IMAD.U32 R45, R44, 0x10000, RZ ;  /* 0x000100002c2d7824 */ /* 0x000fe200078e00ff */
[C---:B------:R-:W-:Y:S01]  /*4270*/  LOP3.LUT R98, R232.reuse, 0xffff0000, RZ, 0xc0, !PT ;  /* 0xffff0000e8627812 */ /* 0x040fe200078ec0ff */
[----:B------:R-:W-:Y:S01]  /*4280*/  IMAD.U32 R232, R232, 0x10000, RZ ;  /* 0x00010000e8e87824 */ /* 0x000fe200078e00ff */
[----:B------:R-:W-:Y:S02]  /*4290*/  PRMT R233, R233, 0x5410, R88 ;  /* 0x00005410e9e97816 */ /* 0x000fe40000000058 */
[----:B------:R-:W-:Y:S01]  /*42a0*/  LOP3.LUT R90, R226, 0xffff0000, RZ, 0xc0, !PT ;  /* 0xffff0000e25a7812 */ /* 0x000fe200078ec0ff */
[----:B------:R-:W-:Y:S01]  /*42b0*/  FMUL.FTZ R120, R89, R98 ;  /* 0x0000006259787220 */ /* 0x000fe20000410000 */
[----:B------:R-:W-:Y:S01]  /*42c0*/  LOP3.LUT R87, R46, 0xffff0000, RZ, 0xc0, !PT ;  /* 0xffff00002e577812 */ /* 0x000fe200078ec0ff */
[----:B------:R-:W-:Y:S01]  /*42d0*/  IMAD.U32 R88, R233, 0x10000, RZ ;  /* 0x00010000e9587824 */ /* 0x000fe200078e00ff */
[----:B------:R-:W-:Y:S01]  /*42e0*/  SHF.L.U32 R96, R227, 0x10, RZ ;  /* 0x00000010e3607819 */ /* 0x000fe200000006ff */
[-C--:B------:R-:W-:Y:S01]  /*42f0*/  FMUL.FTZ R97, R89, R90.reuse ;  /* 0x0000005a59617220 */ /* 0x080fe20000410000 */
[----:B------:R-:W-:Y:S01]  /*4300*/  LOP3.LUT R89, R44, 0xffff0000, RZ, 0xc0, !PT ;  /* 0xffff00002c597812 */ /* 0x000fe200078ec0ff */
[----:B------:R-:W-:Y:S01]  /*4310*/  FFMA.FTZ R44, R91, R90, -R120 ;  /* 0x0000005a5b2c7223 */ /* 0x000fe20000010878 */
[----:B------:R-:W-:Y:S01]  /*4320*/  FMUL.FTZ R99, R87, R88 ;  /* 0x0000005857637220 */ /* 0x000fe20000410000 */
[----:B------:R-:W-:Y:S01]  /*4330*/  FFMA.FTZ R91, R91, R98, R97 ;  /* 0x000000625b5b7223 */ /* 0x000fe20000010061 */
[----:B------:R-:W-:Y:S01]  /*4340*/  LOP3.LUT R46, R47, 0xffff0000, RZ, 0xc0, !PT ;  /* 0xffff00002f2e7812 */ /* 0x000fe200078ec0ff */
[-C--:B------:R-:W-:Y:S01]  /*4350*/  FMUL.FTZ R97, R87, R96.reuse ;  /* 0x0000006057617220 */ /* 0x080fe20000410000 */
[----:B------:R-:W-:Y:S01]  /*4360*/  LOP3.LUT R233, R233, 0xffff0000, RZ, 0xc0, !PT ;  /* 0xffff0000e9e97812 */ /* 0x000fe200078ec0ff */
[----:B------:R-:W-:Y:S01]  /*4370*/  FFMA.FTZ R87, R86, R96, -R99 ;  /* 0x0000006056577223 */ /* 0x000fe20000010863 */
[----:B------:R-:W-:Y:S01]  /*4380*/  LOP3.LUT R227, R227, 0xffff0000, RZ, 0xc0, !PT ;  /* 0xffff0000e3e37812 */ /* 0x000fe200078ec0ff */
[----:B------:R-:W-:-:S02]  /*4390*/  IMAD.U32 R226, R226, 0x10000, RZ ;  /* 0x00010000e2e27824 */ /* 0x000fc400078e00ff */
[----:B------:R-:W-:Y:S01]  /*43a0*/  FFMA.FTZ R86, R86, R88, R97 ;  /* 0x0000005856567223 */ /* 0x000fe20000010061 */
[C---:B------:R-:W-:Y:S01]  /*43b0*/  FMUL.FTZ R88, R46.reuse, R233 ;  /* 0x000000e92e587220 */ /* 0x040fe20000410000 */
[----:B------:R-:W-:Y:S02]  /*43c0*/  IMAD.U32 R47, R47, 0x10000, RZ ;  /* 0x000100002f2f7824 */ /* 0x000fe400078e00ff */
[-C--:B------:R-:W-:Y:S01]  /*43d0*/  FMUL.FTZ R90, R46, R227.reuse ;  /* 0x000000e32e5a7220 */ /* 0x080fe20000410000 */
[C---:B------:R-:W-:Y:S01]  /*43e0*/  FMUL.FTZ R46, R89.reuse, R232 ;  /* 0x000000e8592e7220 */ /* 0x040fe20000410000 */
[-C--:B------:R-:W-:Y:S01]  /*43f0*/  FMUL.FTZ R89, R89, R226.reuse ;  /* 0x000000e259597220 */ /* 0x080fe20000410000 */
[C---:B------:R-:W-:Y:S01]  /*4400*/  FFMA.FTZ R88, R47.reuse, R227, -R88 ;  /* 0x000000e32f587223 */ /* 0x040fe20000010858 */
[----:B------:R-:W-:Y:S01]  /*4410*/  FFMA.FTZ R47, R47, R233, R90 ;  /* 0x000000e92f2f7223 */ /* 0x000fe2000001005a */
[C---:B------:R-:W-:Y:S01]  /*4420*/  FFMA.FTZ R46, R45.reuse, R226, -R46 ;  /* 0x000000e22d2e7223 */ /* 0x040fe2000001082e */
[----:B------:R-:W-:Y:S01]  /*4430*/  FFMA.FTZ R89, R45, R232, R89 ;  /* 0x000000e82d597223 */ /* 0x000fe20000010059 */
[----:B------:R-:W-:-:S02]  /*4440*/  F2FP.BF16.F32.PACK_AB R86, R86, R87 ;  /* 0x000000575656723e */ /* 0x000fc400000010ff */
[----:B------:R-:W-:Y:S02]  /*4450*/  F2FP.BF16.F32.PACK_AB R45, R91, R44 ;  /* 0x0000002c5b2d723e */ /* 0x000fe400000010ff */
[----:B------:R-:W-:Y:S01]  /*4460*/  F2FP.BF16.F32.PACK_AB R44, R89, R46 ;  /* 0x0000002e592c723e */ /* 0x000fe200000010ff */
[----:B------:R-:W-:Y:S01]  /*4470*/  IMAD.MOV.U32 R46, RZ, RZ, R86 ;  /* 0x000000ffff2e7224 */ /* 0x000fe200078e0056 */
[----:B------:R-:W-:-:S07]  /*4480*/  F2FP.BF16.F32.PACK_AB R47, R47, R88 ;  /* 0x000000582f2f723e */ /* 0x000fce00000010ff */
.L_x_484:
[----:B------:R-:W-:Y:S05]  /*4490*/  BSYNC B3 ;  /* 0x0000000000037941 */ /* 0x000fea0003800000 */
.L_x_483:
[----:B--2---:R4:W-:Y:S02]  /*44a0*/  STG.E.128 desc[UR36][R56.64+0xc0], R44 ;  /* 0x0000c02c38007986 */ /* 0x0049e4000c101d24 */
.L_x_482:
[----:B------:R-:W-:Y:S05]  /*44b0*/  BSYNC B2 ;  /* 0x0000000000027941 */ /* 0x000fea0003800000 */
.L_x_481:
[----:B------:R-:W-:Y:S01]  /*44c0*/  ISETP.NE.AND P0, PT, R7, RZ, PT ;  /* 0x000000ff0700720c */ /* 0x000fe20003f05270 */
[----:B------:R-:W-:-:S12]  /*44d0*/  BSSY B2, `(.L_x_485) ;  /* 0x0000036000027945 */ /* 0x000fd80003800000 */
[----:B------:R-:W-:Y:S05]  /*44e0*/  @!P0 BRA `(.L_x_486) ;  /* 0x0000000000d08947 */ /* 0x000fea0003800000 */
[----:B-1234-:R1:W2:Y:S01]  /*44f0*/  LDS.128 R44, [R55+0x8000] ;  /* 0x00800000372c7984 */ /* 0x01e2a20000000c00 */
[----:B------:R-:W-:Y:S01]  /*4500*/  VIADD R87, R16, 0x40 ;  /* 0x0000004010577836 */ /* 0x000fe20000000000 */
[----:B------:R-:W-:Y:S04]  /*4510*/  BSSY B3, `(.L_x_487) ;  /* 0x0000030000037945 */ /* 0x000fe80003800000 */
[----:B------:R-:W-:-:S13]  /*4520*/  ISETP.GE.AND P0, PT, R87, R122, PT ;  /* 0x0000007a5700720c */ /* 0x000fda0003f06270 */
[----:B-1----:R-:W-:Y:S05]  /*4530*/  @P0 BRA `(.L_x_488) ;  /* 0x0000000000b40947 */ /* 0x002fea0003800000 */
[--C-:B------:R-:W-:Y:S01]  /*4540*/  SHF.R.U64 R87, R82, 0x10, R83.reuse ;  /* 0x0000001052577819 */ /* 0x100fe20000001253 */
[----:B--2---:R-:W-:Y:S01]  /*4550*/  IMAD.U32 R82, R46, 0x10000, RZ ;  /* 0x000100002e527824 */ /* 0x004fe200078e00ff */
[----:B------:R-:W-:Y:S02]  /*4560*/  SHF.R.U32.HI R86, RZ, 0x10, R83 ;  /* 0x00000010ff567819 */ /* 0x000fe40000011653 */
[--C-:B------:R-:W-:Y:S02]  /*4570*/  SHF.R.U64 R83, R84, 0x10, R85.reuse ;  /* 0x0000001054537819 */ /* 0x100fe40000001255 */
[----:B------:R-:W-:Y:S02]  /*4580*/  SHF.R.U32.HI R84, RZ, 0x10, R85 ;  /* 0x00000010ff547819 */ /* 0x000fe40000011655 */
[----:B------:R-:W-:Y:S01]  /*4590*/  PRMT R224, R224, 0x5410, R83 ;  /* 0x00005410e0e07816 */ /* 0x000fe20000000053 */
[----:B------:R-:W-:Y:S01]  /*45a0*/  IMAD.U32 R83, R45, 0x10000, RZ ;  /* 0x000100002d537824 */ /* 0x000fe200078e00ff */
[----:B------:R-:W-:-:S02]  /*45b0*/  PRMT R172, R172, 0x5410, R87 ;  /* 0x00005410acac7816 */ /* 0x000fc40000000057 */
[----:B------:R-:W-:Y:S02]  /*45c0*/  PRMT R225, R225, 0x5410, R84 ;  /* 0x00005410e1e17816 */ /* 0x000fe40000000054 */
[----:B------:R-:W-:Y:S02]  /*45d0*/  PRMT R183, R183, 0x5410, R86 ;  /* 0x00005410b7b77816 */ /* 0x000fe40000000056 */
[----:B------:R-:W-:Y:S01]  /*45e0*/  LOP3.LUT R84, R45, 0xffff0000, RZ, 0xc0, !PT ;  /* 0xffff00002d547812 */ /* 0x000fe200078ec0ff */
[----:B------:R-:W-:Y:S01]  /*45f0*/  IMAD.U32 R89, R225, 0x10000, RZ ;  /* 0x00010000e1597824 */ /* 0x000fe200078e00ff */
[----:B------:R-:W-:Y:S01]  /*4600*/  LOP3.LUT R88, R224, 0xffff0000, RZ, 0xc0, !PT ;  /* 0xffff0000e0587812 */ /* 0x000fe200078ec0ff */
[----:B------:R-:W-:Y:S01]  /*4610*/  IMAD.U32 R87, R183, 0x10000, RZ ;  /* 0x00010000b7577824 */ /* 0x000fe200078e00ff */
[----:B------:R-:W-:Y:S01]  /*4620*/  LOP3.LUT R85, R46, 0xffff0000, RZ, 0xc0, !PT ;  /* 0xffff00002e557812 */ /* 0x000fe200078ec0ff */
[----:B------:R-:W-:Y:S01]  /*4630*/  IMAD.U32 R45, R44, 0x10000, RZ ;  /* 0x000100002c2d7824 */ /* 0x000fe200078e00ff */
[----:B------:R-:W-:Y:S01]  /*4640*/  LOP3.LUT R86, R172, 0xffff0000, RZ, 0xc0, !PT ;  /* 0xffff0000ac567812 */ /* 0x000fe200078ec0ff */
[C---:B------:R-:W-:Y:S01]  /*4650*/  FMUL.FTZ R90, R84.reuse, R88 ;  /* 0x00000058545a7220 */ /* 0x040fe20000410000 */
[----:B------:R-:W-:Y:S01]  /*4660*/  LOP3.LUT R46, R47, 0xffff0000, RZ, 0xc0, !PT ;  /* 0xffff00002f2e7812 */ /* 0x000fe200078ec0ff */
[----:B------:R-:W-:Y:S01]  /*4670*/  FMUL.FTZ R97, R85, R89 ;  /* 0x0000005955617220 */ /* 0x000fe20000410000 */
[----:B------:R-:W-:Y:S01]  /*4680*/  LOP3.LUT R225, R225, 0xffff0000, RZ, 0xc0, !PT ;  /* 0xffff0000e1e17812 */ /* 0x000fe200078ec0ff */
[----:B------:R-:W-:Y:S01]  /*4690*/  FMUL.FTZ R91, R84, R86 ;  /* 0x00000056545b7220 */ /* 0x000fe20000410000 */
[----:B------:R-:W-:Y:S01]  /*46a0*/  LOP3.LUT R183, R183, 0xffff0000, RZ, 0xc0, !PT ;  /* 0xffff0000b7b77812 */ /* 0x000fe200078ec0ff */
[----:B------:R-:W-:Y:S01]  /*46b0*/  FMUL.FTZ R85, R85, R87 ;  /* 0x0000005755557220 */ /* 0x000fe20000410000 */
[----:B------:R-:W-:Y:S01]  /*46c0*/  LOP3.LUT R44, R44, 0xffff0000, RZ, 0xc0, !PT ;  /* 0xffff00002c2c7812 */ /* 0x000fe200078ec0ff */
[----:B------:R-:W-:-:S02]  /*46d0*/  IMAD.U32 R224, R224, 0x10000, RZ ;  /* 0x00010000e0e07824 */ /* 0x000fc400078e00ff */
[C---:B------:R-:W-:Y:S01]  /*46e0*/  FFMA.FTZ R90, R83.reuse, R86, -R90 ;  /* 0x00000056535a7223 */ /* 0x040fe2000001085a */
[----:B------:R-:W-:Y:S02]  /*46f0*/  IMAD.U32 R172, R172, 0x10000, RZ ;  /* 0x00010000acac7824 */ /* 0x000fe400078e00ff */
[----:B------:R-:W-:Y:S01]  /*4700*/  FFMA.FTZ R91, R83, R88, R91 ;  /* 0x00000058535b7223 */ /* 0x000fe2000001005b */
[----:B------:R-:W-:Y:S01]  /*4710*/  FFMA.FTZ R97, R82, R87, -R97 ;  /* 0x0000005752617223 */ /* 0x000fe20000010861 */
[C---:B------:R-:W-:Y:S01]  /*4720*/  FMUL.FTZ R84, R46.reuse, R225 ;  /* 0x000000e12e547220 */ /* 0x040fe20000410000 */
[----:B------:R-:W-:Y:S01]  /*4730*/  FMUL.FTZ R86, R46, R183 ;  /* 0x000000b72e567220 */ /* 0x000fe20000410000 */
[----:B------:R-:W-:Y:S02]  /*4740*/  IMAD.U32 R47, R47, 0x10000, RZ ;  /* 0x000100002f2f7824 */ /* 0x000fe400078e00ff */
[----:B------:R-:W-:Y:S01]  /*4750*/  FFMA.FTZ R82, R82, R89, R85 ;  /* 0x0000005952527223 */ /* 0x000fe20000010055 */
        /* <DEDUP_REMOVED lines=11> */
.L_x_488:
[----:B------:R-:W-:Y:S05]  /*4810*/  BSYNC B3 ;  /* 0x0000000000037941 */ /* 0x000fea0003800000 */
.L_x_487:
[----:B--2---:R1:W-:Y:S02]  /*4820*/  STG.E.128 desc[UR36][R56.64+0x100], R44 ;  /* 0x0001002c38007986 */ /* 0x0043e4000c101d24 */
.L_x_486:
[----:B------:R-:W-:Y:S05]  /*4830*/  BSYNC B2 ;  /* 0x0000000000027941 */ /* 0x000fea0003800000 */
.L_x_485:
[----:B------:R-:W-:-:S13]  /*4840*/  ISETP.NE.AND P0, PT, R6, RZ, PT ;  /* 0x000000ff0600720c */ /* 0x000fda0003f05270 */
[----:B------:R-:W-:Y:S05]  /*4850*/  @!P0 BRA `(.L_x_468) ;  /* 0x0000000000d48947 */ /* 0x000fea0003800000 */
[----:B-1234-:R1:W2:Y:S01]  /*4860*/  LDS.128 R44, [R54+0x8000] ;  /* 0x00800000362c7984 */ /* 0x01e2a20000000c00 */
[----:B------:R-:W-:Y:S01]  /*4870*/  VIADD R83, R16, 0x50 ;  /* 0x0000005010537836 */ /* 0x000fe20000000000 */
[----:B------:R-:W-:Y:S04]  /*4880*/  BSSY B2, `(.L_x_489) ;  /* 0x0000031000027945 */ /* 0x000fe80003800000 */
[----:B------:R-:W-:-:S13]  /*4890*/  ISETP.GE.AND P0, PT, R83, R122, PT ;  /* 0x0000007a5300720c */ /* 0x000fda0003f06270 */
[----:B-1----:R-:W-:Y:S05]  /*48a0*/  @P0 BRA `(.L_x_490) ;  /* 0x0000000000b80947 */ /* 0x002fea0003800000 */
[----:B------:R-:W-:Y:S02]  /*48b0*/  SHF.R.U32.HI R82, RZ, 0x10, R81 ;  /* 0x00000010ff527819 */ /* 0x000fe40000011651 */
[----:B------:R-:W-:Y:S02]  /*48c0*/  SHF.R.U32.HI R84, RZ, 0x10, R79 ;  /* 0x00000010ff547819 */ /* 0x000fe4000001164f */
[----:B------:R-:W-:Y:S01]  /*48d0*/  SHF.R.U64 R83, R80, 0x10, R81 ;  /* 0x0000001050537819 */ /* 0x000fe20000001251 */
[----:B--2---:R-:W-:Y:S01]  /*48e0*/  IMAD.U32 R80, R47, 0x10000, RZ ;  /* 0x000100002f507824 */ /* 0x004fe200078e00ff */
[----:B------:R-:W-:Y:S01]  /*48f0*/  SHF.R.U64 R85, R78, 0x10, R79 ;  /* 0x000000104e557819 */ /* 0x000fe2000000124f */
[----:B------:R-:W-:Y:S01]  /*4900*/  IMAD.U32 R78, R46, 0x10000, RZ ;  /* 0x000100002e4e7824 */ /* 0x000fe200078e00ff */
[----:B------:R-:W-:Y:S02]  /*4910*/  PRMT R171, R171, 0x5410, R82 ;  /* 0x00005410abab7816 */ /* 0x000fe40000000052 */
[----:B------:R-:W-:-:S02]  /*4920*/  PRMT R169, R169, 0x5410, R84 ;  /* 0x00005410a9a97816 */ /* 0x000fc40000000054 */
[----:B------:R-:W-:Y:S02]  /*4930*/  PRMT R170, R170, 0x5410, R83 ;  /* 0x00005410aaaa7816 */ /* 0x000fe40000000053 */
[----:B------:R-:W-:Y:S01]  /*4940*/  PRMT R168, R168, 0x5410, R85 ;  /* 0x00005410a8a87816 */ /* 0x000fe20000000055 */
[----:B------:R-:W-:Y:S01]  /*4950*/  IMAD.U32 R83, R169, 0x10000, RZ ;  /* 0x00010000a9537824 */ /* 0x000fe200078e00ff */
[----:B------:R-:W-:Y:S01]  /*4960*/  LOP3.LUT R79, R46, 0xffff0000, RZ, 0xc0, !PT ;  /* 0xffff00002e4f7812 */ /* 0x000fe200078ec0ff */
[----:B------:R-:W-:Y:S01]  /*4970*/  IMAD.U32 R46, R45, 0x10000, RZ ;  /* 0x000100002d2e7824 */ /* 0x000fe200078e00ff */
[----:B------:R-:W-:Y:S02]  /*4980*/  LOP3.LUT R81, R47, 0xffff0000, RZ, 0xc0, !PT ;  /* 0xffff00002f517812 */ /* 0x000fe400078ec0ff */
[----:B------:R-:W-:Y:S02]  /*4990*/  SHF.L.U32 R85, R171, 0x10, RZ ;  /* 0x00000010ab557819 */ /* 0x000fe400000006ff */
[----:B------:R-:W-:Y:S01]  /*49a0*/  LOP3.LUT R47, R45, 0xffff0000, RZ, 0xc0, !PT ;  /* 0xffff00002d2f7812 */ /* 0x000fe200078ec0ff */
[----:B------:R-:W-:Y:S01]  /*49b0*/  IMAD.U32 R45, R44, 0x10000, RZ ;  /* 0x000100002c2d7824 */ /* 0x000fe200078e00ff */
[----:B------:R-:W-:Y:S01]  /*49c0*/  LOP3.LUT R84, R170, 0xffff0000, RZ, 0xc0, !PT ;  /* 0xffff0000aa547812 */ /* 0x000fe200078ec0ff */
[C---:B------:R-:W-:Y:S01]  /*49d0*/  FMUL.FTZ R89, R79.reuse, R85 ;  /* 0x000000554f597220 */ /* 0x040fe20000410000 */
[----:B------:R-:W-:Y:S01]  /*49e0*/  LOP3.LUT R82, R168, 0xffff0000, RZ, 0xc0, !PT ;  /* 0xffff0000a8527812 */ /* 0x000fe200078ec0ff */
[-C--:B------:R-:W-:Y:S01]  /*49f0*/  FMUL.FTZ R79, R79, R83.reuse ;  /* 0x000000534f4f7220 */ /* 0x080fe20000410000 */
[----:B------:R-:W-:Y:S01]  /*4a00*/  LOP3.LUT R171, R171, 0xffff0000, RZ, 0xc0, !PT ;  /* 0xffff0000abab7812 */ /* 0x000fe200078ec0ff */
[----:B------:R-:W-:Y:S01]  /*4a10*/  FMUL.FTZ R87, R47, R84 ;  /* 0x000000542f577220 */ /* 0x000fe20000410000 */
[----:B------:R-:W-:Y:S01]  /*4a20*/  LOP3.LUT R169, R169, 0xffff0000, RZ, 0xc0, !PT ;  /* 0xffff0000a9a97812 */ /* 0x000fe200078ec0ff */
[----:B------:R-:W-:Y:S01]  /*4a30*/  FFMA.FTZ R89, R78, R83, -R89 ;  /* 0x000000534e597223 */ /* 0x000fe20000010859 */
[-C--:B------:R-:W-:Y:S01]  /*4a40*/  FMUL.FTZ R47, R47, R82.reuse ;  /* 0x000000522f2f7220 */ /* 0x080fe20000410000 */
[----:B------:R-:W-:Y:S01]  /*4a50*/  LOP3.LUT R44, R44, 0xffff0000, RZ, 0xc0, !PT ;  /* 0xffff00002c2c7812 */ /* 0x000fe200078ec0ff */
[----:B------:R-:W-:Y:S01]  /*4a60*/  FFMA.FTZ R87, R46, R82, -R87 ;  /* 0x000000522e577223 */ /* 0x000fe20000010857 */
[----:B------:R-:W-:Y:S01]  /*4a70*/  FFMA.FTZ R78, R78, R85, R79 ;  /* 0x000000554e4e7223 */ /* 0x000fe2000001004f */
[----:B------:R-:W-:-:S02]  /*4a80*/  IMAD.U32 R170, R170, 0x10000, RZ ;  /* 0x00010000aaaa7824 */ /* 0x000fc400078e00ff */
[C---:B------:R-:W-:Y:S01]  /*4a90*/  FMUL.FTZ R79, R81.reuse, R171 ;  /* 0x000000ab514f7220 */ /* 0x040fe20000410000 */
[----:B------:R-:W-:Y:S02]  /*4aa0*/  IMAD.U32 R168, R168, 0x10000, RZ ;  /* 0x00010000a8a87824 */ /* 0x000fe400078e00ff */
[-C--:B------:R-:W-:Y:S01]  /*4ab0*/  FMUL.FTZ R82, R81, R169.reuse ;  /* 0x000000a951527220 */ /* 0x080fe20000410000 */
        /* <DEDUP_REMOVED lines=11> */
[----:B------:R-:W-:Y:S01]  /*4b70*/  F2FP.BF16.F32.PACK_AB R45, R84, R87 ;  /* 0x00000057542d723e */ /* 0x000fe200000010ff */
[----:B------:R-:W-:-:S07]  /*4b80*/  IMAD.MOV.U32 R47, RZ, RZ, R79 ;  /* 0x000000ffff2f7224 */ /* 0x000fce00078e004f */
.L_x_490:
[----:B------:R-:W-:Y:S05]  /*4b90*/  BSYNC B2 ;  /* 0x0000000000027941 */ /* 0x000fea0003800000 */
.L_x_489:
[----:B--2---:R1:W-:Y:S02]  /*4ba0*/  STG.E.128 desc[UR36][R56.64+0x140], R44 ;  /* 0x0001402c38007986 */ /* 0x0043e4000c101d24 */
.L_x_468:
[----:B------:R-:W-:Y:S05]  /*4bb0*/  BSYNC B1 ;  /* 0x0000000000017941 */ /* 0x000fea0003800000 */
.L_x_467:
[----:B------:R-:W-:Y:S05]  /*4bc0*/  @P4 BRA `(.L_x_491) ;  /* 0x0000005400a04947 */ /* 0x000fea0003800000 */
[----:B------:R-:W-:Y:S01]  /*4bd0*/  ISETP.NE.AND P0, PT, R14, RZ, PT ;  /* 0x000000ff0e00720c */ /* 0x000fe20003f05270 */
[----:B------:R-:W-:-:S12]  /*4be0*/  BSSY B1, `(.L_x_492) ;  /* 0x0000036000017945 */ /* 0x000fd80003800000 */
[----:B------:R-:W-:Y:S05]  /*4bf0*/  @!P0 BRA `(.L_x_493) ;  /* 0x0000000000d08947 */ /* 0x000fea0003800000 */
[----:B-1234-:R1:W2:Y:S01]  /*4c00*/  LDS.128 R44, [R55+0x2000] ;  /* 0x00200000372c7984 */ /* 0x01e2a20000000c00 */
[----:B------:R-:W-:Y:S01]  /*4c10*/  ISETP.GE.AND P0, PT, R16, R122, PT ;  /* 0x0000007a1000720c */ /* 0x000fe20003f06270 */
[----:B------:R-:W-:-:S12]  /*4c20*/  BSSY B2, `(.L_x_494) ;  /* 0x0000030000027945 */ /* 0x000fd80003800000 */
[----:B-1----:R-:W-:Y:S05]  /*4c30*/  @P0 BRA `(.L_x_495) ;  /* 0x0000000000b80947 */ /* 0x002fea0003800000 */
[--C-:B------:R-:W-:Y:S01]  /*4c40*/  SHF.R.U64 R79, R76, 0x10, R77.reuse ;  /* 0x000000104c4f7819 */ /* 0x100fe2000000124d */
[----:B--2---:R-:W-:Y:S01]  /*4c50*/  IMAD.U32 R56, R46, 0x10000, RZ ;  /* 0x000100002e387824 */ /* 0x004fe200078e00ff */
[----:B------:R-:W-:Y:S02]  /*4c60*/  SHF.R.U32.HI R76, RZ, 0x10, R77 ;  /* 0x00000010ff4c7819 */ /* 0x000fe4000001164d */
[--C-:B------:R-:W-:Y:S02]  /*4c70*/  SHF.R.U32.HI R78, RZ, 0x10, R75.reuse ;  /* 0x00000010ff4e7819 */ /* 0x100fe4000001164b */
[----:B------:R-:W-:Y:S02]  /*4c80*/  PRMT R167, R167, 0x5410, R76 ;  /* 0x00005410a7a77816 */ /* 0x000fe4000000004c */
[----:B------:R-:W-:Y:S01]  /*4c90*/  SHF.R.U64 R81, R74, 0x10, R75 ;  /* 0x000000104a517819 */ /* 0x000fe2000000124b */
[----:B------:R-:W-:Y:S01]  /*4ca0*/  IMAD.U32 R74, R47, 0x10000, RZ ;  /* 0x000100002f4a7824 */ /* 0x000fe200078e00ff */
[----:B------:R-:W-:-:S02]  /*4cb0*/  PRMT R165, R165, 0x5410, R78 ;  /* 0x00005410a5a57816 */ /* 0x000fc4000000004e */
[----:B------:R-:W-:Y:S01]  /*4cc0*/  PRMT R166, R166, 0x5410, R79 ;  /* 0x00005410a6a67816 */ /* 0x000fe2000000004f */
[----:B------:R-:W-:Y:S01]  /*4cd0*/  IMAD.U32 R79, R167, 0x10000, RZ ;  /* 0x00010000a74f7824 */ /* 0x000fe200078e00ff */
[----:B------:R-:W-:Y:S01]  /*4ce0*/  LOP3.LUT R57, R46, 0xffff0000, RZ, 0xc0, !PT ;  /* 0xffff00002e397812 */ /* 0x000fe200078ec0ff */
[----:B------:R-:W-:Y:S01]  /*4cf0*/  IMAD.U32 R77, R165, 0x10000, RZ ;  /* 0x00010000a54d7824 */ /* 0x000fe200078e00ff */
[----:B------:R-:W-:Y:S01]  /*4d00*/  LOP3.LUT R75, R47, 0xffff0000, RZ, 0xc0, !PT ;  /* 0xffff00002f4b7812 */ /* 0x000fe200078ec0ff */
[----:B------:R-:W-:Y:S01]  /*4d10*/  IMAD.U32 R46, R45, 0x10000, RZ ;  /* 0x000100002d2e7824 */ /* 0x000fe200078e00ff */
[----:B------:R-:W-:Y:S01]  /*4d20*/  PRMT R164, R164, 0x5410, R81 ;  /* 0x00005410a4a47816 */ /* 0x000fe20000000051 */
[----:B------:R-:W-:Y:S01]  /*4d30*/  FMUL.FTZ R83, R57, R79 ;  /* 0x0000004f39537220 */ /* 0x000fe20000410000 */
[----:B------:R-:W-:Y:S01]  /*4d40*/  LOP3.LUT R47, R45, 0xffff0000, RZ, 0xc0, !PT ;  /* 0xffff00002d2f7812 */ /* 0x000fe200078ec0ff */
[-C--:B------:R-:W-:Y:S01]  /*4d50*/  FMUL.FTZ R57, R57, R77.reuse ;  /* 0x0000004d39397220 */ /* 0x080fe20000410000 */
[----:B------:R-:W-:Y:S01]  /*4d60*/  LOP3.LUT R78, R166, 0xffff0000, RZ, 0xc0, !PT ;  /* 0xffff0000a64e7812 */ /* 0x000fe200078ec0ff */
[----:B------:R-:W-:Y:S01]  /*4d70*/  IMAD.U32 R45, R44, 0x10000, RZ ;  /* 0x000100002c2d7824 */ /* 0x000fe200078e00ff */
[----:B------:R-:W-:Y:S01]  /*4d80*/  LOP3.LUT R76, R164, 0xffff0000, RZ, 0xc0, !PT ;  /* 0xffff0000a44c7812 */ /* 0x000fe200078ec0ff */
[----:B------:R-:W-:Y:S01]  /*4d90*/  FFMA.FTZ R83, R56, R77, -R83 ;  /* 0x0000004d38537223 */ /* 0x000fe20000010853 */
[----:B------:R-:W-:Y:S01]  /*4da0*/  LOP3.LUT R167, R167, 0xffff0000, RZ, 0xc0, !PT ;  /* 0xffff0000a7a77812 */ /* 0x000fe200078ec0ff */
[----:B------:R-:W-:Y:S01]  /*4db0*/  FMUL.FTZ R81, R47, R78 ;  /* 0x0000004e2f517220 */ /* 0x000fe20000410000 */
[----:B------:R-:W-:Y:S01]  /*4dc0*/  LOP3.LUT R165, R165, 0xffff0000, RZ, 0xc0, !PT ;  /* 0xffff0000a5a57812 */ /* 0x000fe200078ec0ff */
        /* <DEDUP_REMOVED lines=21> */
.L_x_495:
[----:B------:R-:W-:Y:S05]  /*4f20*/  BSYNC B2 ;  /* 0x0000000000027941 */ /* 0x000fea0003800000 */
.L_x_494:
[----:B--2---:R1:W-:Y:S02]  /*4f30*/  STG.E.128 desc[UR36][R52.64], R44 ;  /* 0x0000002c34007986 */ /* 0x0043e4000c101d24 */
.L_x_493:
[----:B------:R-:W-:Y:S05]  /*4f40*/  BSYNC B1 ;  /* 0x0000000000017941 */ /* 0x000fea0003800000 */
.L_x_492:
        /* <DEDUP_REMOVED lines=20> */
[----:B------:R-:W-:Y:S02]  /*5090*/  LOP3.LUT R71, R47, 0xffff0000, RZ, 0xc0, !PT ;  /* 0xffff00002f477812 */ /* 0x000fe400078ec0ff */
[----:B------:R-:W-:Y:S01]  /*50a0*/  PRMT R160, R160, 0x5410, R77 ;  /* 0x00005410a0a07816 */ /* 0x000fe2000000004d */
[----:B------:R-:W-:Y:S01]  /*50b0*/  FMUL.FTZ R79, R57, R75 ;  /* 0x0000004b394f7220 */ /* 0x000fe20000410000 */
[----:B------:R-:W-:Y:S01]  /*50c0*/  LOP3.LUT R47, R45, 0xffff0000, RZ, 0xc0, !PT ;  /* 0xffff00002d2f7812 */ /* 0x000fe200078ec0ff */
[-C--:B------:R-:W-:Y:S01]  /*50d0*/  FMUL.FTZ R57, R57, R73.reuse ;  /* 0x0000004939397220 */ /* 0x080fe20000410000 */
[----:B------:R-:W-:Y:S01]  /*50e0*/  LOP3.LUT R74, R162, 0xffff0000, RZ, 0xc0, !PT ;  /* 0xffff0000a24a7812 */ /* 0x000fe200078ec0ff */
[----:B------:R-:W-:Y:S01]  /*50f0*/  FFMA.FTZ R79, R56, R73, -R79 ;  /* 0x00000049384f7223 */ /* 0x000fe2000001084f */
[----:B------:R-:W-:Y:S01]  /*5100*/  SHF.L.U32 R46, R45, 0x10, RZ ;  /* 0x000000102d2e7819 */ /* 0x000fe200000006ff */
[----:B------:R-:W-:Y:S01]  /*5110*/  IMAD.U32 R45, R44, 0x10000, RZ ;  /* 0x000100002c2d7824 */ /* 0x000fe200078e00ff */
[----:B------:R-:W-:Y:S01]  /*5120*/  LOP3.LUT R72, R160, 0xffff0000, RZ, 0xc0, !PT ;  /* 0xffff0000a0487812 */ /* 0x000fe200078ec0ff */
[----:B------:R-:W-:Y:S01]  /*5130*/  FMUL.FTZ R77, R47, R74 ;  /* 0x0000004a2f4d7220 */ /* 0x000fe20000410000 */
[----:B------:R-:W-:Y:S01]  /*5140*/  LOP3.LUT R163, R163, 0xffff0000, RZ, 0xc0, !PT ;  /* 0xffff0000a3a37812 */ /* 0x000fe200078ec0ff */
[----:B------:R-:W-:Y:S01]  /*5150*/  FFMA.FTZ R56, R56, R75, R57 ;  /* 0x0000004b38387223 */ /* 0x000fe20000010039 */
[----:B------:R-:W-:Y:S01]  /*5160*/  LOP3.LUT R161, R161, 0xffff0000, RZ, 0xc0, !PT ;  /* 0xffff0000a1a17812 */ /* 0x000fe200078ec0ff */
[-C--:B------:R-:W-:Y:S01]  /*5170*/  FMUL.FTZ R47, R47, R72.reuse ;  /* 0x000000482f2f7220 */ /* 0x080fe20000410000 */
[----:B------:R-:W-:Y:S01]  /*5180*/  LOP3.LUT R44, R44, 0xffff0000, RZ, 0xc0, !PT ;  /* 0xffff00002c2c7812 */ /* 0x000fe200078ec0ff */
[----:B------:R-:W-:Y:S01]  /*5190*/  FFMA.FTZ R77, R46, R72, -R77 ;  /* 0x000000482e4d7223 */ /* 0x000fe2000001084d */
        /* <DEDUP_REMOVED lines=17> */
.L_x_499:
[----:B------:R-:W-:Y:S05]  /*52b0*/  BSYNC B2 ;  /* 0x0000000000027941 */ /* 0x000fea0003800000 */
.L_x_498:
[----:B--2---:R1:W-:Y:S02]  /*52c0*/  STG.E.128 desc[UR36][R52.64+0x40], R44 ;  /* 0x0000402c34007986 */ /* 0x0043e4000c101d24 */
.L_x_497:
[----:B------:R-:W-:Y:S05]  /*52d0*/  BSYNC B1 ;  /* 0x0000000000017941 */ /* 0x000fea0003800000 */
.L_x_496:
        /* <DEDUP_REMOVED lines=8> */
[----:B------:R-:W-:Y:S01]  /*5360*/  SHF.R.U64 R68, R68, 0x10, R69 ;  /* 0x0000001044447819 */ /* 0x000fe20000001245 */
[----:B--2---:R-:W-:Y:S01]  /*5370*/  IMAD.U32 R56, R46, 0x10000, RZ ;  /* 0x000100002e387824 */ /* 0x004fe200078e00ff */
[----:B------:R-:W-:Y:S01]  /*5380*/  SHF.R.U64 R70, R66, 0x10, R67 ;  /* 0x0000001042467819 */ /* 0x000fe20000001243 */
[----:B------:R-:W-:Y:S01]  /*5390*/  IMAD.U32 R66, R47, 0x10000, RZ ;  /* 0x000100002f427824 */ /* 0x000fe200078e00ff */
[----:B------:R-:W-:Y:S02]  /*53a0*/  SHF.R.U32.HI R69, RZ, 0x10, R69 ;  /* 0x00000010ff457819 */ /* 0x000fe40000011645 */
[----:B------:R-:W-:Y:S02]  /*53b0*/  SHF.R.U32.HI R71, RZ, 0x10, R67 ;  /* 0x00000010ff477819 */ /* 0x000fe40000011643 */
[----:B------:R-:W-:Y:S02]  /*53c0*/  PRMT R157, R157, 0x5410, R68 ;  /* 0x000054109d9d7816 */ /* 0x000fe40000000044 */
[----:B------:R-:W-:-:S02]  /*53d0*/  PRMT R159, R159, 0x5410, R70 ;  /* 0x000054109f9f7816 */ /* 0x000fc40000000046 */
[----:B------:R-:W-:Y:S02]  /*53e0*/  PRMT R156, R156, 0x5410, R69 ;  /* 0x000054109c9c7816 */ /* 0x000fe40000000045 */
[----:B------:R-:W-:Y:S02]  /*53f0*/  LOP3.LUT R67, R47, 0xffff0000, RZ, 0xc0, !PT ;  /* 0xffff00002f437812 */ /* 0x000fe400078ec0ff */
[----:B------:R-:W-:Y:S01]  /*5400*/  PRMT R158, R158, 0x5410, R71 ;  /* 0x000054109e9e7816 */ /* 0x000fe20000000047 */
[----:B------:R-:W-:Y:S01]  /*5410*/  IMAD.U32 R71, R156, 0x10000, RZ ;  /* 0x000100009c477824 */ /* 0x000fe200078e00ff */
[----:B------:R-:W-:Y:S02]  /*5420*/  LOP3.LUT R47, R45, 0xffff0000, RZ, 0xc0, !PT ;  /* 0xffff00002d2f7812 */ /* 0x000fe400078ec0ff */
[----:B------:R-:W-:Y:S01]  /*5430*/  LOP3.LUT R70, R157, 0xffff0000, RZ, 0xc0, !PT ;  /* 0xffff00009d467812 */ /* 0x000fe200078ec0ff */
[----:B------:R-:W-:Y:S01]  /*5440*/  IMAD.U32 R69, R158, 0x10000, RZ ;  /* 0x000100009e457824 */ /* 0x000fe200078e00ff */
[----:B------:R-:W-:Y:S01]  /*5450*/  LOP3.LUT R68, R159, 0xffff0000, RZ, 0xc0, !PT ;  /* 0xffff00009f447812 */ /* 0x000fe200078ec0ff */
[----:B------:R-:W-:Y:S01]  /*5460*/  IMAD.U32 R157, R157, 0x10000, RZ ;  /* 0x000100009d9d7824 */ /* 0x000fe200078e00ff */
[----:B------:R-:W-:Y:S01]  /*5470*/  LOP3.LUT R57, R46, 0xffff0000, RZ, 0xc0, !PT ;  /* 0xffff00002e397812 */ /* 0x000fe200078ec0ff */
[----:B------:R-:W-:-:S02]  /*5480*/  IMAD.U32 R46, R45, 0x10000, RZ ;  /* 0x000100002d2e7824 */ /* 0x000fc400078e00ff */
[C---:B------:R-:W-:Y:S01]  /*5490*/  FMUL.FTZ R73, R47.reuse, R70 ;  /* 0x000000462f497220 */ /* 0x040fe20000410000 */
[C---:B------:R-:W-:Y:S02]  /*54a0*/  IMAD.U32 R45, R44.reuse, 0x10000, RZ ;  /* 0x000100002c2d7824 */ /* 0x040fe400078e00ff */
[-C--:B------:R-:W-:Y:S01]  /*54b0*/  FMUL.FTZ R47, R47, R68.reuse ;  /* 0x000000442f2f7220 */ /* 0x080fe20000410000 */
[----:B------:R-:W-:Y:S01]  /*54c0*/  LOP3.LUT R44, R44, 0xffff0000, RZ, 0xc0, !PT ;  /* 0xffff00002c2c7812 */ /* 0x000fe200078ec0ff */
[C---:B------:R-:W-:Y:S01]  /*54d0*/  FMUL.FTZ R75, R57.reuse, R71 ;  /* 0x00000047394b7220 */ /* 0x040fe20000410000 */
[----:B------:R-:W-:Y:S01]  /*54e0*/  LOP3.LUT R156, R156, 0xffff0000, RZ, 0xc0, !PT ;  /* 0xffff00009c9c7812 */ /* 0x000fe200078ec0ff */
[-C--:B------:R-:W-:Y:S01]  /*54f0*/  FMUL.FTZ R57, R57, R69.reuse ;  /* 0x0000004539397220 */ /* 0x080fe20000410000 */
[----:B------:R-:W-:Y:S01]  /*5500*/  LOP3.LUT R158, R158, 0xffff0000, RZ, 0xc0, !PT ;  /* 0xffff00009e9e7812 */ /* 0x000fe200078ec0ff */
[----:B------:R-:W-:Y:S02]  /*5510*/  IMAD.U32 R159, R159, 0x10000, RZ ;  /* 0x000100009f9f7824 */ /* 0x000fe400078e00ff */
[C---:B------:R-:W-:Y:S01]  /*5520*/  FFMA.FTZ R73, R46.reuse, R68, -R73 ;  /* 0x000000442e497223 */ /* 0x040fe20000010849 */
[----:B------:R-:W-:Y:S01]  /*5530*/  FFMA.FTZ R70, R46, R70, R47 ;  /* 0x000000462e467223 */ /* 0x000fe2000001002f */
[----:B------:R-:W-:Y:S01]  /*5540*/  FFMA.FTZ R75, R56, R69, -R75 ;  /* 0x00000045384b7223 */ /* 0x000fe2000001084b */
[----:B------:R-:W-:Y:S01]  /*5550*/  FMUL.FTZ R46, R44, R157 ;  /* 0x0000009d2c2e7220 */ /* 0x000fe20000410000 */
[----:B------:R-:W-:Y:S01]  /*5560*/  FFMA.FTZ R56, R56, R71, R57 ;  /* 0x0000004738387223 */ /* 0x000fe20000010039 */
[C---:B------:R-:W-:Y:S01]  /*5570*/  FMUL.FTZ R47, R67.reuse, R156 ;  /* 0x0000009c432f7220 */ /* 0x040fe20000410000 */
[-C--:B------:R-:W-:Y:S01]  /*5580*/  FMUL.FTZ R44, R44, R159.reuse ;  /* 0x0000009f2c2c7220 */ /* 0x080fe20000410000 */
[-C--:B------:R-:W-:Y:S01]  /*5590*/  FMUL.FTZ R67, R67, R158.reuse ;  /* 0x0000009e43437220 */ /* 0x080fe20000410000 */
        /* <DEDUP_REMOVED lines=8> */
[----:B------:R-:W-:Y:S01]  /*5620*/  F2FP.BF16.F32.PACK_AB R47, R66, R47 ;  /* 0x0000002f422f723e */ /* 0x000fe200000010ff */
[----:B------:R-:W-:-:S07]  /*5630*/  IMAD.MOV.U32 R46, RZ, RZ, R56 ;  /* 0x000000ffff2e7224 */ /* 0x000fce00078e0038 */
.L_x_503:
[----:B------:R-:W-:Y:S05]  /*5640*/  BSYNC B2 ;  /* 0x0000000000027941 */ /* 0x000fea0003800000 */
.L_x_502:
[----:B--2---:R1:W-:Y:S02]  /*5650*/  STG.E.128 desc[UR36][R52.64+0x80], R44 ;  /* 0x0000802c34007986 */ /* 0x0043e4000c101d24 */
.L_x_501:
[----:B------:R-:W-:Y:S05]  /*5660*/  BSYNC B1 ;  /* 0x0000000000017941 */ /* 0x000fea0003800000 */
.L_x_500:
[----:B------:R-:W-:Y:S01]  /*5670*/  ISETP.NE.AND P0, PT, R8, RZ, PT ;  /* 0x000000ff0800720c */ /* 0x000fe20003f05270 */
[----:B------:R-:W-:-:S12]  /*5680*/  BSSY B1, `(.L_x_504) ;  /* 0x0000037000017945 */ /* 0x000fd80003800000 */
[----:B------:R-:W-:Y:S05]  /*5690*/  @!P0 BRA `(.L_x_505) ;  /* 0x0000000000d48947 */ /* 0x000fea0003800000 */
[----:B-1234-:R1:W2:Y:S01]  /*56a0*/  LDS.128 R44, [R54+0x6000] ;  /* 0x00600000362c7984 */ /* 0x01e2a20000000c00 */
[----:B------:R-:W-:Y:S01]  /*56b0*/  IADD3 R57, R16, 0x30, RZ ;  /* 0x0000003010397810 */ /* 0x000fe20007ffe0ff */
[----:B------:R-:W-:Y:S03]  /*56c0*/  BSSY B2, `(.L_x_506) ;  /* 0x0000031000027945 */ /* 0x000fe60003800000 */
        /* <DEDUP_REMOVED lines=35> */
[CC--:B------:R-:W-:Y:S01]  /*5900*/  FMUL.FTZ R47, R63.reuse, R142.reuse ;  /* 0x0000008e3f2f7220 */ /* 0x0c0fe20000410000 */
        /* <DEDUP_REMOVED lines=12> */
.L_x_507:
[----:B------:R-:W-:Y:S05]  /*59d0*/  BSYNC B2 ;  /* 0x0000000000027941 */ /* 0x000fea0003800000 */
.L_x_506:
[----:B--2---:R1:W-:Y:S02]  /*59e0*/  STG.E.128 desc[UR36][R52.64+0xc0], R44 ;  /* 0x0000c02c34007986 */ /* 0x0043e4000c101d24 */
.L_x_505:
[----:B------:R-:W-:Y:S05]  /*59f0*/  BSYNC B1 ;  /* 0x0000000000017941 */ /* 0x000fea0003800000 */
.L_x_504:
        /* <DEDUP_REMOVED lines=10> */
[----:B------:R-:W-:Y:S01]  /*5aa0*/  SHF.R.U32.HI R63, RZ, 0x10, R59 ;  /* 0x00000010ff3f7819 */ /* 0x000fe2000001163b */
[----:B------:R-:W-:Y:S01]  /*5ab0*/  IMAD.U32 R57, R47, 0x10000, RZ ;  /* 0x000100002f397824 */ /* 0x000fe200078e00ff */
[--C-:B------:R-:W-:Y:S02]  /*5ac0*/  SHF.R.U64 R59, R60, 0x10, R61.reuse ;  /* 0x000000103c3b7819 */ /* 0x100fe4000000123d */
[----:B------:R-:W-:Y:S02]  /*5ad0*/  SHF.R.U32.HI R60, RZ, 0x10, R61 ;  /* 0x00000010ff3c7819 */ /* 0x000fe4000001163d */
[----:B------:R-:W-:Y:S02]  /*5ae0*/  PRMT R136, R136, 0x5410, R63 ;  /* 0x0000541088887816 */ /* 0x000fe4000000003f */
[----:B------:R-:W-:-:S02]  /*5af0*/  PRMT R141, R141, 0x5410, R60 ;  /* 0x000054108d8d7816 */ /* 0x000fc4000000003c */
[----:B------:R-:W-:Y:S01]  /*5b00*/  LOP3.LUT R56, R46, 0xffff0000, RZ, 0xc0, !PT ;  /* 0xffff00002e387812 */ /* 0x000fe200078ec0ff */
[----:B------:R-:W-:Y:S01]  /*5b10*/  IMAD.U32 R60, R136, 0x10000, RZ ;  /* 0x00010000883c7824 */ /* 0x000fe200078e00ff */
[----:B------:R-:W-:Y:S01]  /*5b20*/  PRMT R137, R137, 0x5410, R62 ;  /* 0x0000541089897816 */ /* 0x000fe2000000003e */
[----:B------:R-:W-:Y:S01]  /*5b30*/  IMAD.U32 R62, R141, 0x10000, RZ ;  /* 0x000100008d3e7824 */ /* 0x000fe200078e00ff */
[----:B------:R-:W-:Y:S01]  /*5b40*/  PRMT R140, R140, 0x5410, R59 ;  /* 0x000054108c8c7816 */ /* 0x000fe2000000003b */
[----:B------:R-:W-:Y:S01]  /*5b50*/  IMAD.U32 R46, R45, 0x10000, RZ ;  /* 0x000100002d2e7824 */ /* 0x000fe200078e00ff */
[----:B------:R-:W-:Y:S01]  /*5b60*/  LOP3.LUT R58, R47, 0xffff0000, RZ, 0xc0, !PT ;  /* 0xffff00002f3a7812 */ /* 0x000fe200078ec0ff */
[C---:B------:R-:W-:Y:S01]  /*5b70*/  FMUL.FTZ R66, R56.reuse, R62 ;  /* 0x0000003e38427220 */ /* 0x040fe20000410000 */
[----:B------:R-:W-:Y:S01]  /*5b80*/  LOP3.LUT R47, R45, 0xffff0000, RZ, 0xc0, !PT ;  /* 0xffff00002d2f7812 */ /* 0x000fe200078ec0ff */
[-C--:B------:R-:W-:Y:S01]  /*5b90*/  FMUL.FTZ R56, R56, R60.reuse ;  /* 0x0000003c38387220 */ /* 0x080fe20000410000 */
[----:B------:R-:W-:Y:S01]  /*5ba0*/  LOP3.LUT R61, R140, 0xffff0000, RZ, 0xc0, !PT ;  /* 0xffff00008c3d7812 */ /* 0x000fe200078ec0ff */
[----:B------:R-:W-:Y:S01]  /*5bb0*/  FFMA.FTZ R66, R55, R60, -R66 ;  /* 0x0000003c37427223 */ /* 0x000fe20000010842 */
[----:B------:R-:W-:Y:S01]  /*5bc0*/  LOP3.LUT R59, R137, 0xffff0000, RZ, 0xc0, !PT ;  /* 0xffff0000893b7812 */ /* 0x000fe200078ec0ff */
[----:B------:R-:W-:Y:S01]  /*5bd0*/  IMAD.U32 R45, R44, 0x10000, RZ ;  /* 0x000100002c2d7824 */ /* 0x000fe200078e00ff */
[----:B------:R-:W-:Y:S01]  /*5be0*/  LOP3.LUT R141, R141, 0xffff0000, RZ, 0xc0, !PT ;  /* 0xffff00008d8d7812 */ /* 0x000fe200078ec0ff */
[----:B------:R-:W-:Y:S01]  /*5bf0*/  FFMA.FTZ R55, R55, R62, R56 ;  /* 0x0000003e37377223 */ /* 0x000fe20000010038 */
[----:B------:R-:W-:Y:S01]  /*5c00*/  LOP3.LUT R136, R136, 0xffff0000, RZ, 0xc0, !PT ;  /* 0xffff000088887812 */ /* 0x000fe200078ec0ff */
[C---:B------:R-:W-:Y:S01]  /*5c10*/  FMUL.FTZ R63, R47.reuse, R61 ;  /* 0x0000003d2f3f7220 */ /* 0x040fe20000410000 */
[----:B------:R-:W-:Y:S01]  /*5c20*/  FMUL.FTZ R64, R47, R59 ;  /* 0x0000003b2f407220 */ /* 0x000fe20000410000 */
[----:B------:R-:W-:Y:S01]  /*5c30*/  LOP3.LUT R44, R44, 0xffff0000, RZ, 0xc0, !PT ;  /* 0xffff00002c2c7812 */ /* 0x000fe200078ec0ff */
[----:B------:R-:W-:Y:S01]  /*5c40*/  FMUL.FTZ R56, R58, R141 ;  /* 0x0000008d3a387220 */ /* 0x000fe20000410000 */
[----:B------:R-:W-:Y:S01]  /*5c50*/  SHF.L.U32 R137, R137, 0x10, RZ ;  /* 0x0000001089897819 */ /* 0x000fe200000006ff */
[----:B------:R-:W-:-:S02]  /*5c60*/  IMAD.U32 R140, R140, 0x10000, RZ ;  /* 0x000100008c8c7824 */ /* 0x000fc400078e00ff */
[-C--:B------:R-:W-:Y:S01]  /*5c70*/  FMUL.FTZ R58, R58, R136.reuse ;  /* 0x000000883a3a7220 */ /* 0x080fe20000410000 */
[C---:B------:R-:W-:Y:S01]  /*5c80*/  FFMA.FTZ R63, R46.reuse, R59, -R63 ;  /* 0x0000003b2e3f7223 */ /* 0x040fe2000001083f */
[----:B------:R-:W-:Y:S01]  /*5c90*/  FFMA.FTZ R64, R46, R61, R64 ;  /* 0x0000003d2e407223 */ /* 0x000fe20000010040 */
[C---:B------:R-:W-:Y:S01]  /*5ca0*/  FFMA.FTZ R56, R57.reuse, R136, -R56 ;  /* 0x0000008839387223 */ /* 0x040fe20000010838 */
[C---:B------:R-:W-:Y:S01]  /*5cb0*/  FMUL.FTZ R46, R44.reuse, R140 ;  /* 0x0000008c2c2e7220 */ /* 0x040fe20000410000 */
[----:B------:R-:W-:Y:S01]  /*5cc0*/  FMUL.FTZ R47, R44, R137 ;  /* 0x000000892c2f7220 */ /* 0x000fe20000410000 */
[----:B------:R-:W-:Y:S01]  /*5cd0*/  FFMA.FTZ R57, R57, R141, R58 ;  /* 0x0000008d39397223 */ /* 0x000fe2000001003a */
[----:B------:R-:W-:Y:S01]  /*5ce0*/  F2FP.BF16.F32.PACK_AB R55, R55, R66 ;  /* 0x000000423737723e */ /* 0x000fe200000010ff */
[C---:B------:R-:W-:Y:S01]  /*5cf0*/  FFMA.FTZ R46, R45.reuse, R137, -R46 ;  /* 0x000000892d2e7223 */ /* 0x040fe2000001082e */
[----:B------:R-:W-:Y:S01]  /*5d00*/  FFMA.FTZ R47, R45, R140, R47 ;  /* 0x0000008c2d2f7223 */ /* 0x000fe2000001002f */
[----:B------:R-:W-:-:S02]  /*5d10*/  F2FP.BF16.F32.PACK_AB R45, R64, R63 ;  /* 0x0000003f402d723e */ /* 0x000fc400000010ff */
[----:B------:R-:W-:Y:S02]  /*5d20*/  F2FP.BF16.F32.PACK_AB R56, R57, R56 ;  /* 0x000000383938723e */ /* 0x000fe400000010ff */
[----:B------:R-:W-:Y:S01]  /*5d30*/  F2FP.BF16.F32.PACK_AB R44, R47, R46 ;  /* 0x0000002e2f2c723e */ /* 0x000fe200000010ff */
[----:B------:R-:W-:Y:S02]  /*5d40*/  IMAD.MOV.U32 R46, RZ, RZ, R55 ;  /* 0x000000ffff2e7224 */ /* 0x000fe400078e0037 */
[----:B------:R-:W-:-:S07]  /*5d50*/  IMAD.MOV.U32 R47, RZ, RZ, R56 ;  /* 0x000000ffff2f7224 */ /* 0x000fce00078e0038 */
.L_x_511:
[----:B------:R-:W-:Y:S05]  /*5d60*/  BSYNC B2 ;  /* 0x0000000000027941 */ /* 0x000fea0003800000 */
.L_x_510:
[----:B--2---:R1:W-:Y:S02]  /*5d70*/  STG.E.128 desc[UR36][R52.64+0x100], R44 ;  /* 0x0001002c34007986 */ /* 0x0043e4000c101d24 */
.L_x_509:
[----:B------:R-:W-:Y:S05]  /*5d80*/  BSYNC B1 ;  /* 0x0000000000017941 */ /* 0x000fea0003800000 */
.L_x_508:
        /* <DEDUP_REMOVED lines=30> */
[C---:B------:R-:W-:Y:S01]  /*5f70*/  FMUL.FTZ R59, R47.reuse, R56 ;  /* 0x000000382f3b7220 */ /* 0x040fe20000410000 */
[----:B------:R-:W-:Y:S01]  /*5f80*/  LOP3.LUT R92, R92, 0xffff0000, RZ, 0xc0, !PT ;  /* 0xffff00005c5c7812 */ /* 0x000fe200078ec0ff */
[-C--:B------:R-:W-:Y:S01]  /*5f90*/  FMUL.FTZ R47, R47, R54.reuse ;  /* 0x000000362f2f7220 */ /* 0x080fe20000410000 */
[----:B------:R-:W-:Y:S01]  /*5fa0*/  LOP3.LUT R44, R44, 0xffff0000, RZ, 0xc0, !PT ;  /* 0xffff00002c2c7812 */ /* 0x000fe200078ec0ff */
[----:B------:R-:W-:Y:S01]  /*5fb0*/  FFMA.FTZ R59, R46, R54, -R59 ;  /* 0x000000362e3b7223 */ /* 0x000fe2000001083b */
[----:B------:R-:W-:Y:S01]  /*5fc0*/  FFMA.FTZ R48, R48, R57, R49 ;  /* 0x0000003930307223 */ /* 0x000fe20000010031 */
[----:B------:R-:W-:-:S02]  /*5fd0*/  IMAD.U32 R94, R94, 0x10000, RZ ;  /* 0x000100005e5e7824 */ /* 0x000fc400078e00ff */
[----:B------:R-:W-:Y:S01]  /*5fe0*/  FMUL.FTZ R49, R51, R95 ;  /* 0x0000005f33317220 */ /* 0x000fe20000410000 */
[----:B------:R-:W-:Y:S02]  /*5ff0*/  IMAD.U32 R93, R93, 0x10000, RZ ;  /* 0x000100005d5d7824 */ /* 0x000fe400078e00ff */
[----:B------:R-:W-:Y:S01]  /*6000*/  FMUL.FTZ R54, R51, R92 ;  /* 0x0000005c33367220 */ /* 0x000fe20000410000 */
[----:B------:R-:W-:Y:S01]  /*6010*/  FFMA.FTZ R56, R46, R56, R47 ;  /* 0x000000382e387223 */ /* 0x000fe2000001002f */
        /* <DEDUP_REMOVED lines=12> */
.L_x_513:
[----:B------:R-:W-:Y:S05]  /*60e0*/  BSYNC B1 ;  /* 0x0000000000017941 */ /* 0x000fea0003800000 */
.L_x_512:
[----:B--2---:R1:W-:Y:S01]  /*60f0*/  STG.E.128 desc[UR36][R52.64+0x140], R44 ;  /* 0x0001402c34007986 */ /* 0x0043e2000c101d24 */
[----:B------:R-:W-:Y:S05]  /*6100*/  BRA `(.L_x_491) ;  /* 0x0000004000507947 */ /* 0x000fea0003800000 */
.L_x_459:
        /* <DEDUP_REMOVED lines=18> */
[----:B------:R-:W-:Y:S02]  /*6230*/  IADD3 R44, P1, R110, R92, RZ ;  /* 0x0000005c6e2c7210 */ /* 0x000fe40007f3e0ff */
[----:B------:R-:W-:Y:S02]  /*6240*/  CS2R R54, SRZ ;  /* 0x0000000000367805 */ /* 0x000fe4000001ff00 */
[----:B------:R-:W-:Y:S01]  /*6250*/  CS2R R52, SRZ ;  /* 0x0000000000347805 */ /* 0x000fe2000001ff00 */
[----:B------:R-:W-:Y:S01]  /*6260*/  IMAD.X R46, R0, 0x1, R31, P0 ;  /* 0x00000001002e7824 */ /* 0x000fe200000e061f */
[----:B------:R-:W-:Y:S02]  /*6270*/  LEA R68, P0, R45, UR4, 0x1 ;  /* 0x000000042d447c11 */ /* 0x000fe4000f8008ff */
[----:B------:R-:W-:-:S02]  /*6280*/  CS2R R66, SRZ ;  /* 0x0000000000427805 */ /* 0x000fc4000001ff00 */
[----:B------:R-:W-:Y:S02]  /*6290*/  CS2R R64, SRZ ;  /* 0x0000000000407805 */ /* 0x000fe4000001ff00 */
[----:B------:R-:W-:Y:S01]  /*62a0*/  LEA.HI.X R69, R45, UR5, R46, 0x1, P0 ;  /* 0x000000052d457c11 */ /* 0x000fe200080f0c2e */
[----:B------:R-:W-:Y:S01]  /*62b0*/  ULDC.64 UR4, c[0x0][0x3e0] ;  /* 0x0000f80000047ab9 */ /* 0x000fe20000000a00 */
[----:B------:R-:W-:Y:S01]  /*62c0*/  ISETP.GE.AND P0, PT, R22, R122, PT ;  /* 0x0000007a1600720c */ /* 0x000fe20003f06270 */
[----:B------:R-:W-:Y:S01]  /*62d0*/  IMAD.X R45, R3, 0x1, R33, P1 ;  /* 0x00000001032d7824 */ /* 0x000fe200008e0621 */
[----:B------:R-:W-:-:S04]  /*62e0*/  LEA R72, P1, R44, UR4, 0x1 ;  /* 0x000000042c487c11 */ /* 0x000fc8000f8208ff */
[----:B------:R-:W-:Y:S02]  /*62f0*/  LEA.HI.X R73, R44, UR5, R45, 0x1, P1 ;  /* 0x000000052c497c11 */ /* 0x000fe400088f0c2d */
[----:B------:R-:W-:-:S05]  /*6300*/  ISETP.GE.AND P1, PT, R184, R122, PT ;  /* 0x0000007ab800720c */ /* 0x000fca0003f26270 */
[----:B------:R0:W5:Y:S04]  /*6310*/  @!P0 LDG.E.128 R52, desc[UR36][R68.64] ;  /* 0x0000002444348981 */ /* 0x000168000c1e1d00 */
[----:B------:R0:W5:Y:S01]  /*6320*/  @!P0 LDG.E.128 R64, desc[UR36][R72.64] ;  /* 0x0000002448408981 */ /* 0x000162000c1e1d00 */
[----:B------:R-:W-:Y:S02]  /*6330*/  ISETP.GE.AND P0, PT, R185, R122, PT ;  /* 0x0000007ab900720c */ /* 0x000fe40003f06270 */
        /* <DEDUP_REMOVED lines=8> */
[----:B------:R0:W5:Y:S04]  /*63c0*/  @!P1 LDG.E.128 R48, desc[UR36][R68.64+0x40] ;  /* 0x0000402444309981 */ /* 0x000168000c1e1d00 */
[----:B------:R0:W5:Y:S04]  /*63d0*/  @!P0 LDG.E.128 R44, desc[UR36][R68.64+0x80] ;  /* 0x00008024442c8981 */ /* 0x000168000c1e1d00 */
[----:B------:R0:W5:Y:S04]  /*63e0*/  @!P1 LDG.E.128 R60, desc[UR36][R72.64+0x40] ;  /* 0x00004024483c9981 */ /* 0x000168000c1e1d00 */
[----:B------:R0:W5:Y:S02]  /*63f0*/  @!P0 LDG.E.128 R56, desc[UR36][R72.64+0x80] ;  /* 0x0000802448388981 */ /* 0x000164000c1e1d00 */
.L_x_515:
[----:B------:R-:W-:Y:S05]  /*6400*/  BSYNC B1 ;  /* 0x0000000000017941 */ /* 0x000fea0003800000 */
.L_x_514:
[----:B------:R-:W-:Y:S01]  /*6410*/  ISETP.GE.AND P0, PT, R202, R4, PT ;  /* 0x00000004ca00720c */ /* 0x000fe20003f06270 */
[----:B------:R-:W-:Y:S01]  /*6420*/  BSSY B1, `(.L_x_516) ;  /* 0x000002e000017945 */ /* 0x000fe20003800000 */
[----:B0-----:R-:W-:Y:S02]  /*6430*/  CS2R R68, SRZ ;  /* 0x0000000000447805 */ /* 0x001fe4000001ff00 */
        /* <DEDUP_REMOVED lines=17> */
[----:B------:R-:W-:Y:S02]  /*6550*/  IADD3.X R69, R31, R0, R38, P1, P5 ;  /* 0x000000001f457210 */ /* 0x000fe40000fea426 */
[----:B------:R-:W-:Y:S02]  /*6560*/  CS2R R76, SRZ ;  /* 0x00000000004c7805 */ /* 0x000fe4000001ff00 */
[----:B------:R-:W-:Y:S02]  /*6570*/  IADD3 R0, P1, P5, R110, R92, R39 ;  /* 0x0000005c6e007210 */ /* 0x000fe40007d3e027 */
[----:B------:R-:W-:-:S02]  /*6580*/  CS2R R90, SRZ ;  /* 0x00000000005a7805 */ /* 0x000fc4000001ff00 */
[----:B------:R-:W-:Y:S02]  /*6590*/  CS2R R88, SRZ ;  /* 0x0000000000587805 */ /* 0x000fe4000001ff00 */
[----:B------:R-:W-:Y:S02]  /*65a0*/  IADD3.X R3, R33, R3, R41, P1, P5 ;  /* 0x0000000321037210 */ /* 0x000fe40000fea429 */
[----:B------:R-:W-:-:S04]  /*65b0*/  LEA R92, P1, R94, UR4, 0x1 ;  /* 0x000000045e5c7c11 */ /* 0x000fc8000f8208ff */
[----:B------:R-:W-:Y:S02]  /*65c0*/  LEA.HI.X R93, R94, UR5, R69, 0x1, P1 ;  /* 0x000000055e5d7c11 */ /* 0x000fe400088f0c45 */
[----:B------:R-:W-:-:S04]  /*65d0*/  LEA R94, P1, R0, UR6, 0x1 ;  /* 0x00000006005e7c11 */ /* 0x000fc8000f8208ff */
[----:B------:R-:W-:Y:S02]  /*65e0*/  LEA.HI.X R95, R0, UR7, R3, 0x1, P1 ;  /* 0x00000007005f7c11 */ /* 0x000fe400088f0c03 */
[----:B------:R-:W-:Y:S02]  /*65f0*/  ISETP.GE.AND P1, PT, R22, R122, PT ;  /* 0x0000007a1600720c */ /* 0x000fe40003f26270 */
[----:B------:R-:W-:Y:S02]  /*6600*/  CS2R R74, SRZ ;  /* 0x00000000004a7805 */ /* 0x000fe4000001ff00 */
[----:B------:R-:W-:Y:S02]  /*6610*/  CS2R R72, SRZ ;  /* 0x0000000000487805 */ /* 0x000fe4000001ff00 */
[----:B------:R-:W-:Y:S02]  /*6620*/  CS2R R86, SRZ ;  /* 0x0000000000567805 */ /* 0x000fe4000001ff00 */
[----:B------:R-:W-:-:S05]  /*6630*/  CS2R R84, SRZ ;  /* 0x0000000000547805 */ /* 0x000fca000001ff00 */
[----:B------:R0:W5:Y:S04]  /*6640*/  @!P1 LDG.E.128 R76, desc[UR36][R92.64] ;  /* 0x000000245c4c9981 */ /* 0x000168000c1e1d00 */
[----:B------:R0:W5:Y:S01]  /*6650*/  @!P1 LDG.E.128 R88, desc[UR36][R94.64] ;  /* 0x000000245e589981 */ /* 0x000162000c1e1d00 */
[----:B------:R-:W-:Y:S02]  /*6660*/  ISETP.GE.AND P1, PT, R184, R122, PT ;  /* 0x0000007ab800720c */ /* 0x000fe40003f26270 */
[----:B------:R-:W-:Y:S02]  /*6670*/  CS2R R70, SRZ ;  /* 0x0000000000467805 */ /* 0x000fe4000001ff00 */
[----:B------:R-:W-:Y:S02]  /*6680*/  CS2R R68, SRZ ;  /* 0x0000000000447805 */ /* 0x000fe4000001ff00 */
[----:B------:R-:W-:-:S02]  /*6690*/  CS2R R82, SRZ ;  /* 0x0000000000527805 */ /* 0x000fc4000001ff00 */
[----:B------:R-:W-:-:S05]  /*66a0*/  CS2R R80, SRZ ;  /* 0x0000000000507805 */ /* 0x000fca000001ff00 */
[----:B------:R0:W5:Y:S04]  /*66b0*/  @!P1 LDG.E.128 R72, desc[UR36][R92.64+0x40] ;  /* 0x000040245c489981 */ /* 0x000168000c1e1d00 */
[----:B------:R0:W5:Y:S01]  /*66c0*/  @!P1 LDG.E.128 R84, desc[UR36][R94.64+0x40] ;  /* 0x000040245e549981 */ /* 0x000162000c1e1d00 */
[----:B------:R-:W-:-:S13]  /*66d0*/  ISETP.GE.AND P1, PT, R185, R122, PT ;  /* 0x0000007ab900720c */ /* 0x000fda0003f26270 */
[----:B------:R0:W5:Y:S04]  /*66e0*/  @!P1 LDG.E.128 R68, desc[UR36][R92.64+0x80] ;  /* 0x000080245c449981 */ /* 0x000168000c1e1d00 */
[----:B------:R0:W5:Y:S02]  /*66f0*/  @!P1 LDG.E.128 R80, desc[UR36][R94.64+0x80] ;  /* 0x000080245e509981 */ /* 0x000164000c1e1d00 */
.L_x_517:
[----:B------:R-:W-:Y:S05]  /*6700*/  BSYNC B1 ;  /* 0x0000000000017941 */ /* 0x000fea0003800000 */
.L_x_516:
[----:B------:R-:W-:Y:S01]  /*6710*/  IMAD.MOV.U32 R0, RZ, RZ, R44 ;  /* 0x000000ffff007224 */ /* 0x000fe200078e002c */
[----:B------:R-:W-:Y:S01]  /*6720*/  MOV R3, R45 ;  /* 0x0000002d00037202 */ /* 0x000fe20000000f00 */
[----:B0-----:R-:W-:Y:S01]  /*6730*/  IMAD.MOV.U32 R93, RZ, RZ, R49 ;  /* 0x000000ffff5d7224 */ /* 0x001fe200078e0031 */
[----:B------:R-:W-:Y:S01]  /*6740*/  ISETP.NE.AND P1, PT, R188, 0x3, PT ;  /* 0x00000003bc00780c */ /* 0x000fe20003f25270 */
        /* <DEDUP_REMOVED lines=37> */
[----:B------:R-:W-:Y:S01]  /*69a0*/  PRMT R167, R167, 0x5410, R0 ;  /* 0x00005410a7a77816 */ /* 0x000fe20000000000 */
[----:B-----5:R-:W-:Y:S01]  /*69b0*/  IMAD.MOV.U32 R0, RZ, RZ, R70 ;  /* 0x000000ffff007224 */ /* 0x020fe200078e0046 */
        /* <DEDUP_REMOVED lines=47> */
[----:B------:R-:W-:Y:S02]  /*6cb0*/  PRMT R231, R98, 0x7610, R231 ;  /* 0x0000761062e77816 */ /* 0x000fe400000000e7 */
[----:B------:R-:W-:Y:S02]  /*6cc0*/  PRMT R226, R93, 0x7610, R226 ;  /* 0x000076105de27816 */ /* 0x000fe400000000e2 */
[----:B------:R-:W-:Y:S02]  /*6cd0*/  PRMT R227, R92, 0x7610, R227 ;  /* 0x000076105ce37816 */ /* 0x000fe400000000e3 */
[----:B------:R-:W-:Y:S02]  /*6ce0*/  PRMT R228, R3, 0x7610, R228 ;  /* 0x0000761003e47816 */ /* 0x000fe400000000e4 */
[----:B------:R-:W-:Y:S01]  /*6cf0*/  PRMT R229, R0, 0x7610, R229 ;  /* 0x0000761000e57816 */ /* 0x000fe200000000e5 */
[----:B------:R-:W-:Y:S06]  /*6d00*/  @!P1 BRA `(.L_x_518) ;  /* 0x0000000000049947 */ /* 0x000fec0003800000 */
[----:B------:R-:W-:Y:S01]  /*6d10*/  BPT.TRAP 0x1 ;  /* 0x000000040000795c */ /* 0x000fe20000300000 */
.L_x_518:
[----:B------:R-:W-:Y:S01]  /*6d20*/  IMAD R3, R18, 0x8, R2 ;  /* 0x0000000812037824 */ /* 0x000fe200078e0202 */
[----:B------:R-:W-:Y:S01]  /*6d30*/  SHF.L.U32 R0, R186, 0x1f, RZ ;  /* 0x0000001fba007819 */ /* 0x000fe200000006ff */
[----:B------:R-:W0:Y:S01]  /*6d40*/  LDC R151, c[0x0][0x2e4] ;  /* 0x0000b900ff977b82 */ /* 0x000e220000000800 */
[----:B------:R-:W-:Y:S02]  /*6d50*/  BSSY B1, `(.L_x_519) ;  /* 0x0000004000017945 */ /* 0x000fe40003800000 */
[----:B------:R-:W1:Y:S05]  /*6d60*/  SYNCS.PHASECHK.TRANS64.TRYWAIT P5, [R3+URZ+0x34890], R0 ;  /* 0x03489000030075a7 */ /* 0x000e6a00080a017f */
[----:B------:R-:W2:Y:S01]  /*6d70*/  LDC.64 R130, c[0x0][0x2f0] ;  /* 0x0000bc00ff827b82 */ /* 0x000ea20000000a00 */
[----:B-1----:R-:W-:Y:S05]  /*6d80*/  @!P5 BRA `(.L_x_520) ;  /* 0x000001800030d947 */ /* 0x002fea0003800000 */
.L_x_763:
[----:B------:R-:W-:Y:S05]  /*6d90*/  BSYNC B1 ;  /* 0x0000000000017941 */ /* 0x000fea0003800000 */
.L_x_519:
[----:B------:R-:W-:Y:S01]  /*6da0*/  BSSY B1, `(.L_x_521) ;  /* 0x000018f000017945 */ /* 0x000fe20003800000 */
[----:B0-----:R-:W-:Y:S02]  /*6db0*/  IMAD.IADD R153, R151, 0x1, -R119 ;  /* 0x0000000197997824 */ /* 0x001fe400078e0a77 */
[----:B------:R-:W-:Y:S01]  /*6dc0*/  IMAD.MOV.U32 R133, RZ, RZ, R96 ;  /* 0x000000ffff857224 */ /* 0x000fe200078e0060 */
[----:B------:R-:W-:Y:S06]  /*6dd0*/  @P4 BRA `(.L_x_522) ;  /* 0x00000018002c4947 */ /* 0x000fec0003800000 */
[----:B------:R-:W-:Y:S01]  /*6de0*/  ISETP.NE.AND P4, PT, R14, RZ, PT ;  /* 0x000000ff0e00720c */ /* 0x000fe20003f85270 */
[-C--:B--2---:R-:W-:Y:S01]  /*6df0*/  IMAD R92, R148, R130.reuse, RZ ;  /* 0x00000082945c7224 */ /* 0x084fe200078e02ff */
[----:B------:R-:W-:Y:S01]  /*6e00*/  BSSY B2, `(.L_x_523) ;  /* 0x0000083000027945 */ /* 0x000fe20003800000 */
[----:B------:R-:W-:-:S04]  /*6e10*/  IMAD.WIDE.U32 R136, R19, R130, R132 ;  /* 0x0000008213887225 */ /* 0x000fc800078e0084 */
[----:B------:R-:W-:-:S04]  /*6e20*/  IMAD R93, R19, R131, R92 ;  /* 0x00000083135d7224 */ /* 0x000fc800078e025c */
[----:B------:R-:W-:Y:S02]  /*6e30*/  IMAD.IADD R170, R93, 0x1, R137 ;  /* 0x000000015daa7824 */ /* 0x000fe400078e0289 */
[----:B------:R-:W-:Y:S05]  /*6e40*/  @!P4 BRA `(.L_x_524) ;  /* 0x0000000400f8c947 */ /* 0x000fea0003800000 */
[----:B------:R-:W-:Y:S01]  /*6e50*/  SEL R92, R119, R153, !P3 ;  /* 0x00000099775c7207 */ /* 0x000fe20005800000 */
[----:B------:R-:W-:Y:S01]  /*6e60*/  BSSY B3, `(.L_x_525) ;  /* 0x000007a000037945 */ /* 0x000fe20003800000 */
[----:B------:R-:W-:Y:S02]  /*6e70*/  IADD3 R96, P4, P5, R104, R136, R29 ;  /* 0x0000008868607210 */ /* 0x000fe40007d9e01d */
[----:B------:R-:W-:Y:S02]  /*6e80*/  SHF.R.S32.HI R93, RZ, 0x1f, R92 ;  /* 0x0000001fff5d7819 */ /* 0x000fe4000001145c */
[----:B------:R-:W-:Y:S02]  /*6e90*/  IADD3.X R97, R101, R170, R13, P4, P5 ;  /* 0x000000aa65617210 */ /* 0x000fe400027ea40d */
[----:B------:R-:W-:-:S04]  /*6ea0*/  LEA.HI R93, R93, R92, RZ, 0x4 ;  /* 0x0000005c5d5d7211 */ /* 0x000fc800078f20ff */
[----:B------:R-:W-:-:S05]  /*6eb0*/  LEA.HI.SX32 R92, R93, R30, 0x1c ;  /* 0x0000001e5d5c7211 */ /* 0x000fca00078fe2ff */
[----:B------:R-:W-:-:S05]  /*6ec0*/  IMAD.SHL.U32 R93, R92, 0x8, RZ ;  /* 0x000000085c5d7824 */ /* 0x000fca00078e00ff */
[----:B------:R-:W-:-:S13]  /*6ed0*/  ISETP.GE.AND P4, PT, R93, R151, PT ;  /* 0x000000975d00720c */ /* 0x000fda0003f86270 */
[--C-:B------:R-:W-:Y:S02]  /*6ee0*/  @!P4 SHF.R.S32.HI R95, RZ, 0x1f, R93.reuse ;  /* 0x0000001fff5fc819 */ /* 0x100fe4000001145d */
[----:B------:R-:W-:-:S04]  /*6ef0*/  @!P4 IADD3 R94, P5, P6, R104, R136, R93 ;  /* 0x00000088685ec210 */ /* 0x000fc80007ebe05d */
[----:B------:R-:W-:Y:S02]  /*6f00*/  @!P4 IADD3.X R95, R101, R170, R95, P5, P6 ;  /* 0x000000aa655fc210 */ /* 0x000fe40002fec45f */
[----:B------:R-:W-:-:S04]  /*6f10*/  LEA R140, P5, R96, R120, 0x1 ;  /* 0x00000078608c7211 */ /* 0x000fc800078a08ff */
[----:B------:R-:W-:Y:S02]  /*6f20*/  LEA.HI.X R141, R96, R121, R97, 0x1, P5 ;  /* 0x00000079608d7211 */ /* 0x000fe400028f0c61 */
[----:B------:R-:W-:-:S04]  /*6f30*/  @!P4 LEA R142, P5, R94, R120, 0x1 ;  /* 0x000000785e8ec211 */ /* 0x000fc800078a08ff */
[----:B------:R-:W-:Y:S02]  /*6f40*/  @!P4 LEA.HI.X R143, R94, R121, R95, 0x1, P5 ;  /* 0x000000795e8fc211 */ /* 0x000fe400028f0c5f */
[----:B------:R-:W-:Y:S02]  /*6f50*/  SHF.R.S32.HI R95, RZ, 0x1f, R92 ;  /* 0x0000001fff5f7819 */ /* 0x000fe4000001145c */
[----:B------:R-:W-:Y:S02]  /*6f60*/  LOP3.LUT R94, R189, 0x38, R93, 0xf8, !PT ;  /* 0x00000038bd5e7812 */ /* 0x000fe400078ef85d */
[----:B------:R-:W-:Y:S01]  /*6f70*/  LEA.HI R92, R95, R92, RZ, 0x3 ;  /* 0x0000005c5f5c7211 */ /* 0x000fe200078f18ff */
[----:B------:R-:W-:Y:S01]  /*6f80*/  IMAD R95, R18, 0x6000, R146 ;  /* 0x00006000125f7824 */ /* 0x000fe200078e0292 */
[----:B------:R-:W-:Y:S02]  /*6f90*/  LOP3.LUT R94, R94, R191, RZ, 0x3c, !PT ;  /* 0x000000bf5e5e7212 */ /* 0x000fe400078e3cff */
[----:B------:R-:W-:Y:S01]  /*6fa0*/  ISETP.GE.AND P5, PT, R22, R122, PT ;  /* 0x0000007a1600720c */ /* 0x000fe20003fa6270 */
[----:B------:R-:W-:-:S05]  /*6fb0*/  IMAD.SHL.U32 R92, R92, 0x400, RZ ;  /* 0x000004005c5c7824 */ /* 0x000fca00078e00ff */
[----:B------:R-:W-:Y:S01]  /*6fc0*/  LOP3.LUT R93, R92, 0x7fffe000, RZ, 0xc0, !PT ;  /* 0x7fffe0005c5d7812 */ /* 0x000fe200078ec0ff */
[----:B------:R-:W-:-:S04]  /*6fd0*/  IMAD R92, R95, 0x2, R2 ;  /* 0x000000025f5c7824 */ /* 0x000fc800078e0202 */
[----:B------:R-:W-:-:S04]  /*6fe0*/  IMAD R93, R190, 0x200, R93 ;  /* 0x00000200be5d7824 */ /* 0x000fc800078e025d */
[----:B------:R-:W-:-:S04]  /*6ff0*/  IMAD.IADD R93, R93, 0x1, R94 ;  /* 0x000000015d5d7824 */ /* 0x000fc800078e025e */
[----:B------:R-:W-:-:S04]  /*7000*/  IMAD R93, R18, 0x6000, R93 ;  /* 0x00006000125d7824 */ /* 0x000fc800078e025d */
[----:B------:R-:W-:Y:S02]  /*7010*/  IMAD R96, R93, 0x2, R2 ;  /* 0x000000025d607824 */ /* 0x000fe400078e0202 */
[----:B------:R-:W0:Y:S04]  /*7020*/  LDS.128 R92, [R92+0x1c400] ;  /* 0x01c400005c5c7984 */ /* 0x000e280000000c00 */
[----:B------:R-:W2:Y:S01]  /*7030*/  LDS.128 R96, [R96+0x1c400] ;  /* 0x01c4000060607984 */ /* 0x000ea20000000c00 */
[----:B------:R-:W-:Y:S05]  /*7040*/  @P5 BRA `(.L_x_526) ;  /* 0x00000004006c5947 */ /* 0x000fea0003800000 */
[----:B------:R-:W-:Y:S01]  /*7050*/  SHF.R.U32.HI R172, RZ, 0x10, R65 ;  /* 0x00000010ffac7819 */ /* 0x000fe20000011641 */
[----:B--2---:R-:W-:Y:S01]  /*7060*/  IMAD.U32 R180, R97, 0x10000, RZ ;  /* 0x0001000061b47824 */ /* 0x004fe200078e00ff */
[----:B------:R-:W-:Y:S01]  /*7070*/  SHF.R.U32.HI R178, RZ, 0x10, R53 ;  /* 0x00000010ffb27819 */ /* 0x000fe20000011635 */
[----:B0-----:R-:W-:Y:S01]  /*7080*/  IMAD.U32 R174, R93, 0x10000, RZ ;  /* 0x000100005dae7824 */ /* 0x001fe200078e00ff */
[----:B------:R-:W-:Y:S02]  /*7090*/  PRMT R172, R171, 0x5432, R172 ;  /* 0x00005432abac7816 */ /* 0x000fe400000000ac */
[----:B------:R-:W-:Y:S02]  /*70a0*/  PRMT R178, R162, 0x5432, R178 ;  /* 0x00005432a2b27816 */ /* 0x000fe400000000b2 */
[----:B------:R-:W-:Y:S01]  /*70b0*/  LOP3.LUT R93, R93, 0xffff0000, RZ, 0xc0, !PT ;  /* 0xffff00005d5d7812 */ /* 0x000fe200078ec0ff */
[----:B------:R-:W-:Y:S01]  /*70c0*/  IMAD.U32 R173, R172, 0x10000, RZ ;  /* 0x00010000acad7824 */ /* 0x000fe200078e00ff */
[----:B------:R-:W-:-:S02]  /*70d0*/  SHF.L.U32 R175, R178, 0x10, RZ ;  /* 0x00000010b2af7819 */ /* 0x000fc400000006ff */
[----:B------:R-:W-:Y:S01]  /*70e0*/  LOP3.LUT R172, R172, 0xffff0000, RZ, 0xc0, !PT ;  /* 0xffff0000acac7812 */ /* 0x000fe200078ec0ff */
[----:B------:R-:W-:Y:S01]  /*70f0*/  FMUL.FTZ R177, R180, R173 ;  /* 0x000000adb4b17220 */ /* 0x000fe20000410000 */
[----:B------:R-:W-:Y:S01]  /*7100*/  LOP3.LUT R178, R178, 0xffff0000, RZ, 0xc0, !PT ;  /* 0xffff0000b2b27812 */ /* 0x000fe200078ec0ff */
[-C--:B------:R-:W-:Y:S01]  /*7110*/  FMUL.FTZ R180, R180, R175.reuse ;  /* 0x000000afb4b47220 */ /* 0x080fe20000410000 */
[----:B------:R-:W-:Y:S01]  /*7120*/  SHF.R.U64 R66, R66, 0x10, R67 ;  /* 0x0000001042427819 */ /* 0x000fe20000001243 */
[C---:B------:R-:W-:Y:S01]  /*7130*/  FFMA.FTZ R176, R174.reuse, R175, -R177 ;  /* 0x000000afaeb07223 */ /* 0x040fe200000108b1 */
[----:B------:R-:W-:Y:S02]  /*7140*/  IMAD.U32 R177, R99, 0x10000, RZ ;  /* 0x0001000063b17824 */ /* 0x000fe400078e00ff */
[----:B------:R-:W-:Y:S01]  /*7150*/  FFMA.FTZ R174, R174, R173, R180 ;  /* 0x000000adaeae7223 */ /* 0x000fe200000100b4 */
[----:B------:R-:W-:Y:S01]  /*7160*/  LOP3.LUT R173, R97, 0xffff0000, RZ, 0xc0, !PT ;  /* 0xffff000061ad7812 */ /* 0x000fe200078ec0ff */
[----:B------:R-:W-:Y:S01]  /*7170*/  IMAD.U32 R175, R95, 0x10000, RZ ;  /* 0x000100005faf7824 */ /* 0x000fe200078e00ff */
[----:B------:R-:W-:Y:S01]  /*7180*/  SHF.R.U64 R64, R64, 0x10, R65 ;  /* 0x0000001040407819 */ /* 0x000fe20000001241 */
[----:B------:R-:W-:Y:S01]  /*7190*/  IMAD.U32 R65, R94, 0x10000, RZ ;  /* 0x000100005e417824 */ /* 0x000fe200078e00ff */
[----:B------:R-:W-:Y:S01]  /*71a0*/  SHF.R.U64 R52, R52, 0x10, R53 ;  /* 0x0000001034347819 */ /* 0x000fe20000001235 */
[C---:B------:R-:W-:Y:S01]  /*71b0*/  FMUL.FTZ R180, R173.reuse, R172 ;  /* 0x000000acadb47220 */ /* 0x040fe20000410000 */
[----:B------:R-:W-:Y:S01]  /*71c0*/  FMUL.FTZ R173, R173, R178 ;  /* 0x000000b2adad7220 */ /* 0x000fe20000410000 */
[----:B------:R-:W-:Y:S01]  /*71d0*/  PRMT R64, R169, 0x5432, R64 ;  /* 0x00005432a9407816 */ /* 0x000fe20000000040 */
[----:B------:R-:W-:-:S02]  /*71e0*/  IMAD.U32 R53, R92, 0x10000, RZ ;  /* 0x000100005c357824 */ /* 0x000fc400078e00ff */
[C---:B------:R-:W-:Y:S01]  /*71f0*/  FFMA.FTZ R97, R93.reuse, R178, -R180 ;  /* 0x000000b25d617223 */ /* 0x040fe200000108b4 */
[----:B------:R-:W-:Y:S01]  /*7200*/  FFMA.FTZ R93, R93, R172, R173 ;  /* 0x000000ac5d5d7223 */ /* 0x000fe200000100ad */
[----:B------:R-:W-:Y:S02]  /*7210*/  SHF.R.U32.HI R172, RZ, 0x10, R67 ;  /* 0x00000010ffac7819 */ /* 0x000fe40000011643 */
[----:B------:R-:W-:Y:S02]  /*7220*/  SHF.R.U32.HI R173, RZ, 0x10, R55 ;  /* 0x00000010ffad7819 */ /* 0x000fe40000011637 */
[----:B------:R-:W-:Y:S02]  /*7230*/  PRMT R172, R168, 0x5432, R172 ;  /* 0x00005432a8ac7816 */ /* 0x000fe400000000ac */
[----:B------:R-:W-:Y:S02]  /*7240*/  PRMT R173, R182, 0x5410, R173 ;  /* 0x00005410b6ad7816 */ /* 0x000fe400000000ad */
[----:B------:R-:W-:Y:S01]  /*7250*/  LOP3.LUT R67, R95, 0xffff0000, RZ, 0xc0, !PT ;  /* 0xffff00005f437812 */ /* 0x000fe200078ec0ff */
[C---:B------:R-:W-:Y:S01]  /*7260*/  IMAD.U32 R178, R172.reuse, 0x10000, RZ ;  /* 0x00010000acb27824 */ /* 0x040fe200078e00ff */
[----:B------:R-:W-:Y:S01]  /*7270*/  LOP3.LUT R95, R99, 0xffff0000, RZ, 0xc0, !PT ;  /* 0xffff0000635f7812 */ /* 0x000fe200078ec0ff */
[----:B------:R-:W-:Y:S01]  /*7280*/  IMAD.U32 R180, R173, 0x10000, RZ ;  /* 0x00010000adb47824 */ /* 0x000fe200078e00ff */
[----:B------:R-:W-:Y:S01]  /*7290*/  LOP3.LUT R172, R172, 0xffff0000, RZ, 0xc0, !PT ;  /* 0xffff0000acac7812 */ /* 0x000fe200078ec0ff */
[----:B------:R-:W-:Y:S01]  /*72a0*/  FMUL.FTZ R182, R177, R178 ;  /* 0x000000b2b1b67220 */ /* 0x000fe20000410000 */
[----:B------:R-:W-:Y:S01]  /*72b0*/  PRMT R52, R161, 0x5432, R52 ;  /* 0x00005432a1347816 */ /* 0x000fe20000000034 */
[-C--:B------:R-:W-:Y:S01]  /*72c0*/  FMUL.FTZ R177, R177, R180.reuse ;  /* 0x000000b4b1b17220 */ /* 0x080fe20000410000 */
[----:B------:R-:W-:Y:S01]  /*72d0*/  SHF.R.U64 R54, R54, 0x10, R55 ;  /* 0x0000001036367819 */ /* 0x000fe20000001237 */
[----:B------:R-:W-:Y:S01]  /*72e0*/  FFMA.FTZ R182, R175, R180, -R182 ;  /* 0x000000b4afb67223 */ /* 0x000fe200000108b6 */
[----:B------:R-:W-:Y:S01]  /*72f0*/  FMUL.FTZ R180, R95, R172 ;  /* 0x000000ac5fb47220 */ /* 0x000fe20000410000 */
[----:B------:R-:W-:Y:S01]  /*7300*/  FFMA.FTZ R177, R175, R178, R177 ;  /* 0x000000b2afb17223 */ /* 0x000fe200000100b1 */
[----:B------:R-:W-:Y:S01]  /*7310*/  LOP3.LUT R178, R173, 0xffff0000, RZ, 0xc0, !PT ;  /* 0xffff0000adb27812 */ /* 0x000fe200078ec0ff */
[C---:B------:R-:W-:Y:S01]  /*7320*/  IMAD.U32 R55, R96.reuse, 0x10000, RZ ;  /* 0x0001000060377824 */ /* 0x040fe200078e00ff */
[----:B------:R-:W-:-:S02]  /*7330*/  LOP3.LUT R96, R96, 0xffff0000, RZ, 0xc0, !PT ;  /* 0xffff000060607812 */ /* 0x000fc400078ec0ff */
[----:B------:R-:W-:Y:S01]  /*7340*/  LOP3.LUT R92, R92, 0xffff0000, RZ, 0xc0, !PT ;  /* 0xffff00005c5c7812 */ /* 0x000fe200078ec0ff */
[-C--:B------:R-:W-:Y:S01]  /*7350*/  FMUL.FTZ R95, R95, R178.reuse ;  /* 0x000000b25f5f7220 */ /* 0x080fe20000410000 */
[----:B------:R-:W-:Y:S01]  /*7360*/  FFMA.FTZ R99, R67, R178, -R180 ;  /* 0x000000b243637223 */ /* 0x000fe200000108b4 */
[----:B------:R-:W-:Y:S01]  /*7370*/  IMAD.U32 R178, R64, 0x10000, RZ ;  /* 0x0001000040b27824 */ /* 0x000fe200078e00ff */
[----:B------:R-:W-:Y:S01]  /*7380*/  PRMT R66, R167, 0x5432, R66 ;  /* 0x00005432a7427816 */ /* 0x000fe20000000042 */
[----:B------:R-:W-:Y:S01]  /*7390*/  FFMA.FTZ R172, R67, R172, R95 ;  /* 0x000000ac43ac7223 */ /* 0x000fe2000001005f */
[----:B------:R-:W-:Y:S01]  /*73a0*/  IMAD.U32 R180, R52, 0x10000, RZ ;  /* 0x0001000034b47824 */ /* 0x000fe200078e00ff */
[----:B------:R-:W-:Y:S01]  /*73b0*/  LOP3.LUT R67, R64, 0xffff0000, RZ, 0xc0, !PT ;  /* 0xffff000040437812 */ /* 0x000fe200078ec0ff */
[C---:B------:R-:W-:Y:S01]  /*73c0*/  FMUL.FTZ R64, R55.reuse, R178 ;  /* 0x000000b237407220 */ /* 0x040fe20000410000 */
[----:B------:R-:W-:Y:S01]  /*73d0*/  LOP3.LUT R95, R52, 0xffff0000, RZ, 0xc0, !PT ;  /* 0xffff0000345f7812 */ /* 0x000fe200078ec0ff */
[-C--:B------:R-:W-:Y:S01]  /*73e0*/  FMUL.FTZ R55, R55, R180.reuse ;  /* 0x000000b437377220 */ /* 0x080fe20000410000 */
[----:B------:R-:W-:Y:S01]  /*73f0*/  PRMT R54, R160, 0x5432, R54 ;  /* 0x00005432a0367816 */ /* 0x000fe20000000036 */
[----:B------:R-:W-:Y:S01]  /*7400*/  FMUL.FTZ R173, R96, R67 ;  /* 0x0000004360ad7220 */ /* 0x000fe20000410000 */
[----:B------:R-:W-:Y:S01]  /*7410*/  LOP3.LUT R175, R94, 0xffff0000, RZ, 0xc0, !PT ;  /* 0xffff00005eaf7812 */ /* 0x000fe200078ec0ff */
[C---:B------:R-:W-:Y:S01]  /*7420*/  FFMA.FTZ R64, R53.reuse, R180, -R64 ;  /* 0x000000b435407223 */ /* 0x040fe20000010840 */
[----:B------:R-:W-:Y:S01]  /*7430*/  FFMA.FTZ R55, R53, R178, R55 ;  /* 0x000000b235377223 */ /* 0x000fe20000010037 */
[----:B------:R-:W-:-:S02]  /*7440*/  IMAD.U32 R94, R98, 0x10000, RZ ;  /* 0x00010000625e7824 */ /* 0x000fc400078e00ff */
[-C--:B------:R-:W-:Y:S01]  /*7450*/  FMUL.FTZ R53, R96, R95.reuse ;  /* 0x0000005f60357220 */ /* 0x080fe20000410000 */
[----:B------:R-:W-:Y:S01]  /*7460*/  FFMA.FTZ R173, R92, R95, -R173 ;  /* 0x0000005f5cad7223 */ /* 0x000fe200000108ad */
[----:B------:R-:W-:Y:S01]  /*7470*/  IMAD.U32 R52, R66, 0x10000, RZ ;  /* 0x0001000042347824 */ /* 0x000fe200078e00ff */
[----:B------:R-:W-:Y:S01]  /*7480*/  LOP3.LUT R98, R98, 0xffff0000, RZ, 0xc0, !PT ;  /* 0xffff000062627812 */ /* 0x000fe200078ec0ff */
[----:B------:R-:W-:Y:S01]  /*7490*/  IMAD.U32 R95, R54, 0x10000, RZ ;  /* 0x00010000365f7824 */ /* 0x000fe200078e00ff */
[----:B------:R-:W-:Y:S01]  /*74a0*/  LOP3.LUT R66, R66, 0xffff0000, RZ, 0xc0, !PT ;  /* 0xffff000042427812 */ /* 0x000fe200078ec0ff */
[----:B------:R-:W-:Y:S01]  /*74b0*/  FFMA.FTZ R96, R92, R67, R53 ;  /* 0x000000435c607223 */ /* 0x000fe20000010035 */
[----:B------:R-:W-:Y:S01]  /*74c0*/  LOP3.LUT R54, R54, 0xffff0000, RZ, 0xc0, !PT ;  /* 0xffff000036367812 */ /* 0x000fe200078ec0ff */
[C---:B------:R-:W-:Y:S01]  /*74d0*/  FMUL.FTZ R92, R94.reuse, R52 ;  /* 0x000000345e5c7220 */ /* 0x040fe20000410000 */
[-C--:B------:R-:W-:Y:S01]  /*74e0*/  FMUL.FTZ R53, R94, R95.reuse ;  /* 0x0000005f5e357220 */ /* 0x080fe20000410000 */
[C---:B------:R-:W-:Y:S01]  /*74f0*/  FMUL.FTZ R94, R98.reuse, R66 ;  /* 0x00000042625e7220 */ /* 0x040fe20000410000 */
[----:B------:R-:W-:Y:S01]  /*7500*/  F2FP.BF16.F32.PACK_AB R97, R97, R176 ;  /* 0x000000b06161723e */ /* 0x000fe200000010ff */
[----:B------:R-:W-:Y:S01]  /*7510*/  FMUL.FTZ R67, R98, R54 ;  /* 0x0000003662437220 */ /* 0x000fe20000410000 */
[C---:B------:R-:W-:Y:S01]  /*7520*/  FFMA.FTZ R92, R65.reuse, R95, -R92 ;  /* 0x0000005f415c7223 */ /* 0x040fe2000001085c */
[----:B------:R-:W-:Y:S01]  /*7530*/  FFMA.FTZ R53, R65, R52, R53 ;  /* 0x0000003441357223 */ /* 0x000fe20000010035 */
[C---:B------:R-:W-:Y:S01]  /*7540*/  FFMA.FTZ R65, R175.reuse, R54, -R94 ;  /* 0x00000036af417223 */ /* 0x040fe2000001085e */
[----:B------:R-:W-:Y:S01]  /*7550*/  FFMA.FTZ R66, R175, R66, R67 ;  /* 0x00000042af427223 */ /* 0x000fe20000010043 */
[----:B------:R-:W-:Y:S01]  /*7560*/  F2FP.BF16.F32.PACK_AB R174, R93, R174 ;  /* 0x000000ae5dae723e */ /* 0x000fe200000010ff */
[----:B------:R-:W-:Y:S01]  /*7570*/  IMAD.MOV.U32 R93, RZ, RZ, R97 ;  /* 0x000000ffff5d7224 */ /* 0x000fe200078e0061 */
[----:B------:R-:W-:-:S02]  /*7580*/  F2FP.BF16.F32.PACK_AB R64, R173, R64 ;  /* 0x00000040ad40723e */ /* 0x000fc400000010ff */
[----:B------:R-:W-:Y:S01]  /*7590*/  F2FP.BF16.F32.PACK_AB R95, R99, R182 ;  /* 0x000000b6635f723e */ /* 0x000fe200000010ff */
[----:B------:R-:W-:Y:S01]  /*75a0*/  IMAD.MOV.U32 R97, RZ, RZ, R174 ;  /* 0x000000ffff617224 */ /* 0x000fe200078e00ae */
[----:B------:R-:W-:Y:S01]  /*75b0*/  F2FP.BF16.F32.PACK_AB R94, R65, R92 ;  /* 0x0000005c415e723e */ /* 0x000fe200000010ff */
[----:B------:R-:W-:Y:S01]  /*75c0*/  IMAD.MOV.U32 R92, RZ, RZ, R64 ;  /* 0x000000ffff5c7224 */ /* 0x000fe200078e0040 */
[----:B------:R-:W-:Y:S02]  /*75d0*/  F2FP.BF16.F32.PACK_AB R99, R172, R177 ;  /* 0x000000b1ac63723e */ /* 0x000fe400000010ff */
[----:B------:R-:W-:Y:S02]  /*75e0*/  F2FP.BF16.F32.PACK_AB R96, R96, R55 ;  /* 0x000000376060723e */ /* 0x000fe400000010ff */
[----:B------:R-:W-:-:S07]  /*75f0*/  F2FP.BF16.F32.PACK_AB R98, R66, R53 ;  /* 0x000000354262723e */ /* 0x000fce00000010ff */
.L_x_526:
[----:B------:R-:W-:Y:S05]  /*7600*/  BSYNC B3 ;  /* 0x0000000000037941 */ /* 0x000fea0003800000 */
.L_x_525:
[----:B0-----:R0:W-:Y:S04]  /*7610*/  STG.E.128 desc[UR36][R140.64], R92 ;  /* 0x0000005c8c007986 */ /* 0x0011e8000c101d24 */
[----:B--2---:R0:W-:Y:S02]  /*7620*/  @!P4 STG.E.128 desc[UR36][R142.64], R96 ;  /* 0x000000608e00c986 */ /* 0x0041e4000c101d24 */
.L_x_524:
[----:B------:R-:W-:Y:S05]  /*7630*/  BSYNC B2 ;  /* 0x0000000000027941 */ /* 0x000fea0003800000 */
.L_x_523:
[----:B------:R-:W-:Y:S01]  /*7640*/  ISETP.NE.AND P4, PT, R10, RZ, PT ;  /* 0x000000ff0a00720c */ /* 0x000fe20003f85270 */
[----:B------:R-:W-:-:S12]  /*7650*/  BSSY B2, `(.L_x_527) ;  /* 0x0000081000027945 */ /* 0x000fd80003800000 */
        /* <DEDUP_REMOVED lines=13> */
[----:B0-----:R-:W-:-:S04]  /*7730*/  LEA R92, P5, R64, R120, 0x1 ;  /* 0x00000078405c7211 */ /* 0x001fc800078a08ff */
        /* <DEDUP_REMOVED lines=11> */
[----:B------:R-:W-:-:S03]  /*77f0*/  IMAD R52, R55, 0x2, R2 ;  /* 0x0000000237347824 */ /* 0x000fc600078e0202 */
[----:B------:R-:W-:-:S05]  /*7800*/  LEA R53, R190, R53, 0x9 ;  /* 0x00000035be357211 */ /* 0x000fca00078e48ff */
[----:B------:R-:W-:-:S04]  /*7810*/  IMAD.IADD R53, R53, 0x1, R54 ;  /* 0x0000000135357824 */ /* 0x000fc800078e0236 */
[----:B------:R-:W-:-:S04]  /*7820*/  IMAD R53, R18, 0x6000, R53 ;  /* 0x0000600012357824 */ /* 0x000fc800078e0235 */
[----:B------:R-:W-:Y:S02]  /*7830*/  IMAD R64, R53, 0x2, R2 ;  /* 0x0000000235407824 */ /* 0x000fe400078e0202 */
[----:B------:R-:W0:Y:S04]  /*7840*/  LDS.128 R52, [R52+0x1c400] ;  /* 0x01c4000034347984 */ /* 0x000e280000000c00 */
[----:B------:R-:W2:Y:S01]  /*7850*/  LDS.128 R64, [R64+0x1c400] ;  /* 0x01c4000040407984 */ /* 0x000ea20000000c00 */
[----:B------:R-:W-:Y:S05]  /*7860*/  @P5 BRA `(.L_x_530) ;  /* 0x0000000400705947 */ /* 0x000fea0003800000 */
[--C-:B------:R-:W-:Y:S01]  /*7870*/  SHF.R.U64 R50, R50, 0x10, R51.reuse ;  /* 0x0000001032327819 */ /* 0x100fe20000001233 */
[----:B--2---:R-:W-:Y:S01]  /*7880*/  IMAD.U32 R98, R65, 0x10000, RZ ;  /* 0x0001000041627824 */ /* 0x004fe200078e00ff */
[----:B------:R-:W-:Y:S01]  /*7890*/  SHF.R.U32.HI R96, RZ, 0x10, R51 ;  /* 0x00000010ff607819 */ /* 0x000fe20000011633 */
[----:B------:R-:W-:Y:S01]  /*78a0*/  IMAD.U32 R143, R67, 0x10000, RZ ;  /* 0x00010000438f7824 */ /* 0x000fe200078e00ff */
[----:B------:R-:W-:Y:S01]  /*78b0*/  SHF.R.U64 R51, R60, 0x10, R61 ;  /* 0x000000103c337819 */ /* 0x000fe2000000123d */
[----:B0-----:R-:W-:Y:S01]  /*78c0*/  IMAD.U32 R141, R55, 0x10000, RZ ;  /* 0x00010000378d7824 */ /* 0x001fe200078e00ff */
[----:B------:R-:W-:Y:S01]  /*78d0*/  SHF.R.U64 R48, R48, 0x10, R49 ;  /* 0x0000001030307819 */ /* 0x000fe20000001231 */
[----:B------:R-:W-:Y:S01]  /*78e0*/  IMAD.U32 R140, R54, 0x10000, RZ ;  /* 0x00010000368c7824 */ /* 0x000fe200078e00ff */
[----:B------:R-:W-:Y:S02]  /*78f0*/  SHF.R.U32.HI R60, RZ, 0x10, R61 ;  /* 0x00000010ff3c7819 */ /* 0x000fe4000001163d */
[----:B------:R-:W-:-:S02]  /*7900*/  SHF.R.U32.HI R49, RZ, 0x10, R49 ;  /* 0x00000010ff317819 */ /* 0x000fc40000011631 */
[----:B------:R-:W-:Y:S02]  /*7910*/  PRMT R60, R166, 0x5432, R60 ;  /* 0x00005432a63c7816 */ /* 0x000fe4000000003c */
[----:B------:R-:W-:Y:S02]  /*7920*/  PRMT R49, R159, 0x5432, R49 ;  /* 0x000054329f317816 */ /* 0x000fe40000000031 */
[--C-:B------:R-:W-:Y:S01]  /*7930*/  SHF.R.U64 R61, R62, 0x10, R63.reuse ;  /* 0x000000103e3d7819 */ /* 0x100fe2000000123f */
[----:B------:R-:W-:Y:S01]  /*7940*/  IMAD.U32 R172, R60, 0x10000, RZ ;  /* 0x000100003cac7824 */ /* 0x000fe200078e00ff */
[----:B------:R-:W-:Y:S01]  /*7950*/  SHF.R.U32.HI R62, RZ, 0x10, R63 ;  /* 0x00000010ff3e7819 */ /* 0x000fe2000001163f */
[----:B------:R-:W-:Y:S01]  /*7960*/  IMAD.U32 R173, R49, 0x10000, RZ ;  /* 0x0001000031ad7824 */ /* 0x000fe200078e00ff */
[----:B------:R-:W-:Y:S01]  /*7970*/  LOP3.LUT R99, R65, 0xffff0000, RZ, 0xc0, !PT ;  /* 0xffff000041637812 */ /* 0x000fe200078ec0ff */
[----:B------:R-:W-:Y:S01]  /*7980*/  FMUL.FTZ R174, R98, R172 ;  /* 0x000000ac62ae7220 */ /* 0x000fe20000410000 */
[----:B------:R-:W-:Y:S01]  /*7990*/  LOP3.LUT R60, R60, 0xffff0000, RZ, 0xc0, !PT ;  /* 0xffff00003c3c7812 */ /* 0x000fe200078ec0ff */
[----:B------:R-:W-:Y:S01]  /*79a0*/  IMAD.U32 R63, R53, 0x10000, RZ ;  /* 0x00010000353f7824 */ /* 0x000fe200078e00ff */
[----:B------:R-:W-:Y:S01]  /*79b0*/  PRMT R62, R164, 0x5432, R62 ;  /* 0x00005432a43e7816 */ /* 0x000fe2000000003e */
[----:B------:R-:W-:Y:S01]  /*79c0*/  FMUL.FTZ R98, R98, R173 ;  /* 0x000000ad62627220 */ /* 0x000fe20000410000 */
[----:B------:R-:W-:Y:S01]  /*79d0*/  PRMT R96, R156, 0x5432, R96 ;  /* 0x000054329c607816 */ /* 0x000fe20000000060 */
[----:B------:R-:W-:Y:S01]  /*79e0*/  FMUL.FTZ R180, R99, R60 ;  /* 0x0000003c63b47220 */ /* 0x000fe20000410000 */
[----:B------:R-:W-:Y:S01]  /*79f0*/  LOP3.LUT R97, R53, 0xffff0000, RZ, 0xc0, !PT ;  /* 0xffff000035617812 */ /* 0x000fe200078ec0ff */
[----:B------:R-:W-:Y:S01]  /*7a00*/  IMAD.U32 R178, R62, 0x10000, RZ ;  /* 0x000100003eb27824 */ /* 0x000fe200078e00ff */
[----:B------:R-:W-:Y:S01]  /*7a10*/  LOP3.LUT R176, R49, 0xffff0000, RZ, 0xc0, !PT ;  /* 0xffff000031b07812 */ /* 0x000fe200078ec0ff */
[----:B------:R-:W-:Y:S01]  /*7a20*/  FFMA.FTZ R98, R63, R172, R98 ;  /* 0x000000ac3f627223 */ /* 0x000fe20000010062 */
[----:B------:R-:W-:Y:S01]  /*7a30*/  IMAD.U32 R172, R96, 0x10000, RZ ;  /* 0x0001000060ac7824 */ /* 0x000fe200078e00ff */
[----:B------:R-:W-:Y:S01]  /*7a40*/  PRMT R51, R165, 0x5432, R51 ;  /* 0x00005432a5337816 */ /* 0x000fe20000000033 */
[----:B------:R-:W-:-:S02]  /*7a50*/  IMAD.U32 R65, R64, 0x10000, RZ ;  /* 0x0001000040417824 */ /* 0x000fc400078e00ff */
[-C--:B------:R-:W-:Y:S01]  /*7a60*/  FMUL.FTZ R182, R99, R176.reuse ;  /* 0x000000b063b67220 */ /* 0x080fe20000410000 */
[----:B------:R-:W-:Y:S01]  /*7a70*/  FFMA.FTZ R49, R97, R176, -R180 ;  /* 0x000000b061317223 */ /* 0x000fe200000108b4 */
[----:B------:R-:W-:Y:S01]  /*7a80*/  FMUL.FTZ R176, R143, R178 ;  /* 0x000000b28fb07220 */ /* 0x000fe20000410000 */
[----:B------:R-:W-:Y:S01]  /*7a90*/  LOP3.LUT R67, R67, 0xffff0000, RZ, 0xc0, !PT ;  /* 0xffff000043437812 */ /* 0x000fe200078ec0ff */
[-C--:B------:R-:W-:Y:S01]  /*7aa0*/  FMUL.FTZ R143, R143, R172.reuse ;  /* 0x000000ac8f8f7220 */ /* 0x080fe20000410000 */
[----:B------:R-:W-:Y:S01]  /*7ab0*/  PRMT R48, R158, 0x5432, R48 ;  /* 0x000054329e307816 */ /* 0x000fe20000000030 */
[----:B------:R-:W-:Y:S01]  /*7ac0*/  FFMA.FTZ R176, R141, R172, -R176 ;  /* 0x000000ac8db07223 */ /* 0x000fe200000108b0 */
[----:B------:R-:W-:Y:S01]  /*7ad0*/  LOP3.LUT R62, R62, 0xffff0000, RZ, 0xc0, !PT ;  /* 0xffff00003e3e7812 */ /* 0x000fe200078ec0ff */
[----:B------:R-:W-:Y:S01]  /*7ae0*/  FFMA.FTZ R97, R97, R60, R182 ;  /* 0x0000003c61617223 */ /* 0x000fe200000100b6 */
[----:B------:R-:W-:Y:S01]  /*7af0*/  LOP3.LUT R96, R96, 0xffff0000, RZ, 0xc0, !PT ;  /* 0xffff000060607812 */ /* 0x000fe200078ec0ff */
[----:B------:R-:W-:Y:S01]  /*7b00*/  FFMA.FTZ R143, R141, R178, R143 ;  /* 0x000000b28d8f7223 */ /* 0x000fe2000001008f */
[----:B------:R-:W-:Y:S01]  /*7b10*/  LOP3.LUT R55, R55, 0xffff0000, RZ, 0xc0, !PT ;  /* 0xffff000037377812 */ /* 0x000fe200078ec0ff */
[----:B------:R-:W-:Y:S01]  /*7b20*/  IMAD.U32 R172, R51, 0x10000, RZ ;  /* 0x0001000033ac7824 */ /* 0x000fe200078e00ff */
[----:B------:R-:W-:Y:S01]  /*7b30*/  LOP3.LUT R64, R64, 0xffff0000, RZ, 0xc0, !PT ;  /* 0xffff000040407812 */ /* 0x000fe200078ec0ff */
[----:B------:R-:W-:Y:S01]  /*7b40*/  FMUL.FTZ R178, R67, R62 ;  /* 0x0000003e43b27220 */ /* 0x000fe20000410000 */
[----:B------:R-:W-:-:S02]  /*7b50*/  IMAD.U32 R60, R48, 0x10000, RZ ;  /* 0x00010000303c7824 */ /* 0x000fc400078e00ff */
[----:B------:R-:W-:Y:S01]  /*7b60*/  FMUL.FTZ R180, R67, R96 ;  /* 0x0000006043b47220 */ /* 0x000fe20000410000 */
[----:B------:R-:W-:Y:S01]  /*7b70*/  LOP3.LUT R51, R51, 0xffff0000, RZ, 0xc0, !PT ;  /* 0xffff000033337812 */ /* 0x000fe200078ec0ff */
[----:B------:R-:W-:Y:S01]  /*7b80*/  IMAD.U32 R53, R52, 0x10000, RZ ;  /* 0x0001000034357824 */ /* 0x000fe200078e00ff */
[----:B------:R-:W-:Y:S01]  /*7b90*/  LOP3.LUT R67, R48, 0xffff0000, RZ, 0xc0, !PT ;  /* 0xffff000030437812 */ /* 0x000fe200078ec0ff */
[----:B------:R-:W-:Y:S01]  /*7ba0*/  FFMA.FTZ R174, R63, R173, -R174 ;  /* 0x000000ad3fae7223 */ /* 0x000fe200000108ae */
[----:B------:R-:W-:Y:S01]  /*7bb0*/  FMUL.FTZ R48, R65, R172 ;  /* 0x000000ac41307220 */ /* 0x000fe20000410000 */
[----:B------:R-:W-:Y:S01]  /*7bc0*/  LOP3.LUT R52, R52, 0xffff0000, RZ, 0xc0, !PT ;  /* 0xffff000034347812 */ /* 0x000fe200078ec0ff */
[----:B------:R-:W-:Y:S01]  /*7bd0*/  FFMA.FTZ R63, R55, R96, -R178 ;  /* 0x00000060373f7223 */ /* 0x000fe200000108b2 */
[----:B------:R-:W-:Y:S01]  /*7be0*/  FMUL.FTZ R65, R65, R60 ;  /* 0x0000003c41417220 */ /* 0x000fe20000410000 */
[----:B------:R-:W-:Y:S01]  /*7bf0*/  FFMA.FTZ R180, R55, R62, R180 ;  /* 0x0000003e37b47223 */ /* 0x000fe200000100b4 */
[----:B------:R-:W-:Y:S01]  /*7c00*/  PRMT R61, R163, 0x5432, R61 ;  /* 0x00005432a33d7816 */ /* 0x000fe2000000003d */
[----:B------:R-:W-:Y:S01]  /*7c10*/  FMUL.FTZ R55, R64, R51 ;  /* 0x0000003340377220 */ /* 0x000fe20000410000 */
[C---:B------:R-:W-:Y:S01]  /*7c20*/  FFMA.FTZ R48, R53.reuse, R60, -R48 ;  /* 0x0000003c35307223 */ /* 0x040fe20000010830 */
[----:B------:R-:W-:Y:S01]  /*7c30*/  FFMA.FTZ R65, R53, R172, R65 ;  /* 0x000000ac35417223 */ /* 0x000fe20000010041 */
[----:B------:R-:W-:Y:S01]  /*7c40*/  LOP3.LUT R142, R54, 0xffff0000, RZ, 0xc0, !PT ;  /* 0xffff0000368e7812 */ /* 0x000fe200078ec0ff */
[-C--:B------:R-:W-:Y:S01]  /*7c50*/  FMUL.FTZ R53, R64, R67.reuse ;  /* 0x0000004340357220 */ /* 0x080fe20000410000 */
[----:B------:R-:W-:Y:S01]  /*7c60*/  FFMA.FTZ R55, R52, R67, -R55 ;  /* 0x0000004334377223 */ /* 0x000fe20000010837 */
[C---:B------:R-:W-:Y:S01]  /*7c70*/  IMAD.U32 R54, R66.reuse, 0x10000, RZ ;  /* 0x0001000042367824 */ /* 0x040fe200078e00ff */
[----:B------:R-:W-:Y:S01]  /*7c80*/  LOP3.LUT R66, R66, 0xffff0000, RZ, 0xc0, !PT ;  /* 0xffff000042427812 */ /* 0x000fe200078ec0ff */
[----:B------:R-:W-:Y:S01]  /*7c90*/  IMAD.U32 R67, R61, 0x10000, RZ ;  /* 0x000100003d437824 */ /* 0x000fe200078e00ff */
[----:B------:R-:W-:Y:S01]  /*7ca0*/  PRMT R50, R157, 0x5432, R50 ;  /* 0x000054329d327816 */ /* 0x000fe20000000032 */
[----:B------:R-:W-:Y:S01]  /*7cb0*/  FFMA.FTZ R52, R52, R51, R53 ;  /* 0x0000003334347223 */ /* 0x000fe20000010035 */
[----:B------:R-:W-:Y:S01]  /*7cc0*/  LOP3.LUT R61, R61, 0xffff0000, RZ, 0xc0, !PT ;  /* 0xffff00003d3d7812 */ /* 0x000fe200078ec0ff */
[----:B------:R-:W-:Y:S01]  /*7cd0*/  FMUL.FTZ R51, R54, R67 ;  /* 0x0000004336337220 */ /* 0x000fe20000410000 */
[----:B------:R-:W-:-:S02]  /*7ce0*/  SHF.L.U32 R99, R50, 0x10, RZ ;  /* 0x0000001032637819 */ /* 0x000fc400000006ff */
[----:B------:R-:W-:Y:S01]  /*7cf0*/  LOP3.LUT R141, R50, 0xffff0000, RZ, 0xc0, !PT ;  /* 0xffff0000328d7812 */ /* 0x000fe200078ec0ff */
[----:B------:R-:W-:Y:S01]  /*7d00*/  FMUL.FTZ R53, R66, R61 ;  /* 0x0000003d42357220 */ /* 0x000fe20000410000 */
[----:B------:R-:W-:Y:S01]  /*7d10*/  F2FP.BF16.F32.PACK_AB R63, R63, R176 ;  /* 0x000000b03f3f723e */ /* 0x000fe200000010ff */
[-C--:B------:R-:W-:Y:S01]  /*7d20*/  FMUL.FTZ R54, R54, R99.reuse ;  /* 0x0000006336367220 */ /* 0x080fe20000410000 */
[----:B------:R-:W-:Y:S01]  /*7d30*/  FFMA.FTZ R51, R140, R99, -R51 ;  /* 0x000000638c337223 */ /* 0x000fe20000010833 */
[-C--:B------:R-:W-:Y:S01]  /*7d40*/  FMUL.FTZ R66, R66, R141.reuse ;  /* 0x0000008d42427220 */ /* 0x080fe20000410000 */
[----:B------:R-:W-:Y:S01]  /*7d50*/  FFMA.FTZ R50, R142, R141, -R53 ;  /* 0x0000008d8e327223 */ /* 0x000fe20000010835 */
[----:B------:R-:W-:Y:S01]  /*7d60*/  FFMA.FTZ R54, R140, R67, R54 ;  /* 0x000000438c367223 */ /* 0x000fe20000010036 */
[----:B------:R-:W-:Y:S01]  /*7d70*/  F2FP.BF16.F32.PACK_AB R97, R97, R98 ;  /* 0x000000626161723e */ /* 0x000fe200000010ff */
        /* <DEDUP_REMOVED lines=8> */
[----:B------:R-:W-:Y:S01]  /*7e00*/  F2FP.BF16.F32.PACK_AB R53, R49, R174 ;  /* 0x000000ae3135723e */ /* 0x000fe200000010ff */
[----:B------:R-:W-:Y:S01]  /*7e10*/  IMAD.MOV.U32 R54, RZ, RZ, R62 ;  /* 0x000000ffff367224 */ /* 0x000fe200078e003e */
[----:B------:R-:W-:-:S07]  /*7e20*/  F2FP.BF16.F32.PACK_AB R67, R180, R143 ;  /* 0x0000008fb443723e */ /* 0x000fce00000010ff */
.L_x_530:
[----:B------:R-:W-:Y:S05]  /*7e30*/  BSYNC B3 ;  /* 0x0000000000037941 */ /* 0x000fea0003800000 */
.L_x_529:
[----:B0-----:R3:W-:Y:S04]  /*7e40*/  STG.E.128 desc[UR36][R92.64], R52 ;  /* 0x000000345c007986 */ /* 0x0017e8000c101d24 */
[----:B--2---:R3:W-:Y:S02]  /*7e50*/  @!P4 STG.E.128 desc[UR36][R94.64], R64 ;  /* 0x000000405e00c986 */ /* 0x0047e4000c101d24 */
.L_x_528:
[----:B------:R-:W-:Y:S05]  /*7e60*/  BSYNC B2 ;  /* 0x0000000000027941 */ /* 0x000fea0003800000 */
.L_x_527:
[----:B------:R-:W-:-:S13]  /*7e70*/  ISETP.NE.AND P4, PT, R9, RZ, PT ;  /* 0x000000ff0900720c */ /* 0x000fda0003f85270 */
[----:B------:R-:W-:Y:S05]  /*7e80*/  @!P4 BRA `(.L_x_522) ;  /* 0x000000080000c947 */ /* 0x000fea0003800000 */
[----:B------:R-:W-:Y:S01]  /*7e90*/  ISETP.NE.AND P6, PT, R103, RZ, PT ;  /* 0x000000ff6700720c */ /* 0x000fe20003fc5270 */
[----:B------:R-:W-:Y:S01]  /*7ea0*/  BSSY B2, `(.L_x_531) ;  /* 0x000007c000027945 */ /* 0x000fe20003800000 */
[----:B------:R-:W-:Y:S02]  /*7eb0*/  IADD3 R51, P4, P5, R104, R136, R15 ;  /* 0x0000008868337210 */ /* 0x000fe40007d9e00f */
[----:B------:R-:W-:Y:S02]  /*7ec0*/  SEL R48, R119, R153, !P6 ;  /* 0x0000009977307207 */ /* 0x000fe40007000000 */
[----:B---3--:R-:W-:Y:S02]  /*7ed0*/  IADD3.X R52, R101, R170, R11, P4, P5 ;  /* 0x000000aa65347210 */ /* 0x008fe400027ea40b */
[----:B------:R-:W-:-:S04]  /*7ee0*/  SHF.R.S32.HI R49, RZ, 0x1f, R48 ;  /* 0x0000001fff317819 */ /* 0x000fc80000011430 */
[----:B------:R-:W-:-:S04]  /*7ef0*/  LEA.HI R49, R49, R48, RZ, 0x4 ;  /* 0x0000003031317211 */ /* 0x000fc800078f20ff */
[----:B------:R-:W-:-:S05]  /*7f00*/  LEA.HI.SX32 R49, R49, R20, 0x1c ;  /* 0x0000001431317211 */ /* 0x000fca00078fe2ff */
[----:B------:R-:W-:-:S05]  /*7f10*/  IMAD.SHL.U32 R48, R49, 0x8, RZ ;  /* 0x0000000831307824 */ /* 0x000fca00078e00ff */
[----:B------:R-:W-:-:S13]  /*7f20*/  ISETP.GE.AND P4, PT, R48, R151, PT ;  /* 0x000000973000720c */ /* 0x000fda0003f86270 */
[--C-:B------:R-:W-:Y:S02]  /*7f30*/  @!P4 SHF.R.S32.HI R50, RZ, 0x1f, R48.reuse ;  /* 0x0000001fff32c819 */ /* 0x100fe40000011430 */
[--C-:B------:R-:W-:Y:S02]  /*7f40*/  @!P4 IADD3 R136, P5, P6, R104, R136, R48.reuse ;  /* 0x000000886888c210 */ /* 0x100fe40007ebe030 */
[----:B------:R-:W-:Y:S02]  /*7f50*/  LOP3.LUT R48, R189, 0x38, R48, 0xf8, !PT ;  /* 0x00000038bd307812 */ /* 0x000fe400078ef830 */
[----:B------:R-:W-:Y:S02]  /*7f60*/  @!P4 IADD3.X R50, R101, R170, R50, P5, P6 ;  /* 0x000000aa6532c210 */ /* 0x000fe40002fec432 */
[----:B------:R-:W-:Y:S02]  /*7f70*/  LEA R60, P5, R51, R120, 0x1 ;  /* 0x00000078333c7211 */ /* 0x000fe400078a08ff */
[----:B------:R-:W-:-:S02]  /*7f80*/  LOP3.LUT R48, R48, R191, RZ, 0x3c, !PT ;  /* 0x000000bf30307212 */ /* 0x000fc400078e3cff */
[----:B------:R-:W-:Y:S02]  /*7f90*/  LEA.HI.X R61, R51, R121, R52, 0x1, P5 ;  /* 0x00000079333d7211 */ /* 0x000fe400028f0c34 */
[----:B------:R-:W-:-:S04]  /*7fa0*/  @!P4 LEA R62, P5, R136, R120, 0x1 ;  /* 0x00000078883ec211 */ /* 0x000fc800078a08ff */
[----:B------:R-:W-:Y:S02]  /*7fb0*/  @!P4 LEA.HI.X R63, R136, R121, R50, 0x1, P5 ;  /* 0x00000079883fc211 */ /* 0x000fe400028f0c32 */
[----:B------:R-:W-:Y:S02]  /*7fc0*/  SHF.R.S32.HI R50, RZ, 0x1f, R49 ;  /* 0x0000001fff327819 */ /* 0x000fe40000011431 */
[----:B------:R-:W-:Y:S02]  /*7fd0*/  ISETP.GE.AND P5, PT, R185, R122, PT ;  /* 0x0000007ab900720c */ /* 0x000fe40003fa6270 */
[----:B------:R-:W-:-:S05]  /*7fe0*/  LEA.HI R50, R50, R49, RZ, 0x3 ;  /* 0x0000003132327211 */ /* 0x000fca00078f18ff */
[----:B------:R-:W-:-:S05]  /*7ff0*/  IMAD.SHL.U32 R50, R50, 0x400, RZ ;  /* 0x0000040032327824 */ /* 0x000fca00078e00ff */
[----:B------:R-:W-:-:S05]  /*8000*/  LOP3.LUT R49, R50, 0x7fffe000, RZ, 0xc0, !PT ;  /* 0x7fffe00032317812 */ /* 0x000fca00078ec0ff */
[----:B------:R-:W-:-:S04]  /*8010*/  IMAD R49, R190, 0x200, R49 ;  /* 0x00000200be317824 */ /* 0x000fc800078e0231 */
[----:B------:R-:W-:Y:S02]  /*8020*/  IMAD.IADD R51, R49, 0x1, R48 ;  /* 0x0000000131337824 */ /* 0x000fe400078e0230 */
[C---:B------:R-:W-:Y:S02]  /*8030*/  IMAD R49, R18.reuse, 0x6000, R139 ;  /* 0x0000600012317824 */ /* 0x040fe400078e028b */
[----:B------:R-:W-:Y:S02]  /*8040*/  IMAD R51, R18, 0x6000, R51 ;  /* 0x0000600012337824 */ /* 0x000fe400078e0233 */
[--C-:B------:R-:W-:Y:S02]  /*8050*/  IMAD R49, R49, 0x2, R2.reuse ;  /* 0x0000000231317824 */ /* 0x100fe400078e0202 */
[----:B------:R-:W-:-:S04]  /*8060*/  IMAD R52, R51, 0x2, R2 ;  /* 0x0000000233347824 */ /* 0x000fc800078e0202 */
[----:B------:R-:W2:Y:S04]  /*8070*/  LDS.128 R48, [R49+0x1c400] ;  /* 0x01c4000031307984 */ /* 0x000ea80000000c00 */
[----:B------:R-:W3:Y:S01]  /*8080*/  LDS.128 R52, [R52+0x1c400] ;  /* 0x01c4000034347984 */ /* 0x000ee20000000c00 */
[----:B------:R-:W-:Y:S05]  /*8090*/  @P5 BRA `(.L_x_532) ;  /* 0x0000000400705947 */ /* 0x000fea0003800000 */
[--C-:B------:R-:W-:Y:S01]  /*80a0*/  SHF.R.U64 R65, R44, 0x10, R45.reuse ;  /* 0x000000102c417819 */ /* 0x100fe2000000122d */
[----:B---3--:R-:W-:Y:S01]  /*80b0*/  IMAD.U32 R66, R53, 0x10000, RZ ;  /* 0x0001000035427824 */ /* 0x008fe200078e00ff */
[----:B------:R-:W-:Y:S01]  /*80c0*/  SHF.R.U32.HI R44, RZ, 0x10, R45 ;  /* 0x00000010ff2c7819 */ /* 0x000fe2000001162d */
[----:B0-----:R-:W-:Y:S01]  /*80d0*/  IMAD.U32 R95, R55, 0x10000, RZ ;  /* 0x00010000375f7824 */ /* 0x001fe200078e00ff */
[--C-:B------:R-:W-:Y:S01]  /*80e0*/  SHF.R.U64 R45, R46, 0x10, R47.reuse ;  /* 0x000000102e2d7819 */ /* 0x100fe2000000122f */
[----:B--2---:R-:W-:Y:S01]  /*80f0*/  IMAD.U32 R93, R51, 0x10000, RZ ;  /* 0x00010000335d7824 */ /* 0x004fe200078e00ff */
[----:B------:R-:W-:Y:S01]  /*8100*/  SHF.R.U32.HI R46, RZ, 0x10, R47 ;  /* 0x00000010ff2e7819 */ /* 0x000fe2000001162f */
[----:B------:R-:W-:Y:S01]  /*8110*/  IMAD.U32 R92, R50, 0x10000, RZ ;  /* 0x00010000325c7824 */ /* 0x000fe200078e00ff */
[--C-:B------:R-:W-:Y:S02]  /*8120*/  SHF.R.U64 R47, R56, 0x10, R57.reuse ;  /* 0x00000010382f7819 */ /* 0x100fe40000001239 */
[----:B------:R-:W-:-:S02]  /*8130*/  SHF.R.U32.HI R56, RZ, 0x10, R57 ;  /* 0x00000010ff387819 */ /* 0x000fc40000011639 */
[--C-:B------:R-:W-:Y:S02]  /*8140*/  SHF.R.U64 R57, R58, 0x10, R59.reuse ;  /* 0x000000103a397819 */ /* 0x100fe4000000123b */
[----:B------:R-:W-:Y:S02]  /*8150*/  PRMT R237, R237, 0x5410, R56 ;  /* 0x00005410eded7816 */ /* 0x000fe40000000038 */
[----:B------:R-:W-:Y:S02]  /*8160*/  PRMT R233, R233, 0x5410, R44 ;  /* 0x00005410e9e97816 */ /* 0x000fe4000000002c */
[----:B------:R-:W-:Y:S01]  /*8170*/  SHF.R.U32.HI R58, RZ, 0x10, R59 ;  /* 0x00000010ff3a7819 */ /* 0x000fe2000001163b */
[----:B------:R-:W-:Y:S01]  /*8180*/  IMAD.U32 R59, R49, 0x10000, RZ ;  /* 0x00010000313b7824 */ /* 0x000fe200078e00ff */
[----:B------:R-:W-:Y:S01]  /*8190*/  PRMT R230, R230, 0x5410, R45 ;  /* 0x00005410e6e67816 */ /* 0x000fe2000000002d */
[----:B------:R-:W-:Y:S01]  /*81a0*/  IMAD.U32 R44, R233, 0x10000, RZ ;  /* 0x00010000e92c7824 */ /* 0x000fe200078e00ff */
[----:B------:R-:W-:-:S02]  /*81b0*/  SHF.L.U32 R45, R237, 0x10, RZ ;  /* 0x00000010ed2d7819 */ /* 0x000fc400000006ff */
[----:B------:R-:W-:Y:S02]  /*81c0*/  PRMT R235, R235, 0x5410, R58 ;  /* 0x00005410ebeb7816 */ /* 0x000fe4000000003a */
[----:B------:R-:W-:Y:S01]  /*81d0*/  PRMT R231, R231, 0x5410, R46 ;  /* 0x00005410e7e77816 */ /* 0x000fe2000000002e */
[CC--:B------:R-:W-:Y:S01]  /*81e0*/  FMUL.FTZ R56, R66.reuse, R45.reuse ;  /* 0x0000002d42387220 */ /* 0x0c0fe20000410000 */
[----:B------:R-:W-:Y:S01]  /*81f0*/  LOP3.LUT R67, R53, 0xffff0000, RZ, 0xc0, !PT ;  /* 0xffff000035437812 */ /* 0x000fe200078ec0ff */
[-C--:B------:R-:W-:Y:S01]  /*8200*/  FMUL.FTZ R66, R66, R44.reuse ;  /* 0x0000002c42427220 */ /* 0x080fe20000410000 */
[----:B------:R-:W-:Y:S01]  /*8210*/  LOP3.LUT R46, R237, 0xffff0000, RZ, 0xc0, !PT ;  /* 0xffff0000ed2e7812 */ /* 0x000fe200078ec0ff */
[----:B------:R-:W-:Y:S01]  /*8220*/  IMAD.U32 R58, R235, 0x10000, RZ ;  /* 0x00010000eb3a7824 */ /* 0x000fe200078e00ff */
[----:B------:R-:W-:Y:S01]  /*8230*/  LOP3.LUT R233, R233, 0xffff0000, RZ, 0xc0, !PT ;  /* 0xffff0000e9e97812 */ /* 0x000fe200078ec0ff */
[----:B------:R-:W-:Y:S01]  /*8240*/  FFMA.FTZ R44, R59, R44, -R56 ;  /* 0x0000002c3b2c7223 */ /* 0x000fe20000010838 */
[----:B------:R-:W-:Y:S01]  /*8250*/  LOP3.LUT R64, R49, 0xffff0000, RZ, 0xc0, !PT ;  /* 0xffff000031407812 */ /* 0x000fe200078ec0ff */
[----:B------:R-:W-:Y:S01]  /*8260*/  FFMA.FTZ R59, R59, R45, R66 ;  /* 0x0000002d3b3b7223 */ /* 0x000fe20000010042 */
[----:B------:R-:W-:Y:S01]  /*8270*/  PRMT R236, R236, 0x5410, R47 ;  /* 0x00005410ecec7816 */ /* 0x000fe2000000002f */
[C---:B------:R-:W-:Y:S01]  /*8280*/  FMUL.FTZ R47, R67.reuse, R46 ;  /* 0x0000002e432f7220 */ /* 0x040fe20000410000 */
[----:B------:R-:W-:Y:S01]  /*8290*/  FMUL.FTZ R67, R67, R233 ;  /* 0x000000e943437220 */ /* 0x000fe20000410000 */
[----:B------:R-:W-:-:S02]  /*82a0*/  IMAD.U32 R66, R231, 0x10000, RZ ;  /* 0x00010000e7427824 */ /* 0x000fc400078e00ff */
[C---:B------:R-:W-:Y:S01]  /*82b0*/  FMUL.FTZ R96, R95.reuse, R58 ;  /* 0x0000003a5f607220 */ /* 0x040fe20000410000 */
[C---:B------:R-:W-:Y:S01]  /*82c0*/  FFMA.FTZ R45, R64.reuse, R233, -R47 ;  /* 0x000000e9402d7223 */ /* 0x040fe2000001082f */
[----:B------:R-:W-:Y:S01]  /*82d0*/  FFMA.FTZ R64, R64, R46, R67 ;  /* 0x0000002e40407223 */ /* 0x000fe20000010043 */
[-C--:B------:R-:W-:Y:S01]  /*82e0*/  FMUL.FTZ R95, R95, R66.reuse ;  /* 0x000000425f5f7220 */ /* 0x080fe20000410000 */
[----:B------:R-:W-:Y:S01]  /*82f0*/  FFMA.FTZ R46, R93, R66, -R96 ;  /* 0x000000425d2e7223 */ /* 0x000fe20000010860 */
[----:B------:R-:W-:Y:S01]  /*8300*/  LOP3.LUT R55, R55, 0xffff0000, RZ, 0xc0, !PT ;  /* 0xffff000037377812 */ /* 0x000fe200078ec0ff */
[----:B------:R-:W-:Y:S01]  /*8310*/  IMAD.U32 R53, R52, 0x10000, RZ ;  /* 0x0001000034357824 */ /* 0x000fe200078e00ff */
[----:B------:R-:W-:Y:S01]  /*8320*/  LOP3.LUT R56, R235, 0xffff0000, RZ, 0xc0, !PT ;  /* 0xffff0000eb387812 */ /* 0x000fe200078ec0ff */
[----:B------:R-:W-:Y:S01]  /*8330*/  IMAD.U32 R49, R48, 0x10000, RZ ;  /* 0x0001000030317824 */ /* 0x000fe200078e00ff */
[----:B------:R-:W-:Y:S01]  /*8340*/  LOP3.LUT R66, R231, 0xffff0000, RZ, 0xc0, !PT ;  /* 0xffff0000e7427812 */ /* 0x000fe200078ec0ff */
[----:B------:R-:W-:Y:S01]  /*8350*/  FFMA.FTZ R93, R93, R58, R95 ;  /* 0x0000003a5d5d7223 */ /* 0x000fe2000001005f */
[----:B------:R-:W-:Y:S01]  /*8360*/  PRMT R232, R232, 0x5410, R65 ;  /* 0x00005410e8e87816 */ /* 0x000fe20000000041 */
[C---:B------:R-:W-:Y:S01]  /*8370*/  FMUL.FTZ R98, R55.reuse, R56 ;  /* 0x0000003837627220 */ /* 0x040fe20000410000 */
[----:B------:R-:W-:Y:S01]  /*8380*/  PRMT R234, R234, 0x5410, R57 ;  /* 0x00005410eaea7816 */ /* 0x000fe20000000039 */
[----:B------:R-:W-:Y:S01]  /*8390*/  FMUL.FTZ R136, R55, R66 ;  /* 0x0000004237887220 */ /* 0x000fe20000410000 */
[----:B------:R-:W-:Y:S01]  /*83a0*/  LOP3.LUT R52, R52, 0xffff0000, RZ, 0xc0, !PT ;  /* 0xffff000034347812 */ /* 0x000fe200078ec0ff */
[C---:B------:R-:W-:Y:S01]  /*83b0*/  IMAD.U32 R96, R236.reuse, 0x10000, RZ ;  /* 0x00010000ec607824 */ /* 0x040fe200078e00ff */
[----:B------:R-:W-:Y:S01]  /*83c0*/  LOP3.LUT R57, R236, 0xffff0000, RZ, 0xc0, !PT ;  /* 0xffff0000ec397812 */ /* 0x000fe200078ec0ff */
[----:B------:R-:W-:Y:S01]  /*83d0*/  IMAD.U32 R58, R232, 0x10000, RZ ;  /* 0x00010000e83a7824 */ /* 0x000fe200078e00ff */
[----:B------:R-:W-:-:S02]  /*83e0*/  LOP3.LUT R51, R51, 0xffff0000, RZ, 0xc0, !PT ;  /* 0xffff000033337812 */ /* 0x000fc400078ec0ff */
[----:B------:R-:W-:Y:S01]  /*83f0*/  LOP3.LUT R55, R232, 0xffff0000, RZ, 0xc0, !PT ;  /* 0xffff0000e8377812 */ /* 0x000fe200078ec0ff */
[----:B------:R-:W-:Y:S01]  /*8400*/  FMUL.FTZ R65, R52, R57 ;  /* 0x0000003934417220 */ /* 0x000fe20000410000 */
[----:B------:R-:W-:Y:S01]  /*8410*/  LOP3.LUT R48, R48, 0xffff0000, RZ, 0xc0, !PT ;  /* 0xffff000030307812 */ /* 0x000fe200078ec0ff */
[----:B------:R-:W-:Y:S01]  /*8420*/  FFMA.FTZ R47, R51, R66, -R98 ;  /* 0x00000042332f7223 */ /* 0x000fe20000010862 */
[----:B------:R-:W-:Y:S01]  /*8430*/  LOP3.LUT R94, R50, 0xffff0000, RZ, 0xc0, !PT ;  /* 0xffff0000325e7812 */ /* 0x000fe200078ec0ff */
[----:B------:R-:W-:Y:S02]  /*8440*/  IMAD.U32 R50, R54, 0x10000, RZ ;  /* 0x0001000036327824 */ /* 0x000fe400078e00ff */
[C---:B------:R-:W-:Y:S01]  /*8450*/  FMUL.FTZ R66, R53.reuse, R96 ;  /* 0x0000006035427220 */ /* 0x040fe20000410000 */
[-C--:B------:R-:W-:Y:S01]  /*8460*/  FMUL.FTZ R95, R52, R55.reuse ;  /* 0x00000037345f7220 */ /* 0x080fe20000410000 */
[----:B------:R-:W-:Y:S01]  /*8470*/  LOP3.LUT R54, R54, 0xffff0000, RZ, 0xc0, !PT ;  /* 0xffff000036367812 */ /* 0x000fe200078ec0ff */
[----:B------:R-:W-:Y:S01]  /*8480*/  FMUL.FTZ R53, R53, R58 ;  /* 0x0000003a35357220 */ /* 0x000fe20000410000 */
[----:B------:R-:W-:Y:S01]  /*8490*/  FFMA.FTZ R52, R48, R55, -R65 ;  /* 0x0000003730347223 */ /* 0x000fe20000010841 */
[C---:B------:R-:W-:Y:S01]  /*84a0*/  LOP3.LUT R67, R234.reuse, 0xffff0000, RZ, 0xc0, !PT ;  /* 0xffff0000ea437812 */ /* 0x040fe200078ec0ff */
[----:B------:R-:W-:-:S02]  /*84b0*/  IMAD.U32 R65, R234, 0x10000, RZ ;  /* 0x00010000ea417824 */ /* 0x000fc400078e00ff */
[----:B------:R-:W-:Y:S01]  /*84c0*/  FFMA.FTZ R56, R51, R56, R136 ;  /* 0x0000003833387223 */ /* 0x000fe20000010088 */
[C---:B------:R-:W-:Y:S01]  /*84d0*/  FFMA.FTZ R51, R49.reuse, R58, -R66 ;  /* 0x0000003a31337223 */ /* 0x040fe20000010842 */
[----:B------:R-:W-:Y:S01]  /*84e0*/  LOP3.LUT R55, R230, 0xffff0000, RZ, 0xc0, !PT ;  /* 0xffff0000e6377812 */ /* 0x000fe200078ec0ff */
[----:B------:R-:W-:Y:S01]  /*84f0*/  FFMA.FTZ R49, R49, R96, R53 ;  /* 0x0000006031317223 */ /* 0x000fe20000010035 */
[----:B------:R-:W-:Y:S01]  /*8500*/  FFMA.FTZ R48, R48, R57, R95 ;  /* 0x0000003930307223 */ /* 0x000fe2000001005f */
[----:B------:R-:W-:Y:S02]  /*8510*/  IMAD.U32 R53, R230, 0x10000, RZ ;  /* 0x00010000e6357824 */ /* 0x000fe400078e00ff */
[----:B------:R-:W-:Y:S01]  /*8520*/  FMUL.FTZ R57, R50, R65 ;  /* 0x0000004132397220 */ /* 0x000fe20000410000 */
[C---:B------:R-:W-:Y:S01]  /*8530*/  FMUL.FTZ R95, R54.reuse, R67 ;  /* 0x00000043365f7220 */ /* 0x040fe20000410000 */
[----:B------:R-:W-:Y:S01]  /*8540*/  FMUL.FTZ R58, R54, R55 ;  /* 0x00000037363a7220 */ /* 0x000fe20000410000 */
[-C--:B------:R-:W-:Y:S01]  /*8550*/  FMUL.FTZ R50, R50, R53.reuse ;  /* 0x0000003532327220 */ /* 0x080fe20000410000 */
[----:B------:R-:W-:Y:S01]  /*8560*/  FFMA.FTZ R57, R92, R53, -R57 ;  /* 0x000000355c397223 */ /* 0x000fe20000010839 */
[C---:B------:R-:W-:Y:S01]  /*8570*/  FFMA.FTZ R54, R94.reuse, R55, -R95 ;  /* 0x000000375e367223 */ /* 0x040fe2000001085f */
[----:B------:R-:W-:Y:S01]  /*8580*/  FFMA.FTZ R67, R94, R67, R58 ;  /* 0x000000435e437223 */ /* 0x000fe2000001003a */
[----:B------:R-:W-:Y:S01]  /*8590*/  FFMA.FTZ R50, R92, R65, R50 ;  /* 0x000000415c327223 */ /* 0x000fe20000010032 */
[----:B------:R-:W-:-:S02]  /*85a0*/  F2FP.BF16.F32.PACK_AB R51, R52, R51 ;  /* 0x000000333433723e */ /* 0x000fc400000010ff */
[----:B------:R-:W-:Y:S02]  /*85b0*/  F2FP.BF16.F32.PACK_AB R44, R45, R44 ;  /* 0x0000002c2d2c723e */ /* 0x000fe400000010ff */
[----:B------:R-:W-:Y:S02]  /*85c0*/  F2FP.BF16.F32.PACK_AB R46, R47, R46 ;  /* 0x0000002e2f2e723e */ /* 0x000fe400000010ff */
[----:B------:R-:W-:Y:S02]  /*85d0*/  F2FP.BF16.F32.PACK_AB R57, R54, R57 ;  /* 0x000000393639723e */ /* 0x000fe400000010ff */
[----:B------:R-:W-:Y:S01]  /*85e0*/  F2FP.BF16.F32.PACK_AB R52, R48, R49 ;  /* 0x000000313034723e */ /* 0x000fe200000010ff */
[----:B------:R-:W-:Y:S01]  /*85f0*/  IMAD.MOV.U32 R48, RZ, RZ, R51 ;  /* 0x000000ffff307224 */ /* 0x000fe200078e0033 */
[----:B------:R-:W-:Y:S01]  /*8600*/  F2FP.BF16.F32.PACK_AB R54, R67, R50 ;  /* 0x000000324336723e */ /* 0x000fe200000010ff */
[----:B------:R-:W-:Y:S01]  /*8610*/  IMAD.MOV.U32 R49, RZ, RZ, R44 ;  /* 0x000000ffff317224 */ /* 0x000fe200078e002c */
[----:B------:R-:W-:Y:S01]  /*8620*/  F2FP.BF16.F32.PACK_AB R53, R64, R59 ;  /* 0x0000003b4035723e */ /* 0x000fe200000010ff */
[----:B------:R-:W-:Y:S01]  /*8630*/  IMAD.MOV.U32 R50, RZ, RZ, R57 ;  /* 0x000000ffff327224 */ /* 0x000fe200078e0039 */
[----:B------:R-:W-:Y:S01]  /*8640*/  F2FP.BF16.F32.PACK_AB R55, R56, R93 ;  /* 0x0000005d3837723e */ /* 0x000fe200000010ff */
[----:B------:R-:W-:-:S07]  /*8650*/  IMAD.MOV.U32 R51, RZ, RZ, R46 ;  /* 0x000000ffff337224 */ /* 0x000fce00078e002e */
.L_x_532:
[----:B------:R-:W-:Y:S05]  /*8660*/  BSYNC B2 ;  /* 0x0000000000027941 */ /* 0x000fea0003800000 */
.L_x_531:
[----:B--2---:R4:W-:Y:S04]  /*8670*/  STG.E.128 desc[UR36][R60.64], R48 ;  /* 0x000000303c007986 */ /* 0x0049e8000c101d24 */
[----:B---3--:R4:W-:Y:S02]  /*8680*/  @!P4 STG.E.128 desc[UR36][R62.64], R52 ;  /* 0x000000343e00c986 */ /* 0x0089e4000c101d24 */
.L_x_522:
[----:B------:R-:W-:Y:S05]  /*8690*/  BSYNC B1 ;  /* 0x0000000000017941 */ /* 0x000fea0003800000 */
.L_x_521:
[-C--:B--2---:R-:W-:Y:S02]  /*86a0*/  IMAD R44, R150, R130.reuse, RZ ;  /* 0x00000082962c7224 */ /* 0x084fe400078e02ff */
[----:B------:R-:W-:-:S04]  /*86b0*/  IMAD.WIDE.U32 R132, R202, R130, R132 ;  /* 0x00000082ca847225 */ /* 0x000fc800078e0084 */
[----:B------:R-:W-:Y:S01]  /*86c0*/  IMAD R131, R202, R131, R44 ;  /* 0x00000083ca837224 */ /* 0x000fe200078e022c */
[----:B------:R-:W-:Y:S06]  /*86d0*/  @P0 BRA `(.L_x_491) ;  /* 0x0000001800dc0947 */ /* 0x000fec0003800000 */
[----:B------:R-:W-:Y:S01]  /*86e0*/  ISETP.NE.AND P0, PT, R14, RZ, PT ;  /* 0x000000ff0e00720c */ /* 0x000fe20003f05270 */
[----:B------:R-:W-:Y:S01]  /*86f0*/  BSSY B1, `(.L_x_533) ;  /* 0x000007f000017945 */ /* 0x000fe20003800000 */
[----:B------:R-:W-:-:S11]  /*8700*/  IMAD.IADD R56, R133, 0x1, R131 ;  /* 0x0000000185387824 */ /* 0x000fd600078e0283 */
[----:B------:R-:W-:Y:S05]  /*8710*/  @!P0 BRA `(.L_x_534) ;  /* 0x0000000400f08947 */ /* 0x000fea0003800000 */
[----:B------:R-:W-:Y:S01]  /*8720*/  SEL R44, R119, R153, !P3 ;  /* 0x00000099772c7207 */ /* 0x000fe20005800000 */
[----:B------:R-:W-:Y:S01]  /*8730*/  BSSY B2, `(.L_x_535) ;  /* 0x0000078000027945 */ /* 0x000fe20003800000 */
[----:B----4-:R-:W-:Y:S02]  /*8740*/  IADD3 R48, P0, P4, R104, R132, R29 ;  /* 0x0000008468307210 */ /* 0x010fe40007c1e01d */
[----:B------:R-:W-:Y:S02]  /*8750*/  SHF.R.S32.HI R45, RZ, 0x1f, R44 ;  /* 0x0000001fff2d7819 */ /* 0x000fe4000001142c */
[----:B------:R-:W-:Y:S02]  /*8760*/  IADD3.X R50, R101, R56, R13, P0, P4 ;  /* 0x0000003865327210 */ /* 0x000fe400007e840d */
[----:B------:R-:W-:-:S04]  /*8770*/  LEA.HI R45, R45, R44, RZ, 0x4 ;  /* 0x0000002c2d2d7211 */ /* 0x000fc800078f20ff */
[----:B------:R-:W-:-:S04]  /*8780*/  LEA.HI.SX32 R45, R45, R30, 0x1c ;  /* 0x0000001e2d2d7211 */ /* 0x000fc800078fe2ff */
[----:B---3--:R-:W-:Y:S01]  /*8790*/  SHF.R.S32.HI R52, RZ, 0x1f, R45 ;  /* 0x0000001fff347819 */ /* 0x008fe2000001142d */
[----:B------:R-:W-:-:S03]  /*87a0*/  IMAD.SHL.U32 R44, R45, 0x8, RZ ;  /* 0x000000082d2c7824 */ /* 0x000fc600078e00ff */
[----:B------:R-:W-:Y:S02]  /*87b0*/  LEA.HI R52, R52, R45, RZ, 0x3 ;  /* 0x0000002d34347211 */ /* 0x000fe400078f18ff */
[----:B------:R-:W-:Y:S02]  /*87c0*/  ISETP.GE.AND P0, PT, R44, R151, PT ;  /* 0x000000972c00720c */ /* 0x000fe40003f06270 */
[----:B------:R-:W-:Y:S01]  /*87d0*/  LOP3.LUT R45, R187, 0x38, R44, 0xf8, !PT ;  /* 0x00000038bb2d7812 */ /* 0x000fe200078ef82c */
[----:B------:R-:W-:-:S05]  /*87e0*/  IMAD.SHL.U32 R52, R52, 0x400, RZ ;  /* 0x0000040034347824 */ /* 0x000fca00078e00ff */
[----:B------:R-:W-:-:S05]  /*87f0*/  LOP3.LUT R47, R52, 0x7fffe000, RZ, 0xc0, !PT ;  /* 0x7fffe000342f7812 */ /* 0x000fca00078ec0ff */
[--C-:B------:R-:W-:Y:S02]  /*8800*/  @!P0 SHF.R.S32.HI R49, RZ, 0x1f, R44.reuse ;  /* 0x0000001fff318819 */ /* 0x100fe4000001142c */
[----:B------:R-:W-:Y:S02]  /*8810*/  @!P0 IADD3 R46, P4, P5, R104, R132, R44 ;  /* 0x00000084682e8210 */ /* 0x000fe40007d9e02c */
[----:B------:R-:W-:Y:S01]  /*8820*/  LOP3.LUT R44, R45, R218, RZ, 0x3c, !PT ;  /* 0x000000da2d2c7212 */ /* 0x000fe200078e3cff */
[----:B------:R-:W-:Y:S01]  /*8830*/  IMAD R45, R18, 0x6000, R144 ;  /* 0x00006000122d7824 */ /* 0x000fe200078e0290 */
[----:B------:R-:W-:Y:S02]  /*8840*/  @!P0 IADD3.X R49, R101, R56, R49, P4, P5 ;  /* 0x0000003865318210 */ /* 0x000fe400027ea431 */
[----:B------:R-:W-:Y:S01]  /*8850*/  IADD3 R47, R44, R47, R193 ;  /* 0x0000002f2c2f7210 */ /* 0x000fe20007ffe0c1 */
[----:B------:R-:W-:Y:S01]  /*8860*/  IMAD R45, R45, 0x2, R2 ;  /* 0x000000022d2d7824 */ /* 0x000fe200078e0202 */
[----:B------:R-:W-:-:S03]  /*8870*/  LEA R52, P4, R48, R120, 0x1 ;  /* 0x0000007830347211 */ /* 0x000fc600078808ff */
[----:B------:R-:W-:Y:S01]  /*8880*/  IMAD R47, R18, 0x6000, R47 ;  /* 0x00006000122f7824 */ /* 0x000fe200078e022f */
[----:B------:R-:W-:Y:S02]  /*8890*/  LEA.HI.X R53, R48, R121, R50, 0x1, P4 ;  /* 0x0000007930357211 */ /* 0x000fe400020f0c32 */
[----:B------:R-:W-:Y:S01]  /*88a0*/  @!P0 LEA R54, P4, R46, R120, 0x1 ;  /* 0x000000782e368211 */ /* 0x000fe200078808ff */
[----:B------:R-:W-:-:S03]  /*88b0*/  IMAD R48, R47, 0x2, R2 ;  /* 0x000000022f307824 */ /* 0x000fc600078e0202 */
[----:B------:R-:W-:Y:S02]  /*88c0*/  @!P0 LEA.HI.X R55, R46, R121, R49, 0x1, P4 ;  /* 0x000000792e378211 */ /* 0x000fe400020f0c31 */
[----:B------:R-:W2:Y:S01]  /*88d0*/  LDS.128 R44, [R45+0x1c400] ;  /* 0x01c400002d2c7984 */ /* 0x000ea20000000c00 */
[----:B------:R-:W-:-:S03]  /*88e0*/  ISETP.GE.AND P4, PT, R22, R122, PT ;  /* 0x0000007a1600720c */ /* 0x000fc60003f86270 */
[----:B------:R-:W3:Y:S10]  /*88f0*/  LDS.128 R48, [R48+0x1c400] ;  /* 0x01c4000030307984 */ /* 0x000ef40000000c00 */
[----:B------:R-:W-:Y:S05]  /*8900*/  @P4 BRA `(.L_x_536) ;  /* 0x0000000400684947 */ /* 0x000fea0003800000 */
[--C-:B0-----:R-:W-:Y:S01]  /*8910*/  SHF.R.U64 R93, R76, 0x10, R77.reuse ;  /* 0x000000104c5d7819 */ /* 0x101fe2000000124d */
[----:B--2---:R-:W-:Y:S01]  /*8920*/  IMAD.U32 R59, R45, 0x10000, RZ ;  /* 0x000100002d3b7824 */ /* 0x004fe200078e00ff */
[----:B------:R-:W-:Y:S01]  /*8930*/  SHF.R.U32.HI R76, RZ, 0x10, R77 ;  /* 0x00000010ff4c7819 */ /* 0x000fe2000001164d */
[----:B---3--:R-:W-:Y:S01]  /*8940*/  IMAD.U32 R64, R51, 0x10000, RZ ;  /* 0x0001000033407824 */ /* 0x008fe200078e00ff */
[--C-:B------:R-:W-:Y:S01]  /*8950*/  SHF.R.U64 R77, R88, 0x10, R89.reuse ;  /* 0x00000010584d7819 */ /* 0x100fe20000001259 */
[----:B------:R-:W-:Y:S01]  /*8960*/  IMAD.U32 R63, R47, 0x10000, RZ ;  /* 0x000100002f3f7824 */ /* 0x000fe200078e00ff */
[----:B------:R-:W-:Y:S01]  /*8970*/  SHF.R.U32.HI R88, RZ, 0x10, R89 ;  /* 0x00000010ff587819 */ /* 0x000fe20000011659 */
[----:B------:R-:W-:Y:S01]  /*8980*/  IMAD.U32 R57, R44, 0x10000, RZ ;  /* 0x000100002c397824 */ /* 0x000fe200078e00ff */
[----:B------:R-:W-:Y:S02]  /*8990*/  SHF.R.U64 R66, R78, 0x10, R79 ;  /* 0x000000104e427819 */ /* 0x000fe4000000124f */
[----:B------:R-:W-:-:S02]  /*89a0*/  PRMT R229, R229, 0x5410, R88 ;  /* 0x00005410e5e57816 */ /* 0x000fc40000000058 */
[----:B------:R-:W-:Y:S02]  /*89b0*/  PRMT R225, R225, 0x5410, R76 ;  /* 0x00005410e1e17816 */ /* 0x000fe4000000004c */
[----:B------:R-:W-:Y:S01]  /*89c0*/  SHF.R.U32.HI R78, RZ, 0x10, R79 ;  /* 0x00000010ff4e7819 */ /* 0x000fe2000001164f */
[----:B------:R-:W-:Y:S01]  /*89d0*/  IMAD.U32 R76, R229, 0x10000, RZ ;  /* 0x00010000e54c7824 */ /* 0x000fe200078e00ff */
[----:B------:R-:W-:Y:S02]  /*89e0*/  SHF.L.U32 R65, R49, 0x10, RZ ;  /* 0x0000001031417819 */ /* 0x000fe400000006ff */
[--C-:B------:R-:W-:Y:S02]  /*89f0*/  SHF.R.U64 R67, R90, 0x10, R91.reuse ;  /* 0x000000105a437819 */ /* 0x100fe4000000125b */
[----:B------:R-:W-:Y:S02]  /*8a00*/  SHF.R.U32.HI R90, RZ, 0x10, R91 ;  /* 0x00000010ff5a7819 */ /* 0x000fe4000001165b */
[----:B------:R-:W-:Y:S01]  /*8a10*/  PRMT R181, R181, 0x5410, R66 ;  /* 0x00005410b5b57816 */ /* 0x000fe20000000042 */
[----:B------:R-:W-:Y:S01]  /*8a20*/  IMAD.U32 R66, R225, 0x10000, RZ ;  /* 0x00010000e1427824 */ /* 0x000fe200078e00ff */
[----:B------:R-:W-:Y:S01]  /*8a30*/  PRMT R183, R183, 0x5410, R78 ;  /* 0x00005410b7b77816 */ /* 0x000fe2000000004e */
[----:B------:R-:W-:Y:S01]  /*8a40*/  FMUL.FTZ R78, R65, R76 ;  /* 0x0000004c414e7220 */ /* 0x000fe20000410000 */
[----:B------:R-:W-:Y:S01]  /*8a50*/  LOP3.LUT R60, R49, 0xffff0000, RZ, 0xc0, !PT ;  /* 0xffff0000313c7812 */ /* 0x000fe200078ec0ff */
[-C--:B------:R-:W-:Y:S01]  /*8a60*/  FMUL.FTZ R88, R65, R66.reuse ;  /* 0x0000004241587220 */ /* 0x080fe20000410000 */
[----:B------:R-:W-:Y:S01]  /*8a70*/  LOP3.LUT R229, R229, 0xffff0000, RZ, 0xc0, !PT ;  /* 0xffff0000e5e57812 */ /* 0x000fe200078ec0ff */
[----:B------:R-:W-:Y:S01]  /*8a80*/  IMAD.U32 R65, R183, 0x10000, RZ ;  /* 0x00010000b7417824 */ /* 0x000fe200078e00ff */
[----:B------:R-:W-:Y:S01]  /*8a90*/  PRMT R227, R227, 0x5410, R90 ;  /* 0x00005410e3e37816 */ /* 0x000fe2000000005a */
[----:B------:R-:W-:Y:S01]  /*8aa0*/  IMAD.U32 R49, R48, 0x10000, RZ ;  /* 0x0001000030317824 */ /* 0x000fe200078e00ff */
[----:B------:R-:W-:Y:S01]  /*8ab0*/  LOP3.LUT R62, R51, 0xffff0000, RZ, 0xc0, !PT ;  /* 0xffff0000333e7812 */ /* 0x000fe200078ec0ff */
[----:B------:R-:W-:Y:S01]  /*8ac0*/  FFMA.FTZ R51, R59, R66, -R78 ;  /* 0x000000423b337223 */ /* 0x000fe2000001084e */
[----:B------:R-:W-:Y:S01]  /*8ad0*/  LOP3.LUT R225, R225, 0xffff0000, RZ, 0xc0, !PT ;  /* 0xffff0000e1e17812 */ /* 0x000fe200078ec0ff */
[----:B------:R-:W-:Y:S01]  /*8ae0*/  FMUL.FTZ R78, R60, R229 ;  /* 0x000000e53c4e7220 */ /* 0x000fe20000410000 */
[----:B------:R-:W-:Y:S01]  /*8af0*/  LOP3.LUT R61, R45, 0xffff0000, RZ, 0xc0, !PT ;  /* 0xffff00002d3d7812 */ /* 0x000fe200078ec0ff */
[----:B------:R-:W-:-:S02]  /*8b00*/  IMAD.U32 R66, R227, 0x10000, RZ ;  /* 0x00010000e3427824 */ /* 0x000fc400078e00ff */
[----:B------:R-:W-:Y:S01]  /*8b10*/  FFMA.FTZ R59, R59, R76, R88 ;  /* 0x0000004c3b3b7223 */ /* 0x000fe20000010058 */
[-C--:B------:R-:W-:Y:S01]  /*8b20*/  FMUL.FTZ R76, R60, R225.reuse ;  /* 0x000000e13c4c7220 */ /* 0x080fe20000410000 */
[----:B------:R-:W-:Y:S01]  /*8b30*/  PRMT R228, R228, 0x5410, R77 ;  /* 0x00005410e4e47816 */ /* 0x000fe2000000004d */
[----:B------:R-:W-:Y:S01]  /*8b40*/  FFMA.FTZ R60, R61, R225, -R78 ;  /* 0x000000e13d3c7223 */ /* 0x000fe2000001084e */
[----:B------:R-:W-:Y:S01]  /*8b50*/  PRMT R226, R226, 0x5410, R67 ;  /* 0x00005410e2e27816 */ /* 0x000fe20000000043 */
[-C--:B------:R-:W-:Y:S01]  /*8b60*/  FMUL.FTZ R78, R64, R66.reuse ;  /* 0x00000042404e7220 */ /* 0x080fe20000410000 */
[----:B------:R-:W-:Y:S01]  /*8b70*/  PRMT R224, R224, 0x5410, R93 ;  /* 0x00005410e0e07816 */ /* 0x000fe2000000005d */
[----:B------:R-:W-:Y:S01]  /*8b80*/  FMUL.FTZ R67, R64, R65 ;  /* 0x0000004140437220 */ /* 0x000fe20000410000 */
[----:B------:R-:W-:Y:S01]  /*8b90*/  LOP3.LUT R227, R227, 0xffff0000, RZ, 0xc0, !PT ;  /* 0xffff0000e3e37812 */ /* 0x000fe200078ec0ff */
[----:B------:R-:W-:Y:S01]  /*8ba0*/  FFMA.FTZ R64, R61, R229, R76 ;  /* 0x000000e53d407223 */ /* 0x000fe2000001004c */
[----:B------:R-:W-:Y:S01]  /*8bb0*/  LOP3.LUT R183, R183, 0xffff0000, RZ, 0xc0, !PT ;  /* 0xffff0000b7b77812 */ /* 0x000fe200078ec0ff */
[C---:B------:R-:W-:Y:S01]  /*8bc0*/  FFMA.FTZ R61, R63.reuse, R65, -R78 ;  /* 0x000000413f3d7223 */ /* 0x040fe2000001084e */
[----:B------:R-:W-:Y:S01]  /*8bd0*/  FFMA.FTZ R78, R63, R66, R67 ;  /* 0x000000423f4e7223 */ /* 0x000fe20000010043 */
[----:B------:R-:W-:Y:S01]  /*8be0*/  IMAD.U32 R76, R228, 0x10000, RZ ;  /* 0x00010000e44c7824 */ /* 0x000fe200078e00ff */
[----:B------:R-:W-:Y:S01]  /*8bf0*/  LOP3.LUT R58, R47, 0xffff0000, RZ, 0xc0, !PT ;  /* 0xffff00002f3a7812 */ /* 0x000fe200078ec0ff */
[----:B------:R-:W-:-:S02]  /*8c00*/  IMAD.U32 R66, R224, 0x10000, RZ ;  /* 0x00010000e0427824 */ /* 0x000fc400078e00ff */
[C---:B------:R-:W-:Y:S01]  /*8c10*/  FMUL.FTZ R63, R62.reuse, R227 ;  /* 0x000000e33e3f7220 */ /* 0x040fe20000410000 */
[-C--:B------:R-:W-:Y:S01]  /*8c20*/  FMUL.FTZ R67, R62, R183.reuse ;  /* 0x000000b73e437220 */ /* 0x080fe20000410000 */
[C---:B------:R-:W-:Y:S01]  /*8c30*/  FMUL.FTZ R62, R49.reuse, R76 ;  /* 0x0000004c313e7220 */ /* 0x040fe20000410000 */
[-C--:B------:R-:W-:Y:S01]  /*8c40*/  FMUL.FTZ R49, R49, R66.reuse ;  /* 0x0000004231317220 */ /* 0x080fe20000410000 */
[----:B------:R-:W-:Y:S01]  /*8c50*/  FFMA.FTZ R88, R58, R183, -R63 ;  /* 0x000000b73a587223 */ /* 0x000fe2000001083f */
[----:B------:R-:W-:Y:S01]  /*8c60*/  LOP3.LUT R48, R48, 0xffff0000, RZ, 0xc0, !PT ;  /* 0xffff000030307812 */ /* 0x000fe200078ec0ff */
[C---:B------:R-:W-:Y:S01]  /*8c70*/  FFMA.FTZ R62, R57.reuse, R66, -R62 ;  /* 0x00000042393e7223 */ /* 0x040fe2000001083e */
[----:B------:R-:W-:Y:S01]  /*8c80*/  LOP3.LUT R65, R228, 0xffff0000, RZ, 0xc0, !PT ;  /* 0xffff0000e4417812 */ /* 0x000fe200078ec0ff */
[----:B------:R-:W-:Y:S01]  /*8c90*/  IMAD.U32 R45, R46, 0x10000, RZ ;  /* 0x000100002e2d7824 */ /* 0x000fe200078e00ff */
[----:B------:R-:W-:Y:S01]  /*8ca0*/  LOP3.LUT R63, R224, 0xffff0000, RZ, 0xc0, !PT ;  /* 0xffff0000e03f7812 */ /* 0x000fe200078ec0ff */
[----:B------:R-:W-:Y:S01]  /*8cb0*/  FFMA.FTZ R57, R57, R76, R49 ;  /* 0x0000004c39397223 */ /* 0x000fe20000010031 */
[----:B------:R-:W-:Y:S01]  /*8cc0*/  LOP3.LUT R47, R46, 0xffff0000, RZ, 0xc0, !PT ;  /* 0xffff00002e2f7812 */ /* 0x000fe200078ec0ff */
[C---:B------:R-:W-:Y:S01]  /*8cd0*/  IMAD.U32 R46, R50.reuse, 0x10000, RZ ;  /* 0x00010000322e7824 */ /* 0x040fe200078e00ff */
[----:B------:R-:W-:Y:S01]  /*8ce0*/  LOP3.LUT R50, R50, 0xffff0000, RZ, 0xc0, !PT ;  /* 0xffff000032327812 */ /* 0x000fe200078ec0ff */
[----:B------:R-:W-:-:S02]  /*8cf0*/  IMAD.U32 R49, R226, 0x10000, RZ ;  /* 0x00010000e2317824 */ /* 0x000fc400078e00ff */
[----:B------:R-:W-:Y:S01]  /*8d00*/  FFMA.FTZ R227, R58, R227, R67 ;  /* 0x000000e33ae37223 */ /* 0x000fe20000010043 */
[----:B------:R-:W-:Y:S01]  /*8d10*/  LOP3.LUT R226, R226, 0xffff0000, RZ, 0xc0, !PT ;  /* 0xffff0000e2e27812 */ /* 0x000fe200078ec0ff */
[C---:B------:R-:W-:Y:S01]  /*8d20*/  FMUL.FTZ R67, R48.reuse, R65 ;  /* 0x0000004130437220 */ /* 0x040fe20000410000 */
[----:B------:R-:W-:Y:S01]  /*8d30*/  FMUL.FTZ R77, R48, R63 ;  /* 0x0000003f304d7220 */ /* 0x000fe20000410000 */
[----:B------:R-:W-:Y:S01]  /*8d40*/  LOP3.LUT R44, R44, 0xffff0000, RZ, 0xc0, !PT ;  /* 0xffff00002c2c7812 */ /* 0x000fe200078ec0ff */
[C---:B------:R-:W-:Y:S01]  /*8d50*/  IMAD.U32 R48, R181.reuse, 0x10000, RZ ;  /* 0x00010000b5307824 */ /* 0x040fe200078e00ff */
[----:B------:R-:W-:Y:S01]  /*8d60*/  LOP3.LUT R181, R181, 0xffff0000, RZ, 0xc0, !PT ;  /* 0xffff0000b5b57812 */ /* 0x000fe200078ec0ff */
[----:B------:R-:W-:Y:S01]  /*8d70*/  FMUL.FTZ R58, R46, R49 ;  /* 0x000000312e3a7220 */ /* 0x000fe20000410000 */
[----:B------:R-:W-:Y:S01]  /*8d80*/  FMUL.FTZ R66, R50, R226 ;  /* 0x000000e232427220 */ /* 0x000fe20000410000 */
[----:B------:R-:W-:Y:S01]  /*8d90*/  FFMA.FTZ R67, R44, R63, -R67 ;  /* 0x0000003f2c437223 */ /* 0x000fe20000010843 */
[-C--:B------:R-:W-:Y:S01]  /*8da0*/  FMUL.FTZ R46, R46, R48.reuse ;  /* 0x000000302e2e7220 */ /* 0x080fe20000410000 */
[-C--:B------:R-:W-:Y:S01]  /*8db0*/  FMUL.FTZ R63, R50, R181.reuse ;  /* 0x000000b5323f7220 */ /* 0x080fe20000410000 */
[----:B------:R-:W-:Y:S01]  /*8dc0*/  FFMA.FTZ R58, R45, R48, -R58 ;  /* 0x000000302d3a7223 */ /* 0x000fe2000001083a */
[----:B------:R-:W-:Y:S01]  /*8dd0*/  FFMA.FTZ R181, R47, R181, -R66 ;  /* 0x000000b52fb57223 */ /* 0x000fe20000010842 */
[----:B------:R-:W-:Y:S01]  /*8de0*/  FFMA.FTZ R44, R44, R65, R77 ;  /* 0x000000412c2c7223 */ /* 0x000fe2000001004d */
[----:B------:R-:W-:Y:S01]  /*8df0*/  FFMA.FTZ R46, R45, R49, R46 ;  /* 0x000000312d2e7223 */ /* 0x000fe2000001002e */
[----:B------:R-:W-:Y:S01]  /*8e00*/  FFMA.FTZ R63, R47, R226, R63 ;  /* 0x000000e22f3f7223 */ /* 0x000fe2000001003f */
[----:B------:R-:W-:-:S02]  /*8e10*/  F2FP.BF16.F32.PACK_AB R62, R67, R62 ;  /* 0x0000003e433e723e */ /* 0x000fc400000010ff */
[----:B------:R-:W-:Y:S02]  /*8e20*/  F2FP.BF16.F32.PACK_AB R58, R181, R58 ;  /* 0x0000003ab53a723e */ /* 0x000fe400000010ff */
[----:B------:R-:W-:Y:S02]  /*8e30*/  F2FP.BF16.F32.PACK_AB R45, R60, R51 ;  /* 0x000000333c2d723e */ /* 0x000fe400000010ff */
[----:B------:R-:W-:Y:S01]  /*8e40*/  F2FP.BF16.F32.PACK_AB R48, R44, R57 ;  /* 0x000000392c30723e */ /* 0x000fe200000010ff */
[----:B------:R-:W-:Y:S01]  /*8e50*/  IMAD.MOV.U32 R44, RZ, RZ, R62 ;  /* 0x000000ffff2c7224 */ /* 0x000fe200078e003e */
[----:B------:R-:W-:Y:S01]  /*8e60*/  F2FP.BF16.F32.PACK_AB R50, R63, R46 ;  /* 0x0000002e3f32723e */ /* 0x000fe200000010ff */
[----:B------:R-:W-:Y:S01]  /*8e70*/  IMAD.MOV.U32 R46, RZ, RZ, R58 ;  /* 0x000000ffff2e7224 */ /* 0x000fe200078e003a */
[----:B------:R-:W-:Y:S02]  /*8e80*/  F2FP.BF16.F32.PACK_AB R47, R88, R61 ;  /* 0x0000003d582f723e */ /* 0x000fe400000010ff */
[----:B------:R-:W-:-:S02]  /*8e90*/  F2FP.BF16.F32.PACK_AB R49, R64, R59 ;  /* 0x0000003b4031723e */ /* 0x000fc400000010ff */
[----:B------:R-:W-:-:S07]  /*8ea0*/  F2FP.BF16.F32.PACK_AB R51, R227, R78 ;  /* 0x0000004ee333723e */ /* 0x000fce00000010ff */
.L_x_536:
[----:B------:R-:W-:Y:S05]  /*8eb0*/  BSYNC B2 ;  /* 0x0000000000027941 */ /* 0x000fea0003800000 */
.L_x_535:
[----:B--2---:R2:W-:Y:S04]  /*8ec0*/  STG.E.128 desc[UR36][R52.64], R44 ;  /* 0x0000002c34007986 */ /* 0x0045e8000c101d24 */
[----:B---3--:R2:W-:Y:S02]  /*8ed0*/  @!P0 STG.E.128 desc[UR36][R54.64], R48 ;  /* 0x0000003036008986 */ /* 0x0085e4000c101d24 */
.L_x_534:
[----:B------:R-:W-:Y:S05]  /*8ee0*/  BSYNC B1 ;  /* 0x0000000000017941 */ /* 0x000fea0003800000 */
.L_x_533:
[----:B------:R-:W-:Y:S01]  /*8ef0*/  ISETP.NE.AND P0, PT, R10, RZ, PT ;  /* 0x000000ff0a00720c */ /* 0x000fe20003f05270 */
[----:B------:R-:W-:-:S12]  /*8f00*/  BSSY B1, `(.L_x_537) ;  /* 0x000007e000017945 */ /* 0x000fd80003800000 */
[----:B------:R-:W-:Y:S05]  /*8f10*/  @!P0 BRA `(.L_x_538) ;  /* 0x0000000400f08947 */ /* 0x000fea0003800000 */
[----:B--2---:R-:W-:Y:S01]  /*8f20*/  SEL R44, R119, R153, !P2 ;  /* 0x00000099772c7207 */ /* 0x004fe20005000000 */
        /* <DEDUP_REMOVED lines=22> */
[-C--:B------:R-:W-:Y:S02]  /*9090*/  LEA.HI.X R53, R48, R121.reuse, R50, 0x1, P4 ;  /* 0x0000007930357211 */ /* 0x080fe400020f0c32 */
[C---:B------:R-:W-:Y:S02]  /*90a0*/  @!P0 LEA R54, P4, R46.reuse, R120, 0x1 ;  /* 0x000000782e368211 */ /* 0x040fe400078808ff */
[----:B------:R-:W-:Y:S02]  /*90b0*/  LEA R48, R47, R2, 0x1 ;  /* 0x000000022f307211 */ /* 0x000fe400078e08ff */
[----:B------:R-:W-:Y:S02]  /*90c0*/  @!P0 LEA.HI.X R55, R46, R121, R49, 0x1, P4 ;  /* 0x000000792e378211 */ /* 0x000fe400020f0c31 */
[----:B------:R-:W2:Y:S01]  /*90d0*/  LDS.128 R44, [R45+0x1c400] ;  /* 0x01c400002d2c7984 */ /* 0x000ea20000000c00 */
[----:B------:R-:W-:-:S03]  /*90e0*/  ISETP.GE.AND P4, PT, R184, R122, PT ;  /* 0x0000007ab800720c */ /* 0x000fc60003f86270 */
[----:B------:R-:W3:Y:S10]  /*90f0*/  LDS.128 R48, [R48+0x1c400] ;  /* 0x01c4000030307984 */ /* 0x000ef40000000c00 */
[----:B------:R-:W-:Y:S05]  /*9100*/  @P4 BRA `(.L_x_540) ;  /* 0x0000000400684947 */ /* 0x000fea0003800000 */
[----:B------:R-:W-:Y:S01]  /*9110*/  SHF.R.U64 R77, R72, 0x10, R73 ;  /* 0x00000010484d7819 */ /* 0x000fe20000001249 */
[----:B---3--:R-:W-:Y:S01]  /*9120*/  IMAD.U32 R62, R49, 0x10000, RZ ;  /* 0x00010000313e7824 */ /* 0x008fe200078e00ff */
[----:B------:R-:W-:Y:S01]  /*9130*/  SHF.R.U64 R72, R84, 0x10, R85 ;  /* 0x0000001054487819 */ /* 0x000fe20000001255 */
[----:B--2---:R-:W-:Y:S01]  /*9140*/  IMAD.U32 R59, R45, 0x10000, RZ ;  /* 0x000100002d3b7824 */ /* 0x004fe200078e00ff */
[----:B------:R-:W-:Y:S01]  /*9150*/  SHF.R.U32.HI R66, RZ, 0x10, R73 ;  /* 0x00000010ff427819 */ /* 0x000fe20000011649 */
[----:B------:R-:W-:Y:S01]  /*9160*/  IMAD.U32 R64, R51, 0x10000, RZ ;  /* 0x0001000033407824 */ /* 0x000fe200078e00ff */
[----:B------:R-:W-:Y:S01]  /*9170*/  SHF.R.U32.HI R84, RZ, 0x10, R85 ;  /* 0x00000010ff547819 */ /* 0x000fe20000011655 */
[----:B------:R-:W-:Y:S01]  /*9180*/  IMAD.U32 R61, R47, 0x10000, RZ ;  /* 0x000100002f3d7824 */ /* 0x000fe200078e00ff */
[----:B------:R-:W-:Y:S01]  /*9190*/  SHF.R.U64 R65, R74, 0x10, R75 ;  /* 0x000000104a417819 */ /* 0x000fe2000000124b */
[----:B------:R-:W-:Y:S01]  /*91a0*/  IMAD.U32 R57, R44, 0x10000, RZ ;  /* 0x000100002c397824 */ /* 0x000fe200078e00ff */
[----:B------:R-:W-:-:S02]  /*91b0*/  PRMT R167, R167, 0x5410, R66 ;  /* 0x00005410a7a77816 */ /* 0x000fc40000000042 */
[----:B------:R-:W-:Y:S02]  /*91c0*/  PRMT R179, R179, 0x5410, R84 ;  /* 0x00005410b3b37816 */ /* 0x000fe40000000054 */
[----:B------:R-:W-:Y:S02]  /*91d0*/  SHF.R.U32.HI R74, RZ, 0x10, R75 ;  /* 0x00000010ff4a7819 */ /* 0x000fe4000001164b */
[----:B------:R-:W-:Y:S01]  /*91e0*/  PRMT R164, R164, 0x5410, R65 ;  /* 0x00005410a4a47816 */ /* 0x000fe20000000041 */
[----:B------:R-:W-:Y:S01]  /*91f0*/  IMAD.U32 R66, R179, 0x10000, RZ ;  /* 0x00010000b3427824 */ /* 0x000fe200078e00ff */
[--C-:B------:R-:W-:Y:S01]  /*9200*/  SHF.R.U64 R67, R86, 0x10, R87.reuse ;  /* 0x0000001056437819 */ /* 0x100fe20000001257 */
[----:B------:R-:W-:Y:S01]  /*9210*/  IMAD.U32 R65, R167, 0x10000, RZ ;  /* 0x00010000a7417824 */ /* 0x000fe200078e00ff */
[----:B------:R-:W-:Y:S02]  /*9220*/  SHF.R.U32.HI R86, RZ, 0x10, R87 ;  /* 0x00000010ff567819 */ /* 0x000fe40000011657 */
[----:B------:R-:W-:Y:S01]  /*9230*/  PRMT R165, R165, 0x5410, R74 ;  /* 0x00005410a5a57816 */ /* 0x000fe2000000004a */
[CC--:B------:R-:W-:Y:S01]  /*9240*/  FMUL.FTZ R74, R62.reuse, R65.reuse ;  /* 0x000000413e4a7220 */ /* 0x0c0fe20000410000 */
[----:B------:R-:W-:Y:S01]  /*9250*/  PRMT R171, R171, 0x5410, R72 ;  /* 0x00005410abab7816 */ /* 0x000fe20000000048 */
[-C--:B------:R-:W-:Y:S01]  /*9260*/  FMUL.FTZ R72, R62, R66.reuse ;  /* 0x000000423e487220 */ /* 0x080fe20000410000 */
[----:B------:R-:W-:Y:S01]  /*9270*/  PRMT R169, R169, 0x5410, R86 ;  /* 0x00005410a9a97816 */ /* 0x000fe20000000056 */
[----:B------:R-:W-:Y:S01]  /*9280*/  FFMA.FTZ R74, R59, R66, R74 ;  /* 0x000000423b4a7223 */ /* 0x000fe2000001004a */
[----:B------:R-:W-:Y:S01]  /*9290*/  LOP3.LUT R63, R49, 0xffff0000, RZ, 0xc0, !PT ;  /* 0xffff0000313f7812 */ /* 0x000fe200078ec0ff */
[----:B------:R-:W-:Y:S01]  /*92a0*/  FFMA.FTZ R72, R59, R65, -R72 ;  /* 0x000000413b487223 */ /* 0x000fe20000010848 */
[----:B------:R-:W-:Y:S01]  /*92b0*/  LOP3.LUT R179, R179, 0xffff0000, RZ, 0xc0, !PT ;  /* 0xffff0000b3b37812 */ /* 0x000fe200078ec0ff */
[----:B------:R-:W-:Y:S01]  /*92c0*/  IMAD.U32 R59, R165, 0x10000, RZ ;  /* 0x00010000a53b7824 */ /* 0x000fe200078e00ff */
[----:B------:R-:W-:Y:S01]  /*92d0*/  LOP3.LUT R167, R167, 0xffff0000, RZ, 0xc0, !PT ;  /* 0xffff0000a7a77812 */ /* 0x000fe200078ec0ff */
[----:B------:R-:W-:Y:S01]  /*92e0*/  IMAD.U32 R62, R169, 0x10000, RZ ;  /* 0x00010000a93e7824 */ /* 0x000fe200078e00ff */
[----:B------:R-:W-:Y:S01]  /*92f0*/  PRMT R168, R168, 0x5410, R67 ;  /* 0x00005410a8a87816 */ /* 0x000fe20000000043 */
[----:B------:R-:W-:Y:S01]  /*9300*/  FMUL.FTZ R65, R63, R179 ;  /* 0x000000b33f417220 */ /* 0x000fe20000410000 */
[----:B------:R-:W-:Y:S01]  /*9310*/  LOP3.LUT R60, R45, 0xffff0000, RZ, 0xc0, !PT ;  /* 0xffff00002d3c7812 */ /* 0x000fe200078ec0ff */
[----:B------:R-:W-:Y:S01]  /*9320*/  FMUL.FTZ R67, R64, R59 ;  /* 0x0000003b40437220 */ /* 0x000fe20000410000 */
[----:B------:R-:W-:Y:S01]  /*9330*/  PRMT R166, R166, 0x5410, R77 ;  /* 0x00005410a6a67816 */ /* 0x000fe2000000004d */
[----:B------:R-:W-:Y:S01]  /*9340*/  FMUL.FTZ R63, R63, R167 ;  /* 0x000000a73f3f7220 */ /* 0x000fe20000410000 */
[----:B------:R-:W-:Y:S01]  /*9350*/  LOP3.LUT R51, R51, 0xffff0000, RZ, 0xc0, !PT ;  /* 0xffff000033337812 */ /* 0x000fe200078ec0ff */
[-C--:B------:R-:W-:Y:S01]  /*9360*/  FMUL.FTZ R66, R64, R62.reuse ;  /* 0x0000003e40427220 */ /* 0x080fe20000410000 */
[----:B------:R-:W-:Y:S01]  /*9370*/  LOP3.LUT R169, R169, 0xffff0000, RZ, 0xc0, !PT ;  /* 0xffff0000a9a97812 */ /* 0x000fe200078ec0ff */
[----:B------:R-:W-:Y:S01]  /*9380*/  FFMA.FTZ R67, R61, R62, R67 ;  /* 0x0000003e3d437223 */ /* 0x000fe20000010043 */
[----:B------:R-:W-:Y:S01]  /*9390*/  LOP3.LUT R165, R165, 0xffff0000, RZ, 0xc0, !PT ;  /* 0xffff0000a5a57812 */ /* 0x000fe200078ec0ff */
[----:B------:R-:W-:-:S02]  /*93a0*/  IMAD.U32 R49, R48, 0x10000, RZ ;  /* 0x0001000030317824 */ /* 0x000fc400078e00ff */
[C---:B------:R-:W-:Y:S01]  /*93b0*/  FFMA.FTZ R65, R60.reuse, R167, -R65 ;  /* 0x000000a73c417223 */ /* 0x040fe20000010841 */
[----:B------:R-:W-:Y:S01]  /*93c0*/  FFMA.FTZ R63, R60, R179, R63 ;  /* 0x000000b33c3f7223 */ /* 0x000fe2000001003f */
[----:B------:R-:W-:Y:S02]  /*93d0*/  IMAD.U32 R62, R171, 0x10000, RZ ;  /* 0x00010000ab3e7824 */ /* 0x000fe400078e00ff */
[----:B------:R-:W-:Y:S01]  /*93e0*/  FFMA.FTZ R66, R61, R59, -R66 ;  /* 0x0000003b3d427223 */ /* 0x000fe20000010842 */
[----:B------:R-:W-:Y:S01]  /*93f0*/  IMAD.U32 R60, R166, 0x10000, RZ ;  /* 0x00010000a63c7824 */ /* 0x000fe200078e00ff */
[----:B------:R-:W-:Y:S01]  /*9400*/  LOP3.LUT R58, R47, 0xffff0000, RZ, 0xc0, !PT ;  /* 0xffff00002f3a7812 */ /* 0x000fe200078ec0ff */
[C---:B------:R-:W-:Y:S01]  /*9410*/  FMUL.FTZ R59, R51.reuse, R169 ;  /* 0x000000a9333b7220 */ /* 0x040fe20000410000 */
[----:B------:R-:W-:Y:S01]  /*9420*/  LOP3.LUT R48, R48, 0xffff0000, RZ, 0xc0, !PT ;  /* 0xffff000030307812 */ /* 0x000fe200078ec0ff */
[-C--:B------:R-:W-:Y:S01]  /*9430*/  FMUL.FTZ R51, R51, R165.reuse ;  /* 0x000000a533337220 */ /* 0x080fe20000410000 */
[----:B------:R-:W-:Y:S01]  /*9440*/  LOP3.LUT R171, R171, 0xffff0000, RZ, 0xc0, !PT ;  /* 0xffff0000abab7812 */ /* 0x000fe200078ec0ff */
[C---:B------:R-:W-:Y:S01]  /*9450*/  FMUL.FTZ R64, R49.reuse, R62 ;  /* 0x0000003e31407220 */ /* 0x040fe20000410000 */
[----:B------:R-:W-:Y:S01]  /*9460*/  LOP3.LUT R166, R166, 0xffff0000, RZ, 0xc0, !PT ;  /* 0xffff0000a6a67812 */ /* 0x000fe200078ec0ff */
[-C--:B------:R-:W-:Y:S01]  /*9470*/  FMUL.FTZ R49, R49, R60.reuse ;  /* 0x0000003c31317220 */ /* 0x080fe20000410000 */
[----:B------:R-:W-:Y:S01]  /*9480*/  LOP3.LUT R45, R44, 0xffff0000, RZ, 0xc0, !PT ;  /* 0xffff00002c2d7812 */ /* 0x000fe200078ec0ff */
[C---:B------:R-:W-:Y:S01]  /*9490*/  FFMA.FTZ R165, R58.reuse, R165, -R59 ;  /* 0x000000a53aa57223 */ /* 0x040fe2000001083b */
[----:B------:R-:W-:Y:S01]  /*94a0*/  FFMA.FTZ R76, R58, R169, R51 ;  /* 0x000000a93a4c7223 */ /* 0x000fe20000010033 */
[----:B------:R-:W-:Y:S01]  /*94b0*/  FFMA.FTZ R64, R57, R60, -R64 ;  /* 0x0000003c39407223 */ /* 0x000fe20000010840 */
[----:B------:R-:W-:-:S02]  /*94c0*/  IMAD.U32 R47, R50, 0x10000, RZ ;  /* 0x00010000322f7824 */ /* 0x000fc400078e00ff */
[C---:B------:R-:W-:Y:S01]  /*94d0*/  FMUL.FTZ R58, R48.reuse, R171 ;  /* 0x000000ab303a7220 */ /* 0x040fe20000410000 */
[----:B------:R-:W-:Y:S01]  /*94e0*/  FFMA.FTZ R62, R57, R62, R49 ;  /* 0x0000003e393e7223 */ /* 0x000fe20000010031 */
[-C--:B------:R-:W-:Y:S01]  /*94f0*/  FMUL.FTZ R60, R48, R166.reuse ;  /* 0x000000a6303c7220 */ /* 0x080fe20000410000 */
[----:B------:R-:W-:Y:S01]  /*9500*/  LOP3.LUT R50, R50, 0xffff0000, RZ, 0xc0, !PT ;  /* 0xffff000032327812 */ /* 0x000fe200078ec0ff */
[C---:B------:R-:W-:Y:S01]  /*9510*/  IMAD.U32 R51, R168.reuse, 0x10000, RZ ;  /* 0x00010000a8337824 */ /* 0x040fe200078e00ff */
[----:B------:R-:W-:Y:S01]  /*9520*/  LOP3.LUT R57, R168, 0xffff0000, RZ, 0xc0, !PT ;  /* 0xffff0000a8397812 */ /* 0x000fe200078ec0ff */
[C---:B------:R-:W-:Y:S01]  /*9530*/  IMAD.U32 R48, R164.reuse, 0x10000, RZ ;  /* 0x00010000a4307824 */ /* 0x040fe200078e00ff */
[----:B------:R-:W-:Y:S01]  /*9540*/  LOP3.LUT R49, R164, 0xffff0000, RZ, 0xc0, !PT ;  /* 0xffff0000a4317812 */ /* 0x000fe200078ec0ff */
[C---:B------:R-:W-:Y:S02]  /*9550*/  IMAD.U32 R44, R46.reuse, 0x10000, RZ ;  /* 0x000100002e2c7824 */ /* 0x040fe400078e00ff */
[----:B------:R-:W-:Y:S01]  /*9560*/  FFMA.FTZ R59, R45, R166, -R58 ;  /* 0x000000a62d3b7223 */ /* 0x000fe2000001083a */
[----:B------:R-:W-:Y:S01]  /*9570*/  LOP3.LUT R46, R46, 0xffff0000, RZ, 0xc0, !PT ;  /* 0xffff00002e2e7812 */ /* 0x000fe200078ec0ff */
[C---:B------:R-:W-:Y:S01]  /*9580*/  FMUL.FTZ R61, R47.reuse, R51 ;  /* 0x000000332f3d7220 */ /* 0x040fe20000410000 */
[-C--:B------:R-:W-:Y:S01]  /*9590*/  FMUL.FTZ R58, R47, R48.reuse ;  /* 0x000000302f3a7220 */ /* 0x080fe20000410000 */
[C---:B------:R-:W-:Y:S01]  /*95a0*/  FMUL.FTZ R47, R50.reuse, R57 ;  /* 0x00000039322f7220 */ /* 0x040fe20000410000 */
[----:B------:R-:W-:Y:S01]  /*95b0*/  FMUL.FTZ R50, R50, R49 ;  /* 0x0000003132327220 */ /* 0x000fe20000410000 */
[C---:B------:R-:W-:Y:S01]  /*95c0*/  FFMA.FTZ R61, R44.reuse, R48, -R61 ;  /* 0x000000302c3d7223 */ /* 0x040fe2000001083d */
[----:B------:R-:W-:Y:S01]  /*95d0*/  FFMA.FTZ R58, R44, R51, R58 ;  /* 0x000000332c3a7223 */ /* 0x000fe2000001003a */
        /* <DEDUP_REMOVED lines=8> */
[----:B------:R-:W-:Y:S01]  /*9660*/  IMAD.MOV.U32 R44, RZ, RZ, R64 ;  /* 0x000000ffff2c7224 */ /* 0x000fe200078e0040 */
[----:B------:R-:W-:Y:S02]  /*9670*/  F2FP.BF16.F32.PACK_AB R47, R165, R66 ;  /* 0x00000042a52f723e */ /* 0x000fe400000010ff */
[----:B------:R-:W-:Y:S02]  /*9680*/  F2FP.BF16.F32.PACK_AB R49, R63, R74 ;  /* 0x0000004a3f31723e */ /* 0x000fe400000010ff */
[----:B------:R-:W-:-:S02]  /*9690*/  F2FP.BF16.F32.PACK_AB R51, R76, R67 ;  /* 0x000000434c33723e */ /* 0x000fc400000010ff */
[----:B------:R-:W-:-:S07]  /*96a0*/  F2FP.BF16.F32.PACK_AB R50, R57, R58 ;  /* 0x0000003a3932723e */ /* 0x000fce00000010ff */
.L_x_540:
[----:B------:R-:W-:Y:S05]  /*96b0*/  BSYNC B2 ;  /* 0x0000000000027941 */ /* 0x000fea0003800000 */
.L_x_539:
[----:B--2---:R2:W-:Y:S04]  /*96c0*/  STG.E.128 desc[UR36][R52.64], R44 ;  /* 0x0000002c34007986 */ /* 0x0045e8000c101d24 */
[----:B---3--:R2:W-:Y:S02]  /*96d0*/  @!P0 STG.E.128 desc[UR36][R54.64], R48 ;  /* 0x0000003036008986 */ /* 0x0085e4000c101d24 */
.L_x_538:
[----:B------:R-:W-:Y:S05]  /*96e0*/  BSYNC B1 ;  /* 0x0000000000017941 */ /* 0x000fea0003800000 */
.L_x_537:
[----:B------:R-:W-:-:S13]  /*96f0*/  ISETP.NE.AND P0, PT, R9, RZ, PT ;  /* 0x000000ff0900720c */ /* 0x000fda0003f05270 */
[----:B------:R-:W-:Y:S05]  /*9700*/  @!P0 BRA `(.L_x_491) ;  /* 0x0000000800d08947 */ /* 0x000fea0003800000 */
[----:B------:R-:W-:Y:S01]  /*9710*/  ISETP.NE.AND P4, PT, R103, RZ, PT ;  /* 0x000000ff6700720c */ /* 0x000fe20003f85270 */
[----:B------:R-:W-:Y:S03]  /*9720*/  BSSY B1, `(.L_x_541) ;  /* 0x0000073000017945 */ /* 0x000fe60003800000 */
[----:B------:R-:W-:Y:S02]  /*9730*/  SEL R153, R119, R153, !P4 ;  /* 0x0000009977997207 */ /* 0x000fe40006000000 */
[----:B--234-:R-:W-:Y:S02]  /*9740*/  IADD3 R53, P0, P4, R104, R132, R15 ;  /* 0x0000008468357210 */ /* 0x01cfe40007c1e00f */
[----:B------:R-:W-:Y:S02]  /*9750*/  SHF.R.S32.HI R44, RZ, 0x1f, R153 ;  /* 0x0000001fff2c7819 */ /* 0x000fe40000011499 */
[----:B------:R-:W-:-:S02]  /*9760*/  IADD3.X R58, R101, R56, R11, P0, P4 ;  /* 0x00000038653a7210 */ /* 0x000fc400007e840b */
[----:B------:R-:W-:Y:S02]  /*9770*/  LEA.HI R153, R44, R153, RZ, 0x4 ;  /* 0x000000992c997211 */ /* 0x000fe400078f20ff */
[----:B------:R-:W-:Y:S02]  /*9780*/  ISETP.GE.AND P4, PT, R185, R122, PT ;  /* 0x0000007ab900720c */ /* 0x000fe40003f86270 */
[----:B------:R-:W-:Y:S02]  /*9790*/  LEA.HI.SX32 R153, R153, R20, 0x1c ;  /* 0x0000001499997211 */ /* 0x000fe400078fe2ff */
[----:B------:R-:W-:Y:S02]  /*97a0*/  LEA R52, P0, R53, R120, 0x1 ;  /* 0x0000007835347211 */ /* 0x000fe400078008ff */
[----:B------:R-:W-:Y:S02]  /*97b0*/  SHF.R.S32.HI R44, RZ, 0x1f, R153 ;  /* 0x0000001fff2c7819 */ /* 0x000fe40000011499 */
[----:B------:R-:W-:-:S02]  /*97c0*/  SHF.L.U32 R54, R153, 0x3, RZ ;  /* 0x0000000399367819 */ /* 0x000fc400000006ff */
[----:B------:R-:W-:Y:S02]  /*97d0*/  LEA.HI R44, R44, R153, RZ, 0x3 ;  /* 0x000000992c2c7211 */ /* 0x000fe400078f18ff */
[----:B------:R-:W-:Y:S02]  /*97e0*/  LOP3.LUT R45, R187, 0x38, R54, 0xf8, !PT ;  /* 0x00000038bb2d7812 */ /* 0x000fe400078ef836 */
[----:B------:R-:W-:Y:S01]  /*97f0*/  LEA.HI.X R53, R53, R121, R58, 0x1, P0 ;  /* 0x0000007935357211 */ /* 0x000fe200000f0c3a */
[----:B------:R-:W-:Y:S01]  /*9800*/  IMAD.SHL.U32 R46, R44, 0x400, RZ ;  /* 0x000004002c2e7824 */ /* 0x000fe200078e00ff */
[----:B------:R-:W-:Y:S01]  /*9810*/  LOP3.LUT R44, R45, R218, RZ, 0x3c, !PT ;  /* 0x000000da2d2c7212 */ /* 0x000fe200078e3cff */
[----:B------:R-:W-:-:S03]  /*9820*/  IMAD R45, R18, 0x6000, R135 ;  /* 0x00006000122d7824 */ /* 0x000fc600078e0287 */
[----:B------:R-:W-:Y:S01]  /*9830*/  LOP3.LUT R46, R46, 0x7fffe000, RZ, 0xc0, !PT ;  /* 0x7fffe0002e2e7812 */ /* 0x000fe200078ec0ff */
[----:B------:R-:W-:-:S03]  /*9840*/  IMAD R45, R45, 0x2, R2 ;  /* 0x000000022d2d7824 */ /* 0x000fc600078e0202 */
[----:B------:R-:W-:-:S05]  /*9850*/  IADD3 R47, R44, R46, R193 ;  /* 0x0000002e2c2f7210 */ /* 0x000fca0007ffe0c1 */
[----:B------:R-:W-:-:S04]  /*9860*/  IMAD R47, R18, 0x6000, R47 ;  /* 0x00006000122f7824 */ /* 0x000fc800078e022f */
[----:B------:R-:W-:Y:S02]  /*9870*/  IMAD R48, R47, 0x2, R2 ;  /* 0x000000022f307824 */ /* 0x000fe400078e0202 */
[----:B------:R-:W2:Y:S04]  /*9880*/  LDS.128 R44, [R45+0x1c400] ;  /* 0x01c400002d2c7984 */ /* 0x000ea80000000c00 */
[----:B------:R-:W3:Y:S01]  /*9890*/  LDS.128 R48, [R48+0x1c400] ;  /* 0x01c4000030307984 */ /* 0x000ee20000000c00 */
[----:B------:R-:W-:Y:S05]  /*98a0*/  @P4 BRA `(.L_x_542) ;  /* 0x0000000400684947 */ /* 0x000fea0003800000 */
[--C-:B------:R-:W-:Y:S01]  /*98b0*/  SHF.R.U64 R73, R68, 0x10, R69.reuse ;  /* 0x0000001044497819 */ /* 0x100fe20000001245 */
[----:B---3--:R-:W-:Y:S01]  /*98c0*/  IMAD.U32 R60, R49, 0x10000, RZ ;  /* 0x00010000313c7824 */ /* 0x008fe200078e00ff */
[----:B------:R-:W-:Y:S01]  /*98d0*/  SHF.R.U32.HI R68, RZ, 0x10, R69 ;  /* 0x00000010ff447819 */ /* 0x000fe20000011645 */
[----:B--2---:R-:W-:Y:S01]  /*98e0*/  IMAD.U32 R55, R45, 0x10000, RZ ;  /* 0x000100002d377824 */ /* 0x004fe200078e00ff */
[--C-:B------:R-:W-:Y:S01]  /*98f0*/  SHF.R.U64 R69, R80, 0x10, R81.reuse ;  /* 0x0000001050457819 */ /* 0x100fe20000001251 */
[----:B------:R-:W-:Y:S01]  /*9900*/  IMAD.U32 R62, R51, 0x10000, RZ ;  /* 0x00010000333e7824 */ /* 0x000fe200078e00ff */
[----:B------:R-:W-:Y:S01]  /*9910*/  SHF.R.U32.HI R80, RZ, 0x10, R81 ;  /* 0x00000010ff507819 */ /* 0x000fe20000011651 */
[----:B------:R-:W-:Y:S01]  /*9920*/  IMAD.U32 R58, R48, 0x10000, RZ ;  /* 0x00010000303a7824 */ /* 0x000fe200078e00ff */
[----:B------:R-:W-:Y:S02]  /*9930*/  SHF.R.U64 R65, R70, 0x10, R71 ;  /* 0x0000001046417819 */ /* 0x000fe40000001247 */
[----:B------:R-:W-:-:S02]  /*9940*/  PRMT R163, R163, 0x5410, R80 ;  /* 0x00005410a3a37816 */ /* 0x000fc40000000050 */
[----:B------:R-:W-:Y:S02]  /*9950*/  PRMT R159, R159, 0x5410, R68 ;  /* 0x000054109f9f7816 */ /* 0x000fe40000000044 */
[----:B------:R-:W-:Y:S02]  /*9960*/  SHF.R.U64 R67, R82, 0x10, R83 ;  /* 0x0000001052437819 */ /* 0x000fe40000001253 */
[----:B------:R-:W-:Y:S01]  /*9970*/  PRMT R156, R156, 0x5410, R65 ;  /* 0x000054109c9c7816 */ /* 0x000fe20000000041 */
[----:B------:R-:W-:Y:S01]  /*9980*/  IMAD.U32 R65, R163, 0x10000, RZ ;  /* 0x00010000a3417824 */ /* 0x000fe200078e00ff */
[----:B------:R-:W-:Y:S01]  /*9990*/  SHF.R.U32.HI R70, RZ, 0x10, R71 ;  /* 0x00000010ff467819 */ /* 0x000fe20000011647 */
[----:B------:R-:W-:Y:S01]  /*99a0*/  IMAD.U32 R64, R159, 0x10000, RZ ;  /* 0x000100009f407824 */ /* 0x000fe200078e00ff */
[----:B------:R-:W-:Y:S01]  /*99b0*/  SHF.R.U32.HI R82, RZ, 0x10, R83 ;  /* 0x00000010ff527819 */ /* 0x000fe20000011653 */
[----:B------:R-:W-:Y:S01]  /*99c0*/  FMUL.FTZ R68, R60, R65 ;  /* 0x000000413c447220 */ /* 0x000fe20000410000 */
[----:B------:R-:W-:-:S02]  /*99d0*/  LOP3.LUT R61, R49, 0xffff0000, RZ, 0xc0, !PT ;  /* 0xffff0000313d7812 */ /* 0x000fc400078ec0ff */
[----:B------:R-:W-:Y:S01]  /*99e0*/  PRMT R157, R157, 0x5410, R70 ;  /* 0x000054109d9d7816 */ /* 0x000fe20000000046 */
[-C--:B------:R-:W-:Y:S01]  /*99f0*/  FMUL.FTZ R70, R60, R64.reuse ;  /* 0x000000403c467220 */ /* 0x080fe20000410000 */
[----:B------:R-:W-:Y:S01]  /*9a00*/  PRMT R161, R161, 0x5410, R82 ;  /* 0x00005410a1a17816 */ /* 0x000fe20000000052 */
[----:B------:R-:W-:Y:S01]  /*9a10*/  FFMA.FTZ R68, R55, R64, -R68 ;  /* 0x0000004037447223 */ /* 0x000fe20000010844 */
[----:B------:R-:W-:Y:S01]  /*9a20*/  LOP3.LUT R66, R163, 0xffff0000, RZ, 0xc0, !PT ;  /* 0xffff0000a3427812 */ /* 0x000fe200078ec0ff */
[----:B------:R-:W-:Y:S01]  /*9a30*/  FFMA.FTZ R70, R55, R65, R70 ;  /* 0x0000004137467223 */ /* 0x000fe20000010046 */
[----:B------:R-:W-:Y:S01]  /*9a40*/  LOP3.LUT R60, R159, 0xffff0000, RZ, 0xc0, !PT ;  /* 0xffff00009f3c7812 */ /* 0x000fe200078ec0ff */
[----:B------:R-:W-:Y:S01]  /*9a50*/  IMAD.U32 R55, R157, 0x10000, RZ ;  /* 0x000100009d377824 */ /* 0x000fe200078e00ff */
[----:B------:R-:W-:Y:S01]  /*9a60*/  LOP3.LUT R57, R45, 0xffff0000, RZ, 0xc0, !PT ;  /* 0xffff00002d397812 */ /* 0x000fe200078ec0ff */
[----:B------:R-:W-:Y:S01]  /*9a70*/  FMUL.FTZ R64, R61, R66 ;  /* 0x000000423d407220 */ /* 0x000fe20000410000 */
[----:B------:R-:W-:Y:S01]  /*9a80*/  PRMT R160, R160, 0x5410, R67 ;  /* 0x00005410a0a07816 */ /* 0x000fe20000000043 */
[----:B------:R-:W-:Y:S01]  /*9a90*/  IMAD.U32 R67, R161, 0x10000, RZ ;  /* 0x00010000a1437824 */ /* 0x000fe200078e00ff */
[----:B------:R-:W-:Y:S01]  /*9aa0*/  LOP3.LUT R59, R48, 0xffff0000, RZ, 0xc0, !PT ;  /* 0xffff0000303b7812 */ /* 0x000fe200078ec0ff */
[----:B------:R-:W-:Y:S01]  /*9ab0*/  FMUL.FTZ R72, R61, R60 ;  /* 0x0000003c3d487220 */ /* 0x000fe20000410000 */
[----:B------:R-:W-:Y:S01]  /*9ac0*/  PRMT R162, R162, 0x5410, R69 ;  /* 0x00005410a2a27816 */ /* 0x000fe20000000045 */
[----:B------:R-:W-:-:S02]  /*9ad0*/  IMAD.U32 R48, R47, 0x10000, RZ ;  /* 0x000100002f307824 */ /* 0x000fc400078e00ff */
[----:B------:R-:W-:Y:S01]  /*9ae0*/  FFMA.FTZ R61, R57, R60, -R64 ;  /* 0x0000003c393d7223 */ /* 0x000fe20000010840 */
[C---:B------:R-:W-:Y:S01]  /*9af0*/  FMUL.FTZ R69, R62.reuse, R67 ;  /* 0x000000433e457220 */ /* 0x040fe20000410000 */
[----:B------:R-:W-:Y:S01]  /*9b00*/  LOP3.LUT R63, R51, 0xffff0000, RZ, 0xc0, !PT ;  /* 0xffff0000333f7812 */ /* 0x000fe200078ec0ff */
[-C--:B------:R-:W-:Y:S01]  /*9b10*/  FMUL.FTZ R62, R62, R55.reuse ;  /* 0x000000373e3e7220 */ /* 0x080fe20000410000 */
[----:B------:R-:W-:Y:S01]  /*9b20*/  LOP3.LUT R64, R161, 0xffff0000, RZ, 0xc0, !PT ;  /* 0xffff0000a1407812 */ /* 0x000fe200078ec0ff */
[----:B------:R-:W-:Y:S01]  /*9b30*/  FFMA.FTZ R69, R48, R55, -R69 ;  /* 0x0000003730457223 */ /* 0x000fe20000010845 */
[----:B------:R-:W-:Y:S01]  /*9b40*/  LOP3.LUT R60, R157, 0xffff0000, RZ, 0xc0, !PT ;  /* 0xffff00009d3c7812 */ /* 0x000fe200078ec0ff */
[----:B------:R-:W-:Y:S01]  /*9b50*/  FFMA.FTZ R65, R57, R66, R72 ;  /* 0x0000004239417223 */ /* 0x000fe20000010048 */
[----:B------:R-:W-:Y:S01]  /*9b60*/  PRMT R158, R158, 0x5410, R73 ;  /* 0x000054109e9e7816 */ /* 0x000fe20000000049 */
[----:B------:R-:W-:Y:S01]  /*9b70*/  FFMA.FTZ R67, R48, R67, R62 ;  /* 0x0000004330437223 */ /* 0x000fe2000001003e */
[----:B------:R-:W-:Y:S01]  /*9b80*/  LOP3.LUT R49, R47, 0xffff0000, RZ, 0xc0, !PT ;  /* 0xffff00002f317812 */ /* 0x000fe200078ec0ff */
[----:B------:R-:W-:-:S02]  /*9b90*/  IMAD.U32 R55, R162, 0x10000, RZ ;  /* 0x00010000a2377824 */ /* 0x000fc400078e00ff */
[C---:B------:R-:W-:Y:S01]  /*9ba0*/  FMUL.FTZ R62, R63.reuse, R64 ;  /* 0x000000403f3e7220 */ /* 0x040fe20000410000 */
[-C--:B------:R-:W-:Y:S01]  /*9bb0*/  FMUL.FTZ R72, R63, R60.reuse ;  /* 0x0000003c3f487220 */ /* 0x080fe20000410000 */
[----:B------:R-:W-:Y:S01]  /*9bc0*/  LOP3.LUT R162, R162, 0xffff0000, RZ, 0xc0, !PT ;  /* 0xffff0000a2a27812 */ /* 0x000fe200078ec0ff */
[----:B------:R-:W-:Y:S02]  /*9bd0*/  IMAD.U32 R48, R158, 0x10000, RZ ;  /* 0x000100009e307824 */ /* 0x000fe400078e00ff */
[C---:B------:R-:W-:Y:S01]  /*9be0*/  FFMA.FTZ R66, R49.reuse, R60, -R62 ;  /* 0x0000003c31427223 */ /* 0x040fe2000001083e */
[C---:B------:R-:W-:Y:S01]  /*9bf0*/  IMAD.U32 R45, R44.reuse, 0x10000, RZ ;  /* 0x000100002c2d7824 */ /* 0x040fe200078e00ff */
[----:B------:R-:W-:Y:S01]  /*9c00*/  LOP3.LUT R44, R44, 0xffff0000, RZ, 0xc0, !PT ;  /* 0xffff00002c2c7812 */ /* 0x000fe200078ec0ff */
[----:B------:R-:W-:Y:S01]  /*9c10*/  FFMA.FTZ R72, R49, R64, R72 ;  /* 0x0000004031487223 */ /* 0x000fe20000010048 */
[----:B------:R-:W-:Y:S01]  /*9c20*/  LOP3.LUT R158, R158, 0xffff0000, RZ, 0xc0, !PT ;  /* 0xffff00009e9e7812 */ /* 0x000fe200078ec0ff */
[CC--:B------:R-:W-:Y:S01]  /*9c30*/  FMUL.FTZ R60, R58.reuse, R55.reuse ;  /* 0x000000373a3c7220 */ /* 0x0c0fe20000410000 */
[----:B------:R-:W-:Y:S01]  /*9c40*/  FMUL.FTZ R49, R59, R162 ;  /* 0x000000a23b317220 */ /* 0x000fe20000410000 */
[----:B------:R-:W-:Y:S01]  /*9c50*/  FMUL.FTZ R58, R58, R48 ;  /* 0x000000303a3a7220 */ /* 0x000fe20000410000 */
[C---:B------:R-:W-:Y:S01]  /*9c60*/  IMAD.U32 R51, R50.reuse, 0x10000, RZ ;  /* 0x0001000032337824 */ /* 0x040fe200078e00ff */
[----:B------:R-:W-:Y:S01]  /*9c70*/  LOP3.LUT R50, R50, 0xffff0000, RZ, 0xc0, !PT ;  /* 0xffff000032327812 */ /* 0x000fe200078ec0ff */
[----:B------:R-:W-:Y:S01]  /*9c80*/  FFMA.FTZ R57, R44, R158, -R49 ;  /* 0x0000009e2c397223 */ /* 0x000fe20000010831 */
[C---:B------:R-:W-:Y:S01]  /*9c90*/  FFMA.FTZ R60, R45.reuse, R48, -R60 ;  /* 0x000000302d3c7223 */ /* 0x040fe2000001083c */
[----:B------:R-:W-:Y:S01]  /*9ca0*/  FFMA.FTZ R55, R45, R55, R58 ;  /* 0x000000372d377223 */ /* 0x000fe2000001003a */
[----:B------:R-:W-:Y:S01]  /*9cb0*/  FMUL.FTZ R59, R59, R158 ;  /* 0x0000009e3b3b7220 */ /* 0x000fe20000410000 */
[C---:B------:R-:W-:Y:S01]  /*9cc0*/  LOP3.LUT R49, R160.reuse, 0xffff0000, RZ, 0xc0, !PT ;  /* 0xffff0000a0317812 */ /* 0x040fe200078ec0ff */
[----:B------:R-:W-:Y:S01]  /*9cd0*/  IMAD.U32 R58, R160, 0x10000, RZ ;  /* 0x00010000a03a7824 */ /* 0x000fe200078e00ff */
[----:B------:R-:W-:Y:S01]  /*9ce0*/  SHF.L.U32 R48, R156, 0x10, RZ ;  /* 0x000000109c307819 */ /* 0x000fe200000006ff */
[----:B------:R-:W-:Y:S01]  /*9cf0*/  IMAD.U32 R47, R46, 0x10000, RZ ;  /* 0x000100002e2f7824 */ /* 0x000fe200078e00ff */
[----:B------:R-:W-:Y:S01]  /*9d00*/  LOP3.LUT R45, R156, 0xffff0000, RZ, 0xc0, !PT ;  /* 0xffff00009c2d7812 */ /* 0x000fe200078ec0ff */
[----:B------:R-:W-:Y:S01]  /*9d10*/  FFMA.FTZ R44, R44, R162, R59 ;  /* 0x000000a22c2c7223 */ /* 0x000fe2000001003b */
[----:B------:R-:W-:Y:S01]  /*9d20*/  LOP3.LUT R46, R46, 0xffff0000, RZ, 0xc0, !PT ;  /* 0xffff00002e2e7812 */ /* 0x000fe200078ec0ff */
[C---:B------:R-:W-:Y:S01]  /*9d30*/  FMUL.FTZ R62, R51.reuse, R58 ;  /* 0x0000003a333e7220 */ /* 0x040fe20000410000 */
        /* <DEDUP_REMOVED lines=17> */
.L_x_542:
[----:B------:R-:W-:Y:S05]  /*9e50*/  BSYNC B1 ;  /* 0x0000000000017941 */ /* 0x000fea0003800000 */
.L_x_541:
[----:B--2---:R2:W-:Y:S01]  /*9e60*/  STG.E.128 desc[UR36][R52.64], R44 ;  /* 0x0000002c34007986 */ /* 0x0045e2000c101d24 */
[----:B------:R-:W-:-:S13]  /*9e70*/  ISETP.GE.AND P0, PT, R54, R151, PT ;  /* 0x000000973600720c */ /* 0x000fda0003f06270 */
[----:B------:R-:W-:Y:S05]  /*9e80*/  @P0 BRA `(.L_x_491) ;  /* 0x0000000000f00947 */ /* 0x000fea0003800000 */
[--C-:B------:R-:W-:Y:S02]  /*9e90*/  IADD3 R132, P0, P4, R104, R132, R54.reuse ;  /* 0x0000008468847210 */ /* 0x100fe40007c1e036 */
[----:B------:R-:W-:-:S04]  /*9ea0*/  SHF.R.S32.HI R54, RZ, 0x1f, R54 ;  /* 0x0000001fff367819 */ /* 0x000fc80000011436 */
[----:B------:R-:W-:Y:S02]  /*9eb0*/  IADD3.X R56, R101, R56, R54, P0, P4 ;  /* 0x0000003865387210 */ /* 0x000fe400007e8436 */
[----:B------:R-:W-:-:S04]  /*9ec0*/  LEA R120, P0, R132, R120, 0x1 ;  /* 0x0000007884787211 */ /* 0x000fc800078008ff */
[----:B------:R-:W-:-:S05]  /*9ed0*/  LEA.HI.X R121, R132, R121, R56, 0x1, P0 ;  /* 0x0000007984797211 */ /* 0x000fca00000f0c38 */
[----:B---3--:R3:W-:Y:S01]  /*9ee0*/  STG.E.128 desc[UR36][R120.64], R48 ;  /* 0x0000003078007986 */ /* 0x0087e2000c101d24 */
[----:B------:R-:W-:Y:S05]  /*9ef0*/  BRA `(.L_x_491) ;  /* 0x0000000000d47947 */ /* 0x000fea0003800000 */
.L_x_458:
[----:B------:R-:W-:-:S13]  /*9f00*/  ISETP.NE.AND P1, PT, R188, 0x3, PT ;  /* 0x00000003bc00780c */ /* 0x000fda0003f25270 */
[----:B------:R-:W-:Y:S05]  /*9f10*/  @!P1 BRA `(.L_x_543) ;  /* 0x0000000000049947 */ /* 0x000fea0003800000 */
[----:B------:R-:W-:Y:S01]  /*9f20*/  BPT.TRAP 0x1 ;  /* 0x000000040000795c */ /* 0x000fe20000300000 */
.L_x_543:
[----:B------:R-:W-:Y:S01]  /*9f30*/  IMAD R3, R18, 0x8, R2 ;  /* 0x0000000812037824 */ /* 0x000fe200078e0202 */
[----:B------:R-:W-:Y:S01]  /*9f40*/  SHF.L.U32 R0, R186, 0x1f, RZ ;  /* 0x0000001fba007819 */ /* 0x000fe200000006ff */
[----:B------:R-:W-:Y:S01]  /*9f50*/  IMAD R4, R26, -0x80, R27 ;  /* 0xffffff801a047824 */ /* 0x000fe200078e021b */
[----:B------:R-:W-:Y:S02]  /*9f60*/  BSSY B1, `(.L_x_544) ;  /* 0x0000005000017945 */ /* 0x000fe40003800000 */
[----:B------:R-:W0:Y:S02]  /*9f70*/  SYNCS.PHASECHK.TRANS64.TRYWAIT P4, [R3+URZ+0x34890], R0 ;  /* 0x03489000030075a7 */ /* 0x000e24000808017f */
[----:B------:R-:W-:-:S04]  /*9f80*/  VIMNMX R4, R4, 0x80, PT ;  /* 0x0000008004047848 */ /* 0x000fc80003fe0100 */
[----:B------:R-:W-:Y:S01]  /*9f90*/  ISETP.GE.AND P0, PT, R19, R4, PT ;  /* 0x000000041300720c */ /* 0x000fe20003f06270 */
[----:B0-----:R-:W-:-:S12]  /*9fa0*/  @!P4 BRA `(.L_x_545) ;  /* 0x0000014c00bcc947 */ /* 0x001fd80003800000 */
.L_x_764:
[----:B------:R-:W-:Y:S05]  /*9fb0*/  BSYNC B1 ;  /* 0x0000000000017941 */ /* 0x000fea0003800000 */
.L_x_544:
[----:B------:R-:W-:Y:S04]  /*9fc0*/  BSSY B1, `(.L_x_546) ;  /* 0x0000014000017945 */ /* 0x000fe80003800000 */
[----:B------:R-:W-:Y:S05]  /*9fd0*/  @P0 BRA `(.L_x_547) ;  /* 0x0000000000480947 */ /* 0x000fea0003800000 */
[----:B------:R-:W-:Y:S02]  /*9fe0*/  ISETP.NE.AND P4, PT, R14, RZ, PT ;  /* 0x000000ff0e00720c */ /* 0x000fe40003f85270 */
[----:B------:R-:W-:-:S11]  /*9ff0*/  ISETP.NE.AND P0, PT, R10, RZ, PT ;  /* 0x000000ff0a00720c */ /* 0x000fd60003f05270 */
[----:B------:R-:W1:Y:S04]  /*a000*/  @P4 LDS.128 R44, [R55] ;  /* 0x00000000372c4984 */ /* 0x000e680000000c00 */
[----:B------:R-:W2:Y:S04]  /*a010*/  @P0 LDS.128 R48, [R54] ;  /* 0x0000000036300984 */ /* 0x000ea80000000c00 */
[----:B-1----:R-:W-:Y:S01]  /*a020*/  @P4 STG.E.128 desc[UR36][R56.64], R44 ;  /* 0x0000002c38004986 */ /* 0x002fe2000c101d24 */
[----:B------:R-:W-:-:S03]  /*a030*/  ISETP.NE.AND P4, PT, R9, RZ, PT ;  /* 0x000000ff0900720c */ /* 0x000fc60003f85270 */
[----:B--2---:R-:W-:Y:S01]  /*a040*/  @P0 STG.E.128 desc[UR36][R56.64+0x40], R48 ;  /* 0x0000403038000986 */ /* 0x004fe2000c101d24 */
[----:B------:R-:W-:-:S09]  /*a050*/  ISETP.NE.AND P0, PT, R8, RZ, PT ;  /* 0x000000ff0800720c */ /* 0x000fd20003f05270 */
[----:B------:R-:W1:Y:S04]  /*a060*/  @P4 LDS.128 R44, [R55+0x4000] ;  /* 0x00400000372c4984 */ /* 0x000e680000000c00 */
[----:B------:R-:W2:Y:S04]  /*a070*/  @P0 LDS.128 R48, [R54+0x4000] ;  /* 0x0040000036300984 */ /* 0x000ea80000000c00 */
[----:B-1----:R-:W-:Y:S01]  /*a080*/  @P4 STG.E.128 desc[UR36][R56.64+0x80], R44 ;  /* 0x0000802c38004986 */ /* 0x002fe2000c101d24 */
[----:B------:R-:W-:-:S03]  /*a090*/  ISETP.NE.AND P4, PT, R6, RZ, PT ;  /* 0x000000ff0600720c */ /* 0x000fc60003f85270 */
[----:B--2---:R-:W-:Y:S01]  /*a0a0*/  @P0 STG.E.128 desc[UR36][R56.64+0xc0], R48 ;  /* 0x0000c03038000986 */ /* 0x004fe2000c101d24 */
[----:B------:R-:W-:-:S09]  /*a0b0*/  ISETP.NE.AND P0, PT, R7, RZ, PT ;  /* 0x000000ff0700720c */ /* 0x000fd20003f05270 */
[----:B------:R-:W1:Y:S04]  /*a0c0*/  @P4 LDS.128 R48, [R54+0x8000] ;  /* 0x0080000036304984 */ /* 0x000e680000000c00 */
[----:B------:R-:W2:Y:S04]  /*a0d0*/  @P0 LDS.128 R44, [R55+0x8000] ;  /* 0x00800000372c0984 */ /* 0x000ea80000000c00 */
[----:B-1----:R1:W-:Y:S04]  /*a0e0*/  @P4 STG.E.128 desc[UR36][R56.64+0x140], R48 ;  /* 0x0001403038004986 */ /* 0x0023e8000c101d24 */
[----:B--2---:R1:W-:Y:S02]  /*a0f0*/  @P0 STG.E.128 desc[UR36][R56.64+0x100], R44 ;  /* 0x0001002c38000986 */ /* 0x0043e4000c101d24 */
.L_x_547:
[----:B------:R-:W-:Y:S05]  /*a100*/  BSYNC B1 ;  /* 0x0000000000017941 */ /* 0x000fea0003800000 */
.L_x_546:
[----:B------:R-:W-:-:S13]  /*a110*/  ISETP.GE.AND P0, PT, R202, R4, PT ;  /* 0x00000004ca00720c */ /* 0x000fda0003f06270 */
[----:B------:R-:W-:Y:S05]  /*a120*/  @P0 BRA `(.L_x_491) ;  /* 0x0000000000480947 */ /* 0x000fea0003800000 */
[----:B------:R-:W-:Y:S02]  /*a130*/  ISETP.NE.AND P4, PT, R14, RZ, PT ;  /* 0x000000ff0e00720c */ /* 0x000fe40003f85270 */
[----:B------:R-:W-:-:S11]  /*a140*/  ISETP.NE.AND P0, PT, R9, RZ, PT ;  /* 0x000000ff0900720c */ /* 0x000fd60003f05270 */
[----:B-1----:R-:W1:Y:S04]  /*a150*/  @P4 LDS.128 R44, [R55+0x2000] ;  /* 0x00200000372c4984 */ /* 0x002e680000000c00 */
[----:B------:R-:W2:Y:S04]  /*a160*/  @P0 LDS.128 R48, [R55+0x6000] ;  /* 0x0060000037300984 */ /* 0x000ea80000000c00 */
        /* <DEDUP_REMOVED lines=14> */
.L_x_491:
[----:B------:R-:W-:Y:S05]  /*a250*/  BSYNC B0 ;  /* 0x0000000000007941 */ /* 0x000fea0003800000 */
.L_x_457:
[----:B-1234-:R-:W1:Y:S01]  /*a260*/  S2R R44, SR_TID.X ;  /* 0x00000000002c7919 */ /* 0x01ee620000002100 */
[----:B------:R-:W-:Y:S01]  /*a270*/  @!PT LDS RZ, [RZ] ;  /* 0x00000000fffff984 */ /* 0x000fe20000000800 */
[----:B------:R-:W-:Y:S01]  /*a280*/  @!PT LDS RZ, [RZ] ;  /* 0x00000000fffff984 */ /* 0x000fe20000000800 */
[----:B------:R-:W-:Y:S01]  /*a290*/  @!PT LDS RZ, [RZ] ;  /* 0x00000000fffff984 */ /* 0x000fe20000000800 */
[----:B------:R-:W-:Y:S01]  /*a2a0*/  @!PT LDS RZ, [RZ] ;  /* 0x00000000fffff984 */ /* 0x000fe20000000800 */
[----:B------:R2:W-:Y:S06]  /*a2b0*/  MEMBAR.ALL.CTA ;  /* 0x0000000000007992 */ /* 0x0005ec0000008000 */
[----:B--2---:R-:W2:Y:S01]  /*a2c0*/  FENCE.VIEW.ASYNC.S ;  /* 0x00000000000073c6 */ /* 0x004ea20000000000 */
[----:B------:R-:W-:Y:S05]  /*a2d0*/  WARPSYNC.ALL ;  /* 0x0000000000007948 */ /* 0x000fea0003800000 */
[----:B------:R-:W-:Y:S01]  /*a2e0*/  BSSY B0, `(.L_x_548) ;  /* 0x0000009000007945 */ /* 0x000fe20003800000 */
[----:B-1----:R-:W-:Y:S01]  /*a2f0*/  LOP3.LUT R44, R44, 0x7f, RZ, 0xc0, !PT ;  /* 0x0000007f2c2c7812 */ /* 0x002fe200078ec0ff */
[----:B--2---:R1:W-:Y:S03]  /*a300*/  BAR.SYNC.DEFER_BLOCKING R155, 0x80 ;  /* 0x0002009b0000751d */ /* 0x0043e60000010000 */
[----:B------:R-:W-:-:S13]  /*a310*/  ISETP.NE.AND P0, PT, R44, RZ, PT ;  /* 0x000000ff2c00720c */ /* 0x000fda0003f05270 */
[----:B------:R-:W-:-:S05]  /*a320*/  @!P0 VIADD R44, R3, 0x348a0 ;  /* 0x000348a0032c8836 */ /* 0x000fca0000000000 */
[----:B------:R-:W-:-:S04]  /*a330*/  @!P0 PRMT R44, RZ, 0x654, R44 ;  /* 0x00000654ff2c8816 */ /* 0x000fc8000000002c */
[----:B------:R1:W-:Y:S01]  /*a340*/  @!P0 SYNCS.ARRIVE.TRANS64.RED.A1T0 RZ, [R44+URZ], RZ ;  /* 0x000000ff2cff89a7 */ /* 0x0003e2000810043f */
[----:B------:R-:W-:Y:S05]  /*a350*/  @!P1 BRA `(.L_x_549) ;  /* 0x0000000000049947 */ /* 0x000fea0003800000 */
[----:B------:R-:W-:Y:S01]  /*a360*/  BPT.TRAP 0x1 ;  /* 0x000000040000795c */ /* 0x000fe20000300000 */
.L_x_549:
[----:B------:R-:W-:Y:S05]  /*a370*/  BSYNC B0 ;  /* 0x0000000000007941 */ /* 0x000fea0003800000 */
.L_x_548:
[----:B------:R-:W2:Y:S01]  /*a380*/  SYNCS.PHASECHK.TRANS64.TRYWAIT P4, [R3+URZ+0x348b0], R0 ;  /* 0x0348b000030075a7 */ /* 0x000ea2000808017f */
[----:B------:R-:W-:Y:S01]  /*a390*/  IMAD R45, R18, 0x4000, R35 ;  /* 0x00004000122d7824 */ /* 0x000fe200078e0223 */
[----:B------:R-:W-:Y:S01]  /*a3a0*/  ULDC.64 UR60, c[0x0][0x318] ;  /* 0x0000c600003c7ab9 */ /* 0x000fe20000000a00 */
[----:B------:R-:W-:Y:S01]  /*a3b0*/  ULDC.64 UR38, c[0x0][0x308] ;  /* 0x0000c20000267ab9 */ /* 0x000fe20000000a00 */
[----:B------:R-:W-:Y:S01]  /*a3c0*/  BSSY B0, `(.L_x_550) ;  /* 0x0000004000007945 */ /* 0x000fe20003800000 */
[----:B------:R-:W-:Y:S01]  /*a3d0*/  ISETP.GE.AND P1, PT, R19, R4, PT ;  /* 0x000000041300720c */ /* 0x000fe20003f26270 */
[----:B------:R-:W-:Y:S02]  /*a3e0*/  IMAD.IADD R47, R124, 0x1, R45 ;  /* 0x000000017c2f7824 */ /* 0x000fe400078e022d */
[----:B--2---:R-:W-:Y:S10]  /*a3f0*/  @!P4 BRA `(.L_x_551) ;  /* 0x0000014800bcc947 */ /* 0x004ff40003800000 */
.L_x_765:
[----:B------:R-:W-:Y:S05]  /*a400*/  BSYNC B0 ;  /* 0x0000000000007941 */ /* 0x000fea0003800000 */
.L_x_550:
[----:B------:R-:W-:Y:S01]  /*a410*/  BSSY B0, `(.L_x_552) ;  /* 0x000001a000007945 */ /* 0x000fe20003800000 */
[----:B0-2---:R-:W-:Y:S02]  /*a420*/  IMAD R0, R45, 0x2, R24 ;  /* 0x000000022d007824 */ /* 0x005fe400078e0218 */
[----:B------:R-:W-:-:S04]  /*a430*/  IMAD.WIDE R52, R26, 0x80, R116 ;  /* 0x000000801a347825 */ /* 0x000fc800078e0274 */
[----:B------:R-:W-:Y:S01]  /*a440*/  IMAD R56, R47, 0x2, R24 ;  /* 0x000000022f387824 */ /* 0x000fe200078e0218 */
[----:B------:R-:W-:Y:S06]  /*a450*/  @P1 BRA `(.L_x_553) ;  /* 0x0000000000541947 */ /* 0x000fec0003800000 */
[----:B------:R-:W-:Y:S01]  /*a460*/  IMAD R47, R53, UR60, RZ ;  /* 0x0000003c352f7c24 */ /* 0x000fe2000f8e02ff */
[----:B------:R-:W-:Y:S01]  /*a470*/  ULDC UR4, c[0x0][0x310] ;  /* 0x0000c40000047ab9 */ /* 0x000fe20000000800 */
[----:B-1----:R-:W-:Y:S01]  /*a480*/  IMAD.MOV.U32 R44, RZ, RZ, R106 ;  /* 0x000000ffff2c7224 */ /* 0x002fe200078e006a */
[----:B------:R-:W-:Y:S01]  /*a490*/  ISETP.GE.AND P4, PT, R22, UR4, PT ;  /* 0x0000000416007c0c */ /* 0x000fe2000bf86270 */
[----:B------:R-:W-:Y:S02]  /*a4a0*/  IMAD.MOV.U32 R45, RZ, RZ, R5 ;  /* 0x000000ffff2d7224 */ /* 0x000fe400078e0005 */
[C---:B------:R-:W-:Y:S02]  /*a4b0*/  IMAD R47, R52.reuse, UR61, R47 ;  /* 0x0000003d342f7c24 */ /* 0x040fe4000f8e022f */
[----:B------:R-:W-:-:S04]  /*a4c0*/  IMAD.WIDE.U32 R44, R52, UR60, R44 ;  /* 0x0000003c342c7c25 */ /* 0x000fc8000f8e002c */
[----:B------:R-:W-:Y:S01]  /*a4d0*/  IMAD.IADD R45, R45, 0x1, R47 ;  /* 0x000000012d2d7824 */ /* 0x000fe200078e022f */
[----:B------:R-:W-:-:S04]  /*a4e0*/  LEA R54, P1, R44, UR38, 0x1 ;  /* 0x000000262c367c11 */ /* 0x000fc8000f8208ff */
[----:B------:R-:W-:Y:S02]  /*a4f0*/  LEA.HI.X R55, R44, UR39, R45, 0x1, P1 ;  /* 0x000000272c377c11 */ /* 0x000fe400088f0c2d */
[----:B------:R-:W-:Y:S01]  /*a500*/  ISETP.GE.AND P1, PT, R184, UR4, PT ;  /* 0x00000004b8007c0c */ /* 0x000fe2000bf26270 */
[----:B------:R-:W0:-:S12]  /*a510*/  @!P4 LDS.128 R44, [R0] ;  /* 0x00000000002cc984 */ /* 0x000e180000000c00 */
[----:B------:R-:W1:Y:S04]  /*a520*/  @!P1 LDS.128 R48, [R56] ;  /* 0x0000000038309984 */ /* 0x000e680000000c00 */
[----:B0-----:R-:W-:Y:S01]  /*a530*/  @!P4 STG.E.128 desc[UR36][R54.64], R44 ;  /* 0x0000002c3600c986 */ /* 0x001fe2000c101d24 */
[----:B------:R-:W-:-:S03]  /*a540*/  ISETP.GE.AND P4, PT, R185, UR4, PT ;  /* 0x00000004b9007c0c */ /* 0x000fc6000bf86270 */
[----:B-1----:R-:W-:Y:S01]  /*a550*/  @!P1 STG.E.128 desc[UR36][R54.64+0x40], R48 ;  /* 0x0000403036009986 */ /* 0x002fe2000c101d24 */
[----:B------:R-:W-:-:S09]  /*a560*/  ISETP.GE.AND P1, PT, R102, UR4, PT ;  /* 0x0000000466007c0c */ /* 0x000fd2000bf26270 */
[----:B------:R-:W0:Y:S04]  /*a570*/  @!P4 LDS.128 R44, [R0+0x4000] ;  /* 0x00400000002cc984 */ /* 0x000e280000000c00 */
[----:B------:R-:W1:Y:S04]  /*a580*/  @!P1 LDS.128 R48, [R56+0x4000] ;  /* 0x0040000038309984 */ /* 0x000e680000000c00 */
[----:B0-----:R0:W-:Y:S04]  /*a590*/  @!P4 STG.E.128 desc[UR36][R54.64+0x80], R44 ;  /* 0x0000802c3600c986 */ /* 0x0011e8000c101d24 */
[----:B-1----:R0:W-:Y:S02]  /*a5a0*/  @!P1 STG.E.128 desc[UR36][R54.64+0xc0], R48 ;  /* 0x0000c03036009986 */ /* 0x0021e4000c101d24 */
.L_x_553:
[----:B------:R-:W-:Y:S05]  /*a5b0*/  BSYNC B0 ;  /* 0x0000000000007941 */ /* 0x000fea0003800000 */
.L_x_552:
[----:B------:R-:W-:Y:S01]  /*a5c0*/  ISETP.GE.AND P1, PT, R202, R4, PT ;  /* 0x00000004ca00720c */ /* 0x000fe20003f26270 */
[----:B------:R-:W-:-:S12]  /*a5d0*/  BSSY B0, `(.L_x_554) ;  /* 0x0000018000007945 */ /* 0x000fd80003800000 */
[----:B------:R-:W-:Y:S05]  /*a5e0*/  @P1 BRA `(.L_x_555) ;  /* 0x0000000000581947 */ /* 0x000fea0003800000 */
[----:B0-----:R-:W-:Y:S01]  /*a5f0*/  IADD3 R47, P1, R52, 0x40, RZ ;  /* 0x00000040342f7810 */ /* 0x001fe20007f3e0ff */
[----:B------:R-:W-:Y:S01]  /*a600*/  IMAD.MOV.U32 R4, RZ, RZ, R106 ;  /* 0x000000ffff047224 */ /* 0x000fe200078e006a */
[----:B------:R-:W-:Y:S02]  /*a610*/  ULDC UR4, c[0x0][0x310] ;  /* 0x0000c40000047ab9 */ /* 0x000fe40000000800 */
[----:B------:R-:W-:Y:S01]  /*a620*/  ISETP.GE.AND P4, PT, R22, UR4, PT ;  /* 0x0000000416007c0c */ /* 0x000fe2000bf86270 */
[----:B------:R-:W-:Y:S02]  /*a630*/  IMAD.X R52, RZ, RZ, R53, P1 ;  /* 0x000000ffff347224 */ /* 0x000fe400008e0635 */
[----:B-1----:R-:W-:-:S04]  /*a640*/  IMAD.WIDE.U32 R44, R47, UR60, R4 ;  /* 0x0000003c2f2c7c25 */ /* 0x002fc8000f8e0004 */
[----:B------:R-:W-:-:S04]  /*a650*/  IMAD R52, R52, UR60, RZ ;  /* 0x0000003c34347c24 */ /* 0x000fc8000f8e02ff */
[----:B------:R-:W-:Y:S01]  /*a660*/  IMAD R47, R47, UR61, R52 ;  /* 0x0000003d2f2f7c24 */ /* 0x000fe2000f8e0234 */
[----:B------:R-:W-:-:S03]  /*a670*/  LEA R52, P1, R44, UR38, 0x1 ;  /* 0x000000262c347c11 */ /* 0x000fc6000f8208ff */
[----:B------:R-:W-:-:S05]  /*a680*/  IMAD.IADD R45, R45, 0x1, R47 ;  /* 0x000000012d2d7824 */ /* 0x000fca00078e022f */
[----:B------:R-:W-:Y:S02]  /*a690*/  LEA.HI.X R53, R44, UR39, R45, 0x1, P1 ;  /* 0x000000272c357c11 */ /* 0x000fe400088f0c2d */
[----:B------:R-:W-:Y:S01]  /*a6a0*/  ISETP.GE.AND P1, PT, R185, UR4, PT ;  /* 0x00000004b9007c0c */ /* 0x000fe2000bf26270 */
[----:B------:R-:W0:-:S12]  /*a6b0*/  @!P4 LDS.128 R44, [R0+0x2000] ;  /* 0x00200000002cc984 */ /* 0x000e180000000c00 */
[----:B------:R-:W1:Y:S04]  /*a6c0*/  @!P1 LDS.128 R48, [R0+0x6000] ;  /* 0x0060000000309984 */ /* 0x000e680000000c00 */
        /* <DEDUP_REMOVED lines=8> */
.L_x_555:
[----:B------:R-:W-:Y:S05]  /*a750*/  BSYNC B0 ;  /* 0x0000000000007941 */ /* 0x000fea0003800000 */
.L_x_554:
[----:B------:R-:W-:Y:S01]  /*a760*/  @!PT LDS RZ, [RZ] ;  /* 0x00000000fffff984 */ /* 0x000fe20000000800 */
[----:B------:R-:W-:Y:S01]  /*a770*/  @!PT LDS RZ, [RZ] ;  /* 0x00000000fffff984 */ /* 0x000fe20000000800 */
[----:B------:R-:W-:Y:S01]  /*a780*/  @!PT LDS RZ, [RZ] ;  /* 0x00000000fffff984 */ /* 0x000fe20000000800 */
[----:B------:R-:W-:Y:S01]  /*a790*/  @!PT LDS RZ, [RZ] ;  /* 0x00000000fffff984 */ /* 0x000fe20000000800 */
[----:B------:R3:W-:Y:S06]  /*a7a0*/  MEMBAR.ALL.CTA ;  /* 0x0000000000007992 */ /* 0x0007ec0000008000 */
[----:B---3--:R-:W3:Y:S02]  /*a7b0*/  FENCE.VIEW.ASYNC.S ;  /* 0x00000000000073c6 */ /* 0x008ee40000000000 */
[----:B---3--:R3:W-:Y:S01]  /*a7c0*/  BAR.SYNC.DEFER_BLOCKING R155, 0x80 ;  /* 0x0002009b0000751d */ /* 0x0087e20000010000 */
[----:B------:R-:W-:Y:S01]  /*a7d0*/  ISETP.NE.AND P4, PT, R118, RZ, PT ;  /* 0x000000ff7600720c */ /* 0x000fe20003f85270 */
[----:B------:R-:W-:-:S02]  /*a7e0*/  @!P0 VIADD R3, R3, 0x348c0 ;  /* 0x000348c003038836 */ /* 0x000fc40000000000 */
[----:B------:R-:W-:-:S03]  /*a7f0*/  VIADD R18, R18, 0x1 ;  /* 0x0000000112127836 */ /* 0x000fc60000000000 */
[----:B------:R-:W-:Y:S02]  /*a800*/  @!P0 PRMT R3, RZ, 0x654, R3 ;  /* 0x00000654ff038816 */ /* 0x000fe40000000003 */
[----:B------:R-:W-:-:S04]  /*a810*/  ISETP.NE.AND P1, PT, R18, 0x2, PT ;  /* 0x000000021200780c */ /* 0x000fc80003f25270 */
[----:B------:R-:W-:Y:S01]  /*a820*/  SEL R18, R18, RZ, P1 ;  /* 0x000000ff12127207 */ /* 0x000fe20000800000 */
[----:B------:R4:W-:Y:S01]  /*a830*/  @!P0 SYNCS.ARRIVE.TRANS64.RED.A1T0 RZ, [R3+URZ], RZ ;  /* 0x000000ff03ff89a7 */ /* 0x0009e2000810043f */
[----:B------:R-:W-:Y:S02]  /*a840*/  PLOP3.LUT P0, PT, PT, PT, PT, 0x8, 0x0 ;  /* 0x000000000000781c */ /* 0x000fe40003f0e170 */
[----:B----4-:R-:W-:-:S04]  /*a850*/  SEL R3, RZ, 0x1, P1 ;  /* 0x00000001ff037807 */ /* 0x010fc80000800000 */
[----:B------:R-:W-:Y:S01]  /*a860*/  LOP3.LUT R186, R186, R3, RZ, 0x3c, !PT ;  /* 0x00000003baba7212 */ /* 0x000fe200078e3cff */
[----:B---3--:R-:W-:Y:S06]  /*a870*/  @P4 BRA `(.L_x_556) ;  /* 0xffffff7c00644947 */ /* 0x008fec000383ffff */
.L_x_452:
[----:B------:R-:W-:Y:S01]  /*a880*/  BSSY B0, `(.L_x_557) ;  /* 0x000002c000007945 */ /* 0x000fe20003800000 */
[----:B------:R-:W-:Y:S01]  /*a890*/  ISETP.GE.AND P2, PT, R152, 0x1, PT ;  /* 0x000000019800780c */ /* 0x000fe20003f46270 */
[----:B------:R-:W-:Y:S01]  /*a8a0*/  IMAD.MOV.U32 R3, RZ, RZ, RZ ;  /* 0x000000ffff037224 */ /* 0x000fe200078e00ff */
[----:B------:R-:W-:Y:S01]  /*a8b0*/  PLOP3.LUT P1, PT, PT, PT, PT, 0x80, 0x0 ;  /* 0x000000000000781c */ /* 0x000fe20003f2f070 */
[----:B------:R-:W-:Y:S01]  /*a8c0*/  IMAD.MOV.U32 R0, RZ, RZ, RZ ;  /* 0x000000ffff007224 */ /* 0x000fe200078e00ff */
[----:B------:R-:W-:Y:S02]  /*a8d0*/  CS2R R86, SRZ ;  /* 0x0000000000567805 */ /* 0x000fe4000001ff00 */
[----:B------:R-:W-:Y:S02]  /*a8e0*/  CS2R R84, SRZ ;  /* 0x0000000000547805 */ /* 0x000fe4000001ff00 */
[----:B------:R-:W-:Y:S02]  /*a8f0*/  CS2R R82, SRZ ;  /* 0x0000000000527805 */ /* 0x000fe4000001ff00 */
[----:B------:R-:W-:-:S02]  /*a900*/  CS2R R80, SRZ ;  /* 0x0000000000507805 */ /* 0x000fc4000001ff00 */
[----:B------:R-:W-:Y:S01]  /*a910*/  MOV R35, RZ ;  /* 0x000000ff00237202 */ /* 0x000fe20000000f00 */
[----:B------:R-:W-:Y:S01]  /*a920*/  IMAD.MOV.U32 R78, RZ, RZ, RZ ;  /* 0x000000ffff4e7224 */ /* 0x000fe200078e00ff */
[----:B------:R-:W-:Y:S02]  /*a930*/  CS2R R76, SRZ ;  /* 0x00000000004c7805 */ /* 0x000fe4000001ff00 */
[----:B------:R-:W-:Y:S01]  /*a940*/  CS2R R74, SRZ ;  /* 0x00000000004a7805 */ /* 0x000fe2000001ff00 */
[----:B------:R-:W-:Y:S01]  /*a950*/  IMAD.MOV.U32 R73, RZ, RZ, RZ ;  /* 0x000000ffff497224 */ /* 0x000fe200078e00ff */
[----:B------:R-:W-:Y:S02]  /*a960*/  CS2R R32, SRZ ;  /* 0x0000000000207805 */ /* 0x000fe4000001ff00 */
[----:B------:R-:W-:Y:S01]  /*a970*/  CS2R R30, SRZ ;  /* 0x00000000001e7805 */ /* 0x000fe2000001ff00 */
[----:B------:R-:W-:Y:S01]  /*a980*/  IMAD.MOV.U32 R70, RZ, RZ, RZ ;  /* 0x000000ffff467224 */ /* 0x000fe200078e00ff */
[----:B------:R-:W-:-:S02]  /*a990*/  CS2R R68, SRZ ;  /* 0x0000000000447805 */ /* 0x000fc4000001ff00 */
[----:B------:R-:W-:Y:S02]  /*a9a0*/  CS2R R66, SRZ ;  /* 0x0000000000427805 */ /* 0x000fe4000001ff00 */
[----:B------:R-:W-:Y:S02]  /*a9b0*/  CS2R R64, SRZ ;  /* 0x0000000000407805 */ /* 0x000fe4000001ff00 */
[----:B------:R-:W-:Y:S02]  /*a9c0*/  CS2R R62, SRZ ;  /* 0x00000000003e7805 */ /* 0x000fe4000001ff00 */
[----:B------:R-:W-:Y:S02]  /*a9d0*/  CS2R R60, SRZ ;  /* 0x00000000003c7805 */ /* 0x000fe4000001ff00 */
[----:B------:R-:W-:Y:S02]  /*a9e0*/  CS2R R58, SRZ ;  /* 0x00000000003a7805 */ /* 0x000fe4000001ff00 */
[----:B------:R-:W-:-:S02]  /*a9f0*/  CS2R R56, SRZ ;  /* 0x0000000000387805 */ /* 0x000fc4000001ff00 */
[----:B0-----:R-:W-:Y:S02]  /*aa00*/  CS2R R54, SRZ ;  /* 0x0000000000367805 */ /* 0x001fe4000001ff00 */
[----:B--2---:R-:W-:Y:S02]  /*aa10*/  CS2R R52, SRZ ;  /* 0x0000000000347805 */ /* 0x004fe4000001ff00 */
[----:B------:R-:W-:Y:S02]  /*aa20*/  CS2R R50, SRZ ;  /* 0x0000000000327805 */ /* 0x000fe4000001ff00 */
[----:B------:R-:W-:Y:S02]  /*aa30*/  CS2R R48, SRZ ;  /* 0x0000000000307805 */ /* 0x000fe4000001ff00 */
[----:B------:R-:W-:Y:S02]  /*aa40*/  CS2R R46, SRZ ;  /* 0x00000000002e7805 */ /* 0x000fe4000001ff00 */
[----:B-1----:R-:W-:-:S02]  /*aa50*/  CS2R R44, SRZ ;  /* 0x00000000002c7805 */ /* 0x002fc4000001ff00 */
[----:B------:R-:W-:Y:S02]  /*aa60*/  CS2R R42, SRZ ;  /* 0x00000000002a7805 */ /* 0x000fe4000001ff00 */
[----:B------:R-:W-:Y:S02]  /*aa70*/  CS2R R40, SRZ ;  /* 0x0000000000287805 */ /* 0x000fe4000001ff00 */
[----:B------:R-:W-:Y:S02]  /*aa80*/  CS2R R38, SRZ ;  /* 0x0000000000267805 */ /* 0x000fe4000001ff00 */
[----:B------:R-:W-:Y:S01]  /*aa90*/  CS2R R36, SRZ ;  /* 0x0000000000247805 */ /* 0x000fe2000001ff00 */
[----:B------:R-:W-:Y:S01]  /*aaa0*/  IMAD.MOV.U32 R91, RZ, RZ, RZ ;  /* 0x000000ffff5b7224 */ /* 0x000fe200078e00ff */
[----:B------:R-:W-:Y:S01]  /*aab0*/  CS2R R10, SRZ ;  /* 0x00000000000a7805 */ /* 0x000fe2000001ff00 */
[----:B------:R-:W-:Y:S02]  /*aac0*/  IMAD.MOV.U32 R88, RZ, RZ, RZ ;  /* 0x000000ffff587224 */ /* 0x000fe400078e00ff */
[----:B------:R-:W-:-:S02]  /*aad0*/  IMAD.MOV.U32 R26, RZ, RZ, RZ ;  /* 0x000000ffff1a7224 */ /* 0x000fc400078e00ff */
[----:B------:R-:W-:Y:S02]  /*aae0*/  IMAD.MOV.U32 R93, RZ, RZ, RZ ;  /* 0x000000ffff5d7224 */ /* 0x000fe400078e00ff */
[----:B------:R-:W-:Y:S02]  /*aaf0*/  IMAD.MOV.U32 R28, RZ, RZ, RZ ;  /* 0x000000ffff1c7224 */ /* 0x000fe400078e00ff */
[----:B------:R-:W-:Y:S01]  /*ab00*/  IMAD.MOV.U32 R95, RZ, RZ, RZ ;  /* 0x000000ffff5f7224 */ /* 0x000fe200078e00ff */
[----:B------:R-:W-:Y:S06]  /*ab10*/  @P0 BRA `(.L_x_558) ;  /* 0x0000000000080947 */ /* 0x000fec0003800000 */
[----:B------:R-:W0:Y:S02]  /*ab20*/  FENCE.VIEW.ASYNC.G ;  /* 0x00000000000073c6 */ /* 0x000e240000000100 */
[----:B0-----:R-:W-:Y:S06]  /*ab30*/  BAR.ARV 0xc, 0x120 ;  /* 0x0304800000007b1d */ /* 0x001fec0000002000 */
.L_x_558:
[----:B------:R-:W-:Y:S05]  /*ab40*/  BSYNC B0 ;  /* 0x0000000000007941 */ /* 0x000fea0003800000 */
.L_x_557:
[----:B------:R-:W-:Y:S02]  /*ab50*/  IMAD.MOV.U32 R89, RZ, RZ, RZ ;  /* 0x000000ffff597224 */ /* 0x000fe400078e00ff */
[----:B------:R-:W-:Y:S01]  /*ab60*/  IMAD.MOV.U32 R24, RZ, RZ, RZ ;  /* 0x000000ffff187224 */ /* 0x000fe200078e00ff */
[----:B------:R-:W-:Y:S06]  /*ab70*/  @!P2 BRA `(.L_x_559) ;  /* 0x000000c80024a947 */ /* 0x000fec0003800000 */
[----:B------:R-:W0:Y:S01]  /*ab80*/  SHFL.IDX PT, R0, R219, RZ, 0x1f ;  /* 0x00001fffdb007589 */ /* 0x000e2200000e0000 */
[----:B------:R-:W-:-:S04]  /*ab90*/  LOP3.LUT P0, RZ, R208, 0x3ff, RZ, 0xc0, !PT ;  /* 0x000003ffd0ff7812 */ /* 0x000fc8000780c0ff */
[----:B------:R-:W-:Y:S02]  /*aba0*/  P2R R24, PR, RZ, 0x1 ;  /* 0x00000001ff187803 */ /* 0x000fe40000000000 */
[----:B0-----:R-:W-:-:S04]  /*abb0*/  LEA.HI R3, R0, R0, RZ, 0x1 ;  /* 0x0000000000037211 */ /* 0x001fc800078f08ff */
[----:B------:R-:W-:-:S05]  /*abc0*/  LOP3.LUT R3, R3, 0x1e, RZ, 0xc0, !PT ;  /* 0x0000001e03037812 */ /* 0x000fca00078ec0ff */
[----:B------:R-:W-:-:S04]  /*abd0*/  IMAD.IADD R3, R0, 0x1, -R3 ;  /* 0x0000000100037824 */ /* 0x000fc800078e0a03 */
[----:B------:R-:W-:-:S05]  /*abe0*/  IMAD R3, R3, 0x2000, R208 ;  /* 0x0000200003037824 */ /* 0x000fca00078e02d0 */
[----:B------:R-:W-:-:S04]  /*abf0*/  SHF.R.U32.HI R3, RZ, 0x4, R3 ;  /* 0x00000004ff037819 */ /* 0x000fc80000011603 */
[----:B------:R-:W-:Y:S01]  /*ac00*/  LOP3.LUT R40, R3, 0x3fff, RZ, 0xc0, !PT ;  /* 0x00003fff03287812 */ /* 0x000fe200078ec0ff */
[----:B------:R-:W-:Y:S06]  /*ac10*/  @!P0 BRA `(.L_x_560) ;  /* 0x0000000000408947 */ /* 0x000fec0003800000 */
[----:B------:R-:W-:Y:S01]  /*ac20*/  MOV R0, 0x0 ;  /* 0x0000000000007802 */ /* 0x000fe20000000f00 */
[----:B------:R-:W-:Y:S01]  /*ac30*/  ULDC.64 UR4, c[0x4][0xb8] ;  /* 0x01002e0000047ab9 */ /* 0x000fe20000000a00 */
[----:B------:R-:W-:Y:S01]  /*ac40*/  ULDC.64 UR6, c[0x4][0xc0] ;  /* 0x0100300000067ab9 */ /* 0x000fe20000000a00 */
[----:B------:R-:W-:Y:S01]  /*ac50*/  IMAD.U32 R4, RZ, RZ, UR4 ;  /* 0x00000004ff047e24 */ /* 0x000fe2000f8e00ff */
[----:B------:R0:W1:Y:S01]  /*ac60*/  LDC.64 R14, c[0x4][R0] ;  /* 0x01000000000e7b82 */ /* 0x0000620000000a00 */
[----:B------:R-:W-:Y:S01]  /*ac70*/  IMAD.U32 R5, RZ, RZ, UR5 ;  /* 0x00000005ff057e24 */ /* 0x000fe2000f8e00ff */
[----:B------:R-:W-:Y:S01]  /*ac80*/  ULDC.64 UR4, c[0x4][0x28] ;  /* 0x01000a0000047ab9 */ /* 0x000fe20000000a00 */
[----:B------:R-:W-:Y:S01]  /*ac90*/  IMAD.U32 R6, RZ, RZ, UR6 ;  /* 0x00000006ff067e24 */ /* 0x000fe2000f8e00ff */
[----:B------:R-:W-:Y:S01]  /*aca0*/  MOV R11, UR5 ;  /* 0x00000005000b7c02 */ /* 0x000fe20008000f00 */
[----:B------:R-:W-:Y:S02]  /*acb0*/  IMAD.U32 R7, RZ, RZ, UR7 ;  /* 0x00000007ff077e24 */ /* 0x000fe4000f8e00ff */
[----:B------:R-:W-:-:S02]  /*acc0*/  IMAD.U32 R10, RZ, RZ, UR4 ;  /* 0x00000004ff0a7e24 */ /* 0x000fc4000f8e00ff */
[----:B------:R-:W-:Y:S02]  /*acd0*/  IMAD.MOV.U32 R8, RZ, RZ, 0x70 ;  /* 0x00000070ff087424 */ /* 0x000fe400078e00ff */
[----:B------:R-:W-:Y:S02]  /*ace0*/  IMAD.MOV.U32 R12, RZ, RZ, 0x1 ;  /* 0x00000001ff0c7424 */ /* 0x000fe400078e00ff */
[----:B0-----:R-:W-:-:S07]  /*acf0*/  IMAD.MOV.U32 R13, RZ, RZ, RZ ;  /* 0x000000ffff0d7224 */ /* 0x001fce00078e00ff */
[----:B------:R-:W-:-:S07]  /*ad00*/  LEPC R20, `(.L_x_560) ;  /* 0x000000001014794e */ /* 0x000fce0000000000 */
[----:B-1---5:R-:W-:Y:S05]  /*ad10*/  CALL.ABS.NOINC R14 ;  /* 0x000000000e007343 */ /* 0x022fea0003c00000 */
.L_x_560:
[----:B------:R-:W-:Y:S02]  /*ad20*/  ULDC UR4, c[0x0][0x3d4] ;  /* 0x0000f50000047ab9 */ /* 0x000fe40000000800 */
[----:B------:R-:W-:-:S13]  /*ad30*/  ISETP.LT.AND P0, PT, RZ, UR4, PT ;  /* 0x00000004ff007c0c */ /* 0x000fda000bf01270 */
[----:B------:R-:W-:Y:S05]  /*ad40*/  @P0 BRA `(.L_x_561) ;  /* 0x00000000003c0947 */ /* 0x000fea0003800000 */
[----:B------:R-:W-:-:S04]  /*ad50*/  LEA.HI R0, R203, R203, RZ, 0x1 ;  /* 0x000000cbcb007211 */ /* 0x000fc800078f08ff */
[----:B------:R-:W-:-:S05]  /*ad60*/  LOP3.LUT R0, R0, 0xfffffffe, RZ, 0xc0, !PT ;  /* 0xfffffffe00007812 */ /* 0x000fca00078ec0ff */
[----:B------:R-:W-:-:S05]  /*ad70*/  IMAD.IADD R0, R203, 0x1, -R0 ;  /* 0x00000001cb007824 */ /* 0x000fca00078e0a00 */
[----:B------:R-:W-:-:S04]  /*ad80*/  SHF.L.U32 R3, R0, 0x1f, RZ ;  /* 0x0000001f00037819 */ /* 0x000fc800000006ff */
[----:B------:R0:W1:Y:S03]  /*ad90*/  SYNCS.PHASECHK.TRANS64.TRYWAIT P0, [R2+URZ+0x34800], R3 ;  /* 0x03480003020075a7 */ /* 0x000066000800017f */
[----:B-1----:R-:W-:Y:S05]  /*ada0*/  @!P0 NANOSLEEP.SYNCS 0x989680 ;  /* 0x009896800000895d */ /* 0x002fea0003900000 */
[----:B------:R-:W1:Y:S01]  /*adb0*/  @!P0 SYNCS.PHASECHK.TRANS64 P0, [R2+URZ+0x34800], R3 ;  /* 0x03480003020085a7 */ /* 0x000e62000800007f */
[----:B------:R-:W-:Y:S04]  /*adc0*/  BSSY B0, `(.L_x_562) ;  /* 0x0000006000007945 */ /* 0x000fe80003800000 */
[----:B-1----:R-:W-:Y:S05]  /*add0*/  @P0 BRA `(.L_x_563) ;  /* 0x0000000000100947 */ /* 0x002fea0003800000 */
.L_x_564:
[----:B-1----:R1:W2:Y:S02]  /*ade0*/  SYNCS.PHASECHK.TRANS64.TRYWAIT P0, [R2+URZ+0x34800], R3 ;  /* 0x03480003020075a7 */ /* 0x0022a4000800017f */
[----:B--2---:R-:W-:Y:S05]  /*adf0*/  @!P0 NANOSLEEP.SYNCS 0x989680 ;  /* 0x009896800000895d */ /* 0x004fea0003900000 */
[----:B------:R-:W2:Y:S02]  /*ae00*/  @!P0 SYNCS.PHASECHK.TRANS64 P0, [R2+URZ+0x34800], R3 ;  /* 0x03480003020085a7 */ /* 0x000ea4000800007f */
[----:B--2---:R-:W-:Y:S05]  /*ae10*/  @!P0 BRA `(.L_x_564) ;  /* 0xfffffffc00f08947 */ /* 0x004fea000383ffff */
.L_x_563:
[----:B------:R-:W-:Y:S05]  /*ae20*/  BSYNC B0 ;  /* 0x0000000000007941 */ /* 0x000fea0003800000 */
.L_x_562:
[----:B------:R-:W-:Y:S05]  /*ae30*/  BRA `(.L_x_565) ;  /* 0x00000058002c7947 */ /* 0x000fea0003800000 */
.L_x_561:
[----:B-----5:R-:W-:Y:S01]  /*ae40*/  SHF.R.S32.HI R0, RZ, 0x1f, R147 ;  /* 0x0000001fff007819 */ /* 0x020fe20000011493 */
[----:B------:R-:W-:Y:S01]  /*ae50*/  ULDC.64 UR4, c[0x0][0x3d8] ;  /* 0x0000f60000047ab9 */ /* 0x000fe20000000a00 */
[----:B------:R-:W-:Y:S01]  /*ae60*/  ULDC.64 UR6, c[0x0][0x3e8] ;  /* 0x0000fa0000067ab9 */ /* 0x000fe20000000a00 */
[----:B------:R-:W-:Y:S01]  /*ae70*/  IMAD.WIDE.U32 R38, R147, UR4, RZ ;  /* 0x0000000493267c25 */ /* 0x000fe2000f8e00ff */
[----:B------:R-:W-:Y:S02]  /*ae80*/  SHF.R.S32.HI R8, RZ, 0x1f, R16 ;  /* 0x0000001fff087819 */ /* 0x000fe40000011410 */
[----:B------:R-:W-:Y:S01]  /*ae90*/  ISETP.NE.AND P5, PT, R24, RZ, PT ;  /* 0x000000ff1800720c */ /* 0x000fe20003fa5270 */
[----:B------:R-:W-:Y:S01]  /*aea0*/  IMAD R4, R0, UR4, RZ ;  /* 0x0000000400047c24 */ /* 0x000fe2000f8e02ff */
[----:B------:R-:W-:-:S03]  /*aeb0*/  SHF.R.S32.HI R10, RZ, 0x1f, R22 ;  /* 0x0000001fff0a7819 */ /* 0x000fc60000011416 */
[----:B------:R-:W-:Y:S01]  /*aec0*/  IMAD R9, R147, UR5, R4 ;  /* 0x0000000593097c24 */ /* 0x000fe2000f8e0204 */
[----:B------:R-:W-:Y:S01]  /*aed0*/  ULDC.64 UR4, c[0x0][0x3c8] ;  /* 0x0000f20000047ab9 */ /* 0x000fe20000000a00 */
[----:B------:R-:W-:Y:S01]  /*aee0*/  IMAD R4, R0, UR6, RZ ;  /* 0x0000000600047c24 */ /* 0x000fe2000f8e02ff */
[-C--:B------:R-:W-:Y:S01]  /*aef0*/  IADD3 R0, P0, R16, R38.reuse, RZ ;  /* 0x0000002610007210 */ /* 0x080fe20007f1e0ff */
[----:B------:R-:W-:Y:S01]  /*af00*/  IMAD.IADD R9, R9, 0x1, R39 ;  /* 0x0000000109097824 */ /* 0x000fe200078e0227 */
[----:B------:R-:W-:Y:S01]  /*af10*/  LEA R36, P1, R38, UR4, 0x1 ;  /* 0x0000000426247c11 */ /* 0x000fe2000f8208ff */
[C---:B------:R-:W-:Y:S01]  /*af20*/  IMAD R39, R147.reuse, UR7, R4 ;  /* 0x0000000793277c24 */ /* 0x040fe2000f8e0204 */
[----:B------:R-:W-:Y:S01]  /*af30*/  LEA R34, P2, R0, UR4, 0x1 ;  /* 0x0000000400227c11 */ /* 0x000fe2000f8408ff */
[--C-:B------:R-:W-:Y:S01]  /*af40*/  IMAD.X R3, R8, 0x1, R9.reuse, P0 ;  /* 0x0000000108037824 */ /* 0x100fe200000e0609 */
[----:B------:R-:W-:Y:S01]  /*af50*/  IADD3 R6, P0, R22, R38, RZ ;  /* 0x0000002616067210 */ /* 0x000fe20007f1e0ff */
[----:B------:R-:W-:Y:S01]  /*af60*/  IMAD.WIDE.U32 R4, R147, UR6, RZ ;  /* 0x0000000693047c25 */ /* 0x000fe2000f8e00ff */
[----:B------:R-:W-:Y:S01]  /*af70*/  ULDC.64 UR6, c[0x0][0x3e0] ;  /* 0x0000f80000067ab9 */ /* 0x000fe20000000a00 */
[----:B------:R-:W-:-:S02]  /*af80*/  LEA.HI.X R38, R38, UR5, R9, 0x1, P1 ;  /* 0x0000000526267c11 */ /* 0x000fc400088f0c09 */
[----:B------:R-:W-:Y:S01]  /*af90*/  LEA.HI.X R35, R0, UR5, R3, 0x1, P2 ;  /* 0x0000000500237c11 */ /* 0x000fe200090f0c03 */
[----:B------:R-:W-:Y:S01]  /*afa0*/  IMAD.IADD R39, R39, 0x1, R5 ;  /* 0x0000000127277824 */ /* 0x000fe200078e0205 */
[-C--:B------:R-:W-:Y:S01]  /*afb0*/  IADD3 R7, P3, R16, R4.reuse, RZ ;  /* 0x0000000410077210 */ /* 0x080fe20007f7e0ff */
[----:B------:R-:W-:Y:S01]  /*afc0*/  IMAD.X R5, R10, 0x1, R9, P0 ;  /* 0x000000010a057824 */ /* 0x000fe200000e0609 */
[----:B------:R-:W-:Y:S02]  /*afd0*/  IADD3 R0, P4, R22, R4, RZ ;  /* 0x0000000416007210 */ /* 0x000fe40007f9e0ff */
[----:B------:R-:W-:Y:S01]  /*afe0*/  LEA R42, P1, R7, UR6, 0x1 ;  /* 0x00000006072a7c11 */ /* 0x000fe2000f8208ff */
[--C-:B------:R-:W-:Y:S01]  /*aff0*/  IMAD.X R8, R8, 0x1, R39.reuse, P3 ;  /* 0x0000000108087824 */ /* 0x100fe200018e0627 */
[----:B------:R-:W-:Y:S01]  /*b000*/  LEA R44, P2, R6, UR4, 0x1 ;  /* 0x00000004062c7c11 */ /* 0x000fe2000f8408ff */
[----:B------:R-:W-:Y:S01]  /*b010*/  IMAD.X R3, R10, 0x1, R39, P4 ;  /* 0x000000010a037824 */ /* 0x000fe200020e0627 */
[----:B------:R-:W-:-:S02]  /*b020*/  LEA R46, P3, R0, UR6, 0x1 ;  /* 0x00000006002e7c11 */ /* 0x000fc4000f8608ff */
[----:B------:R-:W-:Y:S02]  /*b030*/  LEA R37, P0, R4, UR6, 0x1 ;  /* 0x0000000604257c11 */ /* 0x000fe4000f8008ff */
[----:B------:R-:W-:Y:S02]  /*b040*/  LEA.HI.X R43, R7, UR7, R8, 0x1, P1 ;  /* 0x00000007072b7c11 */ /* 0x000fe400088f0c08 */
[----:B------:R-:W-:Y:S02]  /*b050*/  LEA.HI.X R45, R6, UR5, R5, 0x1, P2 ;  /* 0x00000005062d7c11 */ /* 0x000fe400090f0c05 */
[----:B------:R-:W-:Y:S02]  /*b060*/  LEA.HI.X R47, R0, UR7, R3, 0x1, P3 ;  /* 0x00000007002f7c11 */ /* 0x000fe400098f0c03 */
[----:B------:R-:W-:Y:S01]  /*b070*/  LEA.HI.X R39, R4, UR7, R39, 0x1, P0 ;  /* 0x0000000704277c11 */ /* 0x000fe200080f0c27 */
        /* <DEDUP_REMOVED lines=9> */
[----:B------:R-:W-:Y:S01]  /*b110*/  MOV R13, RZ ;  /* 0x000000ff000d7202 */ /* 0x000fe20000000f00 */
[----:B------:R-:W-:Y:S02]  /*b120*/  IMAD.U32 R7, RZ, RZ, UR7 ;  /* 0x00000007ff077e24 */ /* 0x000fe4000f8e00ff */
[----:B------:R-:W-:-:S02]  /*b130*/  IMAD.U32 R10, RZ, RZ, UR4 ;  /* 0x00000004ff0a7e24 */ /* 0x000fc4000f8e00ff */
[----:B------:R-:W-:Y:S02]  /*b140*/  IMAD.U32 R11, RZ, RZ, UR5 ;  /* 0x00000005ff0b7e24 */ /* 0x000fe4000f8e00ff */
[----:B------:R-:W-:Y:S02]  /*b150*/  IMAD.MOV.U32 R8, RZ, RZ, 0x70 ;  /* 0x00000070ff087424 */ /* 0x000fe400078e00ff */
[----:B0-----:R-:W-:-:S07]  /*b160*/  IMAD.MOV.U32 R12, RZ, RZ, 0x1 ;  /* 0x00000001ff0c7424 */ /* 0x001fce00078e00ff */
[----:B------:R-:W-:-:S07]  /*b170*/  LEPC R20, `(.L_x_566) ;  /* 0x000000001014794e */ /* 0x000fce0000000000 */
[----:B-1----:R-:W-:Y:S05]  /*b180*/  CALL.ABS.NOINC R14 ;  /* 0x000000000e007343 */ /* 0x002fea0003c00000 */
.L_x_566:
[----:B------:R-:W-:Y:S01]  /*b190*/  ULDC.U8 UR4, c[0x0][0x3f0] ;  /* 0x0000fc0000047ab9 */ /* 0x000fe20000000000 */
[----:B------:R-:W-:Y:S01]  /*b1a0*/  IMAD R0, R149, -0x80, R154 ;  /* 0xffffff8095007824 */ /* 0x000fe200078e029a */
[----:B------:R-:W-:Y:S01]  /*b1b0*/  ISETP.NE.AND P0, PT, RZ, UR4, PT ;  /* 0x00000004ff007c0c */ /* 0x000fe2000bf05270 */
[----:B------:R-:W-:Y:S03]  /*b1c0*/  BSSY B0, `(.L_x_567) ;  /* 0x000054a000007945 */ /* 0x000fe60003800000 */
[----:B------:R-:W-:-:S09]  /*b1d0*/  VIMNMX R0, R0, 0x80, PT ;  /* 0x0000008000007848 */ /* 0x000fd20003fe0100 */
[----:B------:R-:W-:Y:S05]  /*b1e0*/  @!P0 BRA `(.L_x_568) ;  /* 0x0000002800788947 */ /* 0x000fea0003800000 */
        /* <DEDUP_REMOVED lines=13> */
[----:B------:R-:W-:Y:S01]  /*b2c0*/  CS2R R32, SRZ ;  /* 0x0000000000207805 */ /* 0x000fe2000001ff00 */
[----:B------:R-:W-:Y:S06]  /*b2d0*/  @P0 BRA `(.L_x_570) ;  /* 0x0000000000900947 */ /* 0x000fec0003800000 */
[C---:B------:R-:W-:Y:S01]  /*b2e0*/  VIADD R3, R16.reuse, 0x10 ;  /* 0x0000001010037836 */ /* 0x040fe20000000000 */
[----:B------:R-:W-:Y:S01]  /*b2f0*/  ULDC UR4, c[0x0][0x3d4] ;  /* 0x0000f50000047ab9 */ /* 0x000fe20000000800 */
[C---:B------:R-:W-:Y:S01]  /*b300*/  VIADD R4, R16.reuse, 0x20 ;  /* 0x0000002010047836 */ /* 0x040fe20000000000 */
[C---:B------:R-:W-:Y:S01]  /*b310*/  ISETP.GE.AND P1, PT, R16.reuse, UR4, PT ;  /* 0x0000000410007c0c */ /* 0x040fe2000bf26270 */
[C---:B------:R-:W-:Y:S01]  /*b320*/  VIADD R5, R16.reuse, 0x30 ;  /* 0x0000003010057836 */ /* 0x040fe20000000000 */
[----:B------:R-:W-:Y:S01]  /*b330*/  ISETP.GE.AND P2, PT, R3, UR4, PT ;  /* 0x0000000403007c0c */ /* 0x000fe2000bf46270 */
[----:B------:R-:W-:Y:S01]  /*b340*/  VIADD R3, R16, 0x40 ;  /* 0x0000004010037836 */ /* 0x000fe20000000000 */
[----:B------:R-:W-:Y:S01]  /*b350*/  ISETP.GE.AND P3, PT, R4, UR4, PT ;  /* 0x0000000404007c0c */ /* 0x000fe2000bf66270 */
[----:B------:R-:W-:Y:S01]  /*b360*/  VIADD R6, R16, 0x50 ;  /* 0x0000005010067836 */ /* 0x000fe20000000000 */
[----:B------:R-:W-:Y:S02]  /*b370*/  ISETP.GE.AND P4, PT, R5, UR4, PT ;  /* 0x0000000405007c0c */ /* 0x000fe4000bf86270 */
[----:B------:R-:W-:-:S02]  /*b380*/  CS2R R20, SRZ ;  /* 0x0000000000147805 */ /* 0x000fc4000001ff00 */
[----:B------:R-:W-:Y:S02]  /*b390*/  ISETP.GE.AND P5, PT, R3, UR4, PT ;  /* 0x0000000403007c0c */ /* 0x000fe4000bfa6270 */
[----:B------:R-:W-:Y:S02]  /*b3a0*/  CS2R R24, SRZ ;  /* 0x0000000000187805 */ /* 0x000fe4000001ff00 */
[----:B------:R-:W-:Y:S02]  /*b3b0*/  ISETP.GE.AND P6, PT, R6, UR4, PT ;  /* 0x0000000406007c0c */ /* 0x000fe4000bfc6270 */
        /* <DEDUP_REMOVED lines=10> */
[----:B------:R0:W5:Y:S04]  /*b460*/  @!P1 LDG.E.64 R20, desc[UR36][R34.64] ;  /* 0x0000002422149981 */ /* 0x000168000c1e1b00 */
        /* <DEDUP_REMOVED lines=10> */
[----:B------:R0:W5:Y:S02]  /*b510*/  @!P6 LDG.E.64 R4, desc[UR36][R42.64+0xa0] ;  /* 0x0000a0242a04e981 */ /* 0x000164000c1e1b00 */
.L_x_570:
[----:B------:R-:W-:Y:S05]  /*b520*/  BSYNC B1 ;  /* 0x0000000000017941 */ /* 0x000fea0003800000 */
.L_x_569:
[----:B0----5:R-:W-:Y:S01]  /*b530*/  IMAD.MOV.U32 R35, RZ, RZ, R20 ;  /* 0x000000ffff237224 */ /* 0x021fe200078e0014 */
[----:B------:R-:W-:Y:S01]  /*b540*/  SHF.R.U64 R54, R20, 0x10, R21 ;  /* 0x0000001014367819 */ /* 0x000fe20000001215 */
[----:B------:R-:W-:Y:S01]  /*b550*/  IMAD.MOV.U32 R20, RZ, RZ, R8 ;  /* 0x000000ffff147224 */ /* 0x000fe200078e0008 */
[----:B------:R-:W-:Y:S01]  /*b560*/  SHF.R.U64 R66, R8, 0x10, R9 ;  /* 0x0000001008427819 */ /* 0x000fe20000001209 */
[----:B------:R-:W-:Y:S01]  /*b570*/  IMAD.MOV.U32 R45, RZ, RZ, R21 ;  /* 0x000000ffff2d7224 */ /* 0x000fe200078e0015 */
[----:B------:R-:W-:Y:S01]  /*b580*/  LOP3.LUT R8, R189, 0x18, R22, 0xf8, !PT ;  /* 0x00000018bd087812 */ /* 0x000fe200078ef816 */
[----:B------:R-:W-:Y:S01]  /*b590*/  IMAD.MOV.U32 R42, RZ, RZ, R6 ;  /* 0x000000ffff2a7224 */ /* 0x000fe200078e0006 */
[----:B------:R-:W-:Y:S01]  /*b5a0*/  LOP3.LUT P1, RZ, R210, 0x4, RZ, 0xc0, !PT ;  /* 0x00000004d2ff7812 */ /* 0x000fe2000782c0ff */
[----:B------:R-:W-:Y:S01]  /*b5b0*/  IMAD.MOV.U32 R46, RZ, RZ, R25 ;  /* 0x000000ffff2e7224 */ /* 0x000fe200078e0019 */
[----:B------:R-:W-:Y:S01]  /*b5c0*/  LOP3.LUT R3, R8, R191, RZ, 0x3c, !PT ;  /* 0x000000bf08037212 */ /* 0x000fe200078e3cff */
[----:B------:R-:W-:Y:S01]  /*b5d0*/  IMAD.MOV.U32 R47, RZ, RZ, R27 ;  /* 0x000000ffff2f7224 */ /* 0x000fe200078e001b */
[----:B------:R-:W-:Y:S01]  /*b5e0*/  SHF.R.U32.HI R55, RZ, 0x10, R21 ;  /* 0x00000010ff377819 */ /* 0x000fe20000011615 */
[----:B------:R-:W-:Y:S01]  /*b5f0*/  IMAD.MOV.U32 R21, RZ, RZ, R24 ;  /* 0x000000ffff157224 */ /* 0x000fe200078e0018 */
[----:B------:R-:W-:Y:S01]  /*b600*/  SHF.R.U64 R56, R24, 0x10, R25 ;  /* 0x0000001018387819 */ /* 0x000fe20000001219 */
[----:B------:R-:W-:Y:S01]  /*b610*/  IMAD R3, R190, 0x200, R3 ;  /* 0x00000200be037824 */ /* 0x000fe200078e0203 */
[----:B------:R-:W-:Y:S01]  /*b620*/  SHF.R.U64 R74, R6, 0x10, R7 ;  /* 0x00000010064a7819 */ /* 0x000fe20000001207 */
[----:B------:R-:W-:Y:S01]  /*b630*/  IMAD.MOV.U32 R24, RZ, RZ, R26 ;  /* 0x000000ffff187224 */ /* 0x000fe200078e001a */
[----:B------:R-:W-:Y:S01]  /*b640*/  SHF.R.U64 R58, R26, 0x10, R27 ;  /* 0x000000101a3a7819 */ /* 0x000fe2000000121b */
[----:B------:R-:W-:Y:S01]  /*b650*/  IMAD R8, R3, 0x2, R2 ;  /* 0x0000000203087824 */ /* 0x000fe200078e0202 */
[----:B------:R-:W-:Y:S01]  /*b660*/  UMOV UR4, 0xffffffff ;  /* 0xffffffff00047882 */ /* 0x000fe20000000000 */
[----:B------:R-:W-:Y:S01]  /*b670*/  IMAD.MOV.U32 R48, RZ, RZ, R28 ;  /* 0x000000ffff307224 */ /* 0x000fe200078e001c */
[----:B------:R-:W-:Y:S01]  /*b680*/  SHF.R.U32.HI R57, RZ, 0x10, R25 ;  /* 0x00000010ff397819 */ /* 0x000fe20000011619 */
[----:B------:R-:W-:Y:S01]  /*b690*/  IMAD.MOV.U32 R49, RZ, RZ, R29 ;  /* 0x000000ffff317224 */ /* 0x000fe200078e001d */
[----:B------:R-:W-:Y:S01]  /*b6a0*/  SHF.R.U32.HI R59, RZ, 0x10, R27 ;  /* 0x00000010ff3b7819 */ /* 0x000fe2000001161b */
[----:B------:R-:W-:Y:S01]  /*b6b0*/  VIADD R6, R8, 0x10400 ;  /* 0x0001040008067836 */ /* 0x000fe20000000000 */
[--C-:B------:R-:W-:Y:S01]  /*b6c0*/  SHF.R.U64 R62, R30, 0x10, R31.reuse ;  /* 0x000000101e3e7819 */ /* 0x100fe2000000121f */
[--C-:B------:R-:W-:Y:S01]  /*b6d0*/  IMAD.MOV.U32 R51, RZ, RZ, R31.reuse ;  /* 0x000000ffff337224 */ /* 0x100fe200078e001f */
[----:B------:R-:W-:Y:S01]  /*b6e0*/  SHF.R.U32.HI R63, RZ, 0x10, R31 ;  /* 0x00000010ff3f7819 */ /* 0x000fe2000001161f */
[--C-:B------:R-:W-:Y:S01]  /*b6f0*/  IMAD.MOV.U32 R43, RZ, RZ, R7.reuse ;  /* 0x000000ffff2b7224 */ /* 0x100fe200078e0007 */
[----:B------:R-:W-:Y:S01]  /*b700*/  SHF.R.U32.HI R75, RZ, 0x10, R7 ;  /* 0x00000010ff4b7819 */ /* 0x000fe20000011607 */
[----:B------:R-:W-:Y:S01]  /*b710*/  VIADD R3, R8, 0x10440 ;  /* 0x0001044008037836 */ /* 0x000fe20000000000 */
[--C-:B------:R-:W-:Y:S01]  /*b720*/  SHF.R.U64 R60, R28, 0x10, R29.reuse ;  /* 0x000000101c3c7819 */ /* 0x100fe2000000121d */
[----:B------:R-:W-:Y:S01]  /*b730*/  IMAD.MOV.U32 R50, RZ, RZ, R30 ;  /* 0x000000ffff327224 */ /* 0x000fe200078e001e */
[----:B------:R-:W-:Y:S01]  /*b740*/  SHF.R.U32.HI R61, RZ, 0x10, R29 ;  /* 0x00000010ff3d7819 */ /* 0x000fe2000001161d */
[----:B------:R-:W-:Y:S01]  /*b750*/  IMAD.MOV.U32 R52, RZ, RZ, R32 ;  /* 0x000000ffff347224 */ /* 0x000fe200078e0020 */
[--C-:B------:R-:W-:Y:S01]  /*b760*/  SHF.R.U64 R64, R32, 0x10, R33.reuse ;  /* 0x0000001020407819 */ /* 0x100fe20000001221 */
[--C-:B------:R-:W-:Y:S01]  /*b770*/  IMAD.MOV.U32 R53, RZ, RZ, R33.reuse ;  /* 0x000000ffff357224 */ /* 0x100fe200078e0021 */
[----:B------:R-:W-:Y:S01]  /*b780*/  SHF.R.U32.HI R65, RZ, 0x10, R33 ;  /* 0x00000010ff417819 */ /* 0x000fe20000011621 */
[----:B------:R-:W-:Y:S01]  /*b790*/  IMAD.MOV.U32 R7, RZ, RZ, R4 ;  /* 0x000000ffff077224 */ /* 0x000fe200078e0004 */
[----:B------:R-:W-:Y:S01]  /*b7a0*/  SHF.R.U64 R76, R4, 0x10, R5 ;  /* 0x00000010044c7819 */ /* 0x000fe20000001205 */
[----:B------:R-:W-:Y:S01]  /*b7b0*/  @P1 VIADD R3, R6, 0xffffffc0 ;  /* 0xffffffc006031836 */ /* 0x000fe20000000000 */
[----:B------:R-:W-:Y:S01]  /*b7c0*/  PRMT R31, R21, 0x5410, R56 ;  /* 0x00005410151f7816 */ /* 0x000fe20000000038 */
[----:B------:R-:W-:Y:S01]  /*b7d0*/  IMAD.MOV.U32 R33, RZ, RZ, R10 ;  /* 0x000000ffff217224 */ /* 0x000fe200078e000a */
[----:B------:R-:W-:Y:S01]  /*b7e0*/  PRMT R27, R24, 0x5410, R58 ;  /* 0x00005410181b7816 */ /* 0x000fe2000000003a */
[----:B------:R-:W-:Y:S01]  /*b7f0*/  IMAD.MOV.U32 R34, RZ, RZ, R11 ;  /* 0x000000ffff227224 */ /* 0x000fe200078e000b */
[----:B------:R-:W-:Y:S01]  /*b800*/  MOV R25, R9 ;  /* 0x0000000900197202 */ /* 0x000fe20000000f00 */
[----:B------:R-:W-:Y:S01]  /*b810*/  IMAD.MOV.U32 R29, RZ, RZ, R12 ;  /* 0x000000ffff1d7224 */ /* 0x000fe200078e000c */
[----:B------:R-:W-:Y:S01]  /*b820*/  SHF.R.U32.HI R67, RZ, 0x10, R9 ;  /* 0x00000010ff437819 */ /* 0x000fe20000011609 */
[----:B------:R-:W-:Y:S01]  /*b830*/  IMAD.MOV.U32 R30, RZ, RZ, R13 ;  /* 0x000000ffff1e7224 */ /* 0x000fe200078e000d */
[--C-:B------:R-:W-:Y:S01]  /*b840*/  SHF.R.U64 R68, R10, 0x10, R11.reuse ;  /* 0x000000100a447819 */ /* 0x100fe2000000120b */
[----:B------:R-:W-:Y:S01]  /*b850*/  IMAD.MOV.U32 R26, RZ, RZ, R14 ;  /* 0x000000ffff1a7224 */ /* 0x000fe200078e000e */
[----:B------:R-:W-:Y:S01]  /*b860*/  SHF.R.U32.HI R69, RZ, 0x10, R11 ;  /* 0x00000010ff457819 */ /* 0x000fe2000001160b */
[----:B------:R-:W-:Y:S01]  /*b870*/  IMAD.MOV.U32 R41, RZ, RZ, R15 ;  /* 0x000000ffff297224 */ /* 0x000fe200078e000f */
[----:B------:R-:W-:Y:S01]  /*b880*/  SHF.R.U64 R70, R12, 0x10, R13 ;  /* 0x000000100c467819 */ /* 0x000fe2000000120d */
[----:B------:R-:W-:Y:S01]  /*b890*/  IMAD.MOV.U32 R44, RZ, RZ, R5 ;  /* 0x000000ffff2c7224 */ /* 0x000fe200078e0005 */
[----:B------:R-:W-:-:S02]  /*b8a0*/  SHF.R.U32.HI R71, RZ, 0x10, R13 ;  /* 0x00000010ff477819 */ /* 0x000fc4000001160d */
[--C-:B------:R-:W-:Y:S02]  /*b8b0*/  SHF.R.U64 R72, R14, 0x10, R15.reuse ;  /* 0x000000100e487819 */ /* 0x100fe4000000120f */
[----:B------:R-:W-:Y:S02]  /*b8c0*/  SHF.R.U32.HI R73, RZ, 0x10, R15 ;  /* 0x00000010ff497819 */ /* 0x000fe4000001160f */
[----:B------:R-:W-:Y:S02]  /*b8d0*/  SHF.R.U32.HI R77, RZ, 0x10, R5 ;  /* 0x00000010ff4d7819 */ /* 0x000fe40000011605 */
[----:B------:R-:W-:Y:S02]  /*b8e0*/  PRMT R6, R45, 0x5410, R55 ;  /* 0x000054102d067816 */ /* 0x000fe40000000037 */
[----:B------:R-:W-:Y:S02]  /*b8f0*/  PRMT R35, R35, 0x5410, R54 ;  /* 0x0000541023237816 */ /* 0x000fe40000000036 */
[----:B------:R-:W-:-:S02]  /*b900*/  PRMT R32, R46, 0x5410, R57 ;  /* 0x000054102e207816 */ /* 0x000fc40000000039 */
[----:B------:R-:W-:Y:S02]  /*b910*/  PRMT R28, R47, 0x5410, R59 ;  /* 0x000054102f1c7816 */ /* 0x000fe4000000003b */
[----:B------:R-:W-:Y:S02]  /*b920*/  PRMT R21, R48, 0x7610, R21 ;  /* 0x0000761030157816 */ /* 0x000fe40000000015 */
[----:B------:R-:W-:Y:S02]  /*b930*/  PRMT R24, R49, 0x7610, R24 ;  /* 0x0000761031187816 */ /* 0x000fe40000000018 */
[----:B------:R-:W-:Y:S01]  /*b940*/  LEA.HI R4, R203, R203, RZ, 0x1 ;  /* 0x000000cbcb047211 */ /* 0x000fe200078f08ff */
[----:B------:R-:W-:Y:S06]  /*b950*/  BRA.DIV UR4, `(.L_x_571) ;  /* 0x0000013604787947 */ /* 0x000fec000b800000 */
.L_x_768:
[----:B------:R-:W-:Y:S01]  /*b960*/  UMOV UR4, 0xffffffff ;  /* 0xffffffff00047882 */ /* 0x000fe20000000000 */
[----:B------:R-:W-:Y:S02]  /*b970*/  LOP3.LUT R4, R4, 0xfffffffe, RZ, 0xc0, !PT ;  /* 0xfffffffe04047812 */ /* 0x000fe400078ec0ff */
[----:B------:R-:W-:Y:S05]  /*b980*/  BRA.DIV UR4, `(.L_x_572) ;  /* 0x0000013604947947 */ /* 0x000fea000b800000 */
.L_x_771:
[----:B------:R-:W-:Y:S01]  /*b990*/  UMOV UR4, 0xffffffff ;  /* 0xffffffff00047882 */ /* 0x000fe20000000000 */
[----:B------:R-:W-:Y:S02]  /*b9a0*/  IMAD.IADD R4, R203, 0x1, -R4 ;  /* 0x00000001cb047824 */ /* 0x000fe400078e0a04 */
[----:B------:R-:W-:Y:S05]  /*b9b0*/  BRA.DIV UR4, `(.L_x_573) ;  /* 0x0000013604b07947 */ /* 0x000fea000b800000 */
.L_x_774:
[----:B------:R-:W-:Y:S01]  /*b9c0*/  UMOV UR4, 0xffffffff ;  /* 0xffffffff00047882 */ /* 0x000fe20000000000 */
[----:B------:R-:W-:Y:S02]  /*b9d0*/  SHF.L.U32 R5, R4, 0x1f, RZ ;  /* 0x0000001f04057819 */ /* 0x000fe400000006ff */
[----:B------:R-:W-:Y:S05]  /*b9e0*/  BRA.DIV UR4, `(.L_x_574) ;  /* 0x0000013604cc7947 */ /* 0x000fea000b800000 */
.L_x_777:
[----:B------:R-:W0:Y:S01]  /*b9f0*/  SYNCS.PHASECHK.TRANS64.TRYWAIT P1, [R2+URZ+0x34800], R5 ;  /* 0x03480005020075a7 */ /* 0x000e22000802017f */
[----:B------:R-:W-:Y:S01]  /*ba00*/  PRMT R38, R25, 0x5410, R67 ;  /* 0x0000541019267816 */ /* 0x000fe20000000043 */
[----:B------:R-:W-:Y:S01]  /*ba10*/  BSSY B1, `(.L_x_575) ;  /* 0x0000014000017945 */ /* 0x000fe20003800000 */
[----:B------:R-:W-:Y:S02]  /*ba20*/  PRMT R25, R26, 0x5410, R72 ;  /* 0x000054101a197816 */ /* 0x000fe40000000048 */
[----:B------:R-:W-:Y:S02]  /*ba30*/  PRMT R26, R41, 0x7610, R26 ;  /* 0x00007610291a7816 */ /* 0x000fe4000000001a */
[----:B------:R-:W-:Y:S02]  /*ba40*/  PRMT R37, R20, 0x5410, R66 ;  /* 0x0000541014257816 */ /* 0x000fe40000000042 */
[----:B------:R-:W-:Y:S02]  /*ba50*/  PRMT R21, R21, 0x5410, R60 ;  /* 0x0000541015157816 */ /* 0x000fe4000000003c */
[----:B------:R-:W-:-:S02]  /*ba60*/  PRMT R24, R24, 0x5410, R61 ;  /* 0x0000541018187816 */ /* 0x000fc4000000003d */
[----:B------:R-:W-:Y:S02]  /*ba70*/  PRMT R13, R50, 0x5410, R62 ;  /* 0x00005410320d7816 */ /* 0x000fe4000000003e */
        /* <DEDUP_REMOVED lines=11> */
[----:B------:R-:W-:Y:S01]  /*bb30*/  PRMT R12, R44, 0x5410, R77 ;  /* 0x000054102c0c7816 */ /* 0x000fe2000000004d */
[----:B0-----:R-:W-:Y:S06]  /*bb40*/  @!P1 BRA `(.L_x_576) ;  /* 0x00000134009c9947 */ /* 0x001fec0003800000 */
.L_x_778:
[----:B------:R-:W-:Y:S05]  /*bb50*/  BSYNC B1 ;  /* 0x0000000000017941 */ /* 0x000fea0003800000 */
.L_x_575:
[----:B------:R-:W-:Y:S01]  /*bb60*/  BSSY B1, `(.L_x_577) ;  /* 0x0000103000017945 */ /* 0x000fe20003800000 */
[----:B------:R-:W-:-:S03]  /*bb70*/  IMAD.MOV.U32 R36, RZ, RZ, R6 ;  /* 0x000000ffff247224 */ /* 0x000fc600078e0006 */
[----:B------:R-:W-:Y:S05]  /*bb80*/  @P0 BRA `(.L_x_578) ;  /* 0x0000001000000947 */ /* 0x000fea0003800000 */
[----:B0-----:R-:W0:Y:S01]  /*bb90*/  LDC R5, c[0x0][0x3d4] ;  /* 0x0000f500ff057b82 */ /* 0x001e220000000800 */
[C---:B------:R-:W-:Y:S01]  /*bba0*/  VIADD R4, R16.reuse, 0x10 ;  /* 0x0000001010047836 */ /* 0x040fe20000000000 */
[C---:B------:R-:W-:Y:S01]  /*bbb0*/  IADD3 R6, R16.reuse, 0x20, RZ ;  /* 0x0000002010067810 */ /* 0x040fe20007ffe0ff */
[C---:B------:R-:W-:Y:S01]  /*bbc0*/  VIADD R42, R16.reuse, 0x30 ;  /* 0x00000030102a7836 */ /* 0x040fe20000000000 */
[----:B------:R-:W-:Y:S01]  /*bbd0*/  BSSY B2, `(.L_x_579) ;  /* 0x0000030000027945 */ /* 0x000fe20003800000 */
[-C--:B0-----:R-:W-:Y:S02]  /*bbe0*/  ISETP.GE.AND P0, PT, R16, R5.reuse, PT ;  /* 0x000000051000720c */ /* 0x081fe40003f06270 */
[-C--:B------:R-:W-:Y:S01]  /*bbf0*/  ISETP.GE.AND P1, PT, R4, R5.reuse, PT ;  /* 0x000000050400720c */ /* 0x080fe20003f26270 */
[----:B------:R-:W-:Y:S01]  /*bc00*/  VIADD R4, R16, 0x40 ;  /* 0x0000004010047836 */ /* 0x000fe20000000000 */
[-C--:B------:R-:W-:Y:S01]  /*bc10*/  ISETP.GE.AND P2, PT, R6, R5.reuse, PT ;  /* 0x000000050600720c */ /* 0x080fe20003f46270 */
[----:B------:R-:W-:Y:S01]  /*bc20*/  VIADD R6, R16, 0x50 ;  /* 0x0000005010067836 */ /* 0x000fe20000000000 */
[----:B------:R-:W-:-:S02]  /*bc30*/  ISETP.GE.AND P3, PT, R42, R5, PT ;  /* 0x000000052a00720c */ /* 0x000fc40003f66270 */
[-C--:B------:R-:W-:Y:S02]  /*bc40*/  ISETP.GE.AND P4, PT, R4, R5.reuse, PT ;  /* 0x000000050400720c */ /* 0x080fe40003f86270 */
[----:B------:R-:W-:-:S03]  /*bc50*/  ISETP.GE.AND P5, PT, R6, R5, PT ;  /* 0x000000050600720c */ /* 0x000fc60003fa6270 */
[----:B------:R-:W-:Y:S10]  /*bc60*/  @P0 BRA `(.L_x_580) ;  /* 0x0000000000980947 */ /* 0x000ff40003800000 */
[----:B------:R-:W0:Y:S01]  /*bc70*/  LDS.128 R4, [R8+0x10400] ;  /* 0x0104000008047984 */ /* 0x000e220000000c00 */
[C---:B------:R-:W-:Y:S01]  /*bc80*/  IMAD.U32 R45, R37.reuse, 0x10000, RZ ;  /* 0x00010000252d7824 */ /* 0x040fe200078e00ff */
[----:B------:R-:W-:Y:S01]  /*bc90*/  LOP3.LUT R48, R37, 0xffff0000, RZ, 0xc0, !PT ;  /* 0xffff000025307812 */ /* 0x000fe200078ec0ff */
[C---:B------:R-:W-:Y:S01]  /*bca0*/  IMAD.U32 R44, R35.reuse, 0x10000, RZ ;  /* 0x00010000232c7824 */ /* 0x040fe200078e00ff */
[----:B------:R-:W-:Y:S01]  /*bcb0*/  LOP3.LUT R46, R35, 0xffff0000, RZ, 0xc0, !PT ;  /* 0xffff0000232e7812 */ /* 0x000fe200078ec0ff */
[C---:B0-----:R-:W-:Y:S01]  /*bcc0*/  IMAD.U32 R39, R4.reuse, 0x10000, RZ ;  /* 0x0001000004277824 */ /* 0x041fe200078e00ff */
[----:B------:R-:W-:Y:S01]  /*bcd0*/  LOP3.LUT R4, R4, 0xffff0000, RZ, 0xc0, !PT ;  /* 0xffff000004047812 */ /* 0x000fe200078ec0ff */
[C---:B------:R-:W-:Y:S01]  /*bce0*/  IMAD.U32 R41, R5.reuse, 0x10000, RZ ;  /* 0x0001000005297824 */ /* 0x040fe200078e00ff */
[----:B------:R-:W-:Y:S01]  /*bcf0*/  LOP3.LUT R5, R5, 0xffff0000, RZ, 0xc0, !PT ;  /* 0xffff000005057812 */ /* 0x000fe200078ec0ff */
[C---:B------:R-:W-:Y:S01]  /*bd00*/  IMAD.U32 R42, R6.reuse, 0x10000, RZ ;  /* 0x00010000062a7824 */ /* 0x040fe200078e00ff */
[----:B------:R-:W-:Y:S01]  /*bd10*/  LOP3.LUT R6, R6, 0xffff0000, RZ, 0xc0, !PT ;  /* 0xffff000006067812 */ /* 0x000fe200078ec0ff */
[C---:B------:R-:W-:Y:S01]  /*bd20*/  FMUL.FTZ R50, R4.reuse, R45 ;  /* 0x0000002d04327220 */ /* 0x040fe20000410000 */
[----:B------:R-:W-:Y:S01]  /*bd30*/  FMUL.FTZ R4, R4, R44 ;  /* 0x0000002c04047220 */ /* 0x000fe20000410000 */
[----:B------:R-:W-:-:S02]  /*bd40*/  IMAD.U32 R43, R7, 0x10000, RZ ;  /* 0x00010000072b7824 */ /* 0x000fc400078e00ff */
[----:B------:R-:W-:Y:S01]  /*bd50*/  FMUL.FTZ R52, R5, R48 ;  /* 0x0000003005347220 */ /* 0x000fe20000410000 */
[C---:B------:R-:W-:Y:S01]  /*bd60*/  FFMA.FTZ R50, R39.reuse, R44, -R50 ;  /* 0x0000002c27327223 */ /* 0x040fe20000010832 */
[----:B------:R-:W-:Y:S01]  /*bd70*/  FFMA.FTZ R45, R39, R45, R4 ;  /* 0x0000002d272d7223 */ /* 0x000fe20000010004 */
[----:B------:R-:W-:Y:S01]  /*bd80*/  LOP3.LUT R7, R7, 0xffff0000, RZ, 0xc0, !PT ;  /* 0xffff000007077812 */ /* 0x000fe200078ec0ff */
[-C--:B------:R-:W-:Y:S01]  /*bd90*/  FMUL.FTZ R54, R5, R46.reuse ;  /* 0x0000002e05367220 */ /* 0x080fe20000410000 */
[C---:B------:R-:W-:Y:S01]  /*bda0*/  LOP3.LUT R44, R38.reuse, 0xffff0000, RZ, 0xc0, !PT ;  /* 0xffff0000262c7812 */ /* 0x040fe200078ec0ff */
[----:B------:R-:W-:Y:S01]  /*bdb0*/  IMAD.U32 R39, R38, 0x10000, RZ ;  /* 0x0001000026277824 */ /* 0x000fe200078e00ff */
[C---:B------:R-:W-:Y:S01]  /*bdc0*/  LOP3.LUT R4, R36.reuse, 0xffff0000, RZ, 0xc0, !PT ;  /* 0xffff000024047812 */ /* 0x040fe200078ec0ff */
[----:B------:R-:W-:Y:S02]  /*bdd0*/  IMAD.U32 R5, R36, 0x10000, RZ ;  /* 0x0001000024057824 */ /* 0x000fe400078e00ff */
[C---:B------:R-:W-:Y:S01]  /*bde0*/  FFMA.FTZ R52, R41.reuse, R46, -R52 ;  /* 0x0000002e29347223 */ /* 0x040fe20000010834 */
[----:B------:R-:W-:Y:S01]  /*bdf0*/  FFMA.FTZ R41, R41, R48, R54 ;  /* 0x0000003029297223 */ /* 0x000fe20000010036 */
[C---:B------:R-:W-:Y:S01]  /*be00*/  FMUL.FTZ R47, R6.reuse, R39 ;  /* 0x00000027062f7220 */ /* 0x040fe20000410000 */
        /* <DEDUP_REMOVED lines=9> */
[----:B------:R-:W-:Y:S02]  /*bea0*/  F2FP.BF16.F32.PACK_AB R6, R39, R6 ;  /* 0x000000062706723e */ /* 0x000fe400000010ff */
[----:B------:R-:W-:-:S05]  /*beb0*/  F2FP.BF16.F32.PACK_AB R7, R44, R7 ;  /* 0x000000072c07723e */ /* 0x000fca00000010ff */
[----:B------:R0:W-:Y:S02]  /*bec0*/  STS.128 [R8+0x10400], R4 ;  /* 0x0104000408007388 */ /* 0x0001e40000000c00 */
.L_x_580:
[----:B------:R-:W-:Y:S05]  /*bed0*/  BSYNC B2 ;  /* 0x0000000000027941 */ /* 0x000fea0003800000 */
.L_x_579:
[----:B------:R-:W-:Y:S04]  /*bee0*/  BSSY B2, `(.L_x_581) ;  /* 0x0000028000027945 */ /* 0x000fe80003800000 */
[----:B------:R-:W-:Y:S05]  /*bef0*/  @P1 BRA `(.L_x_582) ;  /* 0x0000000000981947 */ /* 0x000fea0003800000 */
[----:B0-----:R-:W0:Y:S01]  /*bf00*/  LDS.128 R4, [R3] ;  /* 0x0000000003047984 */ /* 0x001e220000000c00 */
[----:B------:R-:W-:Y:S01]  /*bf10*/  IMAD.U32 R45, R33, 0x10000, RZ ;  /* 0x00010000212d7824 */ /* 0x000fe200078e00ff */
[C---:B------:R-:W-:Y:S01]  /*bf20*/  LOP3.LUT R46, R31.reuse, 0xffff0000, RZ, 0xc0, !PT ;  /* 0xffff00001f2e7812 */ /* 0x040fe200078ec0ff */
[----:B------:R-:W-:Y:S01]  /*bf30*/  IMAD.U32 R44, R31, 0x10000, RZ ;  /* 0x000100001f2c7824 */ /* 0x000fe200078e00ff */
        /* <DEDUP_REMOVED lines=13> */
[-C--:B------:R-:W-:Y:S01]  /*c010*/  FMUL.FTZ R54, R5, R46.reuse ;  /* 0x0000002e05367220 */ /* 0x080fe20000410000 */
[----:B------:R-:W-:Y:S01]  /*c020*/  LOP3.LUT R7, R7, 0xffff0000, RZ, 0xc0, !PT ;  /* 0xffff000007077812 */ /* 0x000fe200078ec0ff */
[----:B------:R-:W-:Y:S01]  /*c030*/  IMAD.U32 R39, R34, 0x10000, RZ ;  /* 0x0001000022277824 */ /* 0x000fe200078e00ff */
[----:B------:R-:W-:Y:S01]  /*c040*/  SHF.L.U32 R5, R32, 0x10, RZ ;  /* 0x0000001020057819 */ /* 0x000fe200000006ff */
[C---:B------:R-:W-:Y:S01]  /*c050*/  FFMA.FTZ R52, R41.reuse, R46, -R52 ;  /* 0x0000002e29347223 */ /* 0x040fe20000010834 */
[----:B------:R-:W-:Y:S01]  /*c060*/  LOP3.LUT R44, R34, 0xffff0000, RZ, 0xc0, !PT ;  /* 0xffff0000222c7812 */ /* 0x000fe200078ec0ff */
[----:B------:R-:W-:Y:S01]  /*c070*/  FFMA.FTZ R41, R41, R48, R54 ;  /* 0x0000003029297223 */ /* 0x000fe20000010036 */
[----:B------:R-:W-:Y:S01]  /*c080*/  LOP3.LUT R4, R32, 0xffff0000, RZ, 0xc0, !PT ;  /* 0xffff000020047812 */ /* 0x000fe200078ec0ff */
[C---:B------:R-:W-:Y:S01]  /*c090*/  FMUL.FTZ R47, R6.reuse, R39 ;  /* 0x00000027062f7220 */ /* 0x040fe20000410000 */
[----:B------:R-:W-:Y:S01]  /*c0a0*/  FMUL.FTZ R46, R6, R5 ;  /* 0x00000005062e7220 */ /* 0x000fe20000410000 */
[----:B------:R-:W-:-:S02]  /*c0b0*/  FMUL.FTZ R48, R7, R44 ;  /* 0x0000002c07307220 */ /* 0x000fc40000410000 */
[-C--:B------:R-:W-:Y:S01]  /*c0c0*/  FMUL.FTZ R49, R7, R4.reuse ;  /* 0x0000000407317220 */ /* 0x080fe20000410000 */
[C---:B------:R-:W-:Y:S01]  /*c0d0*/  FFMA.FTZ R6, R42.reuse, R5, -R47 ;  /* 0x000000052a067223 */ /* 0x040fe2000001082f */
[----:B------:R-:W-:Y:S01]  /*c0e0*/  FFMA.FTZ R39, R42, R39, R46 ;  /* 0x000000272a277223 */ /* 0x000fe2000001002e */
[C---:B------:R-:W-:Y:S01]  /*c0f0*/  FFMA.FTZ R7, R43.reuse, R4, -R48 ;  /* 0x000000042b077223 */ /* 0x040fe20000010830 */
[----:B------:R-:W-:Y:S01]  /*c100*/  FFMA.FTZ R44, R43, R44, R49 ;  /* 0x0000002c2b2c7223 */ /* 0x000fe20000010031 */
[----:B------:R-:W-:Y:S02]  /*c110*/  F2FP.BF16.F32.PACK_AB R4, R45, R50 ;  /* 0x000000322d04723e */ /* 0x000fe400000010ff */
[----:B------:R-:W-:Y:S02]  /*c120*/  F2FP.BF16.F32.PACK_AB R5, R41, R52 ;  /* 0x000000342905723e */ /* 0x000fe400000010ff */
[----:B------:R-:W-:Y:S02]  /*c130*/  F2FP.BF16.F32.PACK_AB R6, R39, R6 ;  /* 0x000000062706723e */ /* 0x000fe400000010ff */
[----:B------:R-:W-:-:S05]  /*c140*/  F2FP.BF16.F32.PACK_AB R7, R44, R7 ;  /* 0x000000072c07723e */ /* 0x000fca00000010ff */
[----:B------:R1:W-:Y:S02]  /*c150*/  STS.128 [R3], R4 ;  /* 0x0000000403007388 */ /* 0x0003e40000000c00 */
.L_x_582:
[----:B------:R-:W-:Y:S05]  /*c160*/  BSYNC B2 ;  /* 0x0000000000027941 */ /* 0x000fea0003800000 */
.L_x_581:
[----:B------:R-:W-:Y:S04]  /*c170*/  BSSY B2, `(.L_x_583) ;  /* 0x0000028000027945 */ /* 0x000fe80003800000 */
[----:B------:R-:W-:Y:S05]  /*c180*/  @P2 BRA `(.L_x_584) ;  /* 0x0000000000982947 */ /* 0x000fea0003800000 */
[----:B01----:R-:W0:Y:S01]  /*c190*/  LDS.128 R4, [R8+0x14400] ;  /* 0x0144000008047984 */ /* 0x003e220000000c00 */
        /* <DEDUP_REMOVED lines=37> */
.L_x_584:
[----:B------:R-:W-:Y:S05]  /*c3f0*/  BSYNC B2 ;  /* 0x0000000000027941 */ /* 0x000fea0003800000 */
.L_x_583:
[----:B------:R-:W-:Y:S04]  /*c400*/  BSSY B2, `(.L_x_585) ;  /* 0x0000028000027945 */ /* 0x000fe80003800000 */
[----:B------:R-:W-:Y:S05]  /*c410*/  @P3 BRA `(.L_x_586) ;  /* 0x0000000000983947 */ /* 0x000fea0003800000 */
[----:B012---:R-:W0:Y:S01]  /*c420*/  LDS.128 R4, [R3+0x4000] ;  /* 0x0040000003047984 */ /* 0x007e220000000c00 */
        /* <DEDUP_REMOVED lines=37> */
.L_x_586:
[----:B------:R-:W-:Y:S05]  /*c680*/  BSYNC B2 ;  /* 0x0000000000027941 */ /* 0x000fea0003800000 */
.L_x_585:
[----:B------:R-:W-:Y:S04]  /*c690*/  BSSY B2, `(.L_x_587) ;  /* 0x0000028000027945 */ /* 0x000fe80003800000 */
[----:B------:R-:W-:Y:S05]  /*c6a0*/  @P4 BRA `(.L_x_588) ;  /* 0x0000000000984947 */ /* 0x000fea0003800000 */
[----:B0123--:R-:W0:Y:S01]  /*c6b0*/  LDS.128 R4, [R8+0x18400] ;  /* 0x0184000008047984 */ /* 0x00fe220000000c00 */
[----:B------:R-:W-:Y:S01]  /*c6c0*/  SHF.L.U32 R44, R13, 0x10, RZ ;  /* 0x000000100d2c7819 */ /* 0x000fe200000006ff */
[C---:B------:R-:W-:Y:S01]  /*c6d0*/  IMAD.U32 R45, R15.reuse, 0x10000, RZ ;  /* 0x000100000f2d7824 */ /* 0x040fe200078e00ff */
[----:B------:R-:W-:Y:S02]  /*c6e0*/  LOP3.LUT R48, R15, 0xffff0000, RZ, 0xc0, !PT ;  /* 0xffff00000f307812 */ /* 0x000fe400078ec0ff */
        /* <DEDUP_REMOVED lines=34> */
.L_x_588:
[----:B------:R-:W-:Y:S05]  /*c910*/  BSYNC B2 ;  /* 0x0000000000027941 */ /* 0x000fea0003800000 */
.L_x_587:
[----:B------:R-:W-:Y:S05]  /*c920*/  @P5 BRA `(.L_x_578) ;  /* 0x0000000000985947 */ /* 0x000fea0003800000 */
[----:B01234-:R-:W0:Y:S01]  /*c930*/  LDS.128 R4, [R3+0x8000] ;  /* 0x0080000003047984 */ /* 0x01fe220000000c00 */
        /* <DEDUP_REMOVED lines=37> */
.L_x_578:
[----:B------:R-:W-:Y:S05]  /*cb90*/  BSYNC B1 ;  /* 0x0000000000017941 */ /* 0x000fea0003800000 */
.L_x_577:
[----:B------:R-:W-:-:S13]  /*cba0*/  ISETP.GE.AND P0, PT, R202, R0, PT ;  /* 0x00000000ca00720c */ /* 0x000fda0003f06270 */
[----:B------:R-:W-:Y:S05]  /*cbb0*/  @P0 BRA `(.L_x_589) ;  /* 0x0000003800a80947 */ /* 0x000fea0003800000 */
[----:B01234-:R-:W0:Y:S01]  /*cbc0*/  LDC R5, c[0x0][0x3d4] ;  /* 0x0000f500ff057b82 */ /* 0x01fe220000000800 */
[C---:B------:R-:W-:Y:S01]  /*cbd0*/  VIADD R0, R16.reuse, 0x10 ;  /* 0x0000001010007836 */ /* 0x040fe20000000000 */
[----:B------:R-:W-:Y:S01]  /*cbe0*/  BSSY B1, `(.L_x_590) ;  /* 0x0000032000017945 */ /* 0x000fe20003800000 */
[C---:B------:R-:W-:Y:S02]  /*cbf0*/  VIADD R4, R16.reuse, 0x20 ;  /* 0x0000002010047836 */ /* 0x040fe40000000000 */
[C---:B------:R-:W-:Y:S01]  /*cc00*/  VIADD R6, R16.reuse, 0x30 ;  /* 0x0000003010067836 */ /* 0x040fe20000000000 */
        /* <DEDUP_REMOVED lines=10> */
[----:B------:R-:W-:Y:S01]  /*ccb0*/  IMAD.U32 R44, R35, 0x10000, RZ ;  /* 0x00010000232c7824 */ /* 0x000fe200078e00ff */
[C---:B------:R-:W-:Y:S01]  /*ccc0*/  LOP3.LUT R47, R37.reuse, 0xffff0000, RZ, 0xc0, !PT ;  /* 0xffff0000252f7812 */ /* 0x040fe200078ec0ff */
[----:B------:R-:W-:Y:S01]  /*ccd0*/  IMAD.U32 R46, R37, 0x10000, RZ ;  /* 0x00010000252e7824 */ /* 0x000fe200078e00ff */
[----:B------:R-:W-:Y:S01]  /*cce0*/  LOP3.LUT R45, R35, 0xffff0000, RZ, 0xc0, !PT ;  /* 0xffff0000232d7812 */ /* 0x000fe200078ec0ff */
[C---:B------:R-:W-:Y:S01]  /*ccf0*/  IMAD.U32 R49, R38.reuse, 0x10000, RZ ;  /* 0x0001000026317824 */ /* 0x040fe200078e00ff */
[----:B------:R-:W-:Y:S02]  /*cd00*/  LOP3.LUT R51, R38, 0xffff0000, RZ, 0xc0, !PT ;  /* 0xffff000026337812 */ /* 0x000fe400078ec0ff */
[C---:B0-----:R-:W-:Y:S01]  /*cd10*/  SHF.L.U32 R0, R4.reuse, 0x10, RZ ;  /* 0x0000001004007819 */ /* 0x041fe200000006ff */
[C---:B------:R-:W-:Y:S01]  /*cd20*/  IMAD.U32 R39, R5.reuse, 0x10000, RZ ;  /* 0x0001000005277824 */ /* 0x040fe200078e00ff */
[----:B------:R-:W-:Y:S01]  /*cd30*/  LOP3.LUT R4, R4, 0xffff0000, RZ, 0xc0, !PT ;  /* 0xffff000004047812 */ /* 0x000fe200078ec0ff */
[C---:B------:R-:W-:Y:S01]  /*cd40*/  IMAD.U32 R35, R6.reuse, 0x10000, RZ ;  /* 0x0001000006237824 */ /* 0x040fe200078e00ff */
[----:B------:R-:W-:Y:S01]  /*cd50*/  LOP3.LUT R5, R5, 0xffff0000, RZ, 0xc0, !PT ;  /* 0xffff000005057812 */ /* 0x000fe200078ec0ff */
[----:B------:R-:W-:Y:S01]  /*cd60*/  IMAD.U32 R37, R7, 0x10000, RZ ;  /* 0x0001000007257824 */ /* 0x000fe200078e00ff */
[----:B------:R-:W-:Y:S01]  /*cd70*/  LOP3.LUT R6, R6, 0xffff0000, RZ, 0xc0, !PT ;  /* 0xffff000006067812 */ /* 0x000fe200078ec0ff */
[-C--:B------:R-:W-:Y:S01]  /*cd80*/  FMUL.FTZ R41, R46, R4.reuse ;  /* 0x000000042e297220 */ /* 0x080fe20000410000 */
[C---:B------:R-:W-:Y:S01]  /*cd90*/  FMUL.FTZ R43, R44.reuse, R4 ;  /* 0x000000042c2b7220 */ /* 0x040fe20000410000 */
[-C--:B------:R-:W-:Y:S01]  /*cda0*/  FMUL.FTZ R42, R47, R5.reuse ;  /* 0x000000052f2a7220 */ /* 0x080fe20000410000 */
[----:B------:R-:W-:Y:S01]  /*cdb0*/  LOP3.LUT R7, R7, 0xffff0000, RZ, 0xc0, !PT ;  /* 0xffff000007077812 */ /* 0x000fe200078ec0ff */
[-C--:B------:R-:W-:Y:S01]  /*cdc0*/  FFMA.FTZ R4, R44, R0.reuse, -R41 ;  /* 0x000000002c047223 */ /* 0x080fe20000010829 */
[----:B------:R-:W-:Y:S01]  /*cdd0*/  FFMA.FTZ R43, R46, R0, R43 ;  /* 0x000000002e2b7223 */ /* 0x000fe2000001002b */
[C---:B------:R-:W-:Y:S01]  /*cde0*/  FMUL.FTZ R0, R45.reuse, R5 ;  /* 0x000000052d007220 */ /* 0x040fe20000410000 */
[----:B------:R-:W-:Y:S01]  /*cdf0*/  FFMA.FTZ R5, R45, R39, -R42 ;  /* 0x000000272d057223 */ /* 0x000fe2000001082a */
[C---:B------:R-:W-:Y:S01]  /*ce00*/  LOP3.LUT R45, R36.reuse, 0xffff0000, RZ, 0xc0, !PT ;  /* 0xffff0000242d7812 */ /* 0x040fe200078ec0ff */
[----:B------:R-:W-:-:S02]  /*ce10*/  IMAD.U32 R41, R36, 0x10000, RZ ;  /* 0x0001000024297824 */ /* 0x000fc400078e00ff */
[-C--:B------:R-:W-:Y:S01]  /*ce20*/  FMUL.FTZ R36, R49, R6.reuse ;  /* 0x0000000631247220 */ /* 0x080fe20000410000 */
[----:B------:R-:W-:Y:S01]  /*ce30*/  FMUL.FTZ R42, R51, R7 ;  /* 0x00000007332a7220 */ /* 0x000fe20000410000 */
[----:B------:R-:W-:Y:S01]  /*ce40*/  FFMA.FTZ R0, R47, R39, R0 ;  /* 0x000000272f007223 */ /* 0x000fe20000010000 */
[----:B------:R-:W-:Y:S01]  /*ce50*/  FMUL.FTZ R38, R41, R6 ;  /* 0x0000000629267220 */ /* 0x000fe20000410000 */
[----:B------:R-:W-:Y:S01]  /*ce60*/  FMUL.FTZ R44, R45, R7 ;  /* 0x000000072d2c7220 */ /* 0x000fe20000410000 */
[----:B------:R-:W-:Y:S01]  /*ce70*/  FFMA.FTZ R6, R41, R35, -R36 ;  /* 0x0000002329067223 */ /* 0x000fe20000010824 */
[----:B------:R-:W-:Y:S01]  /*ce80*/  FFMA.FTZ R7, R45, R37, -R42 ;  /* 0x000000252d077223 */ /* 0x000fe2000001082a */
[----:B------:R-:W-:Y:S01]  /*ce90*/  FFMA.FTZ R35, R49, R35, R38 ;  /* 0x0000002331237223 */ /* 0x000fe20000010026 */
[----:B------:R-:W-:Y:S01]  /*cea0*/  FFMA.FTZ R44, R51, R37, R44 ;  /* 0x00000025332c7223 */ /* 0x000fe2000001002c */
[----:B------:R-:W-:Y:S02]  /*ceb0*/  F2FP.BF16.F32.PACK_AB R4, R43, R4 ;  /* 0x000000042b04723e */ /* 0x000fe400000010ff */
[----:B------:R-:W-:-:S02]  /*cec0*/  F2FP.BF16.F32.PACK_AB R5, R0, R5 ;  /* 0x000000050005723e */ /* 0x000fc400000010ff */
[----:B------:R-:W-:Y:S02]  /*ced0*/  F2FP.BF16.F32.PACK_AB R6, R35, R6 ;  /* 0x000000062306723e */ /* 0x000fe400000010ff */
[----:B------:R-:W-:-:S05]  /*cee0*/  F2FP.BF16.F32.PACK_AB R7, R44, R7 ;  /* 0x000000072c07723e */ /* 0x000fca00000010ff */
[----:B------:R0:W-:Y:S02]  /*cef0*/  STS.128 [R8+0x12400], R4 ;  /* 0x0124000408007388 */ /* 0x0001e40000000c00 */
.L_x_591:
[----:B------:R-:W-:Y:S05]  /*cf00*/  BSYNC B1 ;  /* 0x0000000000017941 */ /* 0x000fea0003800000 */
.L_x_590:
[----:B------:R-:W-:Y:S04]  /*cf10*/  BSSY B1, `(.L_x_592) ;  /* 0x0000028000017945 */ /* 0x000fe80003800000 */
[----:B------:R-:W-:Y:S05]  /*cf20*/  @P1 BRA `(.L_x_593) ;  /* 0x0000000000981947 */ /* 0x000fea0003800000 */
[----:B0-----:R-:W0:Y:S01]  /*cf30*/  LDS.128 R4, [R3+0x2000] ;  /* 0x0020000003047984 */ /* 0x001e220000000c00 */
[----:B------:R-:W-:Y:S01]  /*cf40*/  IMAD.U32 R38, R31, 0x10000, RZ ;  /* 0x000100001f267824 */ /* 0x000fe200078e00ff */
[C---:B------:R-:W-:Y:S01]  /*cf50*/  LOP3.LUT R43, R33.reuse, 0xffff0000, RZ, 0xc0, !PT ;  /* 0xffff0000212b7812 */ /* 0x040fe200078ec0ff */
[----:B------:R-:W-:Y:S01]  /*cf60*/  IMAD.U32 R42, R33, 0x10000, RZ ;  /* 0x00010000212a7824 */ /* 0x000fe200078e00ff */
        /* <DEDUP_REMOVED lines=9> */
[-C--:B------:R-:W-:Y:S01]  /*d000*/  FMUL.FTZ R37, R42, R4.reuse ;  /* 0x000000042a257220 */ /* 0x080fe20000410000 */
[----:B------:R-:W-:Y:S01]  /*d010*/  FMUL.FTZ R39, R38, R4 ;  /* 0x0000000426277220 */ /* 0x000fe20000410000 */
[----:B------:R-:W-:Y:S01]  /*d020*/  FMUL.FTZ R36, R43, R5 ;  /* 0x000000052b247220 */ /* 0x000fe20000410000 */
[----:B------:R-:W-:-:S02]  /*d030*/  IMAD.U32 R33, R7, 0x10000, RZ ;  /* 0x0001000007217824 */ /* 0x000fc400078e00ff */
[-C--:B------:R-:W-:Y:S01]  /*d040*/  FFMA.FTZ R4, R38, R0.reuse, -R37 ;  /* 0x0000000026047223 */ /* 0x080fe20000010825 */
[----:B------:R-:W-:Y:S01]  /*d050*/  FFMA.FTZ R39, R42, R0, R39 ;  /* 0x000000002a277223 */ /* 0x000fe20000010027 */
[C---:B------:R-:W-:Y:S01]  /*d060*/  FMUL.FTZ R0, R41.reuse, R5 ;  /* 0x0000000529007220 */ /* 0x040fe20000410000 */
[-C--:B------:R-:W-:Y:S01]  /*d070*/  FFMA.FTZ R5, R41, R35.reuse, -R36 ;  /* 0x0000002329057223 */ /* 0x080fe20000010824 */
[----:B------:R-:W-:Y:S01]  /*d080*/  LOP3.LUT R7, R7, 0xffff0000, RZ, 0xc0, !PT ;  /* 0xffff000007077812 */ /* 0x000fe200078ec0ff */
[C---:B------:R-:W-:Y:S01]  /*d090*/  IMAD.U32 R37, R32.reuse, 0x10000, RZ ;  /* 0x0001000020257824 */ /* 0x040fe200078e00ff */
[----:B------:R-:W-:Y:S01]  /*d0a0*/  LOP3.LUT R41, R32, 0xffff0000, RZ, 0xc0, !PT ;  /* 0xffff000020297812 */ /* 0x000fe200078ec0ff */
[-C--:B------:R-:W-:Y:S01]  /*d0b0*/  FMUL.FTZ R32, R45, R6.reuse ;  /* 0x000000062d207220 */ /* 0x080fe20000410000 */
[----:B------:R-:W-:Y:S01]  /*d0c0*/  FFMA.FTZ R0, R43, R35, R0 ;  /* 0x000000232b007223 */ /* 0x000fe20000010000 */
[----:B------:R-:W-:Y:S01]  /*d0d0*/  FMUL.FTZ R34, R37, R6 ;  /* 0x0000000625227220 */ /* 0x000fe20000410000 */
[-C--:B------:R-:W-:Y:S01]  /*d0e0*/  FMUL.FTZ R36, R47, R7.reuse ;  /* 0x000000072f247220 */ /* 0x080fe20000410000 */
[----:B------:R-:W-:Y:S01]  /*d0f0*/  FMUL.FTZ R38, R41, R7 ;  /* 0x0000000729267220 */ /* 0x000fe20000410000 */
[-C--:B------:R-:W-:Y:S01]  /*d100*/  FFMA.FTZ R6, R37, R31.reuse, -R32 ;  /* 0x0000001f25067223 */ /* 0x080fe20000010820 */
[----:B------:R-:W-:Y:S01]  /*d110*/  FFMA.FTZ R31, R45, R31, R34 ;  /* 0x0000001f2d1f7223 */ /* 0x000fe20000010022 */
[-C--:B------:R-:W-:Y:S01]  /*d120*/  FFMA.FTZ R7, R41, R33.reuse, -R36 ;  /* 0x0000002129077223 */ /* 0x080fe20000010824 */
[----:B------:R-:W-:Y:S01]  /*d130*/  FFMA.FTZ R38, R47, R33, R38 ;  /* 0x000000212f267223 */ /* 0x000fe20000010026 */
[----:B------:R-:W-:-:S02]  /*d140*/  F2FP.BF16.F32.PACK_AB R4, R39, R4 ;  /* 0x000000042704723e */ /* 0x000fc400000010ff */
[----:B------:R-:W-:Y:S02]  /*d150*/  F2FP.BF16.F32.PACK_AB R5, R0, R5 ;  /* 0x000000050005723e */ /* 0x000fe400000010ff */
[----:B------:R-:W-:Y:S02]  /*d160*/  F2FP.BF16.F32.PACK_AB R6, R31, R6 ;  /* 0x000000061f06723e */ /* 0x000fe400000010ff */
[----:B------:R-:W-:-:S05]  /*d170*/  F2FP.BF16.F32.PACK_AB R7, R38, R7 ;  /* 0x000000072607723e */ /* 0x000fca00000010ff */
[----:B------:R1:W-:Y:S02]  /*d180*/  STS.128 [R3+0x2000], R4 ;  /* 0x0020000403007388 */ /* 0x0003e40000000c00 */
.L_x_593:
[----:B------:R-:W-:Y:S05]  /*d190*/  BSYNC B1 ;  /* 0x0000000000017941 */ /* 0x000fea0003800000 */
.L_x_592:
[----:B------:R-:W-:Y:S04]  /*d1a0*/  BSSY B1, `(.L_x_594) ;  /* 0x0000028000017945 */ /* 0x000fe80003800000 */
[----:B------:R-:W-:Y:S05]  /*d1b0*/  @P2 BRA `(.L_x_595) ;  /* 0x0000000000982947 */ /* 0x000fea0003800000 */
[----:B01----:R-:W0:Y:S01]  /*d1c0*/  LDS.128 R4, [R8+0x16400] ;  /* 0x0164000008047984 */ /* 0x003e220000000c00 */
[----:B------:R-:W-:Y:S01]  /*d1d0*/  SHF.L.U32 R36, R29, 0x10, RZ ;  /* 0x000000101d247819 */ /* 0x000fe200000006ff */
[----:B------:R-:W-:Y:S01]  /*d1e0*/  IMAD.U32 R34, R27, 0x10000, RZ ;  /* 0x000100001b227824 */ /* 0x000fe200078e00ff */
[----:B------:R-:W-:Y:S01]  /*d1f0*/  LOP3.LUT R39, R29, 0xffff0000, RZ, 0xc0, !PT ;  /* 0xffff00001d277812 */ /* 0x000fe200078ec0ff */
        /* <DEDUP_REMOVED lines=34> */
.L_x_595:
[----:B------:R-:W-:Y:S05]  /*d420*/  BSYNC B1 ;  /* 0x0000000000017941 */ /* 0x000fea0003800000 */
.L_x_594:
[----:B------:R-:W-:Y:S04]  /*d430*/  BSSY B1, `(.L_x_596) ;  /* 0x0000028000017945 */ /* 0x000fe80003800000 */
[----:B------:R-:W-:Y:S05]  /*d440*/  @P3 BRA `(.L_x_597) ;  /* 0x0000000000983947 */ /* 0x000fea0003800000 */
[----:B012---:R-:W0:Y:S01]  /*d450*/  LDS.128 R4, [R3+0x6000] ;  /* 0x0060000003047984 */ /* 0x007e220000000c00 */
        /* <DEDUP_REMOVED lines=37> */
.L_x_597:
[----:B------:R-:W-:Y:S05]  /*d6b0*/  BSYNC B1 ;  /* 0x0000000000017941 */ /* 0x000fea0003800000 */
.L_x_596:
[----:B------:R-:W-:Y:S04]  /*d6c0*/  BSSY B1, `(.L_x_598) ;  /* 0x0000028000017945 */ /* 0x000fe80003800000 */
[----:B------:R-:W-:Y:S05]  /*d6d0*/  @P4 BRA `(.L_x_599) ;  /* 0x0000000000984947 */ /* 0x000fea0003800000 */
[----:B0123--:R-:W0:Y:S01]  /*d6e0*/  LDS.128 R4, [R8+0x1a400] ;  /* 0x01a4000008047984 */ /* 0x00fe220000000c00 */
[----:B------:R-:W-:Y:S01]  /*d6f0*/  IMAD.U32 R26, R13, 0x10000, RZ ;  /* 0x000100000d1a7824 */ /* 0x000fe200078e00ff */
[C---:B------:R-:W-:Y:S01]  /*d700*/  LOP3.LUT R31, R15.reuse, 0xffff0000, RZ, 0xc0, !PT ;  /* 0xffff00000f1f7812 */ /* 0x040fe200078ec0ff */
[----:B------:R-:W-:Y:S01]  /*d710*/  IMAD.U32 R28, R15, 0x10000, RZ ;  /* 0x000100000f1c7824 */ /* 0x000fe200078e00ff */
[----:B------:R-:W-:Y:S02]  /*d720*/  LOP3.LUT R29, R13, 0xffff0000, RZ, 0xc0, !PT ;  /* 0xffff00000d1d7812 */ /* 0x000fe400078ec0ff */
[C---:B------:R-:W-:Y:S02]  /*d730*/  SHF.L.U32 R33, R20.reuse, 0x10, RZ ;  /* 0x0000001014217819 */ /* 0x040fe400000006ff */
        /* <DEDUP_REMOVED lines=32> */
.L_x_599:
[----:B------:R-:W-:Y:S05]  /*d940*/  BSYNC B1 ;  /* 0x0000000000017941 */ /* 0x000fea0003800000 */
.L_x_598:
[----:B------:R-:W-:Y:S05]  /*d950*/  @P5 BRA `(.L_x_589) ;  /* 0x0000002c00405947 */ /* 0x000fea0003800000 */
[----:B01234-:R-:W0:Y:S01]  /*d960*/  LDS.128 R4, [R3+0xa000] ;  /* 0x00a0000003047984 */ /* 0x01fe220000000c00 */
[C---:B------:R-:W-:Y:S01]  /*d970*/  IMAD.U32 R24, R11.reuse, 0x10000, RZ ;  /* 0x000100000b187824 */ /* 0x040fe200078e00ff */
[----:B------:R-:W-:Y:S01]  /*d980*/  LOP3.LUT R26, R11, 0xffff0000, RZ, 0xc0, !PT ;  /* 0xffff00000b1a7812 */ /* 0x000fe200078ec0ff */
[C---:B------:R-:W-:Y:S01]  /*d990*/  IMAD.U32 R14, R9.reuse, 0x10000, RZ ;  /* 0x00010000090e7824 */ /* 0x040fe200078e00ff */
        /* <DEDUP_REMOVED lines=14> */
[----:B------:R-:W-:Y:S01]  /*da80*/  FFMA.FTZ R4, R14, R0, -R13 ;  /* 0x000000000e047223 */ /* 0x000fe2000001080d */
[C---:B------:R-:W-:Y:S01]  /*da90*/  FMUL.FTZ R13, R20.reuse, R5 ;  /* 0x00000005140d7220 */ /* 0x040fe20000410000 */
[----:B------:R-:W-:Y:S01]  /*daa0*/  LOP3.LUT R7, R7, 0xffff0000, RZ, 0xc0, !PT ;  /* 0xffff000007077812 */ /* 0x000fe200078ec0ff */
[----:B------:R-:W-:Y:S01]  /*dab0*/  FFMA.FTZ R5, R20, R8, -R21 ;  /* 0x0000000814057223 */ /* 0x000fe20000010815 */
[----:B------:R-:W-:Y:S02]  /*dac0*/  IMAD.U32 R21, R10, 0x10000, RZ ;  /* 0x000100000a157824 */ /* 0x000fe400078e00ff */
[----:B------:R-:W-:Y:S01]  /*dad0*/  FFMA.FTZ R15, R24, R0, R15 ;  /* 0x00000000180f7223 */ /* 0x000fe2000001000f */
[-C--:B------:R-:W-:Y:S01]  /*dae0*/  FMUL.FTZ R0, R27, R6.reuse ;  /* 0x000000061b007220 */ /* 0x080fe20000410000 */
[-C--:B------:R-:W-:Y:S01]  /*daf0*/  FMUL.FTZ R10, R29, R7.reuse ;  /* 0x000000071d0a7220 */ /* 0x080fe20000410000 */
[----:B------:R-:W-:Y:S01]  /*db00*/  FMUL.FTZ R6, R21, R6 ;  /* 0x0000000615067220 */ /* 0x000fe20000410000 */
[----:B------:R-:W-:Y:S01]  /*db10*/  FMUL.FTZ R12, R25, R7 ;  /* 0x00000007190c7220 */ /* 0x000fe20000410000 */
[-C--:B------:R-:W-:Y:S01]  /*db20*/  FFMA.FTZ R0, R21, R9.reuse, -R0 ;  /* 0x0000000915007223 */ /* 0x080fe20000010800 */
[----:B------:R-:W-:Y:S01]  /*db30*/  FFMA.FTZ R8, R26, R8, R13 ;  /* 0x000000081a087223 */ /* 0x000fe2000001000d */
[----:B------:R-:W-:Y:S01]  /*db40*/  FFMA.FTZ R9, R27, R9, R6 ;  /* 0x000000091b097223 */ /* 0x000fe20000010006 */
[-C--:B------:R-:W-:Y:S01]  /*db50*/  FFMA.FTZ R7, R25, R11.reuse, -R10 ;  /* 0x0000000b19077223 */ /* 0x080fe2000001080a */
[----:B------:R-:W-:Y:S01]  /*db60*/  FFMA.FTZ R12, R29, R11, R12 ;  /* 0x0000000b1d0c7223 */ /* 0x000fe2000001000c */
[----:B------:R-:W-:-:S02]  /*db70*/  F2FP.BF16.F32.PACK_AB R4, R15, R4 ;  /* 0x000000040f04723e */ /* 0x000fc400000010ff */
[----:B------:R-:W-:Y:S02]  /*db80*/  F2FP.BF16.F32.PACK_AB R5, R8, R5 ;  /* 0x000000050805723e */ /* 0x000fe400000010ff */
[----:B------:R-:W-:Y:S02]  /*db90*/  F2FP.BF16.F32.PACK_AB R6, R9, R0 ;  /* 0x000000000906723e */ /* 0x000fe400000010ff */
[----:B------:R-:W-:-:S05]  /*dba0*/  F2FP.BF16.F32.PACK_AB R7, R12, R7 ;  /* 0x000000070c07723e */ /* 0x000fca00000010ff */
[----:B------:R0:W-:Y:S01]  /*dbb0*/  STS.128 [R3+0xa000], R4 ;  /* 0x00a0000403007388 */ /* 0x0001e20000000c00 */
[----:B------:R-:W-:Y:S05]  /*dbc0*/  BRA `(.L_x_589) ;  /* 0x0000002800a47947 */ /* 0x000fea0003800000 */
.L_x_568:
        /* <DEDUP_REMOVED lines=15> */
[----:B------:R-:W-:Y:S01]  /*dcc0*/  ULDC UR4, c[0x0][0x3d4] ;  /* 0x0000f50000047ab9 */ /* 0x000fe20000000800 */
[----:B------:R-:W-:Y:S02]  /*dcd0*/  CS2R R24, SRZ ;  /* 0x0000000000187805 */ /* 0x000fe4000001ff00 */
[----:B------:R-:W-:Y:S02]  /*dce0*/  ISETP.GE.AND P0, PT, R22, UR4, PT ;  /* 0x0000000416007c0c */ /* 0x000fe4000bf06270 */
[----:B------:R-:W-:Y:S02]  /*dcf0*/  CS2R R26, SRZ ;  /* 0x00000000001a7805 */ /* 0x000fe4000001ff00 */
[----:B------:R-:W-:Y:S02]  /*dd00*/  ISETP.GE.AND P2, PT, R184, UR4, PT ;  /* 0x00000004b8007c0c */ /* 0x000fe4000bf46270 */
[----:B------:R-:W-:Y:S02]  /*dd10*/  CS2R R28, SRZ ;  /* 0x00000000001c7805 */ /* 0x000fe4000001ff00 */
[----:B------:R-:W-:-:S02]  /*dd20*/  ISETP.GE.AND P3, PT, R185, UR4, PT ;  /* 0x00000004b9007c0c */ /* 0x000fc4000bf66270 */
        /* <DEDUP_REMOVED lines=9> */
[----:B------:R0:W5:Y:S04]  /*ddc0*/  @!P0 LDG.E.128 R24, desc[UR36][R44.64] ;  /* 0x000000242c188981 */ /* 0x000168000c1e1d00 */
[----:B------:R0:W5:Y:S04]  /*ddd0*/  @!P2 LDG.E.128 R28, desc[UR36][R44.64+0x40] ;  /* 0x000040242c1ca981 */ /* 0x000168000c1e1d00 */
[----:B------:R0:W5:Y:S04]  /*dde0*/  @!P3 LDG.E.128 R32, desc[UR36][R44.64+0x80] ;  /* 0x000080242c20b981 */ /* 0x000168000c1e1d00 */
[----:B------:R0:W5:Y:S04]  /*ddf0*/  @!P0 LDG.E.128 R4, desc[UR36][R46.64] ;  /* 0x000000242e048981 */ /* 0x000168000c1e1d00 */
[----:B------:R0:W5:Y:S04]  /*de00*/  @!P2 LDG.E.128 R8, desc[UR36][R46.64+0x40] ;  /* 0x000040242e08a981 */ /* 0x000168000c1e1d00 */
[----:B------:R0:W5:Y:S02]  /*de10*/  @!P3 LDG.E.128 R12, desc[UR36][R46.64+0x80] ;  /* 0x000080242e0cb981 */ /* 0x000164000c1e1d00 */
.L_x_601:
[----:B------:R-:W-:Y:S05]  /*de20*/  BSYNC B1 ;  /* 0x0000000000017941 */ /* 0x000fea0003800000 */
.L_x_600:
[--C-:B-----5:R-:W-:Y:S01]  /*de30*/  IMAD.MOV.U32 R42, RZ, RZ, R25.reuse ;  /* 0x000000ffff2a7224 */ /* 0x120fe200078e0019 */
[----:B------:R-:W-:Y:S01]  /*de40*/  SHF.R.U64 R49, R24, 0x10, R25 ;  /* 0x0000001018317819 */ /* 0x000fe20000001219 */
[----:B------:R-:W-:Y:S01]  /*de50*/  IMAD.MOV.U32 R43, RZ, RZ, R27 ;  /* 0x000000ffff2b7224 */ /* 0x000fe200078e001b */
[----:B------:R-:W-:Y:S01]  /*de60*/  SHF.R.U32.HI R50, RZ, 0x10, R25 ;  /* 0x00000010ff327819 */ /* 0x000fe20000011619 */
[----:B------:R-:W-:Y:S01]  /*de70*/  IMAD.MOV.U32 R25, RZ, RZ, R26 ;  /* 0x000000ffff197224 */ /* 0x000fe200078e001a */
[--C-:B------:R-:W-:Y:S01]  /*de80*/  SHF.R.U64 R51, R26, 0x10, R27.reuse ;  /* 0x000000101a337819 */ /* 0x100fe2000000121b */
[----:B------:R-:W-:Y:S01]  /*de90*/  IMAD.MOV.U32 R26, RZ, RZ, R28 ;  /* 0x000000ffff1a7224 */ /* 0x000fe200078e001c */
[----:B------:R-:W-:Y:S01]  /*dea0*/  SHF.R.U32.HI R52, RZ, 0x10, R27 ;  /* 0x00000010ff347819 */ /* 0x000fe2000001161b */
[--C-:B------:R-:W-:Y:S01]  /*deb0*/  IMAD.MOV.U32 R27, RZ, RZ, R29.reuse ;  /* 0x000000ffff1b7224 */ /* 0x100fe200078e001d */
[----:B------:R-:W-:Y:S01]  /*dec0*/  SHF.R.U64 R53, R28, 0x10, R29 ;  /* 0x000000101c357819 */ /* 0x000fe2000000121d */
[--C-:B------:R-:W-:Y:S01]  /*ded0*/  IMAD.MOV.U32 R48, RZ, RZ, R35.reuse ;  /* 0x000000ffff307224 */ /* 0x100fe200078e0023 */
[--C-:B------:R-:W-:Y:S01]  /*dee0*/  SHF.R.U64 R59, R34, 0x10, R35.reuse ;  /* 0x00000010223b7819 */ /* 0x100fe20000001223 */
[----:B------:R-:W-:Y:S01]  /*def0*/  IMAD.MOV.U32 R3, RZ, RZ, R24 ;  /* 0x000000ffff037224 */ /* 0x000fe200078e0018 */
[----:B------:R-:W-:Y:S01]  /*df00*/  SHF.R.U32.HI R60, RZ, 0x10, R35 ;  /* 0x00000010ff3c7819 */ /* 0x000fe20000011623 */
[----:B------:R-:W-:Y:S01]  /*df10*/  IMAD.MOV.U32 R28, RZ, RZ, R30 ;  /* 0x000000ffff1c7224 */ /* 0x000fe200078e001e */
[----:B------:R-:W-:Y:S01]  /*df20*/  PRMT R35, R25, 0x5410, R51 ;  /* 0x0000541019237816 */ /* 0x000fe20000000033 */
[----:B0-----:R-:W-:Y:S01]  /*df30*/  IMAD.MOV.U32 R44, RZ, RZ, R31 ;  /* 0x000000ffff2c7224 */ /* 0x001fe200078e001f */
[----:B------:R-:W-:Y:S01]  /*df40*/  PRMT R25, R26, 0x5410, R53 ;  /* 0x000054101a197816 */ /* 0x000fe20000000035 */
[----:B------:R-:W-:Y:S01]  /*df50*/  UMOV UR4, 0xffffffff ;  /* 0xffffffff00047882 */ /* 0x000fe20000000000 */
[----:B------:R-:W-:Y:S01]  /*df60*/  SHF.R.U32.HI R54, RZ, 0x10, R29 ;  /* 0x00000010ff367819 */ /* 0x000fe2000001161d */
[----:B------:R-:W-:Y:S01]  /*df70*/  IMAD.MOV.U32 R45, RZ, RZ, R32 ;  /* 0x000000ffff2d7224 */ /* 0x000fe200078e0020 */
[----:B------:R-:W-:Y:S01]  /*df80*/  PRMT R26, R27, 0x7610, R26 ;  /* 0x000076101b1a7816 */ /* 0x000fe2000000001a */
[----:B------:R-:W-:Y:S01]  /*df90*/  IMAD.MOV.U32 R47, RZ, RZ, R34 ;  /* 0x000000ffff2f7224 */ /* 0x000fe200078e0022 */
[----:B------:R-:W-:Y:S01]  /*dfa0*/  SHF.R.U64 R55, R30, 0x10, R31 ;  /* 0x000000101e377819 */ /* 0x000fe2000000121f */
[----:B------:R-:W-:Y:S01]  /*dfb0*/  IMAD.MOV.U32 R21, RZ, RZ, R5 ;  /* 0x000000ffff157224 */ /* 0x000fe200078e0005 */
[----:B------:R-:W-:Y:S01]  /*dfc0*/  SHF.R.U32.HI R56, RZ, 0x10, R31 ;  /* 0x00000010ff387819 */ /* 0x000fe2000001161f */
[----:B------:R-:W-:Y:S01]  /*dfd0*/  IMAD.MOV.U32 R24, RZ, RZ, R6 ;  /* 0x000000ffff187224 */ /* 0x000fe200078e0006 */
[----:B------:R-:W-:Y:S01]  /*dfe0*/  MOV R46, R33 ;  /* 0x00000021002e7202 */ /* 0x000fe20000000f00 */
[----:B------:R-:W-:Y:S01]  /*dff0*/  IMAD.MOV.U32 R41, RZ, RZ, R7 ;  /* 0x000000ffff297224 */ /* 0x000fe200078e0007 */
[--C-:B------:R-:W-:Y:S01]  /*e000*/  SHF.R.U64 R57, R32, 0x10, R33.reuse ;  /* 0x0000001020397819 */ /* 0x100fe20000001221 */
        /* <DEDUP_REMOVED lines=9> */
[----:B------:R-:W-:Y:S01]  /*e0a0*/  SHF.R.U32.HI R64, RZ, 0x10, R7 ;  /* 0x00000010ff407819 */ /* 0x000fe20000011607 */
[----:B------:R-:W-:Y:S01]  /*e0b0*/  IMAD.MOV.U32 R6, RZ, RZ, R12 ;  /* 0x000000ffff067224 */ /* 0x000fe200078e000c */
[----:B------:R-:W-:Y:S01]  /*e0c0*/  SHF.R.U64 R65, R8, 0x10, R9 ;  /* 0x0000001008417819 */ /* 0x000fe20000001209 */
[----:B------:R-:W-:Y:S01]  /*e0d0*/  IMAD.MOV.U32 R7, RZ, RZ, R13 ;  /* 0x000000ffff077224 */ /* 0x000fe200078e000d */
[----:B------:R-:W-:Y:S01]  /*e0e0*/  SHF.R.U32.HI R66, RZ, 0x10, R9 ;  /* 0x00000010ff427819 */ /* 0x000fe20000011609 */
[----:B------:R-:W-:Y:S01]  /*e0f0*/  IMAD.MOV.U32 R8, RZ, RZ, R14 ;  /* 0x000000ffff087224 */ /* 0x000fe200078e000e */
[----:B------:R-:W-:Y:S01]  /*e100*/  PRMT R33, R3, 0x5410, R49 ;  /* 0x0000541003217816 */ /* 0x000fe20000000031 */
[----:B------:R-:W-:Y:S01]  /*e110*/  IMAD.MOV.U32 R9, RZ, RZ, R15 ;  /* 0x000000ffff097224 */ /* 0x000fe200078e000f */
[----:B------:R-:W-:-:S02]  /*e120*/  PRMT R27, R28, 0x7610, R27 ;  /* 0x000076101c1b7816 */ /* 0x000fc4000000001b */
[--C-:B------:R-:W-:Y:S02]  /*e130*/  SHF.R.U64 R10, R10, 0x10, R11.reuse ;  /* 0x000000100a0a7819 */ /* 0x100fe4000000120b */
[----:B------:R-:W-:Y:S02]  /*e140*/  SHF.R.U32.HI R67, RZ, 0x10, R11 ;  /* 0x00000010ff437819 */ /* 0x000fe4000001160b */
[--C-:B------:R-:W-:Y:S02]  /*e150*/  SHF.R.U64 R68, R12, 0x10, R13.reuse ;  /* 0x000000100c447819 */ /* 0x100fe4000000120d */
[----:B------:R-:W-:Y:S02]  /*e160*/  SHF.R.U32.HI R69, RZ, 0x10, R13 ;  /* 0x00000010ff457819 */ /* 0x000fe4000001160d */
[--C-:B------:R-:W-:Y:S02]  /*e170*/  SHF.R.U64 R70, R14, 0x10, R15.reuse ;  /* 0x000000100e467819 */ /* 0x100fe4000000120f */
[----:B------:R-:W-:-:S02]  /*e180*/  SHF.R.U32.HI R71, RZ, 0x10, R15 ;  /* 0x00000010ff477819 */ /* 0x000fc4000001160f */
[----:B------:R-:W-:Y:S02]  /*e190*/  PRMT R34, R42, 0x5410, R50 ;  /* 0x000054102a227816 */ /* 0x000fe40000000032 */
[----:B------:R-:W-:Y:S02]  /*e1a0*/  PRMT R5, R43, 0x5410, R52 ;  /* 0x000054102b057816 */ /* 0x000fe40000000034 */
[----:B------:R-:W-:Y:S02]  /*e1b0*/  PRMT R26, R26, 0x5410, R54 ;  /* 0x000054101a1a7816 */ /* 0x000fe40000000036 */
[----:B------:R-:W-:Y:S02]  /*e1c0*/  PRMT R28, R44, 0x7610, R28 ;  /* 0x000076102c1c7816 */ /* 0x000fe4000000001c */
[----:B------:R-:W-:Y:S01]  /*e1d0*/  LEA.HI R3, R203, R203, RZ, 0x1 ;  /* 0x000000cbcb037211 */ /* 0x000fe200078f08ff */
[----:B------:R-:W-:Y:S06]  /*e1e0*/  BRA.DIV UR4, `(.L_x_602) ;  /* 0x0000011204087947 */ /* 0x000fec000b800000 */
.L_x_781:
[----:B------:R-:W-:Y:S01]  /*e1f0*/  UMOV UR4, 0xffffffff ;  /* 0xffffffff00047882 */ /* 0x000fe20000000000 */
[----:B------:R-:W-:Y:S02]  /*e200*/  LOP3.LUT R4, R3, 0xfffffffe, RZ, 0xc0, !PT ;  /* 0xfffffffe03047812 */ /* 0x000fe400078ec0ff */
[----:B------:R-:W-:Y:S05]  /*e210*/  BRA.DIV UR4, `(.L_x_603) ;  /* 0x0000011204247947 */ /* 0x000fea000b800000 */
.L_x_784:
[----:B------:R-:W-:Y:S01]  /*e220*/  UMOV UR4, 0xffffffff ;  /* 0xffffffff00047882 */ /* 0x000fe20000000000 */
[----:B------:R-:W-:Y:S02]  /*e230*/  IMAD.IADD R3, R203, 0x1, -R4 ;  /* 0x00000001cb037824 */ /* 0x000fe400078e0a04 */
[----:B------:R-:W-:Y:S05]  /*e240*/  BRA.DIV UR4, `(.L_x_604) ;  /* 0x0000011204407947 */ /* 0x000fea000b800000 */
.L_x_787:
[----:B------:R-:W-:Y:S01]  /*e250*/  UMOV UR4, 0xffffffff ;  /* 0xffffffff00047882 */ /* 0x000fe20000000000 */
[----:B------:R-:W-:Y:S02]  /*e260*/  SHF.L.U32 R3, R3, 0x1f, RZ ;  /* 0x0000001f03037819 */ /* 0x000fe400000006ff */
[----:B------:R-:W-:Y:S05]  /*e270*/  BRA.DIV UR4, `(.L_x_605) ;  /* 0x00000112045c7947 */ /* 0x000fea000b800000 */
.L_x_790:
[----:B------:R-:W0:Y:S01]  /*e280*/  SYNCS.PHASECHK.TRANS64.TRYWAIT P0, [R2+URZ+0x34800], R3 ;  /* 0x03480003020075a7 */ /* 0x000e22000800017f */
        /* <DEDUP_REMOVED lines=20> */
.L_x_791:
[----:B------:R-:W-:Y:S05]  /*e3d0*/  BSYNC B1 ;  /* 0x0000000000017941 */ /* 0x000fea0003800000 */
.L_x_606:
[----:B------:R-:W-:Y:S01]  /*e3e0*/  BSSY B1, `(.L_x_608) ;  /* 0x0000118000017945 */ /* 0x000fe20003800000 */
[----:B------:R-:W-:Y:S02]  /*e3f0*/  IMAD.MOV.U32 R36, RZ, RZ, R5 ;  /* 0x000000ffff247224 */ /* 0x000fe400078e0005 */
[----:B0-----:R-:W-:Y:S01]  /*e400*/  IMAD.MOV.U32 R3, RZ, RZ, R4 ;  /* 0x000000ffff037224 */ /* 0x001fe200078e0004 */
[----:B------:R-:W-:Y:S06]  /*e410*/  @P1 BRA `(.L_x_609) ;  /* 0x0000001000501947 */ /* 0x000fec0003800000 */
[----:B------:R-:W0:Y:S01]  /*e420*/  LDC R42, c[0x0][0x3d4] ;  /* 0x0000f500ff2a7b82 */ /* 0x000e220000000800 */
[----:B------:R-:W-:Y:S01]  /*e430*/  BSSY B2, `(.L_x_610) ;  /* 0x0000060000027945 */ /* 0x000fe20003800000 */
[-C--:B0-----:R-:W-:Y:S02]  /*e440*/  ISETP.GE.AND P0, PT, R22, R42.reuse, PT ;  /* 0x0000002a1600720c */ /* 0x081fe40003f06270 */
[-C--:B------:R-:W-:Y:S02]  /*e450*/  ISETP.GE.AND P1, PT, R184, R42.reuse, PT ;  /* 0x0000002ab800720c */ /* 0x080fe40003f26270 */
[----:B------:R-:W-:-:S09]  /*e460*/  ISETP.GE.AND P2, PT, R185, R42, PT ;  /* 0x0000002ab900720c */ /* 0x000fd20003f46270 */
[----:B------:R-:W-:Y:S05]  /*e470*/  @P0 BRA `(.L_x_611) ;  /* 0x00000004006c0947 */ /* 0x000fea0003800000 */
[----:B------:R-:W-:Y:S01]  /*e480*/  LEA.HI R5, R42, R206, RZ, 0x1d ;  /* 0x000000ce2a057211 */ /* 0x000fe200078fe8ff */
[----:B------:R-:W-:Y:S01]  /*e490*/  IMAD.U32 R54, R37, 0x10000, RZ ;  /* 0x0001000025367824 */ /* 0x000fe200078e00ff */
[----:B------:R-:W-:Y:S01]  /*e4a0*/  LOP3.LUT R4, R189, 0x38, R22, 0xf8, !PT ;  /* 0x00000038bd047812 */ /* 0x000fe200078ef816 */
[----:B------:R-:W-:Y:S01]  /*e4b0*/  IMAD.U32 R52, R33, 0x10000, RZ ;  /* 0x0001000021347824 */ /* 0x000fe200078e00ff */
[----:B------:R-:W-:Y:S01]  /*e4c0*/  SHF.R.S32.HI R6, RZ, 0x1f, R5 ;  /* 0x0000001fff067819 */ /* 0x000fe20000011405 */
[----:B------:R-:W-:Y:S01]  /*e4d0*/  IMAD.U32 R53, R38, 0x10000, RZ ;  /* 0x0001000026357824 */ /* 0x000fe200078e00ff */
[----:B------:R-:W-:Y:S02]  /*e4e0*/  LOP3.LUT R51, R37, 0xffff0000, RZ, 0xc0, !PT ;  /* 0xffff000025337812 */ /* 0x000fe400078ec0ff */
[----:B------:R-:W-:Y:S01]  /*e4f0*/  LEA.HI R7, R6, R5, RZ, 0x3 ;  /* 0x0000000506077211 */ /* 0x000fe200078f18ff */
[----:B------:R-:W-:Y:S01]  /*e500*/  IMAD.SHL.U32 R6, R5, 0x8, RZ ;  /* 0x0000000805067824 */ /* 0x000fe200078e00ff */
[----:B------:R-:W-:-:S02]  /*e510*/  LOP3.LUT R5, R4, R191, RZ, 0x3c, !PT ;  /* 0x000000bf04057212 */ /* 0x000fc400078e3cff */
[----:B------:R-:W-:Y:S02]  /*e520*/  SHF.L.U32 R7, R7, 0xa, RZ ;  /* 0x0000000a07077819 */ /* 0x000fe400000006ff */
[----:B------:R-:W-:Y:S01]  /*e530*/  LOP3.LUT R6, R189, 0x38, R6, 0xf8, !PT ;  /* 0x00000038bd067812 */ /* 0x000fe200078ef806 */
[----:B------:R-:W-:Y:S01]  /*e540*/  IMAD R5, R190, 0x200, R5 ;  /* 0x00000200be057824 */ /* 0x000fe200078e0205 */
[----:B------:R-:W-:Y:S02]  /*e550*/  LOP3.LUT R7, R7, 0x7fffe000, RZ, 0xc0, !PT ;  /* 0x7fffe00007077812 */ /* 0x000fe400078ec0ff */
[----:B------:R-:W-:Y:S01]  /*e560*/  LOP3.LUT R6, R6, R191, RZ, 0x3c, !PT ;  /* 0x000000bf06067212 */ /* 0x000fe200078e3cff */
[----:B------:R-:W-:Y:S02]  /*e570*/  IMAD R61, R5, 0x2, R2 ;  /* 0x00000002053d7824 */ /* 0x000fe400078e0202 */
[----:B------:R-:W-:-:S04]  /*e580*/  IMAD R7, R190, 0x200, R7 ;  /* 0x00000200be077824 */ /* 0x000fc800078e0207 */
[----:B------:R-:W-:Y:S02]  /*e590*/  IMAD.IADD R9, R7, 0x1, R6 ;  /* 0x0000000107097824 */ /* 0x000fe400078e0206 */
[----:B------:R-:W0:Y:S02]  /*e5a0*/  LDS.128 R4, [R61+0x10400] ;  /* 0x010400003d047984 */ /* 0x000e240000000c00 */
[----:B------:R-:W-:-:S05]  /*e5b0*/  IMAD R62, R9, 0x2, R2 ;  /* 0x00000002093e7824 */ /* 0x000fca00078e0202 */
[----:B------:R-:W1:Y:S01]  /*e5c0*/  LDS.128 R8, [R62+0x10400] ;  /* 0x010400003e087984 */ /* 0x000e620000000c00 */
[C---:B0-----:R-:W-:Y:S01]  /*e5d0*/  IMAD.U32 R43, R4.reuse, 0x10000, RZ ;  /* 0x00010000042b7824 */ /* 0x041fe200078e00ff */
[----:B------:R-:W-:Y:S01]  /*e5e0*/  LOP3.LUT R4, R4, 0xffff0000, RZ, 0xc0, !PT ;  /* 0xffff000004047812 */ /* 0x000fe200078ec0ff */
[C---:B------:R-:W-:Y:S01]  /*e5f0*/  IMAD.U32 R44, R5.reuse, 0x10000, RZ ;  /* 0x00010000052c7824 */ /* 0x040fe200078e00ff */
[----:B------:R-:W-:Y:S01]  /*e600*/  LOP3.LUT R5, R5, 0xffff0000, RZ, 0xc0, !PT ;  /* 0xffff000005057812 */ /* 0x000fe200078ec0ff */
[C---:B------:R-:W-:Y:S01]  /*e610*/  IMAD.U32 R45, R6.reuse, 0x10000, RZ ;  /* 0x00010000062d7824 */ /* 0x040fe200078e00ff */
[----:B------:R-:W-:Y:S01]  /*e620*/  LOP3.LUT R6, R6, 0xffff0000, RZ, 0xc0, !PT ;  /* 0xffff000006067812 */ /* 0x000fe200078ec0ff */
[C---:B------:R-:W-:Y:S01]  /*e630*/  IMAD.U32 R46, R7.reuse, 0x10000, RZ ;  /* 0x00010000072e7824 */ /* 0x040fe200078e00ff */
[----:B------:R-:W-:Y:S01]  /*e640*/  LOP3.LUT R7, R7, 0xffff0000, RZ, 0xc0, !PT ;  /* 0xffff000007077812 */ /* 0x000fe200078ec0ff */
[C---:B-1----:R-:W-:Y:S01]  /*e650*/  IMAD.U32 R47, R8.reuse, 0x10000, RZ ;  /* 0x00010000082f7824 */ /* 0x042fe200078e00ff */
[----:B------:R-:W-:Y:S01]  /*e660*/  LOP3.LUT R8, R8, 0xffff0000, RZ, 0xc0, !PT ;  /* 0xffff000008087812 */ /* 0x000fe200078ec0ff */
[C---:B------:R-:W-:Y:S01]  /*e670*/  IMAD.U32 R48, R9.reuse, 0x10000, RZ ;  /* 0x0001000009307824 */ /* 0x040fe200078e00ff */
[----:B------:R-:W-:Y:S01]  /*e680*/  LOP3.LUT R9, R9, 0xffff0000, RZ, 0xc0, !PT ;  /* 0xffff000009097812 */ /* 0x000fe200078ec0ff */
[C---:B------:R-:W-:Y:S01]  /*e690*/  FMUL.FTZ R56, R47.reuse, R54 ;  /* 0x000000362f387220 */ /* 0x040fe20000410000 */
[-C--:B------:R-:W-:Y:S01]  /*e6a0*/  FMUL.FTZ R58, R47, R52.reuse ;  /* 0x000000342f3a7220 */ /* 0x080fe20000410000 */
[----:B------:R-:W-:Y:S01]  /*e6b0*/  LOP3.LUT R47, R33, 0xffff0000, RZ, 0xc0, !PT ;  /* 0xffff0000212f7812 */ /* 0x000fe200078ec0ff */
[----:B------:R-:W-:Y:S01]  /*e6c0*/  FMUL.FTZ R55, R8, R51 ;  /* 0x0000003308377220 */ /* 0x000fe20000410000 */
[C---:B------:R-:W-:Y:S01]  /*e6d0*/  FFMA.FTZ R56, R43.reuse, R52, -R56 ;  /* 0x000000342b387223 */ /* 0x040fe20000010838 */
[----:B------:R-:W-:Y:S01]  /*e6e0*/  FFMA.FTZ R58, R43, R54, R58 ;  /* 0x000000362b3a7223 */ /* 0x000fe2000001003a */
[----:B------:R-:W-:-:S02]  /*e6f0*/  IMAD.U32 R43, R34, 0x10000, RZ ;  /* 0x00010000222b7824 */ /* 0x000fc400078e00ff */
[-C--:B------:R-:W-:Y:S01]  /*e700*/  FMUL.FTZ R57, R8, R47.reuse ;  /* 0x0000002f08397220 */ /* 0x080fe20000410000 */
[----:B------:R-:W-:Y:S01]  /*e710*/  FFMA.FTZ R55, R4, R47, -R55 ;  /* 0x0000002f04377223 */ /* 0x000fe20000010837 */
[----:B------:R-:W-:Y:S01]  /*e720*/  FMUL.FTZ R47, R48, R53 ;  /* 0x00000035302f7220 */ /* 0x000fe20000410000 */
[----:B------:R-:W-:Y:S02]  /*e730*/  IMAD.U32 R49, R10, 0x10000, RZ ;  /* 0x000100000a317824 */ /* 0x000fe400078e00ff */
[----:B------:R-:W-:Y:S01]  /*e740*/  FMUL.FTZ R52, R48, R43 ;  /* 0x0000002b30347220 */ /* 0x000fe20000410000 */
[----:B------:R-:W-:Y:S01]  /*e750*/  FFMA.FTZ R57, R4, R51, R57 ;  /* 0x0000003304397223 */ /* 0x000fe20000010039 */
[----:B------:R-:W-:Y:S01]  /*e760*/  LOP3.LUT R10, R10, 0xffff0000, RZ, 0xc0, !PT ;  /* 0xffff00000a0a7812 */ /* 0x000fe200078ec0ff */
[C---:B------:R-:W-:Y:S01]  /*e770*/  FFMA.FTZ R48, R44.reuse, R43, -R47 ;  /* 0x0000002b2c307223 */ /* 0x040fe2000001082f */
[C---:B------:R-:W-:Y:S01]  /*e780*/  LOP3.LUT R51, R39.reuse, 0xffff0000, RZ, 0xc0, !PT ;  /* 0xffff000027337812 */ /* 0x040fe200078ec0ff */
[----:B------:R-:W-:Y:S01]  /*e790*/  IMAD.U32 R8, R39, 0x10000, RZ ;  /* 0x0001000027087824 */ /* 0x000fe200078e00ff */
[C---:B------:R-:W-:Y:S01]  /*e7a0*/  SHF.L.U32 R4, R35.reuse, 0x10, RZ ;  /* 0x0000001023047819 */ /* 0x040fe200000006ff */
[----:B------:R-:W-:Y:S01]  /*e7b0*/  FFMA.FTZ R52, R44, R53, R52 ;  /* 0x000000352c347223 */ /* 0x000fe20000010034 */
[----:B------:R-:W-:Y:S01]  /*e7c0*/  LOP3.LUT R43, R35, 0xffff0000, RZ, 0xc0, !PT ;  /* 0xffff0000232b7812 */ /* 0x000fe200078ec0ff */
[----:B------:R-:W-:Y:S01]  /*e7d0*/  FMUL.FTZ R59, R10, R51 ;  /* 0x000000330a3b7220 */ /* 0x000fe20000410000 */
[C---:B------:R-:W-:Y:S01]  /*e7e0*/  FMUL.FTZ R44, R49.reuse, R8 ;  /* 0x00000008312c7220 */ /* 0x040fe20000410000 */
[----:B------:R-:W-:Y:S01]  /*e7f0*/  FMUL.FTZ R54, R49, R4 ;  /* 0x0000000431367220 */ /* 0x000fe20000410000 */
[----:B------:R-:W-:-:S02]  /*e800*/  IMAD.U32 R50, R11, 0x10000, RZ ;  /* 0x000100000b327824 */ /* 0x000fc400078e00ff */
[----:B------:R-:W-:Y:S01]  /*e810*/  FMUL.FTZ R10, R10, R43 ;  /* 0x0000002b0a0a7220 */ /* 0x000fe20000410000 */
[----:B------:R-:W-:Y:S02]  /*e820*/  IMAD.U32 R49, R41, 0x10000, RZ ;  /* 0x0001000029317824 */ /* 0x000fe400078e00ff */
[C---:B------:R-:W-:Y:S01]  /*e830*/  FFMA.FTZ R53, R45.reuse, R4, -R44 ;  /* 0x000000042d357223 */ /* 0x040fe2000001082c */
[----:B------:R-:W-:Y:S02]  /*e840*/  IMAD.U32 R47, R36, 0x10000, RZ ;  /* 0x00010000242f7824 */ /* 0x000fe400078e00ff */
[----:B------:R-:W-:Y:S01]  /*e850*/  FFMA.FTZ R54, R45, R8, R54 ;  /* 0x000000082d367223 */ /* 0x000fe20000010036 */
[----:B------:R-:W-:Y:S01]  /*e860*/  FFMA.FTZ R51, R6, R51, R10 ;  /* 0x0000003306337223 */ /* 0x000fe2000001000a */
[----:B------:R-:W-:Y:S01]  /*e870*/  LOP3.LUT R11, R11, 0xffff0000, RZ, 0xc0, !PT ;  /* 0xffff00000b0b7812 */ /* 0x000fe200078ec0ff */
[----:B------:R-:W-:Y:S01]  /*e880*/  FMUL.FTZ R45, R50, R49 ;  /* 0x00000031322d7220 */ /* 0x000fe20000410000 */
[----:B------:R-:W-:Y:S01]  /*e890*/  FFMA.FTZ R60, R6, R43, -R59 ;  /* 0x0000002b063c7223 */ /* 0x000fe2000001083b */
[----:B------:R-:W-:Y:S01]  /*e8a0*/  LOP3.LUT R8, R38, 0xffff0000, RZ, 0xc0, !PT ;  /* 0xffff000026087812 */ /* 0x000fe200078ec0ff */
[-C--:B------:R-:W-:Y:S01]  /*e8b0*/  FMUL.FTZ R43, R50, R47.reuse ;  /* 0x0000002f322b7220 */ /* 0x080fe20000410000 */
[----:B------:R-:W-:Y:S01]  /*e8c0*/  LOP3.LUT R10, R41, 0xffff0000, RZ, 0xc0, !PT ;  /* 0xffff0000290a7812 */ /* 0x000fe200078ec0ff */
[----:B------:R-:W-:Y:S01]  /*e8d0*/  FFMA.FTZ R45, R46, R47, -R45 ;  /* 0x0000002f2e2d7223 */ /* 0x000fe2000001082d */
[----:B------:R-:W-:Y:S01]  /*e8e0*/  LOP3.LUT R4, R34, 0xffff0000, RZ, 0xc0, !PT ;  /* 0xffff000022047812 */ /* 0x000fe200078ec0ff */
[----:B------:R-:W-:Y:S01]  /*e8f0*/  FFMA.FTZ R46, R46, R49, R43 ;  /* 0x000000312e2e7223 */ /* 0x000fe2000001002b */
[----:B------:R-:W-:Y:S01]  /*e900*/  LOP3.LUT R6, R36, 0xffff0000, RZ, 0xc0, !PT ;  /* 0xffff000024067812 */ /* 0x000fe200078ec0ff */
[----:B------:R-:W-:Y:S01]  /*e910*/  FMUL.FTZ R44, R9, R8 ;  /* 0x00000008092c7220 */ /* 0x000fe20000410000 */
[----:B------:R-:W-:Y:S01]  /*e920*/  FMUL.FTZ R50, R11, R10 ;  /* 0x0000000a0b327220 */ /* 0x000fe20000410000 */
[----:B------:R-:W-:-:S02]  /*e930*/  FMUL.FTZ R43, R9, R4 ;  /* 0x00000004092b7220 */ /* 0x000fc40000410000 */
[----:B------:R-:W-:Y:S01]  /*e940*/  FMUL.FTZ R11, R11, R6 ;  /* 0x000000060b0b7220 */ /* 0x000fe20000410000 */
[----:B------:R-:W-:Y:S01]  /*e950*/  FFMA.FTZ R9, R5, R4, -R44 ;  /* 0x0000000405097223 */ /* 0x000fe2000001082c */
[----:B------:R-:W-:Y:S01]  /*e960*/  FFMA.FTZ R50, R7, R6, -R50 ;  /* 0x0000000607327223 */ /* 0x000fe20000010832 */
[----:B------:R-:W-:Y:S01]  /*e970*/  FFMA.FTZ R43, R5, R8, R43 ;  /* 0x00000008052b7223 */ /* 0x000fe2000001002b */
[----:B------:R-:W-:Y:S01]  /*e980*/  FFMA.FTZ R11, R7, R10, R11 ;  /* 0x0000000a070b7223 */ /* 0x000fe2000001000b */
[----:B------:R-:W-:Y:S02]  /*e990*/  F2FP.BF16.F32.PACK_AB R6, R60, R53 ;  /* 0x000000353c06723e */ /* 0x000fe400000010ff */
[----:B------:R-:W-:Y:S02]  /*e9a0*/  F2FP.BF16.F32.PACK_AB R4, R55, R56 ;  /* 0x000000383704723e */ /* 0x000fe400000010ff */
[----:B------:R-:W-:Y:S02]  /*e9b0*/  F2FP.BF16.F32.PACK_AB R5, R9, R48 ;  /* 0x000000300905723e */ /* 0x000fe400000010ff */
[----:B------:R-:W-:-:S02]  /*e9c0*/  F2FP.BF16.F32.PACK_AB R7, R50, R45 ;  /* 0x0000002d3207723e */ /* 0x000fc400000010ff */
[----:B------:R-:W-:Y:S02]  /*e9d0*/  F2FP.BF16.F32.PACK_AB R10, R51, R54 ;  /* 0x00000036330a723e */ /* 0x000fe400000010ff */
[----:B------:R-:W-:Y:S01]  /*e9e0*/  F2FP.BF16.F32.PACK_AB R8, R57, R58 ;  /* 0x0000003a3908723e */ /* 0x000fe200000010ff */
[----:B------:R0:W-:Y:S01]  /*e9f0*/  STS.128 [R61+0x10400], R4 ;  /* 0x010400043d007388 */ /* 0x0001e20000000c00 */
[----:B------:R-:W-:Y:S02]  /*ea00*/  F2FP.BF16.F32.PACK_AB R9, R43, R52 ;  /* 0x000000342b09723e */ /* 0x000fe400000010ff */
[----:B------:R-:W-:-:S05]  /*ea10*/  F2FP.BF16.F32.PACK_AB R11, R11, R46 ;  /* 0x0000002e0b0b723e */ /* 0x000fca00000010ff */
[----:B------:R0:W-:Y:S02]  /*ea20*/  STS.128 [R62+0x10400], R8 ;  /* 0x010400083e007388 */ /* 0x0001e40000000c00 */
.L_x_611:
[----:B------:R-:W-:Y:S05]  /*ea30*/  BSYNC B2 ;  /* 0x0000000000027941 */ /* 0x000fea0003800000 */
.L_x_610:
[----:B------:R-:W-:Y:S04]  /*ea40*/  BSSY B2, `(.L_x_612) ;  /* 0x0000059000027945 */ /* 0x000fe80003800000 */
[----:B------:R-:W-:Y:S05]  /*ea50*/  @P1 BRA `(.L_x_613) ;  /* 0x00000004005c1947 */ /* 0x000fea0003800000 */
[----:B0-----:R-:W-:Y:S01]  /*ea60*/  LEA.HI R4, R42, R209, RZ, 0x1d ;  /* 0x000000d12a047211 */ /* 0x001fe200078fe8ff */
[C---:B------:R-:W-:Y:S01]  /*ea70*/  IMAD.U32 R55, R29.reuse, 0x10000, RZ ;  /* 0x000100001d377824 */ /* 0x040fe200078e00ff */
[----:B------:R-:W-:Y:S01]  /*ea80*/  LOP3.LUT R57, R29, 0xffff0000, RZ, 0xc0, !PT ;  /* 0xffff00001d397812 */ /* 0x000fe200078ec0ff */
[----:B------:R-:W-:Y:S01]  /*ea90*/  IMAD.U32 R53, R25, 0x10000, RZ ;  /* 0x0001000019357824 */ /* 0x000fe200078e00ff */
[----:B------:R-:W-:-:S04]  /*eaa0*/  SHF.R.S32.HI R5, RZ, 0x1f, R4 ;  /* 0x0000001fff057819 */ /* 0x000fc80000011404 */
[----:B------:R-:W-:Y:S01]  /*eab0*/  LEA.HI R5, R5, R4, RZ, 0x3 ;  /* 0x0000000405057211 */ /* 0x000fe200078f18ff */
[----:B------:R-:W-:-:S04]  /*eac0*/  IMAD.SHL.U32 R4, R4, 0x8, RZ ;  /* 0x0000000804047824 */ /* 0x000fc800078e00ff */
[----:B------:R-:W-:Y:S01]  /*ead0*/  IMAD.SHL.U32 R5, R5, 0x400, RZ ;  /* 0x0000040005057824 */ /* 0x000fe200078e00ff */
[----:B------:R-:W-:-:S04]  /*eae0*/  LOP3.LUT R4, R189, 0x38, R4, 0xf8, !PT ;  /* 0x00000038bd047812 */ /* 0x000fc800078ef804 */
[----:B------:R-:W-:Y:S02]  /*eaf0*/  LOP3.LUT R5, R5, 0x7fffe000, RZ, 0xc0, !PT ;  /* 0x7fffe00005057812 */ /* 0x000fe400078ec0ff */
[----:B------:R-:W-:-:S03]  /*eb00*/  LOP3.LUT R4, R4, R191, RZ, 0x3c, !PT ;  /* 0x000000bf04047212 */ /* 0x000fc600078e3cff */
[----:B------:R-:W-:-:S04]  /*eb10*/  IMAD R5, R190, 0x200, R5 ;  /* 0x00000200be057824 */ /* 0x000fc800078e0205 */
[----:B------:R-:W-:Y:S02]  /*eb20*/  IMAD.IADD R9, R5, 0x1, R4 ;  /* 0x0000000105097824 */ /* 0x000fe400078e0204 */
[----:B------:R-:W0:Y:S02]  /*eb30*/  LDS.128 R4, [R217] ;  /* 0x00000000d9047984 */ /* 0x000e240000000c00 */
        /* <DEDUP_REMOVED lines=15> */
[----:B------:R-:W-:Y:S01]  /*ec30*/  FMUL.FTZ R61, R48, R53 ;  /* 0x00000035303d7220 */ /* 0x000fe20000410000 */
[----:B------:R-:W-:Y:S01]  /*ec40*/  FMUL.FTZ R63, R8, R57 ;  /* 0x00000039083f7220 */ /* 0x000fe20000410000 */
[----:B------:R-:W-:-:S02]  /*ec50*/  IMAD.U32 R48, R30, 0x10000, RZ ;  /* 0x000100001e307824 */ /* 0x000fc400078e00ff */
[C---:B------:R-:W-:Y:S01]  /*ec60*/  FFMA.FTZ R59, R44.reuse, R53, -R59 ;  /* 0x000000352c3b7223 */ /* 0x040fe2000001083b */
[----:B------:R-:W-:Y:S01]  /*ec70*/  LOP3.LUT R53, R25, 0xffff0000, RZ, 0xc0, !PT ;  /* 0xffff000019357812 */ /* 0x000fe200078ec0ff */
[----:B------:R-:W-:Y:S01]  /*ec80*/  FFMA.FTZ R61, R44, R55, R61 ;  /* 0x000000372c3d7223 */ /* 0x000fe2000001003d */
[----:B------:R-:W-:Y:S01]  /*ec90*/  SHF.L.U32 R44, R26, 0x10, RZ ;  /* 0x000000101a2c7819 */ /* 0x000fe200000006ff */
[C---:B------:R-:W-:Y:S01]  /*eca0*/  IMAD.U32 R50, R10.reuse, 0x10000, RZ ;  /* 0x000100000a327824 */ /* 0x040fe200078e00ff */
[----:B------:R-:W-:Y:S01]  /*ecb0*/  LOP3.LUT R10, R10, 0xffff0000, RZ, 0xc0, !PT ;  /* 0xffff00000a0a7812 */ /* 0x000fe200078ec0ff */
[-C--:B------:R-:W-:Y:S01]  /*ecc0*/  FMUL.FTZ R55, R8, R53.reuse ;  /* 0x0000003508377220 */ /* 0x080fe20000410000 */
[C---:B------:R-:W-:Y:S01]  /*ecd0*/  FFMA.FTZ R52, R4.reuse, R53, -R63 ;  /* 0x0000003504347223 */ /* 0x040fe2000001083f */
[----:B------:R-:W-:Y:S01]  /*ece0*/  FMUL.FTZ R8, R49, R48 ;  /* 0x0000003031087220 */ /* 0x000fe20000410000 */
[----:B------:R-:W-:Y:S02]  /*ecf0*/  IMAD.U32 R53, R31, 0x10000, RZ ;  /* 0x000100001f357824 */ /* 0x000fe400078e00ff */
[-C--:B------:R-:W-:Y:S01]  /*ed00*/  FMUL.FTZ R63, R49, R44.reuse ;  /* 0x0000002c313f7220 */ /* 0x080fe20000410000 */
[----:B------:R-:W-:Y:S01]  /*ed10*/  FFMA.FTZ R54, R4, R57, R55 ;  /* 0x0000003904367223 */ /* 0x000fe20000010037 */
[----:B------:R-:W-:Y:S01]  /*ed20*/  FFMA.FTZ R56, R45, R44, -R8 ;  /* 0x0000002c2d387223 */ /* 0x000fe20000010808 */
[----:B------:R-:W-:-:S02]  /*ed30*/  IMAD.U32 R49, R27, 0x10000, RZ ;  /* 0x000100001b317824 */ /* 0x000fc400078e00ff */
[----:B------:R-:W-:Y:S01]  /*ed40*/  FFMA.FTZ R63, R45, R48, R63 ;  /* 0x000000302d3f7223 */ /* 0x000fe2000001003f */
[----:B------:R-:W-:Y:S01]  /*ed50*/  FMUL.FTZ R57, R50, R53 ;  /* 0x0000003532397220 */ /* 0x000fe20000410000 */
[----:B------:R-:W-:Y:S01]  /*ed60*/  LOP3.LUT R55, R31, 0xffff0000, RZ, 0xc0, !PT ;  /* 0xffff00001f377812 */ /* 0x000fe200078ec0ff */
[----:B------:R-:W-:Y:S01]  /*ed70*/  IMAD.U32 R51, R11, 0x10000, RZ ;  /* 0x000100000b337824 */ /* 0x000fe200078e00ff */
[----:B------:R-:W-:Y:S01]  /*ed80*/  LOP3.LUT R45, R27, 0xffff0000, RZ, 0xc0, !PT ;  /* 0xffff00001b2d7812 */ /* 0x000fe200078ec0ff */
[----:B------:R-:W-:Y:S02]  /*ed90*/  IMAD.U32 R44, R32, 0x10000, RZ ;  /* 0x00010000202c7824 */ /* 0x000fe400078e00ff */
[-C--:B------:R-:W-:Y:S01]  /*eda0*/  FMUL.FTZ R65, R50, R49.reuse ;  /* 0x0000003132417220 */ /* 0x080fe20000410000 */
[----:B------:R-:W-:Y:S01]  /*edb0*/  FFMA.FTZ R57, R46, R49, -R57 ;  /* 0x000000312e397223 */ /* 0x000fe20000010839 */
[----:B------:R-:W-:Y:S01]  /*edc0*/  FMUL.FTZ R49, R10, R55 ;  /* 0x000000370a317220 */ /* 0x000fe20000410000 */
[----:B------:R-:W-:-:S02]  /*edd0*/  IMAD.U32 R4, R28, 0x10000, RZ ;  /* 0x000100001c047824 */ /* 0x000fc400078e00ff */
[----:B------:R-:W-:Y:S01]  /*ede0*/  FMUL.FTZ R10, R10, R45 ;  /* 0x0000002d0a0a7220 */ /* 0x000fe20000410000 */
[----:B------:R-:W-:Y:S01]  /*edf0*/  FMUL.FTZ R8, R51, R44 ;  /* 0x0000002c33087220 */ /* 0x000fe20000410000 */
[----:B------:R-:W-:Y:S01]  /*ee00*/  FFMA.FTZ R65, R46, R53, R65 ;  /* 0x000000352e417223 */ /* 0x000fe20000010041 */
[C---:B------:R-:W-:Y:S01]  /*ee10*/  FFMA.FTZ R46, R6.reuse, R45, -R49 ;  /* 0x0000002d062e7223 */ /* 0x040fe20000010831 */
[----:B------:R-:W-:Y:S01]  /*ee20*/  FFMA.FTZ R48, R6, R55, R10 ;  /* 0x0000003706307223 */ /* 0x000fe2000001000a */
[-C--:B------:R-:W-:Y:S01]  /*ee30*/  FFMA.FTZ R49, R47, R4.reuse, -R8 ;  /* 0x000000042f317223 */ /* 0x080fe20000010808 */
[----:B------:R-:W-:Y:S01]  /*ee40*/  LOP3.LUT R11, R11, 0xffff0000, RZ, 0xc0, !PT ;  /* 0xffff00000b0b7812 */ /* 0x000fe200078ec0ff */
[----:B------:R-:W-:Y:S01]  /*ee50*/  FMUL.FTZ R50, R51, R4 ;  /* 0x0000000433327220 */ /* 0x000fe20000410000 */
[----:B------:R-:W-:Y:S02]  /*ee60*/  LOP3.LUT R8, R30, 0xffff0000, RZ, 0xc0, !PT ;  /* 0xffff00001e087812 */ /* 0x000fe400078ec0ff */
[----:B------:R-:W-:Y:S01]  /*ee70*/  LOP3.LUT R10, R32, 0xffff0000, RZ, 0xc0, !PT ;  /* 0xffff0000200a7812 */ /* 0x000fe200078ec0ff */
[----:B------:R-:W-:Y:S01]  /*ee80*/  FFMA.FTZ R50, R47, R44, R50 ;  /* 0x0000002c2f327223 */ /* 0x000fe20000010032 */
[----:B------:R-:W-:Y:S01]  /*ee90*/  LOP3.LUT R4, R26, 0xffff0000, RZ, 0xc0, !PT ;  /* 0xffff00001a047812 */ /* 0x000fe200078ec0ff */
[----:B------:R-:W-:Y:S01]  /*eea0*/  FMUL.FTZ R44, R9, R8 ;  /* 0x00000008092c7220 */ /* 0x000fe20000410000 */
[----:B------:R-:W-:Y:S01]  /*eeb0*/  LOP3.LUT R6, R28, 0xffff0000, RZ, 0xc0, !PT ;  /* 0xffff00001c067812 */ /* 0x000fe200078ec0ff */
[----:B------:R-:W-:-:S02]  /*eec0*/  FMUL.FTZ R58, R11, R10 ;  /* 0x0000000a0b3a7220 */ /* 0x000fc40000410000 */
[-C--:B------:R-:W-:Y:S01]  /*eed0*/  FMUL.FTZ R45, R9, R4.reuse ;  /* 0x00000004092d7220 */ /* 0x080fe20000410000 */
[----:B------:R-:W-:Y:S01]  /*eee0*/  FFMA.FTZ R9, R5, R4, -R44 ;  /* 0x0000000405097223 */ /* 0x000fe2000001082c */
[-C--:B------:R-:W-:Y:S01]  /*eef0*/  FMUL.FTZ R11, R11, R6.reuse ;  /* 0x000000060b0b7220 */ /* 0x080fe20000410000 */
[----:B------:R-:W-:Y:S01]  /*ef00*/  FFMA.FTZ R58, R7, R6, -R58 ;  /* 0x00000006073a7223 */ /* 0x000fe2000001083a */
[----:B------:R-:W-:Y:S01]  /*ef10*/  FFMA.FTZ R44, R5, R8, R45 ;  /* 0x00000008052c7223 */ /* 0x000fe2000001002d */
[----:B------:R-:W-:Y:S01]  /*ef20*/  F2FP.BF16.F32.PACK_AB R6, R46, R57 ;  /* 0x000000392e06723e */ /* 0x000fe200000010ff */
[----:B------:R-:W-:Y:S01]  /*ef30*/  FFMA.FTZ R11, R7, R10, R11 ;  /* 0x0000000a070b7223 */ /* 0x000fe2000001000b */
[----:B------:R-:W-:Y:S02]  /*ef40*/  F2FP.BF16.F32.PACK_AB R4, R52, R59 ;  /* 0x0000003b3404723e */ /* 0x000fe400000010ff */
[----:B------:R-:W-:Y:S02]  /*ef50*/  F2FP.BF16.F32.PACK_AB R5, R9, R56 ;  /* 0x000000380905723e */ /* 0x000fe400000010ff */
[----:B------:R-:W-:-:S02]  /*ef60*/  F2FP.BF16.F32.PACK_AB R7, R58, R49 ;  /* 0x000000313a07723e */ /* 0x000fc400000010ff */
[----:B------:R-:W-:Y:S02]  /*ef70*/  F2FP.BF16.F32.PACK_AB R10, R48, R65 ;  /* 0x00000041300a723e */ /* 0x000fe400000010ff */
[----:B------:R-:W-:Y:S01]  /*ef80*/  F2FP.BF16.F32.PACK_AB R8, R54, R61 ;  /* 0x0000003d3608723e */ /* 0x000fe200000010ff */
[----:B------:R1:W-:Y:S01]  /*ef90*/  STS.128 [R217], R4 ;  /* 0x00000004d9007388 */ /* 0x0003e20000000c00 */
[----:B------:R-:W-:Y:S02]  /*efa0*/  F2FP.BF16.F32.PACK_AB R9, R44, R63 ;  /* 0x0000003f2c09723e */ /* 0x000fe400000010ff */
[----:B------:R-:W-:-:S05]  /*efb0*/  F2FP.BF16.F32.PACK_AB R11, R11, R50 ;  /* 0x000000320b0b723e */ /* 0x000fca00000010ff */
[----:B------:R1:W-:Y:S02]  /*efc0*/  STS.128 [R43+0x10400], R8 ;  /* 0x010400082b007388 */ /* 0x0003e40000000c00 */
.L_x_613:
[----:B------:R-:W-:Y:S05]  /*efd0*/  BSYNC B2 ;  /* 0x0000000000027941 */ /* 0x000fea0003800000 */
.L_x_612:
[----:B------:R-:W-:Y:S05]  /*efe0*/  @P2 BRA `(.L_x_609) ;  /* 0x00000004005c2947 */ /* 0x000fea0003800000 */
[----:B------:R-:W-:Y:S01]  /*eff0*/  LEA.HI R42, R42, R215, RZ, 0x1d ;  /* 0x000000d72a2a7211 */ /* 0x000fe200078fe8ff */
[C---:B------:R-:W-:Y:S01]  /*f000*/  IMAD.U32 R54, R15.reuse, 0x10000, RZ ;  /* 0x000100000f367824 */ /* 0x040fe200078e00ff */
[----:B------:R-:W-:Y:S01]  /*f010*/  LOP3.LUT R51, R15, 0xffff0000, RZ, 0xc0, !PT ;  /* 0xffff00000f337812 */ /* 0x000fe200078ec0ff */
[----:B------:R-:W-:Y:S01]  /*f020*/  IMAD.U32 R52, R3, 0x10000, RZ ;  /* 0x0001000003347824 */ /* 0x000fe200078e00ff */
[----:B01----:R-:W-:Y:S01]  /*f030*/  SHF.R.S32.HI R5, RZ, 0x1f, R42 ;  /* 0x0000001fff057819 */ /* 0x003fe2000001142a */
[----:B------:R-:W-:-:S03]  /*f040*/  IMAD.U32 R53, R20, 0x10000, RZ ;  /* 0x0001000014357824 */ /* 0x000fc600078e00ff */
        /* <DEDUP_REMOVED lines=17> */
[----:B------:R-:W-:Y:S01]  /*f160*/  IMAD.U32 R46, R7, 0x10000, RZ ;  /* 0x00010000072e7824 */ /* 0x000fe200078e00ff */
[----:B-1----:R-:W-:Y:S01]  /*f170*/  SHF.L.U32 R50, R11, 0x10, RZ ;  /* 0x000000100b327819 */ /* 0x002fe200000006ff */
[C---:B------:R-:W-:Y:S01]  /*f180*/  IMAD.U32 R47, R8.reuse, 0x10000, RZ ;  /* 0x00010000082f7824 */ /* 0x040fe200078e00ff */
        /* <DEDUP_REMOVED lines=17> */
[----:B------:R-:W-:Y:S01]  /*f2a0*/  FFMA.FTZ R48, R44, R43, -R47 ;  /* 0x0000002b2c307223 */ /* 0x000fe2000001082f */
[C---:B------:R-:W-:Y:S01]  /*f2b0*/  LOP3.LUT R51, R21.reuse, 0xffff0000, RZ, 0xc0, !PT ;  /* 0xffff000015337812 */ /* 0x040fe200078ec0ff */
[----:B------:R-:W-:Y:S01]  /*f2c0*/  IMAD.U32 R8, R21, 0x10000, RZ ;  /* 0x0001000015087824 */ /* 0x000fe200078e00ff */
[C---:B------:R-:W-:Y:S01]  /*f2d0*/  LOP3.LUT R43, R13.reuse, 0xffff0000, RZ, 0xc0, !PT ;  /* 0xffff00000d2b7812 */ /* 0x040fe200078ec0ff */
[----:B------:R-:W-:-:S02]  /*f2e0*/  IMAD.U32 R4, R13, 0x10000, RZ ;  /* 0x000100000d047824 */ /* 0x000fc400078e00ff */
[----:B------:R-:W-:Y:S01]  /*f2f0*/  FFMA.FTZ R52, R44, R53, R52 ;  /* 0x000000352c347223 */ /* 0x000fe20000010034 */
[C---:B------:R-:W-:Y:S01]  /*f300*/  FMUL.FTZ R59, R10.reuse, R51 ;  /* 0x000000330a3b7220 */ /* 0x040fe20000410000 */
[C---:B------:R-:W-:Y:S01]  /*f310*/  FMUL.FTZ R44, R49.reuse, R8 ;  /* 0x00000008312c7220 */ /* 0x040fe20000410000 */
[-C--:B------:R-:W-:Y:S01]  /*f320*/  FMUL.FTZ R54, R49, R4.reuse ;  /* 0x0000000431367220 */ /* 0x080fe20000410000 */
        /* <DEDUP_REMOVED lines=17> */
[----:B------:R-:W-:Y:S01]  /*f440*/  LOP3.LUT R7, R7, 0xffff0000, RZ, 0xc0, !PT ;  /* 0xffff000007077812 */ /* 0x000fe200078ec0ff */
[----:B------:R-:W-:Y:S01]  /*f450*/  FMUL.FTZ R50, R11, R10 ;  /* 0x0000000a0b327220 */ /* 0x000fe20000410000 */
[----:B------:R-:W-:Y:S01]  /*f460*/  FMUL.FTZ R43, R9, R4 ;  /* 0x00000004092b7220 */ /* 0x000fe20000410000 */
[----:B------:R-:W-:Y:S01]  /*f470*/  FMUL.FTZ R11, R11, R6 ;  /* 0x000000060b0b7220 */ /* 0x000fe20000410000 */
[----:B------:R-:W-:Y:S01]  /*f480*/  FFMA.FTZ R9, R5, R4, -R44 ;  /* 0x0000000405097223 */ /* 0x000fe2000001082c */
[----:B------:R-:W-:Y:S01]  /*f490*/  FFMA.FTZ R50, R7, R6, -R50 ;  /* 0x0000000607327223 */ /* 0x000fe20000010832 */
[----:B------:R-:W-:Y:S01]  /*f4a0*/  FFMA.FTZ R43, R5, R8, R43 ;  /* 0x00000008052b7223 */ /* 0x000fe2000001002b */
[----:B------:R-:W-:Y:S01]  /*f4b0*/  FFMA.FTZ R11, R7, R10, R11 ;  /* 0x0000000a070b7223 */ /* 0x000fe2000001000b */
[----:B------:R-:W-:-:S02]  /*f4c0*/  F2FP.BF16.F32.PACK_AB R6, R60, R53 ;  /* 0x000000353c06723e */ /* 0x000fc400000010ff */
[----:B------:R-:W-:Y:S02]  /*f4d0*/  F2FP.BF16.F32.PACK_AB R4, R55, R56 ;  /* 0x000000383704723e */ /* 0x000fe400000010ff */
[----:B------:R-:W-:Y:S02]  /*f4e0*/  F2FP.BF16.F32.PACK_AB R5, R9, R48 ;  /* 0x000000300905723e */ /* 0x000fe400000010ff */
[----:B------:R-:W-:Y:S02]  /*f4f0*/  F2FP.BF16.F32.PACK_AB R7, R50, R45 ;  /* 0x0000002d3207723e */ /* 0x000fe400000010ff */
[----:B------:R-:W-:Y:S02]  /*f500*/  F2FP.BF16.F32.PACK_AB R10, R51, R54 ;  /* 0x00000036330a723e */ /* 0x000fe400000010ff */
[----:B------:R-:W-:Y:S01]  /*f510*/  F2FP.BF16.F32.PACK_AB R8, R57, R58 ;  /* 0x0000003a3908723e */ /* 0x000fe200000010ff */
[----:B------:R2:W-:Y:S01]  /*f520*/  STS.128 [R214], R4 ;  /* 0x00000004d6007388 */ /* 0x0005e20000000c00 */
[----:B------:R-:W-:-:S02]  /*f530*/  F2FP.BF16.F32.PACK_AB R9, R43, R52 ;  /* 0x000000342b09723e */ /* 0x000fc400000010ff */
[----:B------:R-:W-:-:S05]  /*f540*/  F2FP.BF16.F32.PACK_AB R11, R11, R46 ;  /* 0x0000002e0b0b723e */ /* 0x000fca00000010ff */
[----:B------:R2:W-:Y:S02]  /*f550*/  STS.128 [R42+0x10400], R8 ;  /* 0x010400082a007388 */ /* 0x0005e40000000c00 */
.L_x_609:
[----:B------:R-:W-:Y:S05]  /*f560*/  BSYNC B1 ;  /* 0x0000000000017941 */ /* 0x000fea0003800000 */
.L_x_608:
[----:B------:R-:W-:-:S13]  /*f570*/  ISETP.GE.AND P0, PT, R202, R0, PT ;  /* 0x00000000ca00720c */ /* 0x000fda0003f06270 */
[----:B------:R-:W-:Y:S05]  /*f580*/  @P0 BRA `(.L_x_589) ;  /* 0x0000001000340947 */ /* 0x000fea0003800000 */
[----:B------:R-:W3:Y:S01]  /*f590*/  LDC R0, c[0x0][0x3d4] ;  /* 0x0000f500ff007b82 */ /* 0x000ee20000000800 */
[----:B------:R-:W-:Y:S01]  /*f5a0*/  BSSY B1, `(.L_x_614) ;  /* 0x000005b000017945 */ /* 0x000fe20003800000 */
[-C--:B---3--:R-:W-:Y:S02]  /*f5b0*/  ISETP.GE.AND P0, PT, R22, R0.reuse, PT ;  /* 0x000000001600720c */ /* 0x088fe40003f06270 */
[-C--:B------:R-:W-:Y:S02]  /*f5c0*/  ISETP.GE.AND P1, PT, R184, R0.reuse, PT ;  /* 0x00000000b800720c */ /* 0x080fe40003f26270 */
[----:B------:R-:W-:-:S09]  /*f5d0*/  ISETP.GE.AND P2, PT, R185, R0, PT ;  /* 0x00000000b900720c */ /* 0x000fd20003f46270 */
[----:B------:R-:W-:Y:S05]  /*f5e0*/  @P0 BRA `(.L_x_615) ;  /* 0x0000000400580947 */ /* 0x000fea0003800000 */
[----:B012---:R-:W-:Y:S01]  /*f5f0*/  LEA.HI R4, R0, R206, RZ, 0x1d ;  /* 0x000000ce00047211 */ /* 0x007fe200078fe8ff */
[C---:B------:R-:W-:Y:S01]  /*f600*/  IMAD.U32 R53, R37.reuse, 0x10000, RZ ;  /* 0x0001000025357824 */ /* 0x040fe200078e00ff */
[----:B------:R-:W-:Y:S01]  /*f610*/  LOP3.LUT R60, R37, 0xffff0000, RZ, 0xc0, !PT ;  /* 0xffff0000253c7812 */ /* 0x000fe200078ec0ff */
[C---:B------:R-:W-:Y:S01]  /*f620*/  IMAD.U32 R51, R33.reuse, 0x10000, RZ ;  /* 0x0001000021337824 */ /* 0x040fe200078e00ff */
[----:B------:R-:W-:Y:S01]  /*f630*/  SHF.R.S32.HI R5, RZ, 0x1f, R4 ;  /* 0x0000001fff057819 */ /* 0x000fe20000011404 */
[----:B------:R-:W-:Y:S01]  /*f640*/  IMAD.SHL.U32 R6, R4, 0x8, RZ ;  /* 0x0000000804067824 */ /* 0x000fe200078e00ff */
[----:B------:R-:W-:Y:S01]  /*f650*/  LOP3.LUT R56, R33, 0xffff0000, RZ, 0xc0, !PT ;  /* 0xffff000021387812 */ /* 0x000fe200078ec0ff */
[----:B------:R-:W-:Y:S01]  /*f660*/  IMAD.U32 R62, R38, 0x10000, RZ ;  /* 0x00010000263e7824 */ /* 0x000fe200078e00ff */
[----:B------:R-:W-:Y:S01]  /*f670*/  LEA.HI R4, R5, R4, RZ, 0x3 ;  /* 0x0000000405047211 */ /* 0x000fe200078f18ff */
[----:B------:R-:W-:Y:S01]  /*f680*/  IMAD.U32 R58, R34, 0x10000, RZ ;  /* 0x00010000223a7824 */ /* 0x000fe200078e00ff */
[----:B------:R-:W-:-:S02]  /*f690*/  LOP3.LUT R5, R187, 0x38, R6, 0xf8, !PT ;  /* 0x00000038bb057812 */ /* 0x000fc400078ef806 */
[----:B------:R-:W-:Y:S01]  /*f6a0*/  LOP3.LUT R55, R41, 0xffff0000, RZ, 0xc0, !PT ;  /* 0xffff000029377812 */ /* 0x000fe200078ec0ff */
[----:B------:R-:W-:Y:S01]  /*f6b0*/  IMAD.SHL.U32 R6, R4, 0x400, RZ ;  /* 0x0000040004067824 */ /* 0x000fe200078e00ff */
[----:B------:R-:W-:-:S04]  /*f6c0*/  LOP3.LUT R4, R5, R218, RZ, 0x3c, !PT ;  /* 0x000000da05047212 */ /* 0x000fc800078e3cff */
[----:B------:R-:W-:-:S04]  /*f6d0*/  LOP3.LUT R6, R6, 0x7fffe000, RZ, 0xc0, !PT ;  /* 0x7fffe00006067812 */ /* 0x000fc800078ec0ff */
[----:B------:R-:W-:Y:S02]  /*f6e0*/  IADD3 R9, R4, R6, R193 ;  /* 0x0000000604097210 */ /* 0x000fe40007ffe0c1 */
[----:B------:R-:W0:Y:S03]  /*f6f0*/  LDS.128 R4, [R216] ;  /* 0x00000000d8047984 */ /* 0x000e260000000c00 */
        /* <DEDUP_REMOVED lines=12> */
[----:B------:R-:W-:Y:S01]  /*f7c0*/  IMAD.U32 R48, R9, 0x10000, RZ ;  /* 0x0001000009307824 */ /* 0x000fe200078e00ff */
[----:B------:R-:W-:Y:S01]  /*f7d0*/  SHF.L.U32 R50, R11, 0x10, RZ ;  /* 0x000000100b327819 */ /* 0x000fe200000006ff */
[-C--:B------:R-:W-:Y:S01]  /*f7e0*/  FMUL.FTZ R52, R53, R47.reuse ;  /* 0x0000002f35347220 */ /* 0x080fe20000410000 */
[C---:B------:R-:W-:Y:S01]  /*f7f0*/  FMUL.FTZ R54, R51.reuse, R47 ;  /* 0x0000002f33367220 */ /* 0x040fe20000410000 */
[-C--:B------:R-:W-:Y:S01]  /*f800*/  FMUL.FTZ R33, R60, R8.reuse ;  /* 0x000000083c217220 */ /* 0x080fe20000410000 */
[----:B------:R-:W-:Y:S01]  /*f810*/  FMUL.FTZ R37, R56, R8 ;  /* 0x0000000838257220 */ /* 0x000fe20000410000 */
[-C--:B------:R-:W-:Y:S01]  /*f820*/  FFMA.FTZ R52, R51, R43.reuse, -R52 ;  /* 0x0000002b33347223 */ /* 0x080fe20000010834 */
[----:B------:R-:W-:Y:S01]  /*f830*/  FFMA.FTZ R54, R53, R43, R54 ;  /* 0x0000002b35367223 */ /* 0x000fe20000010036 */
[-C--:B------:R-:W-:Y:S01]  /*f840*/  FMUL.FTZ R43, R62, R48.reuse ;  /* 0x000000303e2b7220 */ /* 0x080fe20000410000 */
[----:B------:R-:W-:Y:S01]  /*f850*/  FMUL.FTZ R47, R58, R48 ;  /* 0x000000303a2f7220 */ /* 0x000fe20000410000 */
[----:B------:R-:W-:-:S02]  /*f860*/  IMAD.U32 R49, R10, 0x10000, RZ ;  /* 0x000100000a317824 */ /* 0x000fc400078e00ff */
[-C--:B------:R-:W-:Y:S01]  /*f870*/  FFMA.FTZ R33, R56, R4.reuse, -R33 ;  /* 0x0000000438217223 */ /* 0x080fe20000010821 */
[----:B------:R-:W-:Y:S01]  /*f880*/  IMAD.U32 R53, R39, 0x10000, RZ ;  /* 0x0001000027357824 */ /* 0x000fe200078e00ff */
[----:B------:R-:W-:Y:S01]  /*f890*/  LOP3.LUT R10, R10, 0xffff0000, RZ, 0xc0, !PT ;  /* 0xffff00000a0a7812 */ /* 0x000fe200078ec0ff */
[C---:B------:R-:W-:Y:S01]  /*f8a0*/  IMAD.U32 R51, R35.reuse, 0x10000, RZ ;  /* 0x0001000023337824 */ /* 0x040fe200078e00ff */
[----:B------:R-:W-:Y:S01]  /*f8b0*/  LOP3.LUT R48, R35, 0xffff0000, RZ, 0xc0, !PT ;  /* 0xffff000023307812 */ /* 0x000fe200078ec0ff */
[----:B------:R-:W-:Y:S01]  /*f8c0*/  FFMA.FTZ R37, R60, R4, R37 ;  /* 0x000000043c257223 */ /* 0x000fe20000010025 */
[----:B------:R-:W-:Y:S01]  /*f8d0*/  LOP3.LUT R56, R39, 0xffff0000, RZ, 0xc0, !PT ;  /* 0xffff000027387812 */ /* 0x000fe200078ec0ff */
[-C--:B------:R-:W-:Y:S01]  /*f8e0*/  FFMA.FTZ R43, R58, R44.reuse, -R43 ;  /* 0x0000002c3a2b7223 */ /* 0x080fe2000001082b */
[----:B------:R-:W-:Y:S01]  /*f8f0*/  FFMA.FTZ R47, R62, R44, R47 ;  /* 0x0000002c3e2f7223 */ /* 0x000fe2000001002f */
[-C--:B------:R-:W-:Y:S01]  /*f900*/  FMUL.FTZ R4, R53, R49.reuse ;  /* 0x0000003135047220 */ /* 0x080fe20000410000 */
[----:B------:R-:W-:Y:S01]  /*f910*/  FMUL.FTZ R44, R51, R49 ;  /* 0x00000031332c7220 */ /* 0x000fe20000410000 */
[----:B------:R-:W-:-:S02]  /*f920*/  IMAD.U32 R58, R41, 0x10000, RZ ;  /* 0x00010000293a7824 */ /* 0x000fc400078e00ff */
[-C--:B------:R-:W-:Y:S01]  /*f930*/  FMUL.FTZ R35, R56, R10.reuse ;  /* 0x0000000a38237220 */ /* 0x080fe20000410000 */
[----:B------:R-:W-:Y:S01]  /*f940*/  FMUL.FTZ R39, R48, R10 ;  /* 0x0000000a30277220 */ /* 0x000fe20000410000 */
[-C--:B------:R-:W-:Y:S01]  /*f950*/  FFMA.FTZ R8, R51, R45.reuse, -R4 ;  /* 0x0000002d33087223 */ /* 0x080fe20000010804 */
[----:B------:R-:W-:Y:S01]  /*f960*/  FFMA.FTZ R10, R53, R45, R44 ;  /* 0x0000002d350a7223 */ /* 0x000fe2000001002c */
[----:B------:R-:W-:Y:S01]  /*f970*/  LOP3.LUT R9, R9, 0xffff0000, RZ, 0xc0, !PT ;  /* 0xffff000009097812 */ /* 0x000fe200078ec0ff */
[----:B------:R-:W-:Y:S01]  /*f980*/  IMAD.U32 R4, R36, 0x10000, RZ ;  /* 0x0001000024047824 */ /* 0x000fe200078e00ff */
[----:B------:R-:W-:Y:S01]  /*f990*/  LOP3.LUT R11, R11, 0xffff0000, RZ, 0xc0, !PT ;  /* 0xffff00000b0b7812 */ /* 0x000fe200078ec0ff */
[-C--:B------:R-:W-:Y:S01]  /*f9a0*/  FMUL.FTZ R45, R58, R50.reuse ;  /* 0x000000323a2d7220 */ /* 0x080fe20000410000 */
[----:B------:R-:W-:Y:S01]  /*f9b0*/  LOP3.LUT R53, R38, 0xffff0000, RZ, 0xc0, !PT ;  /* 0xffff000026357812 */ /* 0x000fe200078ec0ff */
[----:B------:R-:W-:Y:S01]  /*f9c0*/  FMUL.FTZ R49, R4, R50 ;  /* 0x0000003204317220 */ /* 0x000fe20000410000 */
[----:B------:R-:W-:Y:S01]  /*f9d0*/  LOP3.LUT R51, R34, 0xffff0000, RZ, 0xc0, !PT ;  /* 0xffff000022337812 */ /* 0x000fe200078ec0ff */
[----:B------:R-:W-:Y:S01]  /*f9e0*/  FFMA.FTZ R45, R4, R46, -R45 ;  /* 0x0000002e042d7223 */ /* 0x000fe2000001082d */
[----:B------:R-:W-:Y:S01]  /*f9f0*/  LOP3.LUT R41, R36, 0xffff0000, RZ, 0xc0, !PT ;  /* 0xffff000024297812 */ /* 0x000fe200078ec0ff */
[-C--:B------:R-:W-:Y:S01]  /*fa00*/  FFMA.FTZ R35, R48, R6.reuse, -R35 ;  /* 0x0000000630237223 */ /* 0x080fe20000010823 */
[----:B------:R-:W-:Y:S01]  /*fa10*/  FFMA.FTZ R39, R56, R6, R39 ;  /* 0x0000000638277223 */ /* 0x000fe20000010027 */
[----:B------:R-:W-:Y:S01]  /*fa20*/  FMUL.FTZ R4, R53, R9 ;  /* 0x0000000935047220 */ /* 0x000fe20000410000 */
[----:B------:R-:W-:Y:S01]  /*fa30*/  FMUL.FTZ R38, R55, R11 ;  /* 0x0000000b37267220 */ /* 0x000fe20000410000 */
[----:B------:R-:W-:Y:S01]  /*fa40*/  FMUL.FTZ R6, R51, R9 ;  /* 0x0000000933067220 */ /* 0x000fe20000410000 */
[----:B------:R-:W-:Y:S01]  /*fa50*/  FMUL.FTZ R44, R41, R11 ;  /* 0x0000000b292c7220 */ /* 0x000fe20000410000 */
        /* <DEDUP_REMOVED lines=15> */
.L_x_615:
[----:B------:R-:W-:Y:S05]  /*fb50*/  BSYNC B1 ;  /* 0x0000000000017941 */ /* 0x000fea0003800000 */
.L_x_614:
[----:B------:R-:W-:Y:S04]  /*fb60*/  BSSY B1, `(.L_x_616) ;  /* 0x0000058000017945 */ /* 0x000fe80003800000 */
[----:B------:R-:W-:Y:S05]  /*fb70*/  @P1 BRA `(.L_x_617) ;  /* 0x0000000400581947 */ /* 0x000fea0003800000 */
[----:B0123--:R-:W-:Y:S01]  /*fb80*/  LEA.HI R4, R0, R209, RZ, 0x1d ;  /* 0x000000d100047211 */ /* 0x00ffe200078fe8ff */
[C---:B------:R-:W-:Y:S01]  /*fb90*/  IMAD.U32 R46, R29.reuse, 0x10000, RZ ;  /* 0x000100001d2e7824 */ /* 0x040fe200078e00ff */
[----:B------:R-:W-:Y:S01]  /*fba0*/  LOP3.LUT R48, R29, 0xffff0000, RZ, 0xc0, !PT ;  /* 0xffff00001d307812 */ /* 0x000fe200078ec0ff */
[----:B------:R-:W-:Y:S01]  /*fbb0*/  IMAD.U32 R44, R25, 0x10000, RZ ;  /* 0x00010000192c7824 */ /* 0x000fe200078e00ff */
[----:B------:R-:W-:Y:S01]  /*fbc0*/  SHF.R.S32.HI R5, RZ, 0x1f, R4 ;  /* 0x0000001fff057819 */ /* 0x000fe20000011404 */
[----:B------:R-:W-:Y:S02]  /*fbd0*/  IMAD.SHL.U32 R6, R4, 0x8, RZ ;  /* 0x0000000804067824 */ /* 0x000fe400078e00ff */
[----:B------:R-:W-:Y:S01]  /*fbe0*/  IMAD.U32 R49, R30, 0x10000, RZ ;  /* 0x000100001e317824 */ /* 0x000fe200078e00ff */
[----:B------:R-:W-:Y:S01]  /*fbf0*/  LEA.HI R4, R5, R4, RZ, 0x3 ;  /* 0x0000000405047211 */ /* 0x000fe200078f18ff */
[----:B------:R-:W-:Y:S01]  /*fc00*/  IMAD.U32 R47, R26, 0x10000, RZ ;  /* 0x000100001a2f7824 */ /* 0x000fe200078e00ff */
[----:B------:R-:W-:Y:S01]  /*fc10*/  LOP3.LUT R5, R187, 0x38, R6, 0xf8, !PT ;  /* 0x00000038bb057812 */ /* 0x000fe200078ef806 */
[----:B------:R-:W-:-:S02]  /*fc20*/  IMAD.U32 R50, R31, 0x10000, RZ ;  /* 0x000100001f327824 */ /* 0x000fc400078e00ff */
        /* <DEDUP_REMOVED lines=20> */
[----:B------:R-:W-:Y:S01]  /*fd70*/  FMUL.FTZ R29, R44, R38 ;  /* 0x000000262c1d7220 */ /* 0x000fe20000410000 */
[----:B------:R-:W-:Y:S01]  /*fd80*/  LOP3.LUT R38, R25, 0xffff0000, RZ, 0xc0, !PT ;  /* 0xffff000019267812 */ /* 0x000fe200078ec0ff */
[----:B------:R-:W-:Y:S01]  /*fd90*/  FMUL.FTZ R25, R48, R8 ;  /* 0x0000000830197220 */ /* 0x000fe20000410000 */
[----:B------:R-:W-:-:S02]  /*fda0*/  IMAD.U32 R41, R10, 0x10000, RZ ;  /* 0x000100000a297824 */ /* 0x000fc400078e00ff */
[-C--:B------:R-:W-:Y:S01]  /*fdb0*/  FFMA.FTZ R43, R44, R34.reuse, -R43 ;  /* 0x000000222c2b7223 */ /* 0x080fe2000001082b */
[----:B------:R-:W-:Y:S01]  /*fdc0*/  FFMA.FTZ R29, R46, R34, R29 ;  /* 0x000000222e1d7223 */ /* 0x000fe2000001001d */
[C---:B------:R-:W-:Y:S01]  /*fdd0*/  FMUL.FTZ R45, R38.reuse, R8 ;  /* 0x00000008262d7220 */ /* 0x040fe20000410000 */
[-C--:B------:R-:W-:Y:S01]  /*fde0*/  FFMA.FTZ R8, R38, R4.reuse, -R25 ;  /* 0x0000000426087223 */ /* 0x080fe20000010819 */
[----:B------:R-:W-:Y:S01]  /*fdf0*/  LOP3.LUT R10, R10, 0xffff0000, RZ, 0xc0, !PT ;  /* 0xffff00000a0a7812 */ /* 0x000fe200078ec0ff */
[-C--:B------:R-:W-:Y:S01]  /*fe00*/  FMUL.FTZ R38, R49, R39.reuse ;  /* 0x0000002731267220 */ /* 0x080fe20000410000 */
[----:B------:R-:W-:Y:S01]  /*fe10*/  FFMA.FTZ R34, R48, R4, R45 ;  /* 0x0000000430227223 */ /* 0x000fe2000001002d */
[----:B------:R-:W-:Y:S01]  /*fe20*/  IMAD.U32 R4, R27, 0x10000, RZ ;  /* 0x000100001b047824 */ /* 0x000fe200078e00ff */
[----:B------:R-:W-:Y:S01]  /*fe30*/  LOP3.LUT R48, R31, 0xffff0000, RZ, 0xc0, !PT ;  /* 0xffff00001f307812 */ /* 0x000fe200078ec0ff */
[----:B------:R-:W-:Y:S01]  /*fe40*/  FMUL.FTZ R44, R47, R39 ;  /* 0x000000272f2c7220 */ /* 0x000fe20000410000 */
[----:B------:R-:W-:Y:S01]  /*fe50*/  FMUL.FTZ R25, R50, R41 ;  /* 0x0000002932197220 */ /* 0x000fe20000410000 */
[----:B------:R-:W-:Y:S01]  /*fe60*/  LOP3.LUT R46, R27, 0xffff0000, RZ, 0xc0, !PT ;  /* 0xffff00001b2e7812 */ /* 0x000fe200078ec0ff */
[----:B------:R-:W-:-:S02]  /*fe70*/  IMAD.U32 R45, R32, 0x10000, RZ ;  /* 0x00010000202d7824 */ /* 0x000fc400078e00ff */
[C---:B------:R-:W-:Y:S01]  /*fe80*/  FMUL.FTZ R41, R4.reuse, R41 ;  /* 0x0000002904297220 */ /* 0x040fe20000410000 */
[-C--:B------:R-:W-:Y:S01]  /*fe90*/  FFMA.FTZ R38, R47, R35.reuse, -R38 ;  /* 0x000000232f267223 */ /* 0x080fe20000010826 */
[----:B------:R-:W-:Y:S01]  /*fea0*/  FFMA.FTZ R44, R49, R35, R44 ;  /* 0x00000023312c7223 */ /* 0x000fe2000001002c */
[----:B------:R-:W-:Y:S01]  /*feb0*/  FFMA.FTZ R25, R4, R36, -R25 ;  /* 0x0000002404197223 */ /* 0x000fe20000010819 */
[----:B------:R-:W-:Y:S01]  /*fec0*/  FMUL.FTZ R27, R48, R10 ;  /* 0x0000000a301b7220 */ /* 0x000fe20000410000 */
[----:B------:R-:W-:Y:S02]  /*fed0*/  IMAD.U32 R35, R28, 0x10000, RZ ;  /* 0x000100001c237824 */ /* 0x000fe400078e00ff */
[----:B------:R-:W-:Y:S01]  /*fee0*/  FMUL.FTZ R4, R45, R42 ;  /* 0x0000002a2d047220 */ /* 0x000fe20000410000 */
[----:B------:R-:W-:Y:S01]  /*fef0*/  FMUL.FTZ R31, R46, R10 ;  /* 0x0000000a2e1f7220 */ /* 0x000fe20000410000 */
[----:B------:R-:W-:Y:S01]  /*ff00*/  FFMA.FTZ R10, R50, R36, R41 ;  /* 0x00000024320a7223 */ /* 0x000fe20000010029 */
[----:B------:R-:W-:Y:S01]  /*ff10*/  FFMA.FTZ R36, R46, R6, -R27 ;  /* 0x000000062e247223 */ /* 0x000fe2000001081b */
[----:B------:R-:W-:Y:S01]  /*ff20*/  LOP3.LUT R9, R9, 0xffff0000, RZ, 0xc0, !PT ;  /* 0xffff000009097812 */ /* 0x000fe200078ec0ff */
[C---:B------:R-:W-:Y:S01]  /*ff30*/  FMUL.FTZ R42, R35.reuse, R42 ;  /* 0x0000002a232a7220 */ /* 0x040fe20000410000 */
[-C--:B------:R-:W-:Y:S01]  /*ff40*/  FFMA.FTZ R27, R35, R37.reuse, -R4 ;  /* 0x00000025231b7223 */ /* 0x080fe20000010804 */
[----:B------:R-:W-:Y:S01]  /*ff50*/  LOP3.LUT R41, R30, 0xffff0000, RZ, 0xc0, !PT ;  /* 0xffff00001e297812 */ /* 0x000fe200078ec0ff */
[----:B------:R-:W-:Y:S01]  /*ff60*/  FFMA.FTZ R31, R48, R6, R31 ;  /* 0x00000006301f7223 */ /* 0x000fe2000001001f */
[----:B------:R-:W-:Y:S01]  /*ff70*/  LOP3.LUT R11, R11, 0xffff0000, RZ, 0xc0, !PT ;  /* 0xffff00000b0b7812 */ /* 0x000fe200078ec0ff */
[----:B------:R-:W-:Y:S01]  /*ff80*/  FFMA.FTZ R42, R45, R37, R42 ;  /* 0x000000252d2a7223 */ /* 0x000fe2000001002a */
[----:B------:R-:W-:Y:S01]  /*ff90*/  LOP3.LUT R35, R26, 0xffff0000, RZ, 0xc0, !PT ;  /* 0xffff00001a237812 */ /* 0x000fe200078ec0ff */
[----:B------:R-:W-:Y:S01]  /*ffa0*/  FMUL.FTZ R4, R41, R9 ;  /* 0x0000000929047220 */ /* 0x000fe20000410000 */
[----:B------:R-:W-:-:S02]  /*ffb0*/  LOP3.LUT R47, R32, 0xffff0000, RZ, 0xc0, !PT ;  /* 0xffff0000202f7812 */ /* 0x000fc400078ec0ff */
[----:B------:R-:W-:Y:S01]  /*ffc0*/  LOP3.LUT R39, R28, 0xffff0000, RZ, 0xc0, !PT ;  /* 0xffff00001c277812 */ /* 0x000fe200078ec0ff */
[C---:B------:R-:W-:Y:S01]  /*ffd0*/  FMUL.FTZ R6, R35.reuse, R9 ;  /* 0x0000000923067220 */ /* 0x040fe20000410000 */
[----:B------:R-:W-:Y:S01]  /*ffe0*/  FFMA.FTZ R9, R35, R5, -R4 ;  /* 0x0000000523097223 */ /* 0x000fe20000010804 */
[----:B------:R-:W-:Y:S01]  /*fff0*/  FMUL.FTZ R26, R47, R11 ;  /* 0x0000000b2f1a7220 */ /* 0x000fe20000410000 */
[----:B------:R-:W-:Y:S01]  /*10000*/  F2FP.BF16.F32.PACK_AB R4, R8, R43 ;  /* 0x0000002b0804723e */ /* 0x000fe200000010ff */
[----:B------:R-:W-:Y:S01]  /*10010*/  FMUL.FTZ R28, R39, R11 ;  /* 0x0000000b271c7220 */ /* 0x000fe20000410000 */
[----:B------:R-:W-:Y:S01]  /*10020*/  FFMA.FTZ R11, R41, R5, R6 ;  /* 0x00000005290b7223 */ /* 0x000fe20000010006 */
[-C--:B------:R-:W-:Y:S01]  /*10030*/  FFMA.FTZ R26, R39, R7.reuse, -R26 ;  /* 0x00000007271a7223 */ /* 0x080fe2000001081a */
[----:B------:R-:W-:Y:S01]  /*10040*/  F2FP.BF16.F32.PACK_AB R5, R9, R38 ;  /* 0x000000260905723e */ /* 0x000fe200000010ff */
[----:B------:R-:W-:Y:S01]  /*10050*/  FFMA.FTZ R35, R47, R7, R28 ;  /* 0x000000072f237223 */ /* 0x000fe2000001001c */
[----:B------:R-:W-:-:S02]  /*10060*/  F2FP.BF16.F32.PACK_AB R6, R36, R25 ;  /* 0x000000192406723e */ /* 0x000fc400000010ff */
[----:B------:R-:W-:Y:S02]  /*10070*/  F2FP.BF16.F32.PACK_AB R9, R11, R44 ;  /* 0x0000002c0b09723e */ /* 0x000fe400000010ff */
[----:B------:R-:W-:Y:S02]  /*10080*/  F2FP.BF16.F32.PACK_AB R7, R26, R27 ;  /* 0x0000001b1a07723e */ /* 0x000fe400000010ff */
[----:B------:R-:W-:Y:S02]  /*10090*/  F2FP.BF16.F32.PACK_AB R10, R31, R10 ;  /* 0x0000000a1f0a723e */ /* 0x000fe400000010ff */
[----:B------:R-:W-:Y:S01]  /*100a0*/  F2FP.BF16.F32.PACK_AB R8, R34, R29 ;  /* 0x0000001d2208723e */ /* 0x000fe200000010ff */
[----:B------:R4:W-:Y:S01]  /*100b0*/  STS.128 [R213], R4 ;  /* 0x00000004d5007388 */ /* 0x0009e20000000c00 */
[----:B------:R-:W-:-:S05]  /*100c0*/  F2FP.BF16.F32.PACK_AB R11, R35, R42 ;  /* 0x0000002a230b723e */ /* 0x000fca00000010ff */
[----:B------:R4:W-:Y:S02]  /*100d0*/  STS.128 [R33+0x10400], R8 ;  /* 0x0104000821007388 */ /* 0x0009e40000000c00 */
.L_x_617:
[----:B------:R-:W-:Y:S05]  /*100e0*/  BSYNC B1 ;  /* 0x0000000000017941 */ /* 0x000fea0003800000 */
.L_x_616:
[----:B------:R-:W-:Y:S05]  /*100f0*/  @P2 BRA `(.L_x_589) ;  /* 0x0000000400582947 */ /* 0x000fea0003800000 */
[----:B------:R-:W-:Y:S01]  /*10100*/  LEA.HI R0, R0, R215, RZ, 0x1d ;  /* 0x000000d700007211 */ /* 0x000fe200078fe8ff */
[C---:B------:R-:W-:Y:S01]  /*10110*/  IMAD.U32 R35, R15.reuse, 0x10000, RZ ;  /* 0x000100000f237824 */ /* 0x040fe200078e00ff */
[----:B------:R-:W-:Y:S01]  /*10120*/  LOP3.LUT R44, R15, 0xffff0000, RZ, 0xc0, !PT ;  /* 0xffff00000f2c7812 */ /* 0x000fe200078ec0ff */
[C---:B----4-:R-:W-:Y:S01]  /*10130*/  IMAD.U32 R33, R3.reuse, 0x10000, RZ ;  /* 0x0001000003217824 */ /* 0x050fe200078e00ff */
[----:B0123--:R-:W-:Y:S01]  /*10140*/  SHF.R.S32.HI R5, RZ, 0x1f, R0 ;  /* 0x0000001fff057819 */ /* 0x00ffe20000011400 */
        /* <DEDUP_REMOVED lines=8> */
[----:B------:R-:W-:Y:S02]  /*101d0*/  LOP3.LUT R0, R5, R218, RZ, 0x3c, !PT ;  /* 0x000000da05007212 */ /* 0x000fe400078e3cff */
[----:B------:R-:W-:Y:S02]  /*101e0*/  LOP3.LUT R39, R24, 0xffff0000, RZ, 0xc0, !PT ;  /* 0xffff000018277812 */ /* 0x000fe400078ec0ff */
        /* <DEDUP_REMOVED lines=71> */
.L_x_589:
[----:B------:R-:W-:Y:S05]  /*10660*/  BSYNC B0 ;  /* 0x0000000000007941 */ /* 0x000fea0003800000 */
.L_x_567:
[----:B------:R-:W-:Y:S01]  /*10670*/  @!PT LDS RZ, [RZ] ;  /* 0x00000000fffff984 */ /* 0x000fe20000000800 */
[----:B------:R-:W-:Y:S01]  /*10680*/  @!PT LDS RZ, [RZ] ;  /* 0x00000000fffff984 */ /* 0x000fe20000000800 */
[----:B------:R-:W-:Y:S01]  /*10690*/  @!PT LDS RZ, [RZ] ;  /* 0x00000000fffff984 */ /* 0x000fe20000000800 */
[----:B------:R-:W-:Y:S01]  /*106a0*/  @!PT LDS RZ, [RZ] ;  /* 0x00000000fffff984 */ /* 0x000fe20000000800 */
[----:B------:R5:W-:Y:S06]  /*106b0*/  MEMBAR.ALL.CTA ;  /* 0x0000000000007992 */ /* 0x000bec0000008000 */
[----:B-----5:R-:W5:Y:S01]  /*106c0*/  FENCE.VIEW.ASYNC.S ;  /* 0x00000000000073c6 */ /* 0x020f620000000000 */
[----:B------:R-:W-:Y:S05]  /*106d0*/  WARPSYNC.ALL ;  /* 0x0000000000007948 */ /* 0x000fea0003800000 */
[----:B-----5:R-:W-:Y:S06]  /*106e0*/  BAR.SYNC.DEFER_BLOCKING 0xd, 0x100 ;  /* 0x0344000000007b1d */ /* 0x020fec0000010000 */
.L_x_565:
[----:B------:R-:W-:-:S13]  /*106f0*/  ISETP.NE.AND P0, PT, R188, 0x3, PT ;  /* 0x00000003bc00780c */ /* 0x000fda0003f05270 */
[----:B------:R-:W-:Y:S05]  /*10700*/  @!P0 BRA `(.L_x_618) ;  /* 0x0000000000048947 */ /* 0x000fea0003800000 */
[----:B------:R-:W-:Y:S01]  /*10710*/  BPT.TRAP 0x1 ;  /* 0x000000040000795c */ /* 0x000fe20000300000 */
.L_x_618:
[----:B0-----:R-:W-:Y:S01]  /*10720*/  IMAD R0, R192, 0x8, R2 ;  /* 0x00000008c0007824 */ /* 0x001fe200078e0202 */
[----:B-1-3--:R-:W-:-:S04]  /*10730*/  SHF.L.U32 R3, R194, 0x1f, RZ ;  /* 0x0000001fc2037819 */ /* 0x00afc800000006ff */
[----:B------:R0:W1:Y:S01]  /*10740*/  SYNCS.PHASECHK.TRANS64.TRYWAIT P2, [R0+URZ+0x34830], R3 ;  /* 0x03483003000075a7 */ /* 0x000062000804017f */
[----:B------:R-:W-:Y:S05]  /*10750*/  @!P0 BRA `(.L_x_619) ;  /* 0x0000000000048947 */ /* 0x000fea0003800000 */
[----:B------:R-:W-:Y:S01]  /*10760*/  BPT.TRAP 0x1 ;  /* 0x000000040000795c */ /* 0x000fe20000300000 */
.L_x_619:
[----:B--2-4-:R-:W2:Y:S01]  /*10770*/  S2R R4, SR_TID.X ;  /* 0x0000000000047919 */ /* 0x014ea20000002100 */
[----:B------:R-:W-:Y:S01]  /*10780*/  IMAD.MOV.U32 R151, RZ, RZ, RZ ;  /* 0x000000ffff977224 */ /* 0x000fe200078e00ff */
[----:B--2---:R-:W-:-:S04]  /*10790*/  LOP3.LUT R4, R4, 0x7f, RZ, 0xc0, !PT ;  /* 0x0000007f04047812 */ /* 0x004fc800078ec0ff */
[----:B------:R-:W-:Y:S01]  /*107a0*/  ISETP.NE.AND P1, PT, R4, RZ, PT ;  /* 0x000000ff0400720c */ /* 0x000fe20003f25270 */
[----:B-1----:R-:W-:-:S12]  /*107b0*/  @P2 BRA `(.L_x_620) ;  /* 0x0000000000082947 */ /* 0x002fd80003800000 */
[----:B------:R-:W1:Y:S02]  /*107c0*/  SYNCS.PHASECHK.TRANS64.TRYWAIT P2, [R0+URZ+0x34830], R3 ;  /* 0x03483003000075a7 */ /* 0x000e64000804017f */
[----:B-1----:R-:W-:Y:S05]  /*107d0*/  @!P2 BRA `(.L_x_621) ;  /* 0x000000ec0040a947 */ /* 0x002fea0003800000 */
.L_x_620:
[----:B------:R-:W-:Y:S05]  /*107e0*/  WARPSYNC.ALL ;  /* 0x0000000000007948 */ /* 0x000fea0003800000 */
[----:B01----:R-:W-:Y:S01]  /*107f0*/  VIADD R3, R2, 0x1c400 ;  /* 0x0001c40002037836 */ /* 0x003fe20000000000 */
[----:B------:R-:W-:Y:S01]  /*10800*/  R2UR UR4, R40 ;  /* 0x00000000280472ca */ /* 0x000fe200000e0000 */
[----:B------:R-:W-:Y:S01]  /*10810*/  IMAD.MOV.U32 R7, RZ, RZ, 0x40000040 ;  /* 0x40000040ff077424 */ /* 0x000fe200078e00ff */
[----:B------:R-:W-:Y:S01]  /*10820*/  WARPGROUP.ARRIVE ;  /* 0x00000000000079c5 */ /* 0x000fe20000000000 */
[----:B------:R-:W-:Y:S01]  /*10830*/  UMOV UR9, 0x40000040 ;  /* 0x4000004000097882 */ /* 0x000fe20000000000 */
[----:B------:R-:W-:Y:S01]  /*10840*/  SHF.R.U32.HI R3, RZ, 0x4, R3 ;  /* 0x00000004ff037819 */ /* 0x000fe20000011603 */
[----:B------:R-:W-:Y:S01]  /*10850*/  IMAD.MOV.U32 R9, RZ, RZ, 0x40000040 ;  /* 0x40000040ff097424 */ /* 0x000fe200078e00ff */
[----:B------:R-:W-:Y:S01]  /*10860*/  R2UR UR11, R7 ;  /* 0x00000000070b72ca */ /* 0x000fe200000e0000 */
[----:B------:R-:W-:Y:S01]  /*10870*/  IMAD.U32 R11, RZ, RZ, UR9 ;  /* 0x00000009ff0b7e24 */ /* 0x000fe2000f8e00ff */
[----:B------:R-:W-:Y:S01]  /*10880*/  LOP3.LUT R3, R3, 0x3fff, RZ, 0xc0, !PT ;  /* 0x00003fff03037812 */ /* 0x000fe200078ec0ff */
[----:B------:R-:W-:Y:S01]  /*10890*/  UMOV UR57, 0x40000040 ;  /* 0x4000004000397882 */ /* 0x000fe20000000000 */
[----:B------:R-:W-:Y:S01]  /*108a0*/  UMOV UR53, 0x40000040 ;  /* 0x4000004000357882 */ /* 0x000fe20000000000 */
[----:B------:R-:W-:Y:S01]  /*108b0*/  UMOV UR49, 0x40000040 ;  /* 0x4000004000317882 */ /* 0x000fe20000000000 */
[----:B------:R-:W-:Y:S01]  /*108c0*/  LOP3.LUT R5, R3, 0x10000, RZ, 0xfc, !PT ;  /* 0x0001000003057812 */ /* 0x000fe200078efcff */
[----:B------:R-:W-:Y:S01]  /*108d0*/  ULOP3.LUT UR4, UR4, 0x10000, URZ, 0xfc, !UPT ;  /* 0x0001000004047892 */ /* 0x000fe2000f8efc3f */
[----:B------:R-:W-:Y:S01]  /*108e0*/  IMAD.MOV.U32 R7, RZ, RZ, 0x40000040 ;  /* 0x40000040ff077424 */ /* 0x000fe200078e00ff */
[----:B------:R-:W-:Y:S01]  /*108f0*/  UMOV UR45, 0x40000040 ;  /* 0x40000040002d7882 */ /* 0x000fe20000000000 */
[----:B------:R-:W-:Y:S01]  /*10900*/  UMOV UR41, 0x40000040 ;  /* 0x4000004000297882 */ /* 0x000fe20000000000 */
[----:B------:R-:W-:Y:S01]  /*10910*/  IMAD R6, R192, 0xc00, R5 ;  /* 0x00000c00c0067824 */ /* 0x000fe200078e0205 */
[----:B------:R-:W-:Y:S01]  /*10920*/  UIADD3 UR5, UR4, 0x2, URZ ;  /* 0x0000000204057890 */ /* 0x000fe2000fffe03f */
[----:B------:R-:W-:Y:S01]  /*10930*/  R2UR UR43, R7 ;  /* 0x00000000072b72ca */ /* 0x000fe200000e0000 */
[----:B------:R-:W-:Y:S01]  /*10940*/  UMOV UR8, UR4 ;  /* 0x0000000400087c82 */ /* 0x000fe20008000000 */
[C---:B------:R-:W-:Y:S01]  /*10950*/  VIADD R8, R6.reuse, 0x2 ;  /* 0x0000000206087836 */ /* 0x040fe20000000000 */
[----:B------:R-:W-:Y:S01]  /*10960*/  R2UR UR10, R6 ;  /* 0x00000000060a72ca */ /* 0x000fe200000e0000 */
[----:B------:R-:W-:Y:S01]  /*10970*/  IMAD.U32 R10, RZ, RZ, UR8 ;  /* 0x00000008ff0a7e24 */ /* 0x000fe2000f8e00ff */
[----:B------:R-:W-:Y:S01]  /*10980*/  UIADD3 UR56, UR4, 0x406, URZ ;  /* 0x0000040604387890 */ /* 0x000fe2000fffe03f */
[----:B------:R-:W-:Y:S01]  /*10990*/  P2R R12, PR, RZ, 0x1 ;  /* 0x00000001ff0c7803 */ /* 0x000fe20000000000 */
[----:B------:R-:W-:Y:S01]  /*109a0*/  UIADD3 UR52, UR4, 0x800, URZ ;  /* 0x0000080004347890 */ /* 0x000fe2000fffe03f */
[----:B------:R-:W-:Y:S01]  /*109b0*/  @!P1 VIADD R0, R0, 0x34840 ;  /* 0x0003484000009836 */ /* 0x000fe20000000000 */
[----:B------:R0:W-:Y:S01]  /*109c0*/  STL.64 [R1+0x30], R10 ;  /* 0x0000300a01007387 */ /* 0x0001e20000100a00 */
[----:B------:R-:W-:Y:S01]  /*109d0*/  UIADD3 UR48, UR4, 0x802, URZ ;  /* 0x0000080204307890 */ /* 0x000fe2000fffe03f */
[----:B------:R-:W-:Y:S01]  /*109e0*/  BSSY B0, `(.L_x_622) ;  /* 0x00005b8000007945 */ /* 0x000fe20003800000 */
[----:B------:R-:W-:Y:S01]  /*109f0*/  UIADD3 UR44, UR4, 0x804, URZ ;  /* 0x00000804042c7890 */ /* 0x000fe2000fffe03f */
[----:B------:R-:W-:Y:S01]  /*10a00*/  @!P1 PRMT R0, RZ, 0x654, R0 ;  /* 0x00000654ff009816 */ /* 0x000fe20000000000 */
[----:B------:R-:W-:Y:S01]  /*10a10*/  UIADD3 UR40, UR4, 0x806, URZ ;  /* 0x0000080604287890 */ /* 0x000fe2000fffe03f */
[--C-:B------:R-:W-:Y:S01]  /*10a20*/  IMAD.MOV.U32 R150, RZ, RZ, R151.reuse ;  /* 0x000000ffff967224 */ /* 0x100fe200078e0097 */
[----:B------:R-:W-:Y:S01]  /*10a30*/  HGMMA.64x128x16.F32.BF16 R24, gdesc[UR8], RZ, !UPT, gsb0 ;  /* 0x01e00000081879f0 */ /* 0x000fe2000c0018ff */
[----:B------:R-:W-:Y:S01]  /*10a40*/  R2UR UR10, R8 ;  /* 0x00000000080a72ca */ /* 0x000fe200000e0000 */
[----:B------:R-:W-:Y:S01]  /*10a50*/  UMOV UR8, UR5 ;  /* 0x0000000500087c82 */ /* 0x000fe20008000000 */
[----:B------:R-:W-:Y:S01]  /*10a60*/  R2UR UR11, R9 ;  /* 0x00000000090b72ca */ /* 0x000fe200000e0000 */
[----:B------:R-:W-:Y:S01]  /*10a70*/  UMOV UR9, 0x40000040 ;  /* 0x4000004000097882 */ /* 0x000fe20000000000 */
[----:B------:R-:W-:Y:S01]  /*10a80*/  VIADD R8, R6, 0x4 ;  /* 0x0000000406087836 */ /* 0x000fe20000000000 */
[----:B------:R-:W-:Y:S01]  /*10a90*/  UIADD3 UR5, UR4, 0x4, URZ ;  /* 0x0000000404057890 */ /* 0x000fe2000fffe03f */
[----:B------:R-:W-:Y:S01]  /*10aa0*/  IMAD.MOV.U32 R9, RZ, RZ, 0x40000040 ;  /* 0x40000040ff097424 */ /* 0x000fe200078e00ff */
[-C--:B------:R-:W-:Y:S01]  /*10ab0*/  MOV R145, R151.reuse ;  /* 0x0000009700917202 */ /* 0x080fe20000000f00 */
[----:B0-----:R-:W-:Y:S01]  /*10ac0*/  IMAD.U32 R10, RZ, RZ, UR8 ;  /* 0x00000008ff0a7e24 */ /* 0x001fe2000f8e00ff */
[-C--:B------:R-:W-:Y:S01]  /*10ad0*/  MOV R126, R151.reuse ;  /* 0x00000097007e7202 */ /* 0x080fe20000000f00 */
[----:B------:R-:W-:Y:S01]  /*10ae0*/  IMAD.U32 R11, RZ, RZ, UR9 ;  /* 0x00000009ff0b7e24 */ /* 0x000fe2000f8e00ff */
[----:B------:R-:W-:Y:S01]  /*10af0*/  MOV R88, R151 ;  /* 0x0000009700587202 */ /* 0x000fe20000000f00 */
[----:B------:R-:W-:-:S02]  /*10b00*/  IMAD.MOV.U32 R149, RZ, RZ, R151 ;  /* 0x000000ffff957224 */ /* 0x000fc400078e0097 */
[--C-:B------:R-:W-:Y:S01]  /*10b10*/  IMAD.MOV.U32 R148, RZ, RZ, R151.reuse ;  /* 0x000000ffff947224 */ /* 0x100fe200078e0097 */
[----:B------:R0:W-:Y:S01]  /*10b20*/  STL.64 [R1+0x28], R10 ;  /* 0x0000280a01007387 */ /* 0x0001e20000100a00 */
[--C-:B-----5:R-:W-:Y:S02]  /*10b30*/  IMAD.MOV.U32 R147, RZ, RZ, R151.reuse ;  /* 0x000000ffff937224 */ /* 0x120fe400078e0097 */
        /* <DEDUP_REMOVED lines=33> */
[----:B------:R-:W-:Y:S01]  /*10d50*/  IMAD.MOV.U32 R90, RZ, RZ, R151 ;  /* 0x000000ffff5a7224 */ /* 0x000fe200078e0097 */
[----:B------:R-:W-:-:S02]  /*10d60*/  WARPGROUP.DEPBAR.LE gsb0, 0x0 ;  /* 0x00008000000079c5 */ /* 0x000fc40000010000 */
[----:B------:R-:W-:-:S06]  /*10d70*/  WARPGROUP.ARRIVE ;  /* 0x00000000000079c5 */ /* 0x000fcc0000000000 */
[----:B------:R-:W-:Y:S01]  /*10d80*/  HGMMA.64x128x16.F32.BF16 R24, gdesc[UR8], R24, gsb0 ;  /* 0x01e00000081879f0 */ /* 0x000fe20008001818 */
[----:B------:R-:W-:Y:S01]  /*10d90*/  R2UR UR10, R8 ;  /* 0x00000000080a72ca */ /* 0x000fe200000e0000 */
[----:B------:R-:W-:Y:S01]  /*10da0*/  UMOV UR8, UR5 ;  /* 0x0000000500087c82 */ /* 0x000fe20008000000 */
[----:B------:R-:W-:Y:S01]  /*10db0*/  R2UR UR11, R9 ;  /* 0x00000000090b72ca */ /* 0x000fe200000e0000 */
[----:B------:R-:W-:Y:S01]  /*10dc0*/  UMOV UR9, 0x40000040 ;  /* 0x4000004000097882 */ /* 0x000fe20000000000 */
[----:B------:R-:W-:Y:S01]  /*10dd0*/  VIADD R8, R6, 0x6 ;  /* 0x0000000606087836 */ /* 0x000fe20000000000 */
[----:B------:R-:W-:Y:S01]  /*10de0*/  UIADD3 UR5, UR4, 0x6, URZ ;  /* 0x0000000604057890 */ /* 0x000fe2000fffe03f */
[----:B------:R-:W-:Y:S01]  /*10df0*/  IMAD.MOV.U32 R9, RZ, RZ, 0x40000040 ;  /* 0x40000040ff097424 */ /* 0x000fe200078e00ff */
[----:B0-----:R-:W-:Y:S01]  /*10e00*/  MOV R10, UR8 ;  /* 0x00000008000a7c02 */ /* 0x001fe20008000f00 */
[----:B------:R-:W-:-:S05]  /*10e10*/  IMAD.U32 R11, RZ, RZ, UR9 ;  /* 0x00000009ff0b7e24 */ /* 0x000fca000f8e00ff */
[----:B------:R0:W-:Y:S01]  /*10e20*/  STL.64 [R1+0x20], R10 ;  /* 0x0000200a01007387 */ /* 0x0001e20000100a00 */
[----:B------:R-:W-:Y:S02]  /*10e30*/  WARPGROUP.DEPBAR.LE gsb0, 0x0 ;  /* 0x00008000000079c5 */ /* 0x000fe40000010000 */
        /* <DEDUP_REMOVED lines=8> */
[----:B------:R-:W-:Y:S02]  /*10ec0*/  IMAD.MOV.U32 R9, RZ, RZ, 0x40000040 ;  /* 0x40000040ff097424 */ /* 0x000fe400078e00ff */
[----:B0-----:R-:W-:Y:S02]  /*10ed0*/  IMAD.U32 R10, RZ, RZ, UR8 ;  /* 0x00000008ff0a7e24 */ /* 0x001fe4000f8e00ff */
        /* <DEDUP_REMOVED lines=25> */
[----:B0-----:R-:W-:Y:S01]  /*11070*/  IMAD.U32 R10, RZ, RZ, UR8 ;  /* 0x00000008ff0a7e24 */ /* 0x001fe2000f8e00ff */
[----:B------:R-:W-:Y:S01]  /*11080*/  ULDC UR4, c[0x0][0x9d8] ;  /* 0x0002760000047ab9 */ /* 0x000fe20000000800 */
        /* <DEDUP_REMOVED lines=10> */
[----:B------:R-:W-:Y:S01]  /*11130*/  MOV R9, 0x40000040 ;  /* 0x4000004000097802 */ /* 0x000fe20000000f00 */
[----:B0-----:R-:W-:Y:S01]  /*11140*/  IMAD.U32 R10, RZ, RZ, UR8 ;  /* 0x00000008ff0a7e24 */ /* 0x001fe2000f8e00ff */
[----:B------:R-:W-:Y:S01]  /*11150*/  ULDC UR5, c[0x0][0x988] ;  /* 0x0002620000057ab9 */ /* 0x000fe20000000800 */
[----:B------:R-:W-:Y:S01]  /*11160*/  IMAD.U32 R11, RZ, RZ, UR9 ;  /* 0x00000009ff0b7e24 */ /* 0x000fe2000f8e00ff */
[----:B------:R-:W-:Y:S01]  /*11170*/  R2UR UR58, R8 ;  /* 0x00000000083a72ca */ /* 0x000fe200000e0000 */
[----:B------:R-:W-:Y:S01]  /*11180*/  VIADD R8, R6, 0x800 ;  /* 0x0000080006087836 */ /* 0x000fe20000000000 */
[----:B------:R-:W-:Y:S01]  /*11190*/  R2UR UR59, R9 ;  /* 0x00000000093b72ca */ /* 0x000fe200000e0000 */
[----:B------:R-:W-:Y:S01]  /*111a0*/  IMAD.MOV.U32 R9, RZ, RZ, 0x40000040 ;  /* 0x40000040ff097424 */ /* 0x000fe200078e00ff */
[----:B------:R0:W-:Y:S02]  /*111b0*/  STL.64 [R1], R10 ;  /* 0x0000000a01007387 */ /* 0x0001e40000100a00 */
[----:B------:R-:W-:Y:S01]  /*111c0*/  R2UR UR54, R8 ;  /* 0x00000000083672ca */ /* 0x000fe200000e0000 */
[----:B------:R-:W-:Y:S01]  /*111d0*/  VIADD R8, R6, 0x802 ;  /* 0x0000080206087836 */ /* 0x000fe20000000000 */
[----:B------:R-:W-:Y:S01]  /*111e0*/  R2UR UR55, R9 ;  /* 0x00000000093772ca */ /* 0x000fe200000e0000 */
[----:B------:R-:W-:-:S03]  /*111f0*/  IMAD.MOV.U32 R9, RZ, RZ, 0x40000040 ;  /* 0x40000040ff097424 */ /* 0x000fc600078e00ff */
[----:B------:R-:W-:Y:S01]  /*11200*/  R2UR UR50, R8 ;  /* 0x00000000083272ca */ /* 0x000fe200000e0000 */
[C---:B------:R-:W-:Y:S01]  /*11210*/  VIADD R8, R6.reuse, 0x804 ;  /* 0x0000080406087836 */ /* 0x040fe20000000000 */
[----:B------:R-:W-:Y:S01]  /*11220*/  R2UR UR51, R9 ;  /* 0x00000000093372ca */ /* 0x000fe200000e0000 */
[----:B------:R-:W-:Y:S02]  /*11230*/  IMAD.MOV.U32 R9, RZ, RZ, 0x40000040 ;  /* 0x40000040ff097424 */ /* 0x000fe400078e00ff */
[----:B------:R-:W-:Y:S01]  /*11240*/  VIADD R6, R6, 0x806 ;  /* 0x0000080606067836 */ /* 0x000fe20000000000 */
[----:B------:R-:W-:Y:S01]  /*11250*/  R2UR UR46, R8 ;  /* 0x00000000082e72ca */ /* 0x000fe200000e0000 */
[----:B------:R-:W-:Y:S01]  /*11260*/  IMAD.IADD R8, R220, 0x1, R152 ;  /* 0x00000001dc087824 */ /* 0x000fe200078e0298 */
[----:B------:R-:W-:Y:S02]  /*11270*/  R2UR UR47, R9 ;  /* 0x00000000092f72ca */ /* 0x000fe400000e0000 */
[----:B------:R-:W-:Y:S01]  /*11280*/  R2UR UR42, R6 ;  /* 0x00000000062a72ca */ /* 0x000fe200000e0000 */
[----:B------:R-:W-:-:S05]  /*11290*/  IMAD R8, R207, -0x80, R8 ;  /* 0xffffff80cf087824 */ /* 0x000fca00078e0208 */
[C---:B------:R-:W-:Y:S02]  /*112a0*/  ISETP.GT.AND P2, PT, R8.reuse, RZ, PT ;  /* 0x000000ff0800720c */ /* 0x040fe40003f44270 */
[C---:B------:R-:W-:Y:S02]  /*112b0*/  ISETP.GT.AND P3, PT, R8.reuse, 0x1, PT ;  /* 0x000000010800780c */ /* 0x040fe40003f64270 */
[C---:B------:R-:W-:Y:S02]  /*112c0*/  ISETP.GT.AND P6, PT, R8.reuse, 0x8, PT ;  /* 0x000000080800780c */ /* 0x040fe40003fc4270 */
[C---:B------:R-:W-:Y:S02]  /*112d0*/  ISETP.GT.AND P5, PT, R8.reuse, 0x9, PT ;  /* 0x000000090800780c */ /* 0x040fe40003fa4270 */
[----:B------:R-:W-:Y:S01]  /*112e0*/  ISETP.GT.AND P4, PT, R8, 0x10, PT ;  /* 0x000000100800780c */ /* 0x000fe20003f84270 */
        /* <DEDUP_REMOVED lines=17> */
[----:B------:R-:W-:Y:S01]  /*11400*/  HGMMA.64x128x16.F32.BF16 R24, gdesc[UR40], R24, gsb0 ;  /* 0x01e00000281879f0 */ /* 0x000fe20008001818 */
[----:B------:R-:W-:Y:S01]  /*11410*/  ULDC UR42, c[0x0][0x9d8] ;  /* 0x00027600002a7ab9 */ /* 0x000fe20000000800 */
[----:B------:R-:W-:Y:S01]  /*11420*/  ULDC UR43, c[0x0][0x988] ;  /* 0x00026200002b7ab9 */ /* 0x000fe20000000800 */
[----:B------:R-:W-:Y:S02]  /*11430*/  WARPGROUP.DEPBAR.LE gsb0, 0x0 ;  /* 0x00008000000079c5 */ /* 0x000fe40000010000 */
[----:B------:R-:W-:Y:S01]  /*11440*/  FMUL.FTZ R24, R24, UR4 ;  /* 0x0000000418187c20 */ /* 0x000fe20008410000 */
[----:B------:R-:W-:Y:S01]  /*11450*/  FMUL.FTZ R25, R25, UR4 ;  /* 0x0000000419197c20 */ /* 0x000fe20008410000 */
[----:B------:R-:W-:Y:S01]  /*11460*/  FMUL.FTZ R28, R28, UR4 ;  /* 0x000000041c1c7c20 */ /* 0x000fe20008410000 */
[----:B------:R-:W-:Y:S01]  /*11470*/  FMUL.FTZ R29, R29, UR4 ;  /* 0x000000041d1d7c20 */ /* 0x000fe20008410000 */
[----:B0-----:R-:W0:Y:S01]  /*11480*/  MUFU.TANH R11, R24 ;  /* 0x00000018000b7308 */ /* 0x001e220000002400 */
        /* <DEDUP_REMOVED lines=16> */
[----:B0-----:R-:W-:Y:S01]  /*11590*/  FSEL R11, R11, -INF , P2 ;  /* 0xff8000000b0b7808 */ /* 0x001fe20001000000 */
[----:B------:R-:W-:Y:S01]  /*115a0*/  FMUL.FTZ R35, R35, UR4 ;  /* 0x0000000423237c20 */ /* 0x000fe20008410000 */
[----:B------:R-:W-:Y:S01]  /*115b0*/  FMUL.FTZ R41, R41, UR4 ;  /* 0x0000000429297c20 */ /* 0x000fe20008410000 */
[----:B------:R-:W-:Y:S01]  /*115c0*/  FMUL.FTZ R47, R47, UR4 ;  /* 0x000000042f2f7c20 */ /* 0x000fe20008410000 */
[----:B------:R-:W-:Y:S01]  /*115d0*/  FMUL.FTZ R59, R59, UR4 ;  /* 0x000000043b3b7c20 */ /* 0x000fe20008410000 */
[----:B------:R-:W-:Y:S01]  /*115e0*/  FMUL.FTZ R39, R39, UR4 ;  /* 0x0000000427277c20 */ /* 0x000fe20008410000 */
[----:B------:R-:W-:Y:S01]  /*115f0*/  FMUL.FTZ R44, R44, UR4 ;  /* 0x000000042c2c7c20 */ /* 0x000fe20008410000 */
[----:B------:R-:W-:Y:S01]  /*11600*/  MUFU.TANH R29, R29 ;  /* 0x0000001d001d7308 */ /* 0x000fe20000002400 */
[----:B-1----:R-:W-:Y:S01]  /*11610*/  FSEL R6, R6, -INF , P3 ;  /* 0xff80000006067808 */ /* 0x002fe20001800000 */
[----:B------:R-:W-:Y:S01]  /*11620*/  FMUL.FTZ R51, R51, UR4 ;  /* 0x0000000433337c20 */ /* 0x000fe20008410000 */
[----:B------:R-:W-:Y:S01]  /*11630*/  FMUL.FTZ R38, R38, UR4 ;  /* 0x0000000426267c20 */ /* 0x000fe20008410000 */
[----:B------:R-:W-:Y:S01]  /*11640*/  FMUL.FTZ R63, R63, UR4 ;  /* 0x000000043f3f7c20 */ /* 0x000fe20008410000 */
[----:B------:R-:W-:Y:S01]  /*11650*/  FMNMX.FTZ R14, R11, R6, !PT ;  /* 0x000000060b0e7209 */ /* 0x000fe20007810000 */
        /* <DEDUP_REMOVED lines=19> */
[----:B0-----:R-:W-:Y:S01]  /*11790*/  FSEL R3, R3, -INF , P2 ;  /* 0xff80000003037808 */ /* 0x001fe20001000000 */
[----:B------:R-:W-:Y:S01]  /*117a0*/  FMUL.FTZ R64, R64, UR4 ;  /* 0x0000000440407c20 */ /* 0x000fe20008410000 */
[----:B------:R-:W-:Y:S01]  /*117b0*/  ISETP.GT.AND P2, PT, R8, 0x11, PT ;  /* 0x000000110800780c */ /* 0x000fe20003f44270 */
        /* <DEDUP_REMOVED lines=21> */
[----:B------:R-:W-:Y:S01]  /*11910*/  FMUL.FTZ R86, R86, UR4 ;  /* 0x0000000456567c20 */ /* 0x000fe20008410000 */
[----:B------:R-:W-:Y:S01]  /*11920*/  FMUL.FTZ R87, R87, UR4 ;  /* 0x0000000457577c20 */ /* 0x000fe20008410000 */
[----:B------:R2:W-:Y:S05]  /*11930*/  @!P1 SYNCS.ARRIVE.TRANS64.RED.A1T0 RZ, [R0+URZ], RZ ;  /* 0x000000ff00ff99a7 */ /* 0x0005ea000810043f */
[----:B------:R-:W-:Y:S01]  /*11940*/  MUFU.TANH R31, R43 ;  /* 0x0000002b001f7308 */ /* 0x000fe20000002400 */
[----:B0-----:R-:W-:-:S07]  /*11950*/  FSEL R13, R13, -INF , P5 ;  /* 0xff8000000d0d7808 */ /* 0x001fce0002800000 */
[----:B------:R-:W-:Y:S01]  /*11960*/  MUFU.TANH R36, R36 ;  /* 0x0000002400247308 */ /* 0x000fe20000002400 */
[----:B-1----:R-:W-:-:S07]  /*11970*/  FSEL R7, R7, -INF , P6 ;  /* 0xff80000007077808 */ /* 0x002fce0003000000 */
[----:B------:R0:W-:Y:S08]  /*11980*/  MUFU.TANH R43, R55 ;  /* 0x00000037002b7308 */ /* 0x0001f00000002400 */
[----:B------:R-:W-:Y:S01]  /*11990*/  MUFU.TANH R37, R37 ;  /* 0x0000002500257308 */ /* 0x000fe20000002400 */
[----:B0-----:R-:W-:Y:S02]  /*119a0*/  FSEL R55, R28, -INF , P6 ;  /* 0xff8000001c377808 */ /* 0x001fe40003000000 */
[----:B------:R-:W-:-:S02]  /*119b0*/  ISETP.GT.AND P6, PT, R8, 0x19, PT ;  /* 0x000000190800780c */ /* 0x000fc40003fc4270 */
[----:B------:R-:W-:Y:S01]  /*119c0*/  FMNMX.FTZ R20, R55, R14, !PT ;  /* 0x0000000e37147209 */ /* 0x000fe20007810000 */
[----:B------:R-:W-:Y:S02]  /*119d0*/  FMUL.FTZ R14, R73, UR4 ;  /* 0x00000004490e7c20 */ /* 0x000fe40008410000 */
[----:B------:R0:W-:Y:S08]  /*119e0*/  MUFU.TANH R9, R67 ;  /* 0x0000004300097308 */ /* 0x0001f00000002400 */
[----:B------:R-:W1:Y:S01]  /*119f0*/  MUFU.TANH R15, R34 ;  /* 0x00000022000f7308 */ /* 0x000e620000002400 */
[----:B0-----:R-:W-:-:S02]  /*11a00*/  FSEL R67, R29, -INF , P5 ;  /* 0xff8000001d437808 */ /* 0x001fc40002800000 */
[----:B------:R-:W-:Y:S02]  /*11a10*/  ISETP.GT.AND P5, PT, R8, 0x20, PT ;  /* 0x000000200800780c */ /* 0x000fe40003fa4270 */
[----:B------:R-:W-:-:S03]  /*11a20*/  FMNMX.FTZ R20, R67, R20, !PT ;  /* 0x0000001443147209 */ /* 0x000fc60007810000 */
[----:B------:R-:W-:Y:S08]  /*11a30*/  MUFU.TANH R40, R40 ;  /* 0x0000002800287308 */ /* 0x000ff00000002400 */
[----:B------:R0:W-:Y:S01]  /*11a40*/  MUFU.TANH R111, R65 ;  /* 0x00000041006f7308 */ /* 0x0001e20000002400 */
[----:B-1----:R-:W-:-:S07]  /*11a50*/  FSEL R15, R15, -INF , P4 ;  /* 0xff8000000f0f7808 */ /* 0x002fce0002000000 */
[----:B------:R-:W1:Y:S01]  /*11a60*/  MUFU.TANH R21, R35 ;  /* 0x0000002300157308 */ /* 0x000e620000002400 */
[----:B0-----:R-:W-:Y:S02]  /*11a70*/  FSEL R65, R32, -INF , P4 ;  /* 0xff80000020417808 */ /* 0x001fe40002000000 */
[----:B------:R-:W-:Y:S02]  /*11a80*/  ISETP.GT.AND P4, PT, R8, 0x21, PT ;  /* 0x000000210800780c */ /* 0x000fe40003f84270 */
[----:B------:R-:W-:Y:S02]  /*11a90*/  FMNMX.FTZ R20, R65, R20, !PT ;  /* 0x0000001441147209 */ /* 0x000fe40007810000 */
[----:B------:R-:W-:Y:S01]  /*11aa0*/  FSEL R31, R31, -INF , P4 ;  /* 0xff8000001f1f7808 */ /* 0x000fe20002000000 */
[----:B------:R-:W-:Y:S08]  /*11ab0*/  MUFU.TANH R35, R47 ;  /* 0x0000002f00237308 */ /* 0x000ff00000002400 */
[----:B------:R-:W-:Y:S01]  /*11ac0*/  MUFU.TANH R41, R41 ;  /* 0x0000002900297308 */ /* 0x000fe20000002400 */
[----:B-1----:R-:W-:-:S07]  /*11ad0*/  FSEL R21, R21, -INF , P2 ;  /* 0xff80000015157808 */ /* 0x002fce0001000000 */
[----:B------:R0:W-:Y:S08]  /*11ae0*/  MUFU.TANH R47, R59 ;  /* 0x0000003b002f7308 */ /* 0x0001f00000002400 */
[----:B------:R-:W1:Y:S01]  /*11af0*/  MUFU.TANH R27, R39 ;  /* 0x00000027001b7308 */ /* 0x000e620000002400 */
[----:B0-----:R-:W-:Y:S02]  /*11b00*/  FSEL R59, R33, -INF , P2 ;  /* 0xff800000213b7808 */ /* 0x001fe40001000000 */
[----:B------:R-:W-:-:S02]  /*11b10*/  ISETP.GT.AND P2, PT, R8, 0x28, PT ;  /* 0x000000280800780c */ /* 0x000fc40003f44270 */
[----:B------:R-:W-:-:S03]  /*11b20*/  FMNMX.FTZ R20, R59, R20, !PT ;  /* 0x000000143b147209 */ /* 0x000fc60007810000 */
[----:B------:R-:W0:Y:S08]  /*11b30*/  MUFU.TANH R25, R38 ;  /* 0x0000002600197308 */ /* 0x000e300000002400 */
[----:B------:R-:W-:Y:S01]  /*11b40*/  MUFU.TANH R39, R51 ;  /* 0x0000003300277308 */ /* 0x000fe20000002400 */
[----:B-1----:R-:W-:-:S07]  /*11b50*/  FSEL R27, R27, -INF , P6 ;  /* 0xff8000001b1b7808 */ /* 0x002fce0003000000 */
[----:B------:R-:W1:Y:S01]  /*11b60*/  MUFU.TANH R44, R44 ;  /* 0x0000002c002c7308 */ /* 0x000e620000002400 */
[----:B0-----:R-:W-:-:S07]  /*11b70*/  FSEL R25, R25, -INF , P3 ;  /* 0xff80000019197808 */ /* 0x001fce0001800000 */
[----:B------:R0:W-:Y:S08]  /*11b80*/  MUFU.TANH R51, R63 ;  /* 0x0000003f00337308 */ /* 0x0001f00000002400 */
[----:B------:R-:W3:Y:S01]  /*11b90*/  MUFU.TANH R45, R45 ;  /* 0x0000002d002d7308 */ /* 0x000ee20000002400 */
[----:B0-----:R-:W-:Y:S02]  /*11ba0*/  FSEL R63, R36, -INF , P3 ;  /* 0xff800000243f7808 */ /* 0x001fe40001800000 */
[----:B------:R-:W-:-:S02]  /*11bb0*/  ISETP.GT.AND P3, PT, R8, 0x29, PT ;  /* 0x000000290800780c */ /* 0x000fc40003f64270 */
[----:B------:R-:W-:Y:S02]  /*11bc0*/  FMNMX.FTZ R20, R63, R20, !PT ;  /* 0x000000143f147209 */ /* 0x000fe40007810000 */
[----:B-1----:R-:W-:Y:S01]  /*11bd0*/  FSEL R73, R44, -INF , P2 ;  /* 0xff8000002c497808 */ /* 0x002fe20001000000 */
[----:B------:R0:W-:Y:S01]  /*11be0*/  MUFU.TANH R105, R61 ;  /* 0x0000003d00697308 */ /* 0x0001e20000002400 */
[----:B------:R-:W-:-:S07]  /*11bf0*/  FSEL R35, R35, -INF , P3 ;  /* 0xff80000023237808 */ /* 0x000fce0001800000 */
[----:B------:R-:W1:Y:S01]  /*11c00*/  MUFU.TANH R42, R42 ;  /* 0x0000002a002a7308 */ /* 0x000e620000002400 */
[----:B0-----:R-:W-:Y:S02]  /*11c10*/  FSEL R61, R37, -INF , P6 ;  /* 0xff800000253d7808 */ /* 0x001fe40003000000 */
[C---:B------:R-:W-:Y:S02]  /*11c20*/  ISETP.GT.AND P6, PT, R8.reuse, 0x30, PT ;  /* 0x000000300800780c */ /* 0x040fe40003fc4270 */
[----:B------:R-:W-:Y:S02]  /*11c30*/  FMNMX.FTZ R20, R61, R20, !PT ;  /* 0x000000143d147209 */ /* 0x000fe40007810000 */
[----:B---3--:R-:W-:Y:S01]  /*11c40*/  FSEL R89, R45, -INF , P3 ;  /* 0xff8000002d597808 */ /* 0x008fe20001800000 */
[----:B------:R-:W0:Y:S01]  /*11c50*/  MUFU.TANH R48, R48 ;  /* 0x0000003000307308 */ /* 0x000e220000002400 */
[----:B------:R-:W-:-:S07]  /*11c60*/  ISETP.GT.AND P3, PT, R8, 0x40, PT ;  /* 0x000000400800780c */ /* 0x000fce0003f64270 */
[----:B------:R3:W-:Y:S01]  /*11c70*/  MUFU.TANH R115, R69 ;  /* 0x0000004500737308 */ /* 0x0007e20000002400 */
[----:B-1----:R-:W-:-:S07]  /*11c80*/  FSEL R29, R42, -INF , P5 ;  /* 0xff8000002a1d7808 */ /* 0x002fce0002800000 */
[----:B------:R-:W1:Y:S01]  /*11c90*/  MUFU.TANH R49, R49 ;  /* 0x0000003100317308 */ /* 0x000e620000002400 */
[----:B---3--:R-:W-:Y:S02]  /*11ca0*/  FSEL R69, R40, -INF , P5 ;  /* 0xff80000028457808 */ /* 0x008fe40002800000 */
[----:B------:R-:W-:Y:S02]  /*11cb0*/  ISETP.GT.AND P5, PT, R8, 0x31, PT ;  /* 0x000000310800780c */ /* 0x000fe40003fa4270 */
[----:B------:R-:W-:Y:S02]  /*11cc0*/  FMNMX.FTZ R24, R69, R20, !PT ;  /* 0x0000001445187209 */ /* 0x000fe40007810000 */
[----:B0-----:R-:W-:Y:S01]  /*11cd0*/  FSEL R91, R48, -INF , P6 ;  /* 0xff800000305b7808 */ /* 0x001fe20003000000 */
[----:B------:R0:W-:Y:S01]  /*11ce0*/  MUFU.TANH R10, R71 ;  /* 0x00000047000a7308 */ /* 0x0001e20000002400 */
[----:B------:R-:W-:-:S07]  /*11cf0*/  FSEL R39, R39, -INF , P5 ;  /* 0xff80000027277808 */ /* 0x000fce0002800000 */
[----:B------:R-:W3:Y:S01]  /*11d00*/  MUFU.TANH R46, R46 ;  /* 0x0000002e002e7308 */ /* 0x000ee20000002400 */
[----:B0-----:R-:W-:Y:S02]  /*11d10*/  FSEL R71, R41, -INF , P4 ;  /* 0xff80000029477808 */ /* 0x001fe40002000000 */
[C---:B------:R-:W-:Y:S02]  /*11d20*/  ISETP.GT.AND P4, PT, R8.reuse, 0x38, PT ;  /* 0x000000380800780c */ /* 0x040fe40003f84270 */
[----:B------:R-:W-:Y:S02]  /*11d30*/  FMNMX.FTZ R24, R71, R24, !PT ;  /* 0x0000001847187209 */ /* 0x000fe40007810000 */
[----:B-1----:R-:W-:Y:S01]  /*11d40*/  FSEL R93, R49, -INF , P5 ;  /* 0xff800000315d7808 */ /* 0x002fe20002800000 */
[----:B------:R-:W0:Y:S01]  /*11d50*/  MUFU.TANH R52, R52 ;  /* 0x0000003400347308 */ /* 0x000e220000002400 */
[----:B------:R-:W-:Y:S02]  /*11d60*/  FMNMX.FTZ R24, R73, R24, !PT ;  /* 0x0000001849187209 */ /* 0x000fe40007810000 */
[----:B------:R-:W-:-:S02]  /*11d70*/  ISETP.GT.AND P5, PT, R8, 0x48, PT ;  /* 0x000000480800780c */ /* 0x000fc40003fa4270 */
[----:B------:R-:W-:-:S03]  /*11d80*/  FMNMX.FTZ R24, R89, R24, !PT ;  /* 0x0000001859187209 */ /* 0x000fc60007810000 */
[----:B------:R-:W1:Y:S01]  /*11d90*/  MUFU.TANH R53, R53 ;  /* 0x0000003500357308 */ /* 0x000e620000002400 */
[----:B------:R-:W-:Y:S02]  /*11da0*/  FMNMX.FTZ R24, R91, R24, !PT ;  /* 0x000000185b187209 */ /* 0x000fe40007810000 */
[----:B---3--:R-:W-:Y:S02]  /*11db0*/  FSEL R33, R46, -INF , P2 ;  /* 0xff8000002e217808 */ /* 0x008fe40001000000 */
[----:B------:R-:W-:Y:S02]  /*11dc0*/  ISETP.GT.AND P2, PT, R8, 0x39, PT ;  /* 0x000000390800780c */ /* 0x000fe40003f44270 */
[----:B------:R-:W-:Y:S01]  /*11dd0*/  FMNMX.FTZ R24, R93, R24, !PT ;  /* 0x000000185d187209 */ /* 0x000fe20007810000 */
[----:B------:R-:W3:Y:S01]  /*11de0*/  MUFU.TANH R50, R50 ;  /* 0x0000003200327308 */ /* 0x000ee20000002400 */
[----:B0-----:R-:W-:Y:S02]  /*11df0*/  FSEL R95, R52, -INF , P4 ;  /* 0xff800000345f7808 */ /* 0x001fe40002000000 */
[----:B------:R-:W-:-:S02]  /*11e00*/  FSEL R43, R43, -INF , P2 ;  /* 0xff8000002b2b7808 */ /* 0x000fc40001000000 */
[----:B------:R-:W-:-:S03]  /*11e10*/  FMNMX.FTZ R24, R95, R24, !PT ;  /* 0x000000185f187209 */ /* 0x000fc60007810000 */
[----:B------:R-:W0:Y:S01]  /*11e20*/  MUFU.TANH R56, R56 ;  /* 0x0000003800387308 */ /* 0x000e220000002400 */
[----:B-1----:R-:W-:Y:S02]  /*11e30*/  FSEL R97, R53, -INF , P2 ;  /* 0xff80000035617808 */ /* 0x002fe40001000000 */
[----:B------:R-:W-:Y:S02]  /*11e40*/  ISETP.GT.AND P2, PT, R8, 0x50, PT ;  /* 0x000000500800780c */ /* 0x000fe40003f44270 */
[----:B------:R-:W-:-:S03]  /*11e50*/  FMNMX.FTZ R24, R97, R24, !PT ;  /* 0x0000001861187209 */ /* 0x000fc60007810000 */
[----:B------:R-:W1:Y:S01]  /*11e60*/  MUFU.TANH R57, R57 ;  /* 0x0000003900397308 */ /* 0x000e620000002400 */
[----:B---3--:R-:W-:Y:S02]  /*11e70*/  FSEL R37, R50, -INF , P6 ;  /* 0xff80000032257808 */ /* 0x008fe40003000000 */
[----:B------:R-:W-:-:S04]  /*11e80*/  ISETP.GT.AND P6, PT, R8, 0x41, PT ;  /* 0x000000410800780c */ /* 0x000fc80003fc4270 */
[----:B------:R-:W-:Y:S01]  /*11e90*/  FSEL R47, R47, -INF , P6 ;  /* 0xff8000002f2f7808 */ /* 0x000fe20003000000 */
[----:B------:R-:W3:Y:S01]  /*11ea0*/  MUFU.TANH R54, R54 ;  /* 0x0000003600367308 */ /* 0x000ee20000002400 */
[----:B0-----:R-:W-:-:S04]  /*11eb0*/  FSEL R99, R56, -INF , P3 ;  /* 0xff80000038637808 */ /* 0x001fc80001800000 */
        /* <DEDUP_REMOVED lines=10> */
[----:B0-----:R-:W-:Y:S02]  /*11f60*/  FSEL R103, R60, -INF , P5 ;  /* 0xff8000003c677808 */ /* 0x001fe40002800000 */
[----:B------:R-:W-:Y:S02]  /*11f70*/  FSEL R51, R51, -INF , P4 ;  /* 0xff80000033337808 */ /* 0x000fe40002000000 */
[----:B------:R-:W-:Y:S02]  /*11f80*/  FMNMX.FTZ R24, R103, R24, !PT ;  /* 0x0000001867187209 */ /* 0x000fe40007810000 */
[----:B------:R-:W-:Y:S01]  /*11f90*/  ISETP.GT.AND P4, PT, R8, 0x60, PT ;  /* 0x000000600800780c */ /* 0x000fe20003f84270 */
[----:B------:R-:W0:Y:S01]  /*11fa0*/  MUFU.TANH R62, R62 ;  /* 0x0000003e003e7308 */ /* 0x000e220000002400 */
[----:B-1----:R-:W-:-:S02]  /*11fb0*/  FSEL R45, R58, -INF , P3 ;  /* 0xff8000003a2d7808 */ /* 0x002fc40001800000 */
[----:B------:R-:W-:Y:S02]  /*11fc0*/  ISETP.GT.AND P3, PT, R8, 0x51, PT ;  /* 0x000000510800780c */ /* 0x000fe40003f64270 */
[----:B------:R-:W-:Y:S02]  /*11fd0*/  FMNMX.FTZ R24, R105, R24, !PT ;  /* 0x0000001869187209 */ /* 0x000fe40007810000 */
[----:B------:R-:W-:Y:S01]  /*11fe0*/  FSEL R111, R111, -INF , P3 ;  /* 0xff8000006f6f7808 */ /* 0x000fe20001800000 */
[----:B------:R-:W1:Y:S01]  /*11ff0*/  MUFU.TANH R68, R68 ;  /* 0x0000004400447308 */ /* 0x000e620000002400 */
[----:B---3--:R-:W-:Y:S02]  /*12000*/  FSEL R109, R64, -INF , P2 ;  /* 0xff800000406d7808 */ /* 0x008fe40001000000 */
[----:B------:R-:W-:Y:S01]  /*12010*/  FSEL R57, R9, -INF , P3 ;  /* 0xff80000009397808 */ /* 0x000fe20001800000 */
[----:B------:R-:W-:Y:S01]  /*12020*/  FMUL.FTZ R9, R85, UR4 ;  /* 0x0000000455097c20 */ /* 0x000fe20008410000 */
[----:B------:R-:W-:-:S02]  /*12030*/  FMNMX.FTZ R24, R109, R24, !PT ;  /* 0x000000186d187209 */ /* 0x000fc40007810000 */
[----:B------:R-:W-:Y:S01]  /*12040*/  ISETP.GT.AND P3, PT, R8, 0x61, PT ;  /* 0x000000610800780c */ /* 0x000fe20003f64270 */
[----:B------:R-:W3:Y:S01]  /*12050*/  MUFU.TANH R72, R72 ;  /* 0x0000004800487308 */ /* 0x000ee20000002400 */
[----:B0-----:R-:W-:Y:S02]  /*12060*/  FSEL R49, R62, -INF , P5 ;  /* 0xff8000003e317808 */ /* 0x001fe40002800000 */
[----:B------:R-:W-:Y:S02]  /*12070*/  ISETP.GT.AND P5, PT, R8, 0x59, PT ;  /* 0x000000590800780c */ /* 0x000fe40003fa4270 */
[----:B------:R-:W-:Y:S02]  /*12080*/  FMNMX.FTZ R24, R111, R24, !PT ;  /* 0x000000186f187209 */ /* 0x000fe40007810000 */
[----:B------:R-:W-:Y:S01]  /*12090*/  FSEL R115, R115, -INF , P5 ;  /* 0xff80000073737808 */ /* 0x000fe20002800000 */
[----:B------:R-:W0:Y:S01]  /*120a0*/  MUFU.TANH R66, R66 ;  /* 0x0000004200427308 */ /* 0x000e220000002400 */
[----:B-1----:R-:W-:-:S04]  /*120b0*/  FSEL R113, R68, -INF , P6 ;  /* 0xff80000044717808 */ /* 0x002fc80003000000 */
[----:B------:R-:W-:-:S03]  /*120c0*/  FMNMX.FTZ R24, R113, R24, !PT ;  /* 0x0000001871187209 */ /* 0x000fc60007810000 */
[----:B------:R-:W1:Y:S01]  /*120d0*/  MUFU.TANH R14, R14 ;  /* 0x0000000e000e7308 */ /* 0x000e620000002400 */
[----:B---3--:R-:W-:Y:S02]  /*120e0*/  FSEL R117, R72, -INF , P4 ;  /* 0xff80000048757808 */ /* 0x008fe40002000000 */
[----:B------:R-:W-:-:S04]  /*120f0*/  FMNMX.FTZ R24, R115, R24, !PT ;  /* 0x0000001873187209 */ /* 0x000fc80007810000 */
[----:B------:R-:W-:Y:S01]  /*12100*/  FMNMX.FTZ R24, R117, R24, !PT ;  /* 0x0000001875187209 */ /* 0x000fe20007810000 */
[----:B------:R-:W-:Y:S01]  /*12110*/  MUFU.TANH R70, R70 ;  /* 0x0000004600467308 */ /* 0x000fe20000002400 */
[----:B0-----:R-:W-:Y:S02]  /*12120*/  FSEL R53, R66, -INF , P2 ;  /* 0xff80000042357808 */ /* 0x001fe40001000000 */
[----:B------:R-:W-:-:S05]  /*12130*/  ISETP.GT.AND P2, PT, R8, 0x68, PT ;  /* 0x000000680800780c */ /* 0x000fca0003f44270 */
[----:B------:R-:W0:Y:S01]  /*12140*/  MUFU.TANH R76, R76 ;  /* 0x0000004c004c7308 */ /* 0x000e220000002400 */
[----:B-1----:R-:W-:-:S04]  /*12150*/  FSEL R119, R14, -INF , P3 ;  /* 0xff8000000e777808 */ /* 0x002fc80001800000 */
[----:B------:R-:W-:-:S03]  /*12160*/  FMNMX.FTZ R24, R119, R24, !PT ;  /* 0x0000001877187209 */ /* 0x000fc60007810000 */
[----:B------:R1:W-:Y:S08]  /*12170*/  MUFU.TANH R123, R77 ;  /* 0x0000004d007b7308 */ /* 0x0003f00000002400 */
[----:B------:R-:W-:Y:S01]  /*12180*/  MUFU.TANH R74, R74 ;  /* 0x0000004a004a7308 */ /* 0x000fe20000002400 */
[----:B0-----:R-:W-:Y:S02]  /*12190*/  FSEL R121, R76, -INF , P2 ;  /* 0xff8000004c797808 */ /* 0x001fe40001000000 */
[----:B-1----:R-:W-:Y:S01]  /*121a0*/  FSEL R77, R10, -INF , P5 ;  /* 0xff8000000a4d7808 */ /* 0x002fe20002800000 */
[----:B------:R-:W-:Y:S01]  /*121b0*/  IMAD.U32 R10, RZ, RZ, UR5 ;  /* 0x00000005ff0a7e24 */ /* 0x000fe2000f8e00ff */
[----:B------:R-:W-:-:S02]  /*121c0*/  ISETP.GT.AND P5, PT, R8, 0x70, PT ;  /* 0x000000700800780c */ /* 0x000fc40003fa4270 */
[----:B------:R-:W-:Y:S01]  /*121d0*/  FMNMX.FTZ R24, R121, R24, !PT ;  /* 0x0000001879187209 */ /* 0x000fe20007810000 */
[----:B------:R-:W0:Y:S08]  /*121e0*/  MUFU.TANH R80, R80 ;  /* 0x0000005000507308 */ /* 0x000e300000002400 */
[----:B------:R1:W3:Y:S08]  /*121f0*/  MUFU.TANH R20, R75 ;  /* 0x0000004b00147308 */ /* 0x0002f00000002400 */
[----:B------:R4:W2:Y:S01]  /*12200*/  MUFU.TANH R127, R81 ;  /* 0x00000051007f7308 */ /* 0x0008a20000002400 */
[----:B-1----:R-:W-:-:S02]  /*12210*/  FSEL R75, R70, -INF , P6 ;  /* 0xff800000464b7808 */ /* 0x002fc40003000000 */
[----:B------:R-:W-:Y:S02]  /*12220*/  ISETP.GT.AND P6, PT, R8, 0x69, PT ;  /* 0x000000690800780c */ /* 0x000fe40003fc4270 */
[----:B0-----:R-:W-:Y:S02]  /*12230*/  FSEL R125, R80, -INF , P5 ;  /* 0xff800000507d7808 */ /* 0x001fe40002800000 */
[----:B------:R-:W-:Y:S01]  /*12240*/  FSEL R123, R123, -INF , P6 ;  /* 0xff8000007b7b7808 */ /* 0x000fe20003000000 */
[----:B------:R-:W0:Y:S01]  /*12250*/  MUFU.TANH R78, R78 ;  /* 0x0000004e004e7308 */ /* 0x000e220000002400 */
[----:B----4-:R-:W-:Y:S02]  /*12260*/  FSEL R81, R74, -INF , P4 ;  /* 0xff8000004a517808 */ /* 0x010fe40002000000 */
[----:B------:R-:W-:Y:S02]  /*12270*/  ISETP.GT.AND P4, PT, R8, 0x71, PT ;  /* 0x000000710800780c */ /* 0x000fe40003f84270 */
[----:B------:R-:W-:-:S02]  /*12280*/  FMNMX.FTZ R24, R123, R24, !PT ;  /* 0x000000187b187209 */ /* 0x000fc40007810000 */
[----:B---3--:R-:W-:Y:S01]  /*12290*/  FSEL R85, R20, -INF , P3 ;  /* 0xff80000014557808 */ /* 0x008fe20001800000 */
[----:B------:R-:W1:Y:S01]  /*122a0*/  MUFU.TANH R84, R84 ;  /* 0x0000005400547308 */ /* 0x000e620000002400 */
[----:B------:R-:W-:Y:S02]  /*122b0*/  ISETP.GT.AND P3, PT, R8, 0x78, PT ;  /* 0x000000780800780c */ /* 0x000fe40003f64270 */
[----:B--2---:R-:W-:Y:S02]  /*122c0*/  FSEL R127, R127, -INF , P4 ;  /* 0xff8000007f7f7808 */ /* 0x004fe40002000000 */
[----:B------:R-:W-:-:S03]  /*122d0*/  FMNMX.FTZ R24, R125, R24, !PT ;  /* 0x000000187d187209 */ /* 0x000fc60007810000 */
[----:B------:R-:W2:Y:S01]  /*122e0*/  MUFU.TANH R9, R9 ;  /* 0x0000000900097308 */ /* 0x000ea20000002400 */
[----:B0-----:R-:W-:Y:S02]  /*122f0*/  FSEL R107, R78, -INF , P2 ;  /* 0xff8000004e6b7808 */ /* 0x001fe40001000000 */
[----:B------:R-:W-:Y:S02]  /*12300*/  ISETP.GT.AND P2, PT, R8, 0x79, PT ;  /* 0x000000790800780c */ /* 0x000fe40003f44270 */
[----:B------:R-:W-:-:S03]  /*12310*/  FMNMX.FTZ R24, R127, R24, !PT ;  /* 0x000000187f187209 */ /* 0x000fc60007810000 */
[----:B------:R-:W0:Y:S01]  /*12320*/  MUFU.TANH R82, R82 ;  /* 0x0000005200527308 */ /* 0x000e220000002400 */
[----:B-1----:R-:W-:-:S04]  /*12330*/  FSEL R129, R84, -INF , P3 ;  /* 0xff80000054817808 */ /* 0x002fc80001800000 */
[----:B------:R-:W-:-:S03]  /*12340*/  FMNMX.FTZ R24, R129, R24, !PT ;  /* 0x0000001881187209 */ /* 0x000fc60007810000 */
[----:B------:R-:W1:Y:S01]  /*12350*/  MUFU.TANH R83, R83 ;  /* 0x0000005300537308 */ /* 0x000e620000002400 */
[----:B--2---:R-:W-:-:S04]  /*12360*/  FSEL R131, R9, -INF , P2 ;  /* 0xff80000009837808 */ /* 0x004fc80001000000 */
[----:B------:R-:W-:-:S03]  /*12370*/  FMNMX.FTZ R24, R131, R24, !PT ;  /* 0x0000001883187209 */ /* 0x000fc60007810000 */
[----:B------:R-:W2:Y:S02]  /*12380*/  MUFU.TANH R86, R86 ;  /* 0x0000005600567308 */ /* 0x000ea40000002400 */
[----:B------:R-:W3:Y:S02]  /*12390*/  SHFL.BFLY PT, R9, R24, 0x2, 0x1f ;  /* 0x0c401f0018097f89 */ /* 0x000ee400000e0000 */
[----:B---3--:R-:W-:-:S05]  /*123a0*/  FMNMX.FTZ R14, R24, R9, !PT ;  /* 0x00000009180e7209 */ /* 0x008fca0007810000 */
[----:B------:R-:W3:Y:S02]  /*123b0*/  SHFL.BFLY PT, R9, R14, 0x1, 0x1f ;  /* 0x0c201f000e097f89 */ /* 0x000ee400000e0000 */
[----:B---3--:R-:W-:Y:S02]  /*123c0*/  FMNMX.FTZ R9, R14, R9, !PT ;  /* 0x000000090e097209 */ /* 0x008fe40007810000 */
[----:B------:R0:W3:Y:S02]  /*123d0*/  MUFU.TANH R14, R87 ;  /* 0x00000057000e7308 */ /* 0x0000e40000002400 */
[C---:B------:R-:W-:Y:S01]  /*123e0*/  FSETP.NEU.FTZ.AND P0, PT, R9.reuse, -INF , PT ;  /* 0xff8000000900780b */ /* 0x040fe20003f1d000 */
[----:B------:R-:W-:-:S05]  /*123f0*/  FMUL.FTZ R8, R9, R10 ;  /* 0x0000000a09087220 */ /* 0x000fca0000410000 */
[----:B------:R-:W-:Y:S02]  /*12400*/  FSEL R8, R8, RZ, P0 ;  /* 0x000000ff08087208 */ /* 0x000fe40000000000 */
[----:B------:R-:W-:Y:S02]  /*12410*/  ISETP.NE.AND P0, PT, R12, RZ, PT ;  /* 0x000000ff0c00720c */ /* 0x000fe40003f05270 */
[----:B------:R4:W3:Y:S01]  /*12420*/  MUFU.TANH R12, R79 ;  /* 0x0000004f000c7308 */ /* 0x0008e20000002400 */
[-CC-:B------:R-:W-:Y:S01]  /*12430*/  FFMA.FTZ R174, R73, R10.reuse, -R8.reuse ;  /* 0x0000000a49ae7223 */ /* 0x180fe20000010808 */
[----:B0-----:R-:W-:Y:S01]  /*12440*/  FSEL R87, R82, -INF , P5 ;  /* 0xff80000052577808 */ /* 0x001fe20002800000 */
[-CC-:B------:R-:W-:Y:S01]  /*12450*/  FFMA.FTZ R168, R91, R10.reuse, -R8.reuse ;  /* 0x0000000a5ba87223 */ /* 0x180fe20000010808 */
[----:B-1----:R-:W-:Y:S01]  /*12460*/  FSEL R91, R83, -INF , P4 ;  /* 0xff800000535b7808 */ /* 0x002fe20002000000 */
[-CC-:B------:R-:W-:Y:S01]  /*12470*/  FFMA.FTZ R182, R55, R10.reuse, -R8.reuse ;  /* 0x0000000a37b67223 */ /* 0x180fe20000010808 */
[-CC-:B------:R-:W-:Y:S01]  /*12480*/  FFMA.FTZ R55, R67, R10.reuse, -R8.reuse ;  /* 0x0000000a43377223 */ /* 0x180fe20000010808 */
[-CC-:B------:R-:W-:Y:S01]  /*12490*/  FFMA.FTZ R67, R93, R10.reuse, -R8.reuse ;  /* 0x0000000a5d437223 */ /* 0x180fe20000010808 */
[----:B--2---:R-:W-:Y:S01]  /*124a0*/  FSEL R93, R86, -INF , P3 ;  /* 0xff800000565d7808 */ /* 0x004fe20001800000 */
[--C-:B----4-:R-:W-:Y:S01]  /*124b0*/  FFMA.FTZ R79, R6, R10, -R8.reuse ;  /* 0x0000000a064f7223 */ /* 0x110fe20000010808 */
[----:B------:R-:W-:Y:S01]  /*124c0*/  FMNMX.FTZ R6, R3, R4, !PT ;  /* 0x0000000403067209 */ /* 0x000fe20007810000 */
[-CC-:B------:R-:W-:Y:S01]  /*124d0*/  FFMA.FTZ R172, R69, R10.reuse, -R8.reuse ;  /* 0x0000000a45ac7223 */ /* 0x180fe20000010808 */
[-CC-:B------:R-:W-:Y:S01]  /*124e0*/  FFMA.FTZ R69, R97, R10.reuse, -R8.reuse ;  /* 0x0000000a61457223 */ /* 0x180fe20000010808 */
[----:B---3--:R-:W-:Y:S01]  /*124f0*/  FSEL R97, R14, -INF , P2 ;  /* 0xff8000000e617808 */ /* 0x008fe20001000000 */
[--C-:B------:R-:W-:Y:S01]  /*12500*/  FFMA.FTZ R180, R11, R10, -R8.reuse ;  /* 0x0000000a0bb47223 */ /* 0x100fe20000010808 */
[----:B------:R-:W-:Y:S01]  /*12510*/  FMNMX.FTZ R6, R7, R6, !PT ;  /* 0x0000000607067209 */ /* 0x000fe20007810000 */
[----:B------:R-:W-:Y:S01]  /*12520*/  MUFU.EX2 R79, R79 ;  /* 0x0000004f004f7308 */ /* 0x000fe20000000800 */
[----:B------:R-:W-:Y:S01]  /*12530*/  FSEL R73, R12, -INF , P6 ;  /* 0xff8000000c497808 */ /* 0x000fe20003000000 */
[--C-:B------:R-:W-:Y:S01]  /*12540*/  FFMA.FTZ R176, R65, R10, -R8.reuse ;  /* 0x0000000a41b07223 */ /* 0x100fe20000010808 */
[----:B------:R-:W-:Y:S01]  /*12550*/  FMNMX.FTZ R6, R13, R6, !PT ;  /* 0x000000060d067209 */ /* 0x000fe20007810000 */
[-CC-:B------:R-:W-:Y:S01]  /*12560*/  FFMA.FTZ R59, R59, R10.reuse, -R8.reuse ;  /* 0x0000000a3b3b7223 */ /* 0x180fe20000010808 */
[-CC-:B------:R-:W-:Y:S01]  /*12570*/  FFMA.FTZ R178, R63, R10.reuse, -R8.reuse ;  /* 0x0000000a3fb27223 */ /* 0x180fe20000010808 */
        /* <DEDUP_REMOVED lines=18> */
[----:B------:R-:W2:Y:S01]  /*126a0*/  MUFU.EX2 R55, R55 ;  /* 0x0000003700377308 */ /* 0x000ea20000000800 */
        /* <DEDUP_REMOVED lines=11> */
[----:B------:R-:W-:Y:S01]  /*12760*/  FFMA.FTZ R105, R131, R10, -R8 ;  /* 0x0000000a83697223 */ /* 0x000fe20000010808 */
[----:B------:R-:W-:-:S02]  /*12770*/  IMAD.MOV.U32 R131, RZ, RZ, R151 ;  /* 0x000000ffff837224 */ /* 0x000fc400078e0097 */
[----:B------:R-:W-:Y:S01]  /*12780*/  FMNMX.FTZ R6, R37, R6, !PT ;  /* 0x0000000625067209 */ /* 0x000fe20007810000 */
[----:B------:R-:W4:Y:S01]  /*12790*/  MUFU.EX2 R59, R59 ;  /* 0x0000003b003b7308 */ /* 0x000f220000000800 */
[--C-:B------:R-:W-:Y:S02]  /*127a0*/  IMAD.MOV.U32 R129, RZ, RZ, R151.reuse ;  /* 0x000000ffff817224 */ /* 0x100fe400078e0097 */
[----:B------:R-:W-:Y:S01]  /*127b0*/  FMNMX.FTZ R6, R39, R6, !PT ;  /* 0x0000000627067209 */ /* 0x000fe20007810000 */
[--C-:B------:R-:W-:Y:S02]  /*127c0*/  IMAD.MOV.U32 R127, RZ, RZ, R151.reuse ;  /* 0x000000ffff7f7224 */ /* 0x100fe400078e0097 */
[--C-:B------:R-:W-:Y:S01]  /*127d0*/  IMAD.MOV.U32 R125, RZ, RZ, R151.reuse ;  /* 0x000000ffff7d7224 */ /* 0x100fe200078e0097 */
[----:B------:R-:W-:Y:S01]  /*127e0*/  FMNMX.FTZ R6, R41, R6, !PT ;  /* 0x0000000629067209 */ /* 0x000fe20007810000 */
[----:B------:R-:W4:Y:S01]  /*127f0*/  MUFU.EX2 R178, R178 ;  /* 0x000000b200b27308 */ /* 0x000f220000000800 */
[----:B------:R-:W-:-:S02]  /*12800*/  IMAD.MOV.U32 R123, RZ, RZ, R151 ;  /* 0x000000ffff7b7224 */ /* 0x000fc400078e0097 */
[----:B------:R-:W-:Y:S01]  /*12810*/  FMNMX.FTZ R6, R43, R6, !PT ;  /* 0x000000062b067209 */ /* 0x000fe20007810000 */
[--C-:B------:R-:W-:Y:S02]  /*12820*/  IMAD.MOV.U32 R121, RZ, RZ, R151.reuse ;  /* 0x000000ffff797224 */ /* 0x100fe400078e0097 */
[--C-:B------:R-:W-:Y:S01]  /*12830*/  IMAD.MOV.U32 R119, RZ, RZ, R151.reuse ;  /* 0x000000ffff777224 */ /* 0x100fe200078e0097 */
[----:B------:R-:W-:Y:S01]  /*12840*/  FMNMX.FTZ R6, R45, R6, !PT ;  /* 0x000000062d067209 */ /* 0x000fe20007810000 */
[----:B------:R-:W4:Y:S01]  /*12850*/  MUFU.EX2 R61, R61 ;  /* 0x0000003d003d7308 */ /* 0x000f220000000800 */
        /* <DEDUP_REMOVED lines=25> */
[----:B------:R-:W-:Y:S01]  /*129f0*/  FMNMX.FTZ R11, R97, R6, !PT ;  /* 0x00000006610b7209 */ /* 0x000fe20007810000 */
[----:B------:R-:W-:Y:S01]  /*12a00*/  FFMA.FTZ R6, R109, R10, -R8 ;  /* 0x0000000a6d067223 */ /* 0x000fe20000010808 */
[----:B------:R-:W-:-:S03]  /*12a10*/  IMAD.MOV.U32 R109, RZ, RZ, R151 ;  /* 0x000000ffff6d7224 */ /* 0x000fc600078e0097 */
[----:B------:R-:W0:Y:S01]  /*12a20*/  SHFL.BFLY PT, R12, R11, 0x2, 0x1f ;  /* 0x0c401f000b0c7f89 */ /* 0x000e2200000e0000 */
        /* <DEDUP_REMOVED lines=14> */
[----:B------:R-:W-:-:S03]  /*12b10*/  ISETP.GE.AND P2, PT, R152, 0x81, PT ;  /* 0x000000819800780c */ /* 0x000fc60003f46270 */
[----:B------:R-:W-:Y:S01]  /*12b20*/  MUFU.EX2 R95, R95 ;  /* 0x0000005f005f7308 */ /* 0x000fe20000000800 */
[-CC-:B------:R-:W-:Y:S01]  /*12b30*/  FFMA.FTZ R181, R3, R10.reuse, -R32.reuse ;  /* 0x0000000a03b57223 */ /* 0x180fe20000010820 */
[-CC-:B------:R-:W-:Y:S01]  /*12b40*/  FFMA.FTZ R4, R4, R10.reuse, -R32.reuse ;  /* 0x0000000a04047223 */ /* 0x180fe20000010820 */
[-CC-:B------:R-:W-:Y:S01]  /*12b50*/  FFMA.FTZ R183, R7, R10.reuse, -R32.reuse ;  /* 0x0000000a07b77223 */ /* 0x180fe20000010820 */
[----:B------:R-:W-:Y:S01]  /*12b60*/  FADD.FTZ R3, R180, R79 ;  /* 0x0000004fb4037221 */ /* 0x000fe20000010000 */
[-CC-:B------:R-:W-:Y:S01]  /*12b70*/  FFMA.FTZ R8, R13, R10.reuse, -R32.reuse ;  /* 0x0000000a0d087223 */ /* 0x180fe20000010820 */
[-CC-:B------:R-:W-:Y:S01]  /*12b80*/  FFMA.FTZ R177, R15, R10.reuse, -R32.reuse ;  /* 0x0000000a0fb17223 */ /* 0x180fe20000010820 */
[-CC-:B------:R-:W-:Y:S01]  /*12b90*/  FFMA.FTZ R12, R21, R10.reuse, -R32.reuse ;  /* 0x0000000a150c7223 */ /* 0x180fe20000010820 */
[----:B------:R-:W-:Y:S01]  /*12ba0*/  MUFU.EX2 R181, R181 ;  /* 0x000000b500b57308 */ /* 0x000fe20000000800 */
[----:B-1----:R-:W-:Y:S01]  /*12bb0*/  FADD.FTZ R30, R182, R3 ;  /* 0x00000003b61e7221 */ /* 0x002fe20000010000 */
[-CC-:B------:R-:W-:Y:S01]  /*12bc0*/  FFMA.FTZ R179, R25, R10.reuse, -R32.reuse ;  /* 0x0000000a19b37223 */ /* 0x180fe20000010820 */
[-CC-:B------:R-:W-:Y:S01]  /*12bd0*/  FFMA.FTZ R14, R27, R10.reuse, -R32.reuse ;  /* 0x0000000a1b0e7223 */ /* 0x180fe20000010820 */
[-C--:B------:R-:W-:Y:S01]  /*12be0*/  FFMA.FTZ R173, R29, R10.reuse, -R32 ;  /* 0x0000000a1dad7223 */ /* 0x080fe20000010820 */
[----:B--2---:R-:W-:Y:S01]  /*12bf0*/  FADD.FTZ R3, R55, R30 ;  /* 0x0000001e37037221 */ /* 0x004fe20000010000 */
[-CC-:B------:R-:W-:Y:S01]  /*12c00*/  FFMA.FTZ R20, R31, R10.reuse, -R32.reuse ;  /* 0x0000000a1f147223 */ /* 0x180fe20000010820 */
[-CC-:B------:R-:W-:Y:S01]  /*12c10*/  FFMA.FTZ R175, R33, R10.reuse, -R32.reuse ;  /* 0x0000000a21af7223 */ /* 0x180fe20000010820 */
[----:B------:R-:W0:Y:S01]  /*12c20*/  MUFU.EX2 R4, R4 ;  /* 0x0000000400047308 */ /* 0x000e220000000800 */
[----:B---3--:R-:W-:Y:S01]  /*12c30*/  FADD.FTZ R34, R176, R3 ;  /* 0x00000003b0227221 */ /* 0x008fe20000010000 */
[-CC-:B------:R-:W-:Y:S01]  /*12c40*/  FFMA.FTZ R24, R35, R10.reuse, -R32.reuse ;  /* 0x0000000a23187223 */ /* 0x180fe20000010820 */
[-CC-:B------:R-:W-:Y:S01]  /*12c50*/  FFMA.FTZ R169, R37, R10.reuse, -R32.reuse ;  /* 0x0000000a25a97223 */ /* 0x180fe20000010820 */
[-C--:B------:R-:W-:Y:S01]  /*12c60*/  FFMA.FTZ R26, R39, R10.reuse, -R32 ;  /* 0x0000000a271a7223 */ /* 0x080fe20000010820 */
[----:B----4-:R-:W-:Y:S01]  /*12c70*/  FADD.FTZ R3, R59, R34 ;  /* 0x000000223b037221 */ /* 0x010fe20000010000 */
[-CC-:B------:R-:W-:Y:S01]  /*12c80*/  FFMA.FTZ R171, R41, R10.reuse, -R32.reuse ;  /* 0x0000000a29ab7223 */ /* 0x180fe20000010820 */
[-CC-:B------:R-:W-:Y:S01]  /*12c90*/  FFMA.FTZ R28, R43, R10.reuse, -R32.reuse ;  /* 0x0000000a2b1c7223 */ /* 0x180fe20000010820 */
[----:B------:R-:W1:Y:S01]  /*12ca0*/  MUFU.EX2 R183, R183 ;  /* 0x000000b700b77308 */ /* 0x000e620000000800 */
[----:B------:R-:W-:Y:S01]  /*12cb0*/  FADD.FTZ R36, R178, R3 ;  /* 0x00000003b2247221 */ /* 0x000fe20000010000 */
[-CC-:B------:R-:W-:Y:S01]  /*12cc0*/  FFMA.FTZ R165, R45, R10.reuse, -R32.reuse ;  /* 0x0000000a2da57223 */ /* 0x180fe20000010820 */
[-CC-:B------:R-:W-:Y:S01]  /*12cd0*/  FFMA.FTZ R30, R47, R10.reuse, -R32.reuse ;  /* 0x0000000a2f1e7223 */ /* 0x180fe20000010820 */
[-C--:B------:R-:W-:Y:S01]  /*12ce0*/  FFMA.FTZ R167, R49, R10.reuse, -R32 ;  /* 0x0000000a31a77223 */ /* 0x080fe20000010820 */
[----:B------:R-:W-:Y:S01]  /*12cf0*/  FADD.FTZ R7, R61, R36 ;  /* 0x000000243d077221 */ /* 0x000fe20000010000 */
[-CC-:B------:R-:W-:Y:S01]  /*12d00*/  FFMA.FTZ R51, R51, R10.reuse, -R32.reuse ;  /* 0x0000000a33337223 */ /* 0x180fe20000010820 */
[-C--:B------:R-:W-:Y:S01]  /*12d10*/  FFMA.FTZ R53, R53, R10.reuse, -R32 ;  /* 0x0000000a35357223 */ /* 0x080fe20000010820 */
[----:B------:R-:W2:Y:S01]  /*12d20*/  MUFU.EX2 R8, R8 ;  /* 0x0000000800087308 */ /* 0x000ea20000000800 */
[----:B0-----:R-:W-:Y:S01]  /*12d30*/  FADD.FTZ R34, R181, R4 ;  /* 0x00000004b5227221 */ /* 0x001fe20000010000 */
[----:B------:R-:W-:Y:S01]  /*12d40*/  FADD.FTZ R38, R172, R7 ;  /* 0x00000007ac267221 */ /* 0x000fe20000010000 */
[-CC-:B------:R-:W-:Y:S01]  /*12d50*/  FFMA.FTZ R57, R57, R10.reuse, -R32.reuse ;  /* 0x0000000a39397223 */ /* 0x180fe20000010820 */
[-CC-:B------:R-:W-:Y:S01]  /*12d60*/  FFMA.FTZ R75, R75, R10.reuse, -R32.reuse ;  /* 0x0000000a4b4b7223 */ /* 0x180fe20000010820 */
[-C--:B------:R-:W-:Y:S01]  /*12d70*/  FFMA.FTZ R77, R77, R10.reuse, -R32 ;  /* 0x0000000a4d4d7223 */ /* 0x080fe20000010820 */
[----:B------:R-:W-:Y:S01]  /*12d80*/  FADD.FTZ R7, R63, R38 ;  /* 0x000000263f077221 */ /* 0x000fe20000010000 */
[-C--:B------:R-:W-:Y:S01]  /*12d90*/  FFMA.FTZ R81, R81, R10.reuse, -R32 ;  /* 0x0000000a51517223 */ /* 0x080fe20000010820 */
[----:B------:R-:W0:Y:S01]  /*12da0*/  MUFU.EX2 R177, R177 ;  /* 0x000000b100b17308 */ /* 0x000e220000000800 */
[----:B-1----:R-:W-:Y:S01]  /*12db0*/  FADD.FTZ R3, R183, R34 ;  /* 0x00000022b7037221 */ /* 0x002fe20000010000 */
[----:B------:R-:W-:Y:S01]  /*12dc0*/  FADD.FTZ R38, R174, R7 ;  /* 0x00000007ae267221 */ /* 0x000fe20000010000 */
[-CC-:B------:R-:W-:Y:S01]  /*12dd0*/  FFMA.FTZ R85, R85, R10.reuse, -R32.reuse ;  /* 0x0000000a55557223 */ /* 0x180fe20000010820 */
[-CC-:B------:R-:W-:Y:S01]  /*12de0*/  FFMA.FTZ R107, R107, R10.reuse, -R32.reuse ;  /* 0x0000000a6b6b7223 */ /* 0x180fe20000010820 */
[-C--:B------:R-:W-:Y:S01]  /*12df0*/  FFMA.FTZ R73, R73, R10.reuse, -R32 ;  /* 0x0000000a49497223 */ /* 0x080fe20000010820 */
[----:B------:R-:W-:Y:S01]  /*12e00*/  FADD.FTZ R7, R65, R38 ;  /* 0x0000002641077221 */ /* 0x000fe20000010000 */
[-CC-:B------:R-:W-:Y:S01]  /*12e10*/  FFMA.FTZ R87, R87, R10.reuse, -R32.reuse ;  /* 0x0000000a57577223 */ /* 0x180fe20000010820 */
[----:B------:R-:W1:Y:S01]  /*12e20*/  MUFU.EX2 R12, R12 ;  /* 0x0000000c000c7308 */ /* 0x000e620000000800 */
[----:B--2---:R-:W-:Y:S01]  /*12e30*/  FADD.FTZ R36, R8, R3 ;  /* 0x0000000308247221 */ /* 0x004fe20000010000 */
[----:B------:R-:W-:Y:S01]  /*12e40*/  FADD.FTZ R40, R168, R7 ;  /* 0x00000007a8287221 */ /* 0x000fe20000010000 */
[-CC-:B------:R-:W-:Y:S01]  /*12e50*/  FFMA.FTZ R91, R91, R10.reuse, -R32.reuse ;  /* 0x0000000a5b5b7223 */ /* 0x180fe20000010820 */
[-CC-:B------:R-:W-:Y:S01]  /*12e60*/  FFMA.FTZ R93, R93, R10.reuse, -R32.reuse ;  /* 0x0000000a5d5d7223 */ /* 0x180fe20000010820 */
[----:B------:R-:W-:Y:S01]  /*12e70*/  FFMA.FTZ R97, R97, R10, -R32 ;  /* 0x0000000a61617223 */ /* 0x000fe20000010820 */
[----:B------:R-:W-:Y:S01]  /*12e80*/  FADD.FTZ R7, R67, R40 ;  /* 0x0000002843077221 */ /* 0x000fe20000010000 */
[----:B------:R-:W-:Y:S01]  /*12e90*/  F2FP.BF16.F32.PACK_AB R152, R89, R6 ;  /* 0x000000065998723e */ /* 0x000fe200000010ff */
[----:B------:R-:W2:Y:S01]  /*12ea0*/  MUFU.EX2 R179, R179 ;  /* 0x000000b300b37308 */ /* 0x000ea20000000800 */
[----:B0-----:R-:W-:Y:S01]  /*12eb0*/  FADD.FTZ R3, R177, R36 ;  /* 0x00000024b1037221 */ /* 0x001fe20000010000 */
[----:B------:R-:W-:-:S02]  /*12ec0*/  F2FP.BF16.F32.PACK_AB R181, R4, R181 ;  /* 0x000000b504b5723e */ /* 0x000fc400000010ff */
[----:B------:R-:W-:Y:S02]  /*12ed0*/  F2FP.BF16.F32.PACK_AB R183, R8, R183 ;  /* 0x000000b708b7723e */ /* 0x000fe400000010ff */
[----:B------:R-:W-:Y:S02]  /*12ee0*/  F2FP.BF16.F32.PACK_AB R180, R79, R180 ;  /* 0x000000b44fb4723e */ /* 0x000fe400000010ff */
[----:B------:R-:W0:Y:S01]  /*12ef0*/  MUFU.EX2 R14, R14 ;  /* 0x0000000e000e7308 */ /* 0x000e220000000800 */
[----:B-1----:R-:W-:Y:S01]  /*12f00*/  FADD.FTZ R36, R12, R3 ;  /* 0x000000030c247221 */ /* 0x002fe20000010000 */
[----:B------:R-:W-:Y:S02]  /*12f10*/  F2FP.BF16.F32.PACK_AB R182, R55, R182 ;  /* 0x000000b637b6723e */ /* 0x000fe400000010ff */
[----:B------:R-:W-:Y:S02]  /*12f20*/  F2FP.BF16.F32.PACK_AB R176, R59, R176 ;  /* 0x000000b03bb0723e */ /* 0x000fe400000010ff */
[----:B------:R-:W-:-:S02]  /*12f30*/  F2FP.BF16.F32.PACK_AB R178, R61, R178 ;  /* 0x000000b23db2723e */ /* 0x000fc400000010ff */
[----:B------:R-:W1:Y:S01]  /*12f40*/  MUFU.EX2 R173, R173 ;  /* 0x000000ad00ad7308 */ /* 0x000e620000000800 */
[----:B--2---:R-:W-:Y:S01]  /*12f50*/  FADD.FTZ R3, R179, R36 ;  /* 0x00000024b3037221 */ /* 0x004fe20000010000 */
[----:B------:R-:W-:Y:S02]  /*12f60*/  F2FP.BF16.F32.PACK_AB R172, R63, R172 ;  /* 0x000000ac3fac723e */ /* 0x000fe400000010ff */
[----:B------:R-:W-:Y:S02]  /*12f70*/  F2FP.BF16.F32.PACK_AB R174, R65, R174 ;  /* 0x000000ae41ae723e */ /* 0x000fe400000010ff */
[----:B------:R-:W-:Y:S02]  /*12f80*/  F2FP.BF16.F32.PACK_AB R168, R67, R168 ;  /* 0x000000a843a8723e */ /* 0x000fe400000010ff */
[----:B------:R-:W2:Y:S01]  /*12f90*/  MUFU.EX2 R20, R20 ;  /* 0x0000001400147308 */ /* 0x000ea20000000800 */
[----:B0-----:R-:W-:Y:S01]  /*12fa0*/  FADD.FTZ R38, R14, R3 ;  /* 0x000000030e267221 */ /* 0x001fe20000010000 */
[----:B------:R-:W-:-:S02]  /*12fb0*/  F2FP.BF16.F32.PACK_AB R177, R12, R177 ;  /* 0x000000b10cb1723e */ /* 0x000fc400000010ff */
[----:B------:R-:W-:-:S04]  /*12fc0*/  F2FP.BF16.F32.PACK_AB R179, R14, R179 ;  /* 0x000000b30eb3723e */ /* 0x000fc800000010ff */
[----:B------:R-:W0:Y:S01]  /*12fd0*/  MUFU.EX2 R175, R175 ;  /* 0x000000af00af7308 */ /* 0x000e220000000800 */
[----:B-1----:R-:W-:Y:S01]  /*12fe0*/  FADD.FTZ R3, R173, R38 ;  /* 0x00000026ad037221 */ /* 0x002fe20000010000 */
[----:B------:R-:W-:Y:S01]  /*12ff0*/  FADD.FTZ R38, R170, R7 ;  /* 0x00000007aa267221 */ /* 0x000fe20000010000 */
[----:B------:R-:W-:-:S03]  /*13000*/  F2FP.BF16.F32.PACK_AB R170, R69, R170 ;  /* 0x000000aa45aa723e */ /* 0x000fc600000010ff */
[----:B------:R-:W-:Y:S02]  /*13010*/  FADD.FTZ R7, R69, R38 ;  /* 0x0000002645077221 */ /* 0x000fe40000010000 */
[----:B------:R-:W1:Y:S01]  /*13020*/  MUFU.EX2 R24, R24 ;  /* 0x0000001800187308 */ /* 0x000e620000000800 */
[----:B--2---:R-:W-:Y:S01]  /*13030*/  FADD.FTZ R0, R20, R3 ;  /* 0x0000000314007221 */ /* 0x004fe20000010000 */
[----:B------:R-:W-:Y:S01]  /*13040*/  FADD.FTZ R40, R164, R7 ;  /* 0x00000007a4287221 */ /* 0x000fe20000010000 */
[C---:B------:R-:W-:Y:S02]  /*13050*/  F2FP.BF16.F32.PACK_AB R164, R71.reuse, R164 ;  /* 0x000000a447a4723e */ /* 0x040fe400000010ff */
[----:B------:R-:W-:Y:S01]  /*13060*/  F2FP.BF16.F32.PACK_AB R173, R20, R173 ;  /* 0x000000ad14ad723e */ /* 0x000fe200000010ff */
[----:B------:R-:W-:Y:S02]  /*13070*/  FADD.FTZ R7, R71, R40 ;  /* 0x0000002847077221 */ /* 0x000fe40000010000 */
[----:B------:R-:W2:Y:S01]  /*13080*/  MUFU.EX2 R169, R169 ;  /* 0x000000a900a97308 */ /* 0x000ea20000000800 */
[----:B0-----:R-:W-:Y:S01]  /*13090*/  FADD.FTZ R3, R175, R0 ;  /* 0x00000000af037221 */ /* 0x001fe20000010000 */
[----:B------:R-:W-:Y:S01]  /*130a0*/  FADD.FTZ R40, R166, R7 ;  /* 0x00000007a6287221 */ /* 0x000fe20000010000 */
[----:B------:R-:W-:-:S03]  /*130b0*/  F2FP.BF16.F32.PACK_AB R166, R83, R166 ;  /* 0x000000a653a6723e */ /* 0x000fc600000010ff */
[----:B------:R-:W-:Y:S02]  /*130c0*/  FADD.FTZ R7, R83, R40 ;  /* 0x0000002853077221 */ /* 0x000fe40000010000 */
[----:B------:R-:W0:Y:S01]  /*130d0*/  MUFU.EX2 R26, R26 ;  /* 0x0000001a001a7308 */ /* 0x000e220000000800 */
[----:B-1----:R-:W-:Y:S01]  /*130e0*/  FADD.FTZ R38, R24, R3 ;  /* 0x0000000318267221 */ /* 0x002fe20000010000 */
[----:B------:R-:W-:Y:S01]  /*130f0*/  FADD.FTZ R40, R6, R7 ;  /* 0x0000000706287221 */ /* 0x000fe20000010000 */
[----:B------:R-:W-:-:S03]  /*13100*/  F2FP.BF16.F32.PACK_AB R175, R24, R175 ;  /* 0x000000af18af723e */ /* 0x000fc600000010ff */
[----:B------:R-:W-:Y:S01]  /*13110*/  FADD.FTZ R7, R89, R40 ;  /* 0x0000002859077221 */ /* 0x000fe20000010000 */
[----:B------:R-:W-:Y:S01]  /*13120*/  IMAD.MOV.U32 R89, RZ, RZ, R151 ;  /* 0x000000ffff597224 */ /* 0x000fe200078e0097 */
[----:B------:R-:W1:Y:S01]  /*13130*/  MUFU.EX2 R171, R171 ;  /* 0x000000ab00ab7308 */ /* 0x000e620000000800 */
[----:B--2---:R-:W-:Y:S01]  /*13140*/  FADD.FTZ R3, R169, R38 ;  /* 0x00000026a9037221 */ /* 0x004fe20000010000 */
[----:B------:R-:W-:Y:S01]  /*13150*/  FADD.FTZ R40, R154, R7 ;  /* 0x000000079a287221 */ /* 0x000fe20000010000 */
[----:B------:R-:W-:-:S03]  /*13160*/  F2FP.BF16.F32.PACK_AB R154, R95, R154 ;  /* 0x0000009a5f9a723e */ /* 0x000fc600000010ff */
[----:B------:R-:W-:Y:S01]  /*13170*/  FADD.FTZ R7, R95, R40 ;  /* 0x000000285f077221 */ /* 0x000fe20000010000 */
[----:B------:R-:W-:Y:S01]  /*13180*/  IMAD.MOV.U32 R95, RZ, RZ, R151 ;  /* 0x000000ffff5f7224 */ /* 0x000fe200078e0097 */
[----:B------:R-:W2:Y:S01]  /*13190*/  MUFU.EX2 R28, R28 ;  /* 0x0000001c001c7308 */ /* 0x000ea20000000800 */
[C---:B0-----:R-:W-:Y:S01]  /*131a0*/  FADD.FTZ R38, R26.reuse, R3 ;  /* 0x000000031a267221 */ /* 0x041fe20000010000 */
[----:B------:R-:W-:-:S06]  /*131b0*/  F2FP.BF16.F32.PACK_AB R169, R26, R169 ;  /* 0x000000a91aa9723e */ /* 0x000fcc00000010ff */
[----:B------:R-:W0:Y:S01]  /*131c0*/  MUFU.EX2 R165, R165 ;  /* 0x000000a500a57308 */ /* 0x000e220000000800 */
[----:B-1----:R-:W-:-:S07]  /*131d0*/  FADD.FTZ R3, R171, R38 ;  /* 0x00000026ab037221 */ /* 0x002fce0000010000 */
[----:B------:R-:W1:Y:S01]  /*131e0*/  MUFU.EX2 R30, R30 ;  /* 0x0000001e001e7308 */ /* 0x000e620000000800 */
[C---:B--2---:R-:W-:Y:S01]  /*131f0*/  FADD.FTZ R38, R28.reuse, R3 ;  /* 0x000000031c267221 */ /* 0x044fe20000010000 */
[----:B------:R-:W-:-:S06]  /*13200*/  F2FP.BF16.F32.PACK_AB R171, R28, R171 ;  /* 0x000000ab1cab723e */ /* 0x000fcc00000010ff */
[----:B------:R-:W2:Y:S01]  /*13210*/  MUFU.EX2 R167, R167 ;  /* 0x000000a700a77308 */ /* 0x000ea20000000800 */
[----:B0-----:R-:W-:-:S07]  /*13220*/  FADD.FTZ R3, R165, R38 ;  /* 0x00000026a5037221 */ /* 0x001fce0000010000 */
[----:B------:R-:W0:Y:S01]  /*13230*/  MUFU.EX2 R34, R51 ;  /* 0x0000003300227308 */ /* 0x000e220000000800 */
[C---:B-1----:R-:W-:Y:S01]  /*13240*/  FADD.FTZ R38, R30.reuse, R3 ;  /* 0x000000031e267221 */ /* 0x042fe20000010000 */
[----:B------:R-:W-:-:S06]  /*13250*/  F2FP.BF16.F32.PACK_AB R165, R30, R165 ;  /* 0x000000a51ea5723e */ /* 0x000fcc00000010ff */
[----:B------:R-:W1:Y:S01]  /*13260*/  MUFU.EX2 R156, R156 ;  /* 0x0000009c009c7308 */ /* 0x000e620000000800 */
[----:B--2---:R-:W-:-:S07]  /*13270*/  FADD.FTZ R3, R167, R38 ;  /* 0x00000026a7037221 */ /* 0x004fce0000010000 */
[----:B------:R-:W2:Y:S01]  /*13280*/  MUFU.EX2 R53, R53 ;  /* 0x0000003500357308 */ /* 0x000ea20000000800 */
[C---:B0-----:R-:W-:Y:S01]  /*13290*/  FADD.FTZ R40, R34.reuse, R3 ;  /* 0x0000000322287221 */ /* 0x041fe20000010000 */
[----:B------:R-:W-:-:S06]  /*132a0*/  F2FP.BF16.F32.PACK_AB R167, R34, R167 ;  /* 0x000000a722a7723e */ /* 0x000fcc00000010ff */
[----:B------:R-:W0:Y:S01]  /*132b0*/  MUFU.EX2 R99, R99 ;  /* 0x0000006300637308 */ /* 0x000e220000000800 */
[----:B-1----:R-:W-:-:S07]  /*132c0*/  FADD.FTZ R42, R156, R7 ;  /* 0x000000079c2a7221 */ /* 0x002fce0000010000 */
[----:B------:R-:W1:Y:S01]  /*132d0*/  MUFU.EX2 R36, R57 ;  /* 0x0000003900247308 */ /* 0x000e620000000800 */
[----:B--2---:R-:W-:-:S07]  /*132e0*/  FADD.FTZ R3, R53, R40 ;  /* 0x0000002835037221 */ /* 0x004fce0000010000 */
[----:B------:R-:W2:Y:S01]  /*132f0*/  MUFU.EX2 R158, R158 ;  /* 0x0000009e009e7308 */ /* 0x000ea20000000800 */
[C---:B0-----:R-:W-:Y:S01]  /*13300*/  FADD.FTZ R7, R99.reuse, R42 ;  /* 0x0000002a63077221 */ /* 0x041fe20000010000 */
[----:B------:R-:W-:Y:S01]  /*13310*/  F2FP.BF16.F32.PACK_AB R156, R99, R156 ;  /* 0x0000009c639c723e */ /* 0x000fe200000010ff */
[----:B------:R-:W-:-:S05]  /*13320*/  IMAD.MOV.U32 R99, RZ, RZ, R151 ;  /* 0x000000ffff637224 */ /* 0x000fca00078e0097 */
[----:B------:R-:W0:Y:S01]  /*13330*/  MUFU.EX2 R75, R75 ;  /* 0x0000004b004b7308 */ /* 0x000e220000000800 */
[C---:B-1----:R-:W-:Y:S01]  /*13340*/  FADD.FTZ R40, R36.reuse, R3 ;  /* 0x0000000324287221 */ /* 0x042fe20000010000 */
[----:B------:R-:W-:-:S06]  /*13350*/  F2FP.BF16.F32.PACK_AB R153, R36, R53 ;  /* 0x000000352499723e */ /* 0x000fcc00000010ff */
[----:B------:R-:W1:Y:S01]  /*13360*/  MUFU.EX2 R101, R101 ;  /* 0x0000006500657308 */ /* 0x000e620000000800 */
[----:B--2---:R-:W-:-:S07]  /*13370*/  FADD.FTZ R42, R158, R7 ;  /* 0x000000079e2a7221 */ /* 0x004fce0000010000 */
[----:B------:R-:W2:Y:S01]  /*13380*/  MUFU.EX2 R0, R77 ;  /* 0x0000004d00007308 */ /* 0x000ea20000000800 */
[----:B0-----:R-:W-:-:S07]  /*13390*/  FADD.FTZ R3, R75, R40 ;  /* 0x000000284b037221 */ /* 0x001fce0000010000 */
[----:B------:R-:W0:Y:S01]  /*133a0*/  MUFU.EX2 R160, R160 ;  /* 0x000000a000a07308 */ /* 0x000e220000000800 */
[C---:B-1----:R-:W-:Y:S01]  /*133b0*/  FADD.FTZ R7, R101.reuse, R42 ;  /* 0x0000002a65077221 */ /* 0x042fe20000010000 */
[----:B------:R-:W-:Y:S01]  /*133c0*/  F2FP.BF16.F32.PACK_AB R158, R101, R158 ;  /* 0x0000009e659e723e */ /* 0x000fe200000010ff */
[----:B------:R-:W-:-:S05]  /*133d0*/  IMAD.MOV.U32 R101, RZ, RZ, R151 ;  /* 0x000000ffff657224 */ /* 0x000fca00078e0097 */
[----:B------:R-:W1:Y:S01]  /*133e0*/  MUFU.EX2 R81, R81 ;  /* 0x0000005100517308 */ /* 0x000e620000000800 */
[C---:B--2---:R-:W-:Y:S01]  /*133f0*/  FADD.FTZ R40, R0.reuse, R3 ;  /* 0x0000000300287221 */ /* 0x044fe20000010000 */
[----:B------:R-:W-:-:S06]  /*13400*/  F2FP.BF16.F32.PACK_AB R155, R0, R75 ;  /* 0x0000004b009b723e */ /* 0x000fcc00000010ff */
[----:B------:R-:W2:Y:S01]  /*13410*/  MUFU.EX2 R103, R103 ;  /* 0x0000006700677308 */ /* 0x000ea20000000800 */
[----:B0-----:R-:W-:-:S07]  /*13420*/  FADD.FTZ R42, R160, R7 ;  /* 0x00000007a02a7221 */ /* 0x001fce0000010000 */
[----:B------:R-:W0:Y:S01]  /*13430*/  MUFU.EX2 R32, R85 ;  /* 0x0000005500207308 */ /* 0x000e220000000800 */
[----:B-1----:R-:W-:-:S07]  /*13440*/  FADD.FTZ R3, R81, R40 ;  /* 0x0000002851037221 */ /* 0x002fce0000010000 */
[----:B------:R-:W1:Y:S01]  /*13450*/  MUFU.EX2 R162, R162 ;  /* 0x000000a200a27308 */ /* 0x000e620000000800 */
[C---:B--2---:R-:W-:Y:S01]  /*13460*/  FADD.FTZ R7, R103.reuse, R42 ;  /* 0x0000002a67077221 */ /* 0x044fe20000010000 */
[----:B------:R-:W-:Y:S01]  /*13470*/  F2FP.BF16.F32.PACK_AB R160, R103, R160 ;  /* 0x000000a067a0723e */ /* 0x000fe200000010ff */
[----:B------:R-:W-:-:S05]  /*13480*/  IMAD.MOV.U32 R103, RZ, RZ, R151 ;  /* 0x000000ffff677224 */ /* 0x000fca00078e0097 */
[----:B------:R-:W2:Y:S01]  /*13490*/  MUFU.EX2 R107, R107 ;  /* 0x0000006b006b7308 */ /* 0x000ea20000000800 */
[C---:B0-----:R-:W-:Y:S01]  /*134a0*/  FADD.FTZ R40, R32.reuse, R3 ;  /* 0x0000000320287221 */ /* 0x041fe20000010000 */
[----:B------:R-:W-:-:S06]  /*134b0*/  F2FP.BF16.F32.PACK_AB R157, R32, R81 ;  /* 0x00000051209d723e */ /* 0x000fcc00000010ff */
[----:B------:R-:W0:Y:S01]  /*134c0*/  MUFU.EX2 R38, R73 ;  /* 0x0000004900267308 */ /* 0x000e220000000800 */
[----:B-1----:R-:W-:-:S07]  /*134d0*/  FADD.FTZ R42, R162, R7 ;  /* 0x00000007a22a7221 */ /* 0x002fce0000010000 */
[----:B------:R-:W1:Y:S01]  /*134e0*/  MUFU.EX2 R87, R87 ;  /* 0x0000005700577308 */ /* 0x000e620000000800 */
[----:B--2---:R-:W-:-:S07]  /*134f0*/  FADD.FTZ R7, R107, R40 ;  /* 0x000000286b077221 */ /* 0x004fce0000010000 */
[----:B------:R2:W3:Y:S01]  /*13500*/  MUFU.EX2 R6, R91 ;  /* 0x0000005b00067308 */ /* 0x0004e20000000800 */
[C---:B0-----:R-:W-:Y:S01]  /*13510*/  FADD.FTZ R8, R38.reuse, R7 ;  /* 0x0000000726087221 */ /* 0x041fe20000010000 */
[----:B------:R-:W-:Y:S02]  /*13520*/  F2FP.BF16.F32.PACK_AB R159, R38, R107 ;  /* 0x0000006b269f723e */ /* 0x000fe400000010ff */
[----:B------:R-:W-:-:S04]  /*13530*/  MOV R107, R151 ;  /* 0x00000097006b7202 */ /* 0x000fc80000000f00 */
[----:B------:R-:W0:Y:S01]  /*13540*/  MUFU.EX2 R93, R93 ;  /* 0x0000005d005d7308 */ /* 0x000e220000000800 */
[----:B-1----:R-:W-:Y:S01]  /*13550*/  FADD.FTZ R7, R87, R8 ;  /* 0x0000000857077221 */ /* 0x002fe20000010000 */
[----:B--2---:R-:W-:-:S06]  /*13560*/  IMAD.MOV.U32 R91, RZ, RZ, R151 ;  /* 0x000000ffff5b7224 */ /* 0x004fcc00078e0097 */
[----:B------:R-:W1:Y:S01]  /*13570*/  MUFU.EX2 R105, R105 ;  /* 0x0000006900697308 */ /* 0x000e620000000800 */
[C---:B---3--:R-:W-:Y:S01]  /*13580*/  FADD.FTZ R8, R6.reuse, R7 ;  /* 0x0000000706087221 */ /* 0x048fe20000010000 */
[----:B------:R-:W-:Y:S01]  /*13590*/  F2FP.BF16.F32.PACK_AB R161, R6, R87 ;  /* 0x0000005706a1723e */ /* 0x000fe200000010ff */
[----:B------:R-:W-:-:S05]  /*135a0*/  IMAD.MOV.U32 R6, RZ, RZ, 0x3f800000 ;  /* 0x3f800000ff067424 */ /* 0x000fca00078e00ff */
[----:B------:R2:W3:Y:S01]  /*135b0*/  MUFU.EX2 R4, R97 ;  /* 0x0000006100047308 */ /* 0x0004e20000000800 */
[----:B0-----:R-:W-:Y:S01]  /*135c0*/  FADD.FTZ R7, R93, R8 ;  /* 0x000000085d077221 */ /* 0x001fe20000010000 */
[C---:B-1----:R-:W-:Y:S01]  /*135d0*/  FADD.FTZ R3, R105.reuse, R42 ;  /* 0x0000002a69037221 */ /* 0x042fe20000010000 */
[----:B------:R-:W-:Y:S01]  /*135e0*/  F2FP.BF16.F32.PACK_AB R162, R105, R162 ;  /* 0x000000a269a2723e */ /* 0x000fe200000010ff */
[--C-:B------:R-:W-:Y:S02]  /*135f0*/  IMAD.MOV.U32 R105, RZ, RZ, R151.reuse ;  /* 0x000000ffff697224 */ /* 0x100fe400078e0097 */
[----:B--2---:R-:W-:Y:S02]  /*13600*/  IMAD.MOV.U32 R97, RZ, RZ, R151 ;  /* 0x000000ffff617224 */ /* 0x004fe400078e0097 */
[C---:B---3--:R-:W-:Y:S01]  /*13610*/  FADD.FTZ R0, R4.reuse, R7 ;  /* 0x0000000704007221 */ /* 0x048fe20000010000 */
[----:B------:R-:W-:Y:S01]  /*13620*/  F2FP.BF16.F32.PACK_AB R163, R4, R93 ;  /* 0x0000005d04a3723e */ /* 0x000fe200000010ff */
[----:B------:R-:W-:-:S02]  /*13630*/  IMAD.MOV.U32 R4, RZ, RZ, 0x3f800000 ;  /* 0x3f800000ff047424 */ /* 0x000fc400078e00ff */
[----:B------:R-:W-:Y:S01]  /*13640*/  IMAD.MOV.U32 R93, RZ, RZ, R151 ;  /* 0x000000ffff5d7224 */ /* 0x000fe200078e0097 */
[----:B------:R-:W-:Y:S06]  /*13650*/  @!P2 BRA `(.L_x_623) ;  /* 0x0000002c00c0a947 */ /* 0x000fec0003800000 */
[----:B------:R-:W-:Y:S01]  /*13660*/  VIADD R13, R207, 0xfffffffe ;  /* 0xfffffffecf0d7836 */ /* 0x000fe20000000000 */
[----:B------:R-:W-:Y:S01]  /*13670*/  CS2R R150, SRZ ;  /* 0x0000000000967805 */ /* 0x000fe2000001ff00 */
[----:B------:R-:W-:Y:S01]  /*13680*/  IMAD.MOV.U32 R12, RZ, RZ, R11 ;  /* 0x000000ffff0c7224 */ /* 0x000fe200078e000b */
[----:B------:R-:W-:Y:S01]  /*13690*/  CS2R R146, SRZ ;  /* 0x0000000000927805 */ /* 0x000fe2000001ff00 */
[----:B------:R-:W-:Y:S01]  /*136a0*/  IMAD.MOV.U32 R7, RZ, RZ, R9 ;  /* 0x000000ffff077224 */ /* 0x000fe200078e0009 */
[----:B------:R-:W-:Y:S01]  /*136b0*/  CS2R R142, SRZ ;  /* 0x00000000008e7805 */ /* 0x000fe2000001ff00 */
[----:B------:R-:W-:Y:S01]  /*136c0*/  IMAD.MOV.U32 R15, RZ, RZ, R194 ;  /* 0x000000ffff0f7224 */ /* 0x000fe200078e00c2 */
[----:B------:R-:W-:Y:S01]  /*136d0*/  CS2R R138, SRZ ;  /* 0x00000000008a7805 */ /* 0x000fe2000001ff00 */
[----:B------:R-:W-:Y:S01]  /*136e0*/  IMAD.MOV.U32 R20, RZ, RZ, R192 ;  /* 0x000000ffff147224 */ /* 0x000fe200078e00c0 */
[----:B------:R-:W-:Y:S01]  /*136f0*/  CS2R R134, SRZ ;  /* 0x0000000000867805 */ /* 0x000fe2000001ff00 */
[----:B------:R-:W-:Y:S01]  /*13700*/  IMAD.MOV.U32 R4, RZ, RZ, 0x3f800000 ;  /* 0x3f800000ff047424 */ /* 0x000fe200078e00ff */
        /* <DEDUP_REMOVED lines=26> */
[----:B------:R-:W-:-:S07]  /*138b0*/  CS2R R88, SRZ ;  /* 0x0000000000587805 */ /* 0x000fce000001ff00 */
.L_x_634:
[----:B------:R-:W-:-:S05]  /*138c0*/  VIADD R8, R20, 0x1 ;  /* 0x0000000114087836 */ /* 0x000fca0000000000 */
[----:B------:R-:W-:-:S04]  /*138d0*/  ISETP.NE.AND P2, PT, R8, 0x2, PT ;  /* 0x000000020800780c */ /* 0x000fc80003f45270 */
[----:B------:R-:W-:Y:S02]  /*138e0*/  SEL R194, RZ, 0x1, P2 ;  /* 0x00000001ffc27807 */ /* 0x000fe40001000000 */
[----:B------:R-:W-:Y:S02]  /*138f0*/  SEL R192, R8, RZ, P2 ;  /* 0x000000ff08c07207 */ /* 0x000fe40001000000 */
[----:B------:R-:W-:Y:S01]  /*13900*/  LOP3.LUT R194, R15, R194, RZ, 0x3c, !PT ;  /* 0x000000c20fc27212 */ /* 0x000fe200078e3cff */
[----:B------:R-:W-:Y:S06]  /*13910*/  @!P0 BRA `(.L_x_624) ;  /* 0x0000000000048947 */ /* 0x000fec0003800000 */
[----:B------:R-:W-:Y:S01]  /*13920*/  BPT.TRAP 0x1 ;  /* 0x000000040000795c */ /* 0x000fe20000300000 */
.L_x_624:
[----:B------:R-:W-:Y:S01]  /*13930*/  IMAD R14, R192, 0x8, R2 ;  /* 0x00000008c00e7824 */ /* 0x000fe200078e0202 */
[----:B------:R-:W-:-:S04]  /*13940*/  SHF.L.U32 R11, R194, 0x1f, RZ ;  /* 0x0000001fc20b7819 */ /* 0x000fc800000006ff */
[----:B------:R0:W1:Y:S01]  /*13950*/  SYNCS.PHASECHK.TRANS64.TRYWAIT P2, [R14+URZ+0x34830], R11 ;  /* 0x0348300b0e0075a7 */ /* 0x000062000804017f */
[----:B------:R-:W-:Y:S05]  /*13960*/  @!P0 BRA `(.L_x_625) ;  /* 0x0000000000048947 */ /* 0x000fea0003800000 */
[----:B------:R-:W-:Y:S01]  /*13970*/  BPT.TRAP 0x1 ;  /* 0x000000040000795c */ /* 0x000fe20000300000 */
.L_x_625:
[----:B------:R-:W-:Y:S01]  /*13980*/  BSSY B1, `(.L_x_626) ;  /* 0x0000006000017945 */ /* 0x000fe20003800000 */
[----:B------:R-:W-:Y:S02]  /*13990*/  IMAD R8, R192, 0xc00, R5 ;  /* 0x00000c00c0087824 */ /* 0x000fe400078e0205 */
[----:B------:R-:W-:Y:S01]  /*139a0*/  IMAD.MOV.U32 R9, RZ, RZ, 0x40000040 ;  /* 0x40000040ff097424 */ /* 0x000fe200078e00ff */
[----:B-1----:R-:W-:Y:S06]  /*139b0*/  @P2 BRA `(.L_x_627) ;  /* 0x0000000000082947 */ /* 0x002fec0003800000 */
[----:B------:R-:W1:Y:S02]  /*139c0*/  SYNCS.PHASECHK.TRANS64.TRYWAIT P2, [R14+URZ+0x34830], R11 ;  /* 0x0348300b0e0075a7 */ /* 0x000e64000804017f */
[----:B-1----:R-:W-:Y:S05]  /*139d0*/  @!P2 BRA `(.L_x_628) ;  /* 0x000000b800d4a947 */ /* 0x002fea0003800000 */
.L_x_627:
[----:B------:R-:W-:Y:S05]  /*139e0*/  BSYNC B1 ;  /* 0x0000000000017941 */ /* 0x000fea0003800000 */
.L_x_626:
[----:B------:R-:W2:Y:S04]  /*139f0*/  LDL.64 R24, [R1+0x30] ;  /* 0x0000300001187983 */ /* 0x000ea80000100a00 */
[----:B------:R-:W3:Y:S04]  /*13a00*/  LDL.64 R234, [R1+0x28] ;  /* 0x0000280001ea7983 */ /* 0x000ee80000100a00 */
[----:B------:R-:W4:Y:S01]  /*13a10*/  LDL.64 R232, [R1+0x20] ;  /* 0x0000200001e87983 */ /* 0x000f220000100a00 */
[C---:B------:R-:W-:Y:S02]  /*13a20*/  R2UR UR6, R8.reuse ;  /* 0x00000000080672ca */ /* 0x040fe400000e0000 */
[----:B------:R-:W-:Y:S01]  /*13a30*/  R2UR UR7, R9 ;  /* 0x00000000090772ca */ /* 0x000fe200000e0000 */
[----:B------:R-:W5:Y:S01]  /*13a40*/  LDL.64 R230, [R1+0x18] ;  /* 0x0000180001e67983 */ /* 0x000f620000100a00 */
[----:B------:R-:W-:-:S02]  /*13a50*/  VIADD R10, R8, 0x2 ;  /* 0x00000002080a7836 */ /* 0x000fc40000000000 */
[----:B01----:R-:W-:Y:S01]  /*13a60*/  IMAD.MOV.U32 R11, RZ, RZ, 0x40000040 ;  /* 0x40000040ff0b7424 */ /* 0x003fe200078e00ff */
[----:B------:R-:W5:Y:S04]  /*13a70*/  LDL.64 R228, [R1+0x10] ;  /* 0x0000100001e47983 */ /* 0x000f680000100a00 */
[----:B------:R-:W5:Y:S04]  /*13a80*/  LDL.64 R226, [R1+0x8] ;  /* 0x0000080001e27983 */ /* 0x000f680000100a00 */
[----:B------:R-:W5:Y:S01]  /*13a90*/  LDL.64 R224, [R1] ;  /* 0x0000000001e07983 */ /* 0x000f620000100a00 */
[----:B--2---:R-:W-:-:S02]  /*13aa0*/  R2UR UR4, R24 ;  /* 0x00000000180472ca */ /* 0x004fc400000e0000 */
[----:B------:R-:W-:Y:S02]  /*13ab0*/  R2UR UR5, R25 ;  /* 0x00000000190572ca */ /* 0x000fe400000e0000 */
[----:B------:R-:W-:-:S11]  /*13ac0*/  WARPGROUP.ARRIVE ;  /* 0x00000000000079c5 */ /* 0x000fd60000000000 */
[----:B------:R-:W-:Y:S01]  /*13ad0*/  HGMMA.64x128x16.F32.BF16 R24, gdesc[UR4], RZ, !UPT, gsb0 ;  /* 0x01e00000041879f0 */ /* 0x000fe2000c0018ff */
[----:B------:R-:W-:Y:S02]  /*13ae0*/  R2UR UR6, R10 ;  /* 0x000000000a0672ca */ /* 0x000fe400000e0000 */
[----:B------:R-:W-:Y:S02]  /*13af0*/  R2UR UR7, R11 ;  /* 0x000000000b0772ca */ /* 0x000fe400000e0000 */
[----:B---3--:R-:W-:Y:S02]  /*13b00*/  R2UR UR4, R234 ;  /* 0x00000000ea0472ca */ /* 0x008fe400000e0000 */
[----:B------:R-:W-:Y:S01]  /*13b10*/  R2UR UR5, R235 ;  /* 0x00000000eb0572ca */ /* 0x000fe200000e0000 */
[----:B------:R-:W-:Y:S02]  /*13b20*/  VIADD R10, R8, 0x4 ;  /* 0x00000004080a7836 */ /* 0x000fe40000000000 */
[----:B------:R-:W-:Y:S01]  /*13b30*/  IMAD.MOV.U32 R11, RZ, RZ, 0x40000040 ;  /* 0x40000040ff0b7424 */ /* 0x000fe200078e00ff */
[----:B------:R-:W-:-:S02]  /*13b40*/  WARPGROUP.DEPBAR.LE gsb0, 0x0 ;  /* 0x00008000000079c5 */ /* 0x000fc40000010000 */
[----:B------:R-:W-:-:S07]  /*13b50*/  WARPGROUP.ARRIVE ;  /* 0x00000000000079c5 */ /* 0x000fce0000000000 */
[----:B------:R-:W-:Y:S01]  /*13b60*/  HGMMA.64x128x16.F32.BF16 R24, gdesc[UR4], R24, gsb0 ;  /* 0x01e00000041879f0 */ /* 0x000fe20008001818 */
[----:B------:R-:W-:Y:S02]  /*13b70*/  R2UR UR6, R10 ;  /* 0x000000000a0672ca */ /* 0x000fe400000e0000 */
[----:B------:R-:W-:Y:S02]  /*13b80*/  R2UR UR7, R11 ;  /* 0x000000000b0772ca */ /* 0x000fe400000e0000 */
[----:B----4-:R-:W-:Y:S02]  /*13b90*/  R2UR UR4, R232 ;  /* 0x00000000e80472ca */ /* 0x010fe400000e0000 */
        /* <DEDUP_REMOVED lines=8> */
[----:B-----5:R-:W-:Y:S02]  /*13c20*/  R2UR UR4, R230 ;  /* 0x00000000e60472ca */ /* 0x020fe400000e0000 */
        /* <DEDUP_REMOVED lines=8> */
[----:B------:R-:W-:Y:S02]  /*13cb0*/  R2UR UR4, R228 ;  /* 0x00000000e40472ca */ /* 0x000fe400000e0000 */
[----:B------:R-:W-:Y:S01]  /*13cc0*/  R2UR UR5, R229 ;  /* 0x00000000e50572ca */ /* 0x000fe200000e0000 */
[----:B------:R-:W-:Y:S01]  /*13cd0*/  VIADD R10, R8, 0x402 ;  /* 0x00000402080a7836 */ /* 0x000fe20000000000 */
[----:B------:R-:W-:Y:S01]  /*13ce0*/  MOV R11, 0x40000040 ;  /* 0x40000040000b7802 */ /* 0x000fe20000000f00 */
[----:B------:R-:W-:-:S02]  /*13cf0*/  WARPGROUP.DEPBAR.LE gsb0, 0x0 ;  /* 0x00008000000079c5 */ /* 0x000fc40000010000 */
[----:B------:R-:W-:-:S08]  /*13d00*/  WARPGROUP.ARRIVE ;  /* 0x00000000000079c5 */ /* 0x000fd00000000000 */
[----:B------:R-:W-:Y:S01]  /*13d10*/  HGMMA.64x128x16.F32.BF16 R24, gdesc[UR4], R24, gsb0 ;  /* 0x01e00000041879f0 */ /* 0x000fe20008001818 */
[----:B------:R-:W-:Y:S02]  /*13d20*/  R2UR UR6, R10 ;  /* 0x000000000a0672ca */ /* 0x000fe400000e0000 */
[----:B------:R-:W-:Y:S02]  /*13d30*/  R2UR UR7, R11 ;  /* 0x000000000b0772ca */ /* 0x000fe400000e0000 */
[----:B------:R-:W-:Y:S02]  /*13d40*/  R2UR UR4, R226 ;  /* 0x00000000e20472ca */ /* 0x000fe400000e0000 */
        /* <DEDUP_REMOVED lines=16> */
[----:B------:R-:W-:Y:S01]  /*13e50*/  R2UR UR7, R11 ;  /* 0x000000000b0772ca */ /* 0x000fe200000e0000 */
[----:B------:R-:W-:Y:S01]  /*13e60*/  UMOV UR4, UR56 ;  /* 0x0000003800047c82 */ /* 0x000fe20008000000 */
[----:B------:R-:W-:Y:S01]  /*13e70*/  UMOV UR5, UR57 ;  /* 0x0000003900057c82 */ /* 0x000fe20008000000 */
[----:B------:R-:W-:Y:S02]  /*13e80*/  VIADD R10, R8, 0x800 ;  /* 0x00000800080a7836 */ /* 0x000fe40000000000 */
[----:B------:R-:W-:Y:S01]  /*13e90*/  IMAD.MOV.U32 R11, RZ, RZ, 0x40000040 ;  /* 0x40000040ff0b7424 */ /* 0x000fe200078e00ff */
[----:B------:R-:W-:Y:S02]  /*13ea0*/  WARPGROUP.DEPBAR.LE gsb0, 0x0 ;  /* 0x00008000000079c5 */ /* 0x000fe40000010000 */
[----:B------:R-:W-:-:S06]  /*13eb0*/  WARPGROUP.ARRIVE ;  /* 0x00000000000079c5 */ /* 0x000fcc0000000000 */
        /* <DEDUP_REMOVED lines=100> */
[----:B------:R-:W-:Y:S05]  /*14500*/  @!P0 BRA `(.L_x_629) ;  /* 0x0000000000048947 */ /* 0x000fea0003800000 */
[----:B------:R-:W-:Y:S01]  /*14510*/  BPT.TRAP 0x1 ;  /* 0x000000040000795c */ /* 0x000fe20000300000 */
.L_x_629:
[----:B------:R-:W-:Y:S01]  /*14520*/  SHF.L.U32 R4, R15, 0x1f, RZ ;  /* 0x0000001f0f047819 */ /* 0x000fe200000006ff */
[----:B------:R-:W-:-:S04]  /*14530*/  IMAD R15, R20, 0x8, R2 ;  /* 0x00000008140f7824 */ /* 0x000fc800078e0202 */
[----:B------:R0:W1:Y:S01]  /*14540*/  SYNCS.PHASECHK.TRANS64.TRYWAIT P2, [R15+URZ+0x34850], R4 ;  /* 0x034850040f0075a7 */ /* 0x000062000804017f */
[----:B------:R-:W-:Y:S05]  /*14550*/  @!P0 BRA `(.L_x_630) ;  /* 0x0000000000048947 */ /* 0x000fea0003800000 */
[----:B------:R-:W-:Y:S01]  /*14560*/  BPT.TRAP 0x1 ;  /* 0x000000040000795c */ /* 0x000fe20000300000 */
.L_x_630:
[----:B------:R-:W-:Y:S04]  /*14570*/  BSSY B1, `(.L_x_631) ;  /* 0x0000004000017945 */ /* 0x000fe80003800000 */
[----:B-1----:R-:W-:Y:S05]  /*14580*/  @P2 BRA `(.L_x_632) ;  /* 0x0000000000082947 */ /* 0x002fea0003800000 */
[----:B------:R-:W1:Y:S02]  /*14590*/  SYNCS.PHASECHK.TRANS64.TRYWAIT P2, [R15+URZ+0x34850], R4 ;  /* 0x034850040f0075a7 */ /* 0x000e64000804017f */
[----:B-1----:R-:W-:Y:S05]  /*145a0*/  @!P2 BRA `(.L_x_633) ;  /* 0x000000ac00f4a947 */ /* 0x002fea0003800000 */
.L_x_632:
[----:B------:R-:W-:Y:S05]  /*145b0*/  BSYNC B1 ;  /* 0x0000000000017941 */ /* 0x000fea0003800000 */
.L_x_631:
[----:B------:R-:W-:Y:S01]  /*145c0*/  VIADD R6, R2, 0x400 ;  /* 0x0000040002067836 */ /* 0x000fe20000000000 */
[----:B------:R-:W-:Y:S01]  /*145d0*/  WARPGROUP.ARRIVE ;  /* 0x00000000000079c5 */ /* 0x000fe20000000000 */
[----:B------:R-:W-:Y:S02]  /*145e0*/  IMAD.MOV.U32 R11, RZ, RZ, 0x40000040 ;  /* 0x40000040ff0b7424 */ /* 0x000fe400078e00ff */
[----:B01----:R-:W-:Y:S01]  /*145f0*/  FMUL.FTZ R4, R24, UR42 ;  /* 0x0000002a18047c20 */ /* 0x003fe20008410000 */
[----:B------:R-:W-:Y:S01]  /*14600*/  FMUL.FTZ R21, R25, UR42 ;  /* 0x0000002a19157c20 */ /* 0x000fe20008410000 */
[----:B------:R-:W-:Y:S01]  /*14610*/  SHF.R.U32.HI R6, RZ, 0x4, R6 ;  /* 0x00000004ff067819 */ /* 0x000fe20000011606 */
[----:B------:R-:W-:Y:S01]  /*14620*/  FMUL.FTZ R25, R28, UR42 ;  /* 0x0000002a1c197c20 */ /* 0x000fe20008410000 */
[----:B------:R-:W-:Y:S01]  /*14630*/  FMUL.FTZ R28, R29, UR42 ;  /* 0x0000002a1d1c7c20 */ /* 0x000fe20008410000 */
[----:B------:R-:W-:Y:S01]  /*14640*/  FMUL.FTZ R24, R27, UR42 ;  /* 0x0000002a1b187c20 */ /* 0x000fe20008410000 */
[----:B------:R-:W-:Y:S01]  /*14650*/  LOP3.LUT R6, R6, 0x3fff, RZ, 0xc0, !PT ;  /* 0x00003fff06067812 */ /* 0x000fe200078ec0ff */
[----:B------:R-:W0:Y:S01]  /*14660*/  MUFU.TANH R4, R4 ;  /* 0x0000000400047308 */ /* 0x000e220000002400 */
[----:B------:R-:W-:Y:S01]  /*14670*/  FMUL.FTZ R27, R31, UR42 ;  /* 0x0000002a1f1b7c20 */ /* 0x000fe20008410000 */
[----:B------:R-:W-:Y:S01]  /*14680*/  FMUL.FTZ R31, R33, UR42 ;  /* 0x0000002a211f7c20 */ /* 0x000fe20008410000 */
[----:B------:R-:W-:Y:S01]  /*14690*/  LOP3.LUT R9, R6, 0x4000000, RZ, 0xfc, !PT ;  /* 0x0400000006097812 */ /* 0x000fe200078efcff */
[----:B------:R-:W-:Y:S01]  /*146a0*/  FMUL.FTZ R29, R34, UR42 ;  /* 0x0000002a221d7c20 */ /* 0x000fe20008410000 */
[----:B------:R-:W-:Y:S01]  /*146b0*/  FMUL.FTZ R34, R36, UR42 ;  /* 0x0000002a24227c20 */ /* 0x000fe20008410000 */
[----:B------:R-:W-:Y:S01]  /*146c0*/  FMUL.FTZ R36, R37, UR42 ;  /* 0x0000002a25247c20 */ /* 0x000fe20008410000 */
[----:B------:R-:W-:Y:S01]  /*146d0*/  FMUL.FTZ R33, R38, UR42 ;  /* 0x0000002a26217c20 */ /* 0x000fe20008410000 */
[----:B------:R-:W-:Y:S01]  /*146e0*/  IMAD R8, R20, 0x800, R9 ;  /* 0x0000080014087824 */ /* 0x000fe200078e0209 */
[----:B------:R-:W1:Y:S01]  /*146f0*/  MUFU.TANH R21, R21 ;  /* 0x0000001500157308 */ /* 0x000e620000002400 */
[----:B------:R-:W-:-:S02]  /*14700*/  IMAD.MOV.U32 R9, RZ, RZ, 0x40000040 ;  /* 0x40000040ff097424 */ /* 0x000fc400078e00ff */
[----:B------:R-:W-:Y:S01]  /*14710*/  FMUL.FTZ R20, R26, UR42 ;  /* 0x0000002a1a147c20 */ /* 0x000fe20008410000 */
[C---:B------:R-:W-:Y:S01]  /*14720*/  VIADD R10, R8.reuse, 0x80 ;  /* 0x00000080080a7836 */ /* 0x040fe20000000000 */
[----:B------:R-:W-:Y:S01]  /*14730*/  R2UR UR6, R8 ;  /* 0x00000000080672ca */ /* 0x000fe200000e0000 */
[----:B------:R-:W-:Y:S01]  /*14740*/  FMUL.FTZ R26, R30, UR42 ;  /* 0x0000002a1e1a7c20 */ /* 0x000fe20008410000 */
[----:B------:R-:W-:Y:S01]  /*14750*/  R2UR UR7, R9 ;  /* 0x00000000090772ca */ /* 0x000fe200000e0000 */
[----:B------:R-:W-:Y:S01]  /*14760*/  FMUL.FTZ R30, R32, UR42 ;  /* 0x0000002a201e7c20 */ /* 0x000fe20008410000 */
[----:B------:R-:W2:Y:S01]  /*14770*/  MUFU.TANH R25, R25 ;  /* 0x0000001900197308 */ /* 0x000ea20000002400 */
[----:B0-----:R-:W-:Y:S01]  /*14780*/  FMNMX.FTZ R6, R4, R7, !PT ;  /* 0x0000000704067209 */ /* 0x001fe20007810000 */
[----:B------:R-:W-:Y:S01]  /*14790*/  FMUL.FTZ R38, R40, UR42 ;  /* 0x0000002a28267c20 */ /* 0x000fe20008410000 */
[----:B------:R-:W-:Y:S01]  /*147a0*/  FMUL.FTZ R32, R35, UR42 ;  /* 0x0000002a23207c20 */ /* 0x000fe20008410000 */
[----:B------:R-:W-:Y:S01]  /*147b0*/  FMUL.FTZ R35, R39, UR42 ;  /* 0x0000002a27237c20 */ /* 0x000fe20008410000 */
[----:B------:R-:W-:Y:S01]  /*147c0*/  FMUL.FTZ R39, R41, UR42 ;  /* 0x0000002a29277c20 */ /* 0x000fe20008410000 */
[----:B------:R-:W-:Y:S01]  /*147d0*/  FMUL.FTZ R37, R42, UR42 ;  /* 0x0000002a2a257c20 */ /* 0x000fe20008410000 */
[----:B------:R-:W-:Y:S01]  /*147e0*/  FMUL.FTZ R42, R43, UR42 ;  /* 0x0000002a2b2a7c20 */ /* 0x000fe20008410000 */
[----:B------:R-:W0:Y:S01]  /*147f0*/  MUFU.TANH R28, R28 ;  /* 0x0000001c001c7308 */ /* 0x000e220000002400 */
[----:B-1----:R-:W-:Y:S01]  /*14800*/  FMNMX.FTZ R6, R21, R6, !PT ;  /* 0x0000000615067209 */ /* 0x002fe20007810000 */
[----:B------:R-:W-:Y:S01]  /*14810*/  FMUL.FTZ R43, R44, UR42 ;  /* 0x0000002a2c2b7c20 */ /* 0x000fe20008410000 */
[----:B------:R-:W-:Y:S01]  /*14820*/  HGMMA.64x128x16.F32.BF16 R88, R180, gdesc[UR4].tnspB, R88, gsb0 ;  /* 0x41e00004b4587df0 */ /* 0x000fe20008001858 */
[----:B------:R-:W-:Y:S01]  /*14830*/  R2UR UR6, R10 ;  /* 0x000000000a0672ca */ /* 0x000fe200000e0000 */
[----:B------:R-:W-:Y:S01]  /*14840*/  FMUL.FTZ R45, R45, UR42 ;  /* 0x0000002a2d2d7c20 */ /* 0x000fe20008410000 */
[----:B------:R-:W-:Y:S01]  /*14850*/  R2UR UR7, R11 ;  /* 0x000000000b0772ca */ /* 0x000fe200000e0000 */
[----:B------:R-:W-:Y:S01]  /*14860*/  IMAD.MOV.U32 R11, RZ, RZ, 0x40000040 ;  /* 0x40000040ff0b7424 */ /* 0x000fe200078e00ff */
[----:B------:R-:W-:Y:S01]  /*14870*/  IADD3 R10, R8, 0x100, RZ ;  /* 0x00000100080a7810 */ /* 0x000fe20007ffe0ff */
[----:B------:R-:W1:Y:S01]  /*14880*/  MUFU.TANH R30, R30 ;  /* 0x0000001e001e7308 */ /* 0x000e620000002400 */
        /* <DEDUP_REMOVED lines=18> */
[----:B------:R-:W-:-:S02]  /*149b0*/  VIADD R40, R8, 0x200 ;  /* 0x0000020008287836 */ /* 0x000fc40000000000 */
[----:B------:R-:W-:Y:S01]  /*149c0*/  FMUL.FTZ R80, R84, UR42 ;  /* 0x0000002a54507c20 */ /* 0x000fe20008410000 */
[----:B------:R-:W-:Y:S02]  /*149d0*/  IMAD.MOV.U32 R41, RZ, RZ, 0x40000040 ;  /* 0x40000040ff297424 */ /* 0x000fe400078e00ff */
[----:B------:R-:W-:Y:S01]  /*149e0*/  FMUL.FTZ R63, R63, UR42 ;  /* 0x0000002a3f3f7c20 */ /* 0x000fe20008410000 */
[----:B------:R-:W-:Y:S01]  /*149f0*/  FMUL.FTZ R66, R66, UR42 ;  /* 0x0000002a42427c20 */ /* 0x000fe20008410000 */
        /* <DEDUP_REMOVED lines=14> */
[----:B------:R-:W-:Y:S01]  /*14ae0*/  @!P1 VIADD R14, R14, 0x34840 ;  /* 0x000348400e0e9836 */ /* 0x000fe20000000000 */
[----:B------:R-:W-:Y:S01]  /*14af0*/  ISETP.GT.AND P2, PT, R13, RZ, PT ;  /* 0x000000ff0d00720c */ /* 0x000fe20003f44270 */
[----:B------:R-:W0:Y:S01]  /*14b00*/  MUFU.TANH R39, R39 ;  /* 0x0000002700277308 */ /* 0x000e220000002400 */
[----:B-1----:R-:W-:Y:S01]  /*14b10*/  FMNMX.FTZ R9, R36, R9, !PT ;  /* 0x0000000924097209 */ /* 0x002fe20007810000 */
[----:B------:R-:W-:-:S02]  /*14b20*/  @!P1 VIADD R15, R15, 0x34860 ;  /* 0x000348600f0f9836 */ /* 0x000fc40000000000 */
[----:B------:R-:W-:-:S04]  /*14b30*/  VIADD R13, R13, 0xffffffff ;  /* 0xffffffff0d0d7836 */ /* 0x000fc80000000000 */
[----:B------:R-:W1:Y:S01]  /*14b40*/  MUFU.TANH R43, R43 ;  /* 0x0000002b002b7308 */ /* 0x000e620000002400 */
[----:B--2---:R-:W-:-:S07]  /*14b50*/  FMNMX.FTZ R6, R38, R9, !PT ;  /* 0x0000000926067209 */ /* 0x004fce0007810000 */
[----:B------:R-:W2:Y:S01]  /*14b60*/  MUFU.TANH R45, R45 ;  /* 0x0000002d002d7308 */ /* 0x000ea20000002400 */
[----:B0-----:R-:W-:-:S07]  /*14b70*/  FMNMX.FTZ R6, R39, R6, !PT ;  /* 0x0000000627067209 */ /* 0x001fce0007810000 */
[----:B------:R-:W0:Y:S01]  /*14b80*/  MUFU.TANH R48, R48 ;  /* 0x0000003000307308 */ /* 0x000e220000002400 */
[----:B-1----:R-:W-:-:S07]  /*14b90*/  FMNMX.FTZ R6, R43, R6, !PT ;  /* 0x000000062b067209 */ /* 0x002fce0007810000 */
[----:B------:R-:W-:Y:S01]  /*14ba0*/  MUFU.TANH R58, R58 ;  /* 0x0000003a003a7308 */ /* 0x000fe20000002400 */
[----:B--2---:R-:W-:-:S07]  /*14bb0*/  FMNMX.FTZ R9, R45, R6, !PT ;  /* 0x000000062d097209 */ /* 0x004fce0007810000 */
[----:B------:R-:W-:Y:S01]  /*14bc0*/  MUFU.TANH R60, R60 ;  /* 0x0000003c003c7308 */ /* 0x000fe20000002400 */
[----:B0-----:R-:W-:-:S07]  /*14bd0*/  FMNMX.FTZ R9, R48, R9, !PT ;  /* 0x0000000930097209 */ /* 0x001fce0007810000 */
[----:B------:R-:W-:Y:S08]  /*14be0*/  MUFU.TANH R61, R61 ;  /* 0x0000003d003d7308 */ /* 0x000ff00000002400 */
[----:B------:R-:W-:Y:S08]  /*14bf0*/  MUFU.TANH R64, R64 ;  /* 0x0000004000407308 */ /* 0x000ff00000002400 */
[----:B------:R-:W-:Y:S08]  /*14c00*/  MUFU.TANH R68, R68 ;  /* 0x0000004400447308 */ /* 0x000ff00000002400 */
[----:B------:R-:W-:Y:S08]  /*14c10*/  MUFU.TANH R72, R72 ;  /* 0x0000004800487308 */ /* 0x000ff00000002400 */
[----:B------:R-:W-:Y:S08]  /*14c20*/  MUFU.TANH R76, R76 ;  /* 0x0000004c004c7308 */ /* 0x000ff00000002400 */
[----:B------:R-:W-:Y:S01]  /*14c30*/  MUFU.TANH R80, R80 ;  /* 0x0000005000507308 */ /* 0x000fe20000002400 */
[----:B------:R-:W-:-:S02]  /*14c40*/  WARPGROUP.DEPBAR.LE gsb0, 0x0 ;  /* 0x00008000000079c5 */ /* 0x000fc40000010000 */
[----:B------:R-:W-:-:S05]  /*14c50*/  WARPGROUP.ARRIVE ;  /* 0x00000000000079c5 */ /* 0x000fca0000000000 */
[----:B------:R-:W0:Y:S01]  /*14c60*/  MUFU.TANH R20, R20 ;  /* 0x0000001400147308 */ /* 0x000e220000002400 */
[----:B------:R-:W-:Y:S01]  /*14c70*/  HGMMA.64x128x16.F32.BF16 R88, R176, gdesc[UR4].tnspB, R88, gsb0 ;  /* 0x41e00004b0587df0 */ /* 0x000fe20008001858 */
[----:B------:R-:W-:Y:S01]  /*14c80*/  R2UR UR6, R10 ;  /* 0x000000000a0672ca */ /* 0x000fe200000e0000 */
[----:B------:R-:W-:Y:S01]  /*14c90*/  VIADD R10, R8, 0x180 ;  /* 0x00000180080a7836 */ /* 0x000fe20000000000 */
[----:B------:R-:W-:Y:S01]  /*14ca0*/  R2UR UR7, R11 ;  /* 0x000000000b0772ca */ /* 0x000fe200000e0000 */
[----:B------:R-:W-:-:S03]  /*14cb0*/  IMAD.MOV.U32 R11, RZ, RZ, 0x40000040 ;  /* 0x40000040ff0b7424 */ /* 0x000fc600078e00ff */
        /* <DEDUP_REMOVED lines=22> */
[----:B------:R-:W-:Y:S01]  /*14e20*/  FMUL.FTZ R51, R52, UR42 ;  /* 0x0000002a34337c20 */ /* 0x000fe20008410000 */
[----:B------:R-:W-:Y:S01]  /*14e30*/  FMUL.FTZ R52, R53, UR42 ;  /* 0x0000002a35347c20 */ /* 0x000fe20008410000 */
[----:B------:R-:W-:Y:S01]  /*14e40*/  FMUL.FTZ R53, R55, UR42 ;  /* 0x0000002a37357c20 */ /* 0x000fe20008410000 */
[----:B------:R-:W-:Y:S01]  /*14e50*/  HGMMA.64x128x16.F32.BF16 R88, R172, gdesc[UR4].tnspB, R88, gsb0 ;  /* 0x41e00004ac587df0 */ /* 0x000fe20008001858 */
[----:B------:R-:W-:Y:S01]  /*14e60*/  R2UR UR6, R10 ;  /* 0x000000000a0672ca */ /* 0x000fe200000e0000 */
[----:B------:R-:W1:Y:S01]  /*14e70*/  MUFU.TANH R176, R176 ;  /* 0x000000b000b07308 */ /* 0x000e620000002400 */
[----:B------:R-:W-:Y:S01]  /*14e80*/  R2UR UR7, R11 ;  /* 0x000000000b0772ca */ /* 0x000fe200000e0000 */
        /* <DEDUP_REMOVED lines=11> */
[----:B0-----:R-:W-:Y:S01]  /*14f40*/  FMNMX.FTZ R11, R20, R12, !PT ;  /* 0x0000000c140b7209 */ /* 0x001fe20007810000 */
[----:B------:R-:W-:-:S02]  /*14f50*/  FMUL.FTZ R85, R87, UR42 ;  /* 0x0000002a57557c20 */ /* 0x000fc40008410000 */
[----:B------:R-:W0:Y:S01]  /*14f60*/  MUFU.TANH R52, R52 ;  /* 0x0000003400347308 */ /* 0x000e220000002400 */
[----:B-1----:R-:W-:Y:S02]  /*14f70*/  FMNMX.FTZ R6, R176, R9, !PT ;  /* 0x00000009b0067209 */ /* 0x002fe40007810000 */
[----:B------:R-:W-:-:S05]  /*14f80*/  FMNMX.FTZ R11, R24, R11, !PT ;  /* 0x0000000b180b7209 */ /* 0x000fca0007810000 */
[----:B------:R-:W1:Y:S01]  /*14f90*/  MUFU.TANH R55, R55 ;  /* 0x0000003700377308 */ /* 0x000e620000002400 */
[----:B--2---:R-:W-:-:S07]  /*14fa0*/  FMNMX.FTZ R9, R51, R6, !PT ;  /* 0x0000000633097209 */ /* 0x004fce0007810000 */
[----:B------:R-:W2:Y:S01]  /*14fb0*/  MUFU.TANH R56, R56 ;  /* 0x0000003800387308 */ /* 0x000ea20000002400 */
[----:B0-----:R-:W-:-:S07]  /*14fc0*/  FMNMX.FTZ R6, R52, R9, !PT ;  /* 0x0000000934067209 */ /* 0x001fce0007810000 */
[----:B------:R-:W0:Y:S01]  /*14fd0*/  MUFU.TANH R62, R62 ;  /* 0x0000003e003e7308 */ /* 0x000e220000002400 */
[----:B-1----:R-:W-:-:S07]  /*14fe0*/  FMNMX.FTZ R9, R55, R6, !PT ;  /* 0x0000000637097209 */ /* 0x002fce0007810000 */
[----:B------:R-:W1:Y:S01]  /*14ff0*/  MUFU.TANH R65, R65 ;  /* 0x0000004100417308 */ /* 0x000e620000002400 */
[----:B--2---:R-:W-:-:S04]  /*15000*/  FMNMX.FTZ R9, R56, R9, !PT ;  /* 0x0000000938097209 */ /* 0x004fc80007810000 */
[----:B------:R-:W-:-:S03]  /*15010*/  FMNMX.FTZ R9, R58, R9, !PT ;  /* 0x000000093a097209 */ /* 0x000fc60007810000 */
[----:B------:R-:W2:Y:S01]  /*15020*/  MUFU.TANH R69, R69 ;  /* 0x0000004500457308 */ /* 0x000ea20000002400 */
[----:B------:R-:W-:-:S04]  /*15030*/  FMNMX.FTZ R6, R60, R9, !PT ;  /* 0x000000093c067209 */ /* 0x000fc80007810000 */
[----:B------:R-:W-:-:S03]  /*15040*/  FMNMX.FTZ R9, R61, R6, !PT ;  /* 0x000000063d097209 */ /* 0x000fc60007810000 */
[----:B------:R-:W3:Y:S01]  /*15050*/  MUFU.TANH R73, R73 ;  /* 0x0000004900497308 */ /* 0x000ee20000002400 */
[----:B0-----:R-:W-:-:S04]  /*15060*/  FMNMX.FTZ R9, R62, R9, !PT ;  /* 0x000000093e097209 */ /* 0x001fc80007810000 */
[----:B------:R-:W-:-:S03]  /*15070*/  FMNMX.FTZ R6, R64, R9, !PT ;  /* 0x0000000940067209 */ /* 0x000fc60007810000 */
[----:B------:R-:W0:Y:S01]  /*15080*/  MUFU.TANH R77, R77 ;  /* 0x0000004d004d7308 */ /* 0x000e220000002400 */
[----:B-1----:R-:W-:-:S04]  /*15090*/  FMNMX.FTZ R9, R65, R6, !PT ;  /* 0x0000000641097209 */ /* 0x002fc80007810000 */
[----:B------:R-:W-:-:S03]  /*150a0*/  FMNMX.FTZ R6, R68, R9, !PT ;  /* 0x0000000944067209 */ /* 0x000fc60007810000 */
[----:B------:R-:W1:Y:S01]  /*150b0*/  MUFU.TANH R81, R81 ;  /* 0x0000005100517308 */ /* 0x000e620000002400 */
[----:B--2---:R-:W-:-:S04]  /*150c0*/  FMNMX.FTZ R9, R69, R6, !PT ;  /* 0x0000000645097209 */ /* 0x004fc80007810000 */
[----:B------:R-:W-:-:S03]  /*150d0*/  FMNMX.FTZ R6, R72, R9, !PT ;  /* 0x0000000948067209 */ /* 0x000fc60007810000 */
[----:B------:R-:W2:Y:S01]  /*150e0*/  MUFU.TANH R49, R49 ;  /* 0x0000003100317308 */ /* 0x000ea20000002400 */
[----:B---3--:R-:W-:-:S04]  /*150f0*/  FMNMX.FTZ R9, R73, R6, !PT ;  /* 0x0000000649097209 */ /* 0x008fc80007810000 */
[----:B------:R-:W-:-:S03]  /*15100*/  FMNMX.FTZ R6, R76, R9, !PT ;  /* 0x000000094c067209 */ /* 0x000fc60007810000 */
[----:B------:R-:W3:Y:S01]  /*15110*/  MUFU.TANH R53, R53 ;  /* 0x0000003500357308 */ /* 0x000ee20000002400 */
[----:B0-----:R-:W-:-:S04]  /*15120*/  FMNMX.FTZ R9, R77, R6, !PT ;  /* 0x000000064d097209 */ /* 0x001fc80007810000 */
[----:B------:R-:W-:-:S03]  /*15130*/  FMNMX.FTZ R6, R80, R9, !PT ;  /* 0x0000000950067209 */ /* 0x000fc60007810000 */
[----:B------:R-:W0:Y:S01]  /*15140*/  MUFU.TANH R57, R57 ;  /* 0x0000003900397308 */ /* 0x000e220000002400 */
[----:B-1----:R-:W-:-:S05]  /*15150*/  FMNMX.FTZ R6, R81, R6, !PT ;  /* 0x0000000651067209 */ /* 0x002fca0007810000 */
[----:B------:R-:W1:Y:S02]  /*15160*/  SHFL.BFLY PT, R9, R6, 0x2, 0x1f ;  /* 0x0c401f0006097f89 */ /* 0x000e6400000e0000 */
[----:B------:R-:W4:Y:S08]  /*15170*/  MUFU.TANH R59, R59 ;  /* 0x0000003b003b7308 */ /* 0x000f300000002400 */
[----:B------:R-:W-:Y:S08]  /*15180*/  MUFU.TANH R71, R71 ;  /* 0x0000004700477308 */ /* 0x000ff00000002400 */
[----:B------:R-:W-:Y:S01]  /*15190*/  MUFU.TANH R74, R74 ;  /* 0x0000004a004a7308 */ /* 0x000fe20000002400 */
[----:B-1----:R-:W-:-:S07]  /*151a0*/  FMNMX.FTZ R10, R6, R9, !PT ;  /* 0x00000009060a7209 */ /* 0x002fce0007810000 */
[----:B------:R-:W-:Y:S01]  /*151b0*/  MUFU.TANH R75, R75 ;  /* 0x0000004b004b7308 */ /* 0x000fe20000002400 */
[----:B------:R-:W1:Y:S01]  /*151c0*/  SHFL.BFLY PT, R9, R10, 0x1, 0x1f ;  /* 0x0c201f000a097f89 */ /* 0x000e6200000e0000 */
[----:B------:R-:W-:Y:S02]  /*151d0*/  WARPGROUP.DEPBAR.LE gsb0, 0x0 ;  /* 0x00008000000079c5 */ /* 0x000fe40000010000 */
[----:B------:R-:W-:-:S04]  /*151e0*/  WARPGROUP.ARRIVE ;  /* 0x00000000000079c5 */ /* 0x000fc80000000000 */
[----:B------:R-:W-:Y:S02]  /*151f0*/  MUFU.TANH R78, R78 ;  /* 0x0000004e004e7308 */ /* 0x000fe40000002400 */
[----:B------:R-:W-:Y:S01]  /*15200*/  HGMMA.64x128x16.F32.BF16 R88, R168, gdesc[UR4].tnspB, R88, gsb0 ;  /* 0x41e00004a8587df0 */ /* 0x000fe20008001858 */
[----:B------:R-:W-:Y:S02]  /*15210*/  R2UR UR6, R40 ;  /* 0x00000000280672ca */ /* 0x000fe400000e0000 */
[----:B------:R-:W-:-:S03]  /*15220*/  R2UR UR7, R41 ;  /* 0x00000000290772ca */ /* 0x000fc600000e0000 */
[----:B------:R-:W-:Y:S08]  /*15230*/  MUFU.TANH R79, R79 ;  /* 0x0000004f004f7308 */ /* 0x000ff00000002400 */
[----:B------:R-:W-:Y:S01]  /*15240*/  MUFU.TANH R82, R82 ;  /* 0x0000005200527308 */ /* 0x000fe20000002400 */
[----:B-1----:R-:W-:Y:S01]  /*15250*/  FMNMX.FTZ R9, R10, R9, !PT ;  /* 0x000000090a097209 */ /* 0x002fe20007810000 */
[----:B------:R-:W-:-:S04]  /*15260*/  IMAD.U32 R10, RZ, RZ, UR43 ;  /* 0x0000002bff0a7e24 */ /* 0x000fc8000f8e00ff */
[----:B------:R-:W-:Y:S02]  /*15270*/  FADD.FTZ R7, -R9, R7 ;  /* 0x0000000709077221 */ /* 0x000fe40000010100 */
[----:B------:R-:W-:Y:S02]  /*15280*/  MUFU.TANH R83, R83 ;  /* 0x0000005300537308 */ /* 0x000fe40000002400 */
[-C--:B------:R-:W-:Y:S01]  /*15290*/  FMUL.FTZ R6, R7, R10.reuse ;  /* 0x0000000a07067220 */ /* 0x080fe20000410000 */
[----:B------:R-:W-:-:S04]  /*152a0*/  FMUL.FTZ R7, R9, R10 ;  /* 0x0000000a09077220 */ /* 0x000fc80000410000 */
[-CC-:B------:R-:W-:Y:S01]  /*152b0*/  FFMA.FTZ R182, R25, R10.reuse, -R7.reuse ;  /* 0x0000000a19b67223 */ /* 0x180fe20000010807 */
[-CC-:B------:R-:W-:Y:S01]  /*152c0*/  FFMA.FTZ R25, R28, R10.reuse, -R7.reuse ;  /* 0x0000000a1c197223 */ /* 0x180fe20000010807 */
[-CC-:B------:R-:W-:Y:S01]  /*152d0*/  FFMA.FTZ R28, R30, R10.reuse, -R7.reuse ;  /* 0x0000000a1e1c7223 */ /* 0x180fe20000010807 */
[-CC-:B------:R-:W-:Y:S01]  /*152e0*/  FFMA.FTZ R40, R31, R10.reuse, -R7.reuse ;  /* 0x0000000a1f287223 */ /* 0x180fe20000010807 */
[----:B------:R-:W-:Y:S02]  /*152f0*/  VIADD R30, R8, 0x280 ;  /* 0x00000280081e7836 */ /* 0x000fe40000000000 */
[-CC-:B------:R-:W-:Y:S01]  /*15300*/  FFMA.FTZ R180, R4, R10.reuse, -R7.reuse ;  /* 0x0000000a04b47223 */ /* 0x180fe20000010807 */
[----:B------:R-:W-:Y:S01]  /*15310*/  IMAD.MOV.U32 R31, RZ, RZ, 0x40000040 ;  /* 0x40000040ff1f7424 */ /* 0x000fe200078e00ff */
[----:B------:R-:W-:Y:S01]  /*15320*/  FMNMX.FTZ R4, R26, R11, !PT ;  /* 0x0000000b1a047209 */ /* 0x000fe20007810000 */
[----:B------:R-:W-:Y:S01]  /*15330*/  MUFU.TANH R84, R84 ;  /* 0x0000005400547308 */ /* 0x000fe20000002400 */
[-CC-:B------:R-:W-:Y:S01]  /*15340*/  FFMA.FTZ R21, R21, R10.reuse, -R7.reuse ;  /* 0x0000000a15157223 */ /* 0x180fe20000010807 */
[--C-:B------:R-:W-:Y:S01]  /*15350*/  FFMA.FTZ R178, R34, R10, -R7.reuse ;  /* 0x0000000a22b27223 */ /* 0x100fe20000010807 */
[----:B------:R-:W-:Y:S01]  /*15360*/  FMNMX.FTZ R4, R27, R4, !PT ;  /* 0x000000041b047209 */ /* 0x000fe20007810000 */
[-CC-:B------:R-:W-:Y:S01]  /*15370*/  FFMA.FTZ R41, R36, R10.reuse, -R7.reuse ;  /* 0x0000000a24297223 */ /* 0x180fe20000010807 */
[-CC-:B------:R-:W-:Y:S01]  /*15380*/  FFMA.FTZ R172, R38, R10.reuse, -R7.reuse ;  /* 0x0000000a26ac7223 */ /* 0x180fe20000010807 */
[--C-:B------:R-:W-:Y:S01]  /*15390*/  FFMA.FTZ R34, R39, R10, -R7.reuse ;  /* 0x0000000a27227223 */ /* 0x100fe20000010807 */
[----:B------:R-:W-:Y:S01]  /*153a0*/  FMNMX.FTZ R11, R29, R4, !PT ;  /* 0x000000041d0b7209 */ /* 0x000fe20007810000 */
[----:B------:R-:W-:Y:S01]  /*153b0*/  MUFU.TANH R85, R85 ;  /* 0x0000005500557308 */ /* 0x000fe20000002400 */
[-CC-:B------:R-:W-:Y:S01]  /*153c0*/  FFMA.FTZ R174, R43, R10.reuse, -R7.reuse ;  /* 0x0000000a2bae7223 */ /* 0x180fe20000010807 */
[-CC-:B------:R-:W-:Y:S01]  /*153d0*/  FFMA.FTZ R36, R45, R10.reuse, -R7.reuse ;  /* 0x0000000a2d247223 */ /* 0x180fe20000010807 */
[----:B------:R-:W-:Y:S01]  /*153e0*/  FMNMX.FTZ R4, R32, R11, !PT ;  /* 0x0000000b20047209 */ /* 0x000fe20007810000 */
[-CC-:B------:R-:W-:Y:S01]  /*153f0*/  FFMA.FTZ R38, R176, R10.reuse, -R7.reuse ;  /* 0x0000000ab0267223 */ /* 0x180fe20000010807 */
[-CC-:B------:R-:W-:Y:S01]  /*15400*/  FFMA.FTZ R39, R52, R10.reuse, -R7.reuse ;  /* 0x0000000a34277223 */ /* 0x180fe20000010807 */
[--C-:B------:R-:W-:Y:S01]  /*15410*/  FFMA.FTZ R45, R62, R10, -R7.reuse ;  /* 0x0000000a3e2d7223 */ /* 0x100fe20000010807 */
[----:B------:R-:W-:Y:S01]  /*15420*/  FMNMX.FTZ R4, R33, R4, !PT ;  /* 0x0000000421047209 */ /* 0x000fe20007810000 */
[----:B------:R-:W-:Y:S01]  /*15430*/  MUFU.EX2 R6, R6 ;  /* 0x0000000600067308 */ /* 0x000fe20000000800 */
[-CC-:B------:R-:W-:Y:S01]  /*15440*/  FFMA.FTZ R43, R68, R10.reuse, -R7.reuse ;  /* 0x0000000a442b7223 */ /* 0x180fe20000010807 */
[--C-:B------:R-:W-:Y:S01]  /*15450*/  FFMA.FTZ R52, R69, R10, -R7.reuse ;  /* 0x0000000a45347223 */ /* 0x100fe20000010807 */
[----:B------:R-:W-:Y:S01]  /*15460*/  FMNMX.FTZ R4, R35, R4, !PT ;  /* 0x0000000423047209 */ /* 0x000fe20007810000 */
[----:B------:R-:W-:-:S03]  /*15470*/  FFMA.FTZ R62, R80, R10, -R7 ;  /* 0x0000000a503e7223 */ /* 0x000fc60000010807 */
        /* <DEDUP_REMOVED lines=8> */
[----:B--2---:R-:W-:-:S04]  /*15500*/  FMNMX.FTZ R11, R49, R4, !PT ;  /* 0x00000004310b7209 */ /* 0x004fc80007810000 */
[----:B------:R-:W-:Y:S01]  /*15510*/  FMNMX.FTZ R4, R50, R11, !PT ;  /* 0x0000000b32047209 */ /* 0x000fe20007810000 */
[----:B------:R-:W-:Y:S03]  /*15520*/  MUFU.EX2 R25, R25 ;  /* 0x0000001900197308 */ /* 0x000fe60000000800 */
[----:B---3--:R-:W-:-:S04]  /*15530*/  FMNMX.FTZ R11, R53, R4, !PT ;  /* 0x00000004350b7209 */ /* 0x008fc80007810000 */
[----:B------:R-:W-:Y:S01]  /*15540*/  FMNMX.FTZ R4, R54, R11, !PT ;  /* 0x0000000b36047209 */ /* 0x000fe20007810000 */
[----:B------:R-:W-:Y:S03]  /*15550*/  MUFU.EX2 R28, R28 ;  /* 0x0000001c001c7308 */ /* 0x000fe60000000800 */
[----:B0-----:R-:W-:-:S04]  /*15560*/  FMNMX.FTZ R4, R57, R4, !PT ;  /* 0x0000000439047209 */ /* 0x001fc80007810000 */
[----:B----4-:R-:W-:Y:S01]  /*15570*/  FMNMX.FTZ R4, R59, R4, !PT ;  /* 0x000000043b047209 */ /* 0x010fe20007810000 */
[----:B------:R-:W0:Y:S03]  /*15580*/  MUFU.EX2 R40, R40 ;  /* 0x0000002800287308 */ /* 0x000e260000000800 */
[----:B------:R-:W-:-:S04]  /*15590*/  FMNMX.FTZ R11, R63, R4, !PT ;  /* 0x000000043f0b7209 */ /* 0x000fc80007810000 */
[----:B------:R-:W-:Y:S01]  /*155a0*/  FMNMX.FTZ R4, R66, R11, !PT ;  /* 0x0000000b42047209 */ /* 0x000fe20007810000 */
[----:B------:R-:W-:Y:S03]  /*155b0*/  MUFU.EX2 R178, R178 ;  /* 0x000000b200b27308 */ /* 0x000fe60000000800 */
[----:B------:R-:W-:-:S04]  /*155c0*/  FMNMX.FTZ R11, R67, R4, !PT ;  /* 0x00000004430b7209 */ /* 0x000fc80007810000 */
[----:B------:R-:W-:Y:S01]  /*155d0*/  FMNMX.FTZ R4, R70, R11, !PT ;  /* 0x0000000b46047209 */ /* 0x000fe20007810000 */
[----:B------:R-:W-:Y:S01]  /*155e0*/  MUFU.EX2 R41, R41 ;  /* 0x0000002900297308 */ /* 0x000fe20000000800 */
[----:B0-----:R-:W-:Y:S02]  /*155f0*/  F2FP.BF16.F32.PACK_AB R176, R40, R28 ;  /* 0x0000001c28b0723e */ /* 0x001fe400000010ff */
        /* <DEDUP_REMOVED lines=8> */
[----:B------:R-:W-:Y:S01]  /*15680*/  MUFU.EX2 R174, R174 ;  /* 0x000000ae00ae7308 */ /* 0x000fe20000000800 */
[----:B------:R-:W-:Y:S02]  /*15690*/  WARPGROUP.DEPBAR.LE gsb0, 0x0 ;  /* 0x00008000000079c5 */ /* 0x000fe40000010000 */
[----:B------:R-:W-:Y:S01]  /*156a0*/  WARPGROUP.ARRIVE ;  /* 0x00000000000079c5 */ /* 0x000fe20000000000 */
[----:B------:R-:W-:Y:S01]  /*156b0*/  FMNMX.FTZ R11, R83, R4, !PT ;  /* 0x00000004530b7209 */ /* 0x000fe20007810000 */
[-CC-:B------:R-:W-:Y:S01]  /*156c0*/  FFMA.FTZ R168, R48, R10.reuse, -R7.reuse ;  /* 0x0000000a30a87223 */ /* 0x180fe20000010807 */
[-CC-:B------:R-:W-:Y:S01]  /*156d0*/  FFMA.FTZ R170, R51, R10.reuse, -R7.reuse ;  /* 0x0000000a33aa7223 */ /* 0x180fe20000010807 */
[--C-:B------:R-:W-:Y:S01]  /*156e0*/  FFMA.FTZ R48, R56, R10, -R7.reuse ;  /* 0x0000000a38307223 */ /* 0x100fe20000010807 */
[----:B------:R-:W-:Y:S01]  /*156f0*/  FMNMX.FTZ R4, R84, R11, !PT ;  /* 0x0000000b54047209 */ /* 0x000fe20007810000 */
[----:B------:R-:W-:Y:S01]  /*15700*/  HGMMA.64x128x16.F32.BF16 R88, R164, gdesc[UR4].tnspB, R88, gsb0 ;  /* 0x41e00004a4587df0 */ /* 0x000fe20008001858 */
[----:B------:R-:W-:Y:S01]  /*15710*/  R2UR UR6, R30 ;  /* 0x000000001e0672ca */ /* 0x000fe200000e0000 */
[----:B------:R-:W-:Y:S01]  /*15720*/  VIADD R30, R8, 0x300 ;  /* 0x00000300081e7836 */ /* 0x000fe20000000000 */
[----:B------:R-:W-:Y:S01]  /*15730*/  R2UR UR7, R31 ;  /* 0x000000001f0772ca */ /* 0x000fe200000e0000 */
[----:B------:R-:W-:Y:S01]  /*15740*/  IMAD.MOV.U32 R31, RZ, RZ, 0x40000040 ;  /* 0x40000040ff1f7424 */ /* 0x000fe200078e00ff */
[----:B------:R-:W-:Y:S01]  /*15750*/  FMNMX.FTZ R4, R85, R4, !PT ;  /* 0x0000000455047209 */ /* 0x000fe20007810000 */
[----:B------:R-:W-:Y:S01]  /*15760*/  MUFU.EX2 R36, R36 ;  /* 0x0000002400247308 */ /* 0x000fe20000000800 */
[-CC-:B------:R-:W-:Y:S01]  /*15770*/  FFMA.FTZ R51, R65, R10.reuse, -R7.reuse ;  /* 0x0000000a41337223 */ /* 0x180fe20000010807 */
[----:B------:R-:W-:-:S02]  /*15780*/  FFMA.FTZ R56, R72, R10, -R7 ;  /* 0x0000000a48387223 */ /* 0x000fc40000010807 */
        /* <DEDUP_REMOVED lines=10> */
[----:B0-----:R-:W-:-:S07]  /*15830*/  FMNMX.FTZ R11, R11, R4, !PT ;  /* 0x000000040b0b7209 */ /* 0x001fce0007810000 */
        /* <DEDUP_REMOVED lines=12> */
[----:B------:R-:W-:Y:S01]  /*15900*/  R2UR UR6, R30 ;  /* 0x000000001e0672ca */ /* 0x000fe200000e0000 */
[----:B------:R-:W-:Y:S01]  /*15910*/  MUFU.EX2 R164, R164 ;  /* 0x000000a400a47308 */ /* 0x000fe20000000800 */
[----:B------:R-:W-:Y:S01]  /*15920*/  R2UR UR7, R31 ;  /* 0x000000001f0772ca */ /* 0x000fe200000e0000 */
[----:B------:R-:W-:-:S04]  /*15930*/  FADD.FTZ R31, -R11, R12 ;  /* 0x0000000c0b1f7221 */ /* 0x000fc80000010100 */
[-C--:B------:R-:W-:Y:S01]  /*15940*/  FMUL.FTZ R4, R31, R10.reuse ;  /* 0x0000000a1f047220 */ /* 0x080fe20000410000 */
[-C--:B------:R-:W-:Y:S01]  /*15950*/  FMUL.FTZ R31, R11, R10.reuse ;  /* 0x0000000a0b1f7220 */ /* 0x080fe20000410000 */
[----:B------:R-:W-:Y:S03]  /*15960*/  MUFU.EX2 R166, R166 ;  /* 0x000000a600a67308 */ /* 0x000fe60000000800 */
[-CC-:B------:R-:W-:Y:S01]  /*15970*/  FFMA.FTZ R183, R26, R10.reuse, -R31.reuse ;  /* 0x0000000a1ab77223 */ /* 0x180fe2000001081f */
[-CC-:B------:R-:W-:Y:S01]  /*15980*/  FFMA.FTZ R30, R27, R10.reuse, -R31.reuse ;  /* 0x0000000a1b1e7223 */ /* 0x180fe2000001081f */
[----:B------:R-:W-:Y:S02]  /*15990*/  VIADD R26, R8, 0x380 ;  /* 0x00000380081a7836 */ /* 0x000fe40000000000 */
[----:B------:R-:W-:Y:S01]  /*159a0*/  FFMA.FTZ R181, R20, R10, -R31 ;  /* 0x0000000a14b57223 */ /* 0x000fe2000001081f */
[----:B------:R-:W-:-:S02]  /*159b0*/  IMAD.MOV.U32 R27, RZ, RZ, 0x40000040 ;  /* 0x40000040ff1b7424 */ /* 0x000fc400078e00ff */
[-CC-:B------:R-:W-:Y:S01]  /*159c0*/  FFMA.FTZ R12, R24, R10.reuse, -R31.reuse ;  /* 0x0000000a180c7223 */ /* 0x180fe2000001081f */
[----:B------:R-:W-:Y:S01]  /*159d0*/  MUFU.EX2 R4, R4 ;  /* 0x0000000400047308 */ /* 0x000fe20000000800 */
[-CC-:B------:R-:W-:Y:S01]  /*159e0*/  FFMA.FTZ R177, R29, R10.reuse, -R31.reuse ;  /* 0x0000000a1db17223 */ /* 0x180fe2000001081f */
[-CC-:B------:R-:W-:Y:S01]  /*159f0*/  FFMA.FTZ R175, R44, R10.reuse, -R31.reuse ;  /* 0x0000000a2caf7223 */ /* 0x180fe2000001081f */
[----:B------:R-:W-:Y:S01]  /*15a00*/  FFMA.FTZ R44, R6, R3, R180 ;  /* 0x00000003062c7223 */ /* 0x000fe200000100b4 */
[-CC-:B------:R-:W-:Y:S01]  /*15a10*/  FFMA.FTZ R179, R33, R10.reuse, -R31.reuse ;  /* 0x0000000a21b37223 */ /* 0x180fe2000001081f */
[-CC-:B------:R-:W-:Y:S01]  /*15a20*/  FFMA.FTZ R20, R35, R10.reuse, -R31.reuse ;  /* 0x0000000a23147223 */ /* 0x180fe2000001081f */
        /* <DEDUP_REMOVED lines=15> */
[----:B------:R-:W-:Y:S01]  /*15b20*/  FFMA.FTZ R84, R84, R10, -R31 ;  /* 0x0000000a54547223 */ /* 0x000fe2000001081f */
[----:B------:R-:W-:-:S02]  /*15b30*/  F2FP.BF16.F32.PACK_AB R180, R21, R180 ;  /* 0x000000b415b4723e */ /* 0x000fc400000010ff */
[----:B------:R-:W-:Y:S01]  /*15b40*/  MUFU.EX2 R183, R183 ;  /* 0x000000b700b77308 */ /* 0x000fe20000000800 */
[----:B0-----:R-:W-:Y:S01]  /*15b50*/  FFMA.FTZ R3, R4, R0, R181 ;  /* 0x0000000004037223 */ /* 0x001fe200000100b5 */
[----:B------:R-:W-:-:S06]  /*15b60*/  FFMA.FTZ R0, R63, R10, -R31 ;  /* 0x0000000a3f007223 */ /* 0x000fcc000001081f */
[----:B------:R-:W-:Y:S01]  /*15b70*/  MUFU.EX2 R30, R30 ;  /* 0x0000001e001e7308 */ /* 0x000fe20000000800 */
[----:B-1----:R-:W-:-:S07]  /*15b80*/  F2FP.BF16.F32.PACK_AB R181, R12, R181 ;  /* 0x000000b50cb5723e */ /* 0x002fce00000010ff */
        /* <DEDUP_REMOVED lines=13> */
[-C--:B------:R-:W-:Y:S01]  /*15c60*/  FFMA.FTZ R154, R64, R10.reuse, -R7 ;  /* 0x0000000a409a7223 */ /* 0x080fe20000010807 */
[-CC-:B------:R-:W-:Y:S01]  /*15c70*/  FFMA.FTZ R64, R32, R10.reuse, -R31.reuse ;  /* 0x0000000a20407223 */ /* 0x180fe2000001081f */
[-CC-:B------:R-:W-:Y:S01]  /*15c80*/  FFMA.FTZ R32, R42, R10.reuse, -R31.reuse ;  /* 0x0000000a2a207223 */ /* 0x180fe2000001081f */
[-C--:B------:R-:W-:Y:S01]  /*15c90*/  FFMA.FTZ R42, R46, R10.reuse, -R31 ;  /* 0x0000000a2e2a7223 */ /* 0x080fe2000001081f */
[-C--:B------:R-:W-:Y:S01]  /*15ca0*/  FFMA.FTZ R152, R61, R10.reuse, -R7 ;  /* 0x0000000a3d987223 */ /* 0x080fe20000010807 */
[----:B------:R-:W-:Y:S01]  /*15cb0*/  HGMMA.64x128x16.F32.BF16 R88, R156, gdesc[UR4].tnspB, R88, gsb0 ;  /* 0x41e000049c587df0 */ /* 0x000fe20008001858 */
[----:B------:R-:W-:Y:S01]  /*15cc0*/  R2UR UR6, R26 ;  /* 0x000000001a0672ca */ /* 0x000fe200000e0000 */
[----:B------:R-:W-:Y:S01]  /*15cd0*/  MUFU.EX2 R64, R64 ;  /* 0x0000004000407308 */ /* 0x000fe20000000800 */
[----:B------:R-:W-:Y:S01]  /*15ce0*/  R2UR UR7, R27 ;  /* 0x000000001b0772ca */ /* 0x000fe200000e0000 */
[----:B------:R-:W-:Y:S01]  /*15cf0*/  FADD.FTZ R27, R21, R44 ;  /* 0x0000002c151b7221 */ /* 0x000fe20000010000 */
[----:B------:R-:W-:Y:S01]  /*15d00*/  @!P1 PRMT R26, RZ, 0x654, R14 ;  /* 0x00000654ff1a9816 */ /* 0x000fe2000000000e */
[-CC-:B------:R-:W-:Y:S01]  /*15d10*/  FFMA.FTZ R153, R66, R10.reuse, -R31.reuse ;  /* 0x0000000a42997223 */ /* 0x180fe2000001081f */
[-C--:B------:R-:W-:Y:S01]  /*15d20*/  FFMA.FTZ R155, R70, R10.reuse, -R31 ;  /* 0x0000000a469b7223 */ /* 0x080fe2000001081f */
[----:B------:R-:W-:Y:S01]  /*15d30*/  FADD.FTZ R44, R182, R27 ;  /* 0x0000001bb62c7221 */ /* 0x000fe20000010000 */
[----:B------:R-:W-:Y:S01]  /*15d40*/  @!P1 PRMT R27, RZ, 0x654, R15 ;  /* 0x00000654ff1b9816 */ /* 0x000fe2000000000f */
[----:B------:R-:W-:Y:S01]  /*15d50*/  MUFU.EX2 R32, R32 ;  /* 0x0000002000207308 */ /* 0x000fe20000000800 */
[-CC-:B------:R-:W-:Y:S01]  /*15d60*/  FFMA.FTZ R61, R77, R10.reuse, -R7.reuse ;  /* 0x0000000a4d3d7223 */ /* 0x180fe20000010807 */
[----:B------:R-:W-:Y:S01]  /*15d70*/  FADD.FTZ R15, R25, R44 ;  /* 0x0000002c190f7221 */ /* 0x000fe20000010000 */
[----:B------:R-:W-:Y:S01]  /*15d80*/  FFMA.FTZ R7, R81, R10, -R7 ;  /* 0x0000000a51077223 */ /* 0x000fe20000010807 */
[----:B------:R-:W-:-:S02]  /*15d90*/  F2FP.BF16.F32.PACK_AB R182, R25, R182 ;  /* 0x000000b619b6723e */ /* 0x000fc400000010ff */
[----:B------:R-:W-:Y:S02]  /*15da0*/  FADD.FTZ R15, R28, R15 ;  /* 0x0000000f1c0f7221 */ /* 0x000fe40000010000 */
[----:B------:R-:W-:Y:S02]  /*15db0*/  MUFU.EX2 R42, R42 ;  /* 0x0000002a002a7308 */ /* 0x000fe40000000800 */
[----:B------:R-:W-:-:S04]  /*15dc0*/  FADD.FTZ R15, R40, R15 ;  /* 0x0000000f280f7221 */ /* 0x000fc80000010000 */
[----:B------:R-:W-:Y:S01]  /*15dd0*/  FADD.FTZ R50, R178, R15 ;  /* 0x0000000fb2327221 */ /* 0x000fe20000010000 */
[C---:B------:R-:W-:Y:S01]  /*15de0*/  F2FP.BF16.F32.PACK_AB R178, R41.reuse, R178 ;  /* 0x000000b229b2723e */ /* 0x040fe200000010ff */
        /* <DEDUP_REMOVED lines=13> */
[----:B------:R-:W-:-:S06]  /*15ec0*/  FADD.FTZ R15, R38, R15 ;  /* 0x0000000f260f7221 */ /* 0x000fcc0000010000 */
[----:B------:R-:W-:Y:S08]  /*15ed0*/  MUFU.EX2 R153, R153 ;  /* 0x0000009900997308 */ /* 0x000ff00000000800 */
[----:B------:R-:W-:Y:S08]  /*15ee0*/  MUFU.EX2 R154, R154 ;  /* 0x0000009a009a7308 */ /* 0x000ff00000000800 */
[----:B------:R-:W-:Y:S08]  /*15ef0*/  MUFU.EX2 R155, R155 ;  /* 0x0000009b009b7308 */ /* 0x000ff00000000800 */
[----:B------:R-:W-:Y:S08]  /*15f00*/  MUFU.EX2 R78, R78 ;  /* 0x0000004e004e7308 */ /* 0x000ff00000000800 */
[----:B------:R-:W0:Y:S08]  /*15f10*/  MUFU.EX2 R58, R58 ;  /* 0x0000003a003a7308 */ /* 0x000e300000000800 */
[----:B------:R-:W1:Y:S08]  /*15f20*/  MUFU.EX2 R79, R79 ;  /* 0x0000004f004f7308 */ /* 0x000e700000000800 */
[----:B------:R-:W-:Y:S08]  /*15f30*/  MUFU.EX2 R60, R60 ;  /* 0x0000003c003c7308 */ /* 0x000ff00000000800 */
[----:B------:R-:W-:Y:S08]  /*15f40*/  MUFU.EX2 R82, R82 ;  /* 0x0000005200527308 */ /* 0x000ff00000000800 */
[----:B------:R-:W-:Y:S08]  /*15f50*/  MUFU.EX2 R61, R61 ;  /* 0x0000003d003d7308 */ /* 0x000ff00000000800 */
[----:B------:R-:W-:Y:S08]  /*15f60*/  MUFU.EX2 R83, R83 ;  /* 0x0000005300537308 */ /* 0x000ff00000000800 */
[----:B------:R-:W-:Y:S01]  /*15f70*/  MUFU.EX2 R84, R84 ;  /* 0x0000005400547308 */ /* 0x000fe20000000800 */
[----:B------:R-:W-:-:S02]  /*15f80*/  WARPGROUP.DEPBAR.LE gsb0, 0x0 ;  /* 0x00008000000079c5 */ /* 0x000fc40000010000 */
[----:B------:R-:W-:Y:S01]  /*15f90*/  WARPGROUP.ARRIVE ;  /* 0x00000000000079c5 */ /* 0x000fe20000000000 */
[----:B------:R-:W-:-:S04]  /*15fa0*/  FFMA.FTZ R157, R74, R10, -R31 ;  /* 0x0000000a4a9d7223 */ /* 0x000fc8000001081f */
[----:B------:R-:W2:Y:S01]  /*15fb0*/  MUFU.EX2 R7, R7 ;  /* 0x0000000700077308 */ /* 0x000ea20000000800 */
[----:B------:R-:W-:Y:S02]  /*15fc0*/  F2FP.BF16.F32.PACK_AB R156, R52, R43 ;  /* 0x0000002b349c723e */ /* 0x000fe400000010ff */
[----:B0-----:R-:W-:Y:S01]  /*15fd0*/  F2FP.BF16.F32.PACK_AB R158, R58, R56 ;  /* 0x000000383a9e723e */ /* 0x001fe200000010ff */
[----:B------:R-:W-:Y:S01]  /*15fe0*/  HGMMA.64x128x16.F32.BF16 R88, R160, gdesc[UR4].tnspB, R88, gsb0 ;  /* 0x41e00004a0587df0 */ /* 0x000fe20008001858 */
[----:B-1----:R-:W-:-:S03]  /*15ff0*/  F2FP.BF16.F32.PACK_AB R159, R79, R78 ;  /* 0x0000004e4f9f723e */ /* 0x002fc600000010ff */
[----:B------:R-:W-:Y:S01]  /*16000*/  MUFU.EX2 R157, R157 ;  /* 0x0000009d009d7308 */ /* 0x000fe20000000800 */
[----:B------:R-:W-:Y:S02]  /*16010*/  WARPGROUP.DEPBAR.LE gsb0, 0x0 ;  /* 0x00008000000079c5 */ /* 0x000fe40000010000 */
[----:B------:R0:W-:Y:S01]  /*16020*/  @!P1 SYNCS.ARRIVE.TRANS64.RED.A1T0 RZ, [R26+URZ], RZ ;  /* 0x000000ff1aff99a7 */ /* 0x0001e2000810043f */
[----:B--2---:R-:W-:Y:S02]  /*16030*/  F2FP.BF16.F32.PACK_AB R162, R7, R62 ;  /* 0x0000003e07a2723e */ /* 0x004fe400000010ff */
[----:B------:R-:W-:Y:S02]  /*16040*/  F2FP.BF16.F32.PACK_AB R160, R61, R60 ;  /* 0x0000003c3da0723e */ /* 0x000fe400000010ff */
[----:B------:R-:W-:Y:S01]  /*16050*/  F2FP.BF16.F32.PACK_AB R161, R83, R82 ;  /* 0x0000005253a1723e */ /* 0x000fe200000010ff */
[----:B0-----:R-:W-:Y:S01]  /*16060*/  FADD.FTZ R26, R12, R3 ;  /* 0x000000030c1a7221 */ /* 0x001fe20000010000 */
[----:B------:R0:W-:Y:S03]  /*16070*/  @!P1 SYNCS.ARRIVE.TRANS64.RED.A1T0 RZ, [R27+URZ], RZ ;  /* 0x000000ff1bff99a7 */ /* 0x0001e6000810043f */
[----:B------:R-:W-:Y:S01]  /*16080*/  FADD.FTZ R3, R183, R26 ;  /* 0x0000001ab7037221 */ /* 0x000fe20000010000 */
[----:B------:R-:W-:Y:S01]  /*16090*/  FFMA.FTZ R26, R67, R10, -R31 ;  /* 0x0000000a431a7223 */ /* 0x000fe2000001081f */
[----:B------:R-:W-:-:S02]  /*160a0*/  F2FP.BF16.F32.PACK_AB R183, R30, R183 ;  /* 0x000000b71eb7723e */ /* 0x000fc400000010ff */
[----:B------:R-:W-:-:S03]  /*160b0*/  FADD.FTZ R44, R30, R3 ;  /* 0x000000031e2c7221 */ /* 0x000fc60000010000 */
[----:B------:R-:W1:Y:S01]  /*160c0*/  MUFU.EX2 R26, R26 ;  /* 0x0000001a001a7308 */ /* 0x000e620000000800 */
[----:B------:R-:W-:Y:S01]  /*160d0*/  FADD.FTZ R3, R177, R44 ;  /* 0x0000002cb1037221 */ /* 0x000fe20000010000 */
[-CC-:B------:R-:W-:Y:S01]  /*160e0*/  FFMA.FTZ R44, R71, R10.reuse, -R31.reuse ;  /* 0x0000000a472c7223 */ /* 0x180fe2000001081f */
[----:B------:R-:W-:Y:S01]  /*160f0*/  FFMA.FTZ R31, R85, R10, -R31 ;  /* 0x0000000a551f7223 */ /* 0x000fe2000001081f */
[C---:B------:R-:W-:Y:S01]  /*16100*/  F2FP.BF16.F32.PACK_AB R177, R64.reuse, R177 ;  /* 0x000000b140b1723e */ /* 0x040fe200000010ff */
[----:B------:R-:W-:-:S03]  /*16110*/  FADD.FTZ R46, R64, R3 ;  /* 0x00000003402e7221 */ /* 0x000fc60000010000 */
[----:B------:R-:W2:Y:S01]  /*16120*/  MUFU.EX2 R44, R44 ;  /* 0x0000002c002c7308 */ /* 0x000ea20000000800 */
[----:B------:R-:W-:Y:S01]  /*16130*/  FADD.FTZ R3, R179, R46 ;  /* 0x0000002eb3037221 */ /* 0x000fe20000010000 */
[----:B------:R-:W-:-:S03]  /*16140*/  F2FP.BF16.F32.PACK_AB R179, R20, R179 ;  /* 0x000000b314b3723e */ /* 0x000fc600000010ff */
[----:B------:R-:W-:-:S03]  /*16150*/  FADD.FTZ R46, R20, R3 ;  /* 0x00000003142e7221 */ /* 0x000fc60000010000 */
[----:B------:R-:W3:Y:S01]  /*16160*/  MUFU.EX2 R31, R31 ;  /* 0x0000001f001f7308 */ /* 0x000ee20000000800 */
[----:B------:R-:W-:Y:S01]  /*16170*/  FADD.FTZ R3, R173, R46 ;  /* 0x0000002ead037221 */ /* 0x000fe20000010000 */
[----:B------:R-:W-:-:S03]  /*16180*/  F2FP.BF16.F32.PACK_AB R173, R32, R173 ;  /* 0x000000ad20ad723e */ /* 0x000fc600000010ff */
[----:B------:R-:W-:-:S04]  /*16190*/  FADD.FTZ R46, R32, R3 ;  /* 0x00000003202e7221 */ /* 0x000fc80000010000 */
[----:B------:R-:W-:Y:S01]  /*161a0*/  FADD.FTZ R3, R175, R46 ;  /* 0x0000002eaf037221 */ /* 0x000fe20000010000 */
[----:B------:R-:W-:-:S03]  /*161b0*/  F2FP.BF16.F32.PACK_AB R175, R42, R175 ;  /* 0x000000af2aaf723e */ /* 0x000fc600000010ff */
[----:B------:R-:W-:-:S04]  /*161c0*/  FADD.FTZ R46, R42, R3 ;  /* 0x000000032a2e7221 */ /* 0x000fc80000010000 */
        /* <DEDUP_REMOVED lines=8> */
[----:B------:R-:W4:Y:S01]  /*16250*/  MUFU.EX2 R12, R75 ;  /* 0x0000004b000c7308 */ /* 0x000f220000000800 */
[C---:B------:R-:W-:Y:S01]  /*16260*/  F2FP.BF16.F32.PACK_AB R171, R8.reuse, R171 ;  /* 0x000000ab08ab723e */ /* 0x040fe200000010ff */
        /* <DEDUP_REMOVED lines=16> */
[----:B------:R-:W-:Y:S01]  /*16370*/  FADD.FTZ R24, R154, R15 ;  /* 0x0000000f9a187221 */ /* 0x000fe20000010000 */
[C---:B-1----:R-:W-:Y:S02]  /*16380*/  F2FP.BF16.F32.PACK_AB R153, R26.reuse, R153 ;  /* 0x000000991a99723e */ /* 0x042fe400000010ff */
[----:B------:R-:W-:Y:S01]  /*16390*/  FADD.FTZ R20, R26, R3 ;  /* 0x000000031a147221 */ /* 0x000fe20000010000 */
[C---:B------:R-:W-:Y:S01]  /*163a0*/  FADD.FTZ R24, R51.reuse, R24 ;  /* 0x0000001833187221 */ /* 0x040fe20000010000 */
[----:B------:R-:W-:-:S02]  /*163b0*/  F2FP.BF16.F32.PACK_AB R154, R51, R154 ;  /* 0x0000009a339a723e */ /* 0x000fc400000010ff */
[----:B------:R-:W-:Y:S01]  /*163c0*/  FADD.FTZ R3, R155, R20 ;  /* 0x000000149b037221 */ /* 0x000fe20000010000 */
[C---:B--2---:R-:W-:Y:S01]  /*163d0*/  F2FP.BF16.F32.PACK_AB R155, R44.reuse, R155 ;  /* 0x0000009b2c9b723e */ /* 0x044fe200000010ff */
[----:B------:R-:W-:Y:S01]  /*163e0*/  IMAD.MOV.U32 R20, RZ, RZ, R192 ;  /* 0x000000ffff147224 */ /* 0x000fe200078e00c0 */
[----:B---3--:R-:W-:Y:S01]  /*163f0*/  F2FP.BF16.F32.PACK_AB R163, R31, R84 ;  /* 0x000000541fa3723e */ /* 0x008fe200000010ff */
[----:B------:R-:W-:Y:S01]  /*16400*/  FADD.FTZ R8, R44, R3 ;  /* 0x000000032c087221 */ /* 0x000fe20000010000 */
[----:B------:R-:W-:-:S03]  /*16410*/  FADD.FTZ R3, R43, R24 ;  /* 0x000000182b037221 */ /* 0x000fc60000010000 */
[----:B------:R-:W-:Y:S01]  /*16420*/  FADD.FTZ R15, R157, R8 ;  /* 0x000000089d0f7221 */ /* 0x000fe20000010000 */
[----:B------:R-:W-:Y:S01]  /*16430*/  FADD.FTZ R3, R52, R3 ;  /* 0x0000000334037221 */ /* 0x000fe20000010000 */
[C---:B----4-:R-:W-:Y:S02]  /*16440*/  F2FP.BF16.F32.PACK_AB R157, R12.reuse, R157 ;  /* 0x0000009d0c9d723e */ /* 0x050fe400000010ff */
[----:B------:R-:W-:Y:S01]  /*16450*/  FADD.FTZ R15, R12, R15 ;  /* 0x0000000f0c0f7221 */ /* 0x000fe20000010000 */
[----:B------:R-:W-:Y:S01]  /*16460*/  FADD.FTZ R3, R56, R3 ;  /* 0x0000000338037221 */ /* 0x000fe20000010000 */
[----:B------:R-:W-:Y:S02]  /*16470*/  IMAD.MOV.U32 R12, RZ, RZ, R11 ;  /* 0x000000ffff0c7224 */ /* 0x000fe400078e000b */
        /* <DEDUP_REMOVED lines=10> */
[----:B------:R-:W-:Y:S02]  /*16520*/  MOV R7, R9 ;  /* 0x0000000900077202 */ /* 0x000fe40000000f00 */
[----:B------:R-:W-:Y:S01]  /*16530*/  FADD.FTZ R0, R31, R15 ;  /* 0x0000000f1f007221 */ /* 0x000fe20000010000 */
[----:B------:R-:W-:Y:S01]  /*16540*/  IMAD.MOV.U32 R15, RZ, RZ, R194 ;  /* 0x000000ffff0f7224 */ /* 0x000fe200078e00c2 */
[----:B0-----:R-:W-:Y:S06]  /*16550*/  @P2 BRA `(.L_x_634) ;  /* 0xffffffd000d82947 */ /* 0x001fec000383ffff */
.L_x_623:
[----:B------:R-:W-:Y:S05]  /*16560*/  BSYNC B0 ;  /* 0x0000000000007941 */ /* 0x000fea0003800000 */
.L_x_622:
        /* <DEDUP_REMOVED lines=67> */
.L_x_635:
[----:B------:R-:W-:Y:S01]  /*169a0*/  IMAD R12, R192, 0x8, R2 ;  /* 0x00000008c00c7824 */ /* 0x000fe200078e0202 */
[----:B------:R-:W-:-:S04]  /*169b0*/  SHF.L.U32 R5, R194, 0x1f, RZ ;  /* 0x0000001fc2057819 */ /* 0x000fc800000006ff */
[----:B------:R0:W1:Y:S01]  /*169c0*/  SYNCS.PHASECHK.TRANS64.TRYWAIT P2, [R12+URZ+0x34850], R5 ;  /* 0x034850050c0075a7 */ /* 0x000062000804017f */
[----:B------:R-:W-:Y:S05]  /*169d0*/  @!P0 BRA `(.L_x_636) ;  /* 0x0000000000048947 */ /* 0x000fea0003800000 */
[----:B------:R-:W-:Y:S01]  /*169e0*/  BPT.TRAP 0x1 ;  /* 0x000000040000795c */ /* 0x000fe20000300000 */
.L_x_636:
[----:B------:R-:W-:Y:S01]  /*169f0*/  VIADD R2, R2, 0x400 ;  /* 0x0000040002027836 */ /* 0x000fe20000000000 */
[----:B------:R-:W-:Y:S04]  /*16a00*/  BSSY B0, `(.L_x_637) ;  /* 0x0000008000007945 */ /* 0x000fe80003800000 */
[----:B------:R-:W-:-:S04]  /*16a10*/  SHF.R.U32.HI R2, RZ, 0x4, R2 ;  /* 0x00000004ff027819 */ /* 0x000fc80000011602 */
[----:B------:R-:W-:-:S04]  /*16a20*/  LOP3.LUT R2, R2, 0x3fff, RZ, 0xc0, !PT ;  /* 0x00003fff02027812 */ /* 0x000fc800078ec0ff */
[----:B------:R-:W-:-:S05]  /*16a30*/  LOP3.LUT R7, R2, 0x4000000, RZ, 0xfc, !PT ;  /* 0x0400000002077812 */ /* 0x000fca00078efcff */
[----:B------:R-:W-:Y:S01]  /*16a40*/  IMAD R4, R192, 0x800, R7 ;  /* 0x00000800c0047824 */ /* 0x000fe200078e0207 */
[----:B-1----:R-:W-:Y:S06]  /*16a50*/  @P2 BRA `(.L_x_638) ;  /* 0x0000000000082947 */ /* 0x002fec0003800000 */
[----:B------:R-:W1:Y:S02]  /*16a60*/  SYNCS.PHASECHK.TRANS64.TRYWAIT P0, [R12+URZ+0x34850], R5 ;  /* 0x034850050c0075a7 */ /* 0x000e64000800017f */
[----:B-1----:R-:W-:Y:S05]  /*16a70*/  @!P0 BRA `(.L_x_639) ;  /* 0x0000008800d48947 */ /* 0x002fea0003800000 */
.L_x_638:
[----:B------:R-:W-:Y:S05]  /*16a80*/  BSYNC B0 ;  /* 0x0000000000007941 */ /* 0x000fea0003800000 */
.L_x_637:
[----:B01----:R-:W-:Y:S01]  /*16a90*/  IMAD.MOV.U32 R5, RZ, RZ, 0x40000040 ;  /* 0x40000040ff057424 */ /* 0x003fe200078e00ff */
[C---:B------:R-:W-:Y:S01]  /*16aa0*/  R2UR UR6, R4.reuse ;  /* 0x00000000040672ca */ /* 0x040fe200000e0000 */
[----:B------:R-:W-:Y:S01]  /*16ab0*/  WARPGROUP.ARRIVE ;  /* 0x00000000000079c5 */ /* 0x000fe20000000000 */
[----:B------:R-:W-:Y:S01]  /*16ac0*/  VIADD R6, R4, 0x80 ;  /* 0x0000008004067836 */ /* 0x000fe20000000000 */
[----:B------:R-:W0:Y:S01]  /*16ad0*/  SHFL.BFLY PT, R2, R3, 0x2, 0x1f ;  /* 0x0c401f0003027f89 */ /* 0x000e2200000e0000 */
[----:B------:R-:W-:Y:S01]  /*16ae0*/  R2UR UR7, R5 ;  /* 0x00000000050772ca */ /* 0x000fe200000e0000 */
[----:B------:R-:W-:Y:S01]  /*16af0*/  IMAD.MOV.U32 R7, RZ, RZ, 0x40000040 ;  /* 0x40000040ff077424 */ /* 0x000fe200078e00ff */
[----:B------:R-:W-:Y:S01]  /*16b00*/  IADD3 R192, R192, 0x1, RZ ;  /* 0x00000001c0c07810 */ /* 0x000fe20007ffe0ff */
[----:B------:R-:W-:Y:S02]  /*16b10*/  IMAD.MOV.U32 R5, RZ, RZ, 0x40000040 ;  /* 0x40000040ff057424 */ /* 0x000fe400078e00ff */
[----:B------:R-:W-:Y:S01]  /*16b20*/  @!P1 VIADD R12, R12, 0x34860 ;  /* 0x000348600c0c9836 */ /* 0x000fe20000000000 */
[----:B------:R-:W-:Y:S01]  /*16b30*/  ISETP.NE.AND P0, PT, R192, 0x2, PT ;  /* 0x00000002c000780c */ /* 0x000fe20003f05270 */
[----:B------:R-:W-:-:S03]  /*16b40*/  VIADD R203, R203, 0x1 ;  /* 0x00000001cbcb7836 */ /* 0x000fc60000000000 */
[----:B------:R-:W-:Y:S02]  /*16b50*/  @!P1 PRMT R12, RZ, 0x654, R12 ;  /* 0x00000654ff0c9816 */ /* 0x000fe4000000000c */
[----:B------:R-:W-:Y:S01]  /*16b60*/  SEL R192, R192, RZ, P0 ;  /* 0x000000ffc0c07207 */ /* 0x000fe20000000000 */
[----:B------:R-:W-:Y:S01]  /*16b70*/  HGMMA.64x128x16.F32.BF16 R24, R180, gdesc[UR4].tnspB, R24, gsb0 ;  /* 0x41e00004b4187df0 */ /* 0x000fe20008001818 */
[----:B------:R-:W-:Y:S01]  /*16b80*/  R2UR UR6, R6 ;  /* 0x00000000060672ca */ /* 0x000fe200000e0000 */
[----:B------:R-:W-:Y:S01]  /*16b90*/  VIADD R6, R4, 0x100 ;  /* 0x0000010004067836 */ /* 0x000fe20000000000 */
[----:B------:R-:W-:Y:S01]  /*16ba0*/  R2UR UR7, R7 ;  /* 0x00000000070772ca */ /* 0x000fe200000e0000 */
[----:B------:R-:W-:Y:S02]  /*16bb0*/  IMAD.MOV.U32 R7, RZ, RZ, 0x40000040 ;  /* 0x40000040ff077424 */ /* 0x000fe400078e00ff */
[----:B0-----:R-:W-:Y:S01]  /*16bc0*/  FADD.FTZ R2, R2, R3 ;  /* 0x0000000302027221 */ /* 0x001fe20000010000 */
[----:B------:R-:W-:-:S04]  /*16bd0*/  SEL R3, RZ, 0x1, P0 ;  /* 0x00000001ff037807 */ /* 0x000fc80000000000 */
[----:B------:R-:W-:Y:S01]  /*16be0*/  LOP3.LUT R194, R194, R3, RZ, 0x3c, !PT ;  /* 0x00000003c2c27212 */ /* 0x000fe200078e3cff */
[----:B------:R-:W-:Y:S01]  /*16bf0*/  IMAD.MOV.U32 R3, RZ, RZ, -0x800000 ;  /* 0xff800000ff037424 */ /* 0x000fe200078e00ff */
[----:B------:R-:W-:Y:S02]  /*16c00*/  WARPGROUP.DEPBAR.LE gsb0, 0x0 ;  /* 0x00008000000079c5 */ /* 0x000fe40000010000 */
        /* <DEDUP_REMOVED lines=31> */
[----:B------:R-:W-:Y:S02]  /*16e00*/  R2UR UR6, R6 ;  /* 0x00000000060672ca */ /* 0x000fe400000e0000 */
[----:B------:R-:W-:Y:S01]  /*16e10*/  R2UR UR7, R7 ;  /* 0x00000000070772ca */ /* 0x000fe200000e0000 */
[----:B------:R-:W-:Y:S02]  /*16e20*/  WARPGROUP.DEPBAR.LE gsb0, 0x0 ;  /* 0x00008000000079c5 */ /* 0x000fe40000010000 */
[----:B------:R-:W-:-:S10]  /*16e30*/  WARPGROUP.ARRIVE ;  /* 0x00000000000079c5 */ /* 0x000fd40000000000 */
[----:B------:R-:W-:Y:S01]  /*16e40*/  HGMMA.64x128x16.F32.BF16 R24, R156, gdesc[UR4].tnspB, R24, gsb0 ;  /* 0x41e000049c187df0 */ /* 0x000fe20008001818 */
[----:B------:R-:W-:Y:S02]  /*16e50*/  R2UR UR6, R4 ;  /* 0x00000000040672ca */ /* 0x000fe400000e0000 */
[----:B------:R-:W-:Y:S02]  /*16e60*/  R2UR UR7, R5 ;  /* 0x00000000050772ca */ /* 0x000fe400000e0000 */
[----:B------:R-:W0:Y:S02]  /*16e70*/  SHFL.BFLY PT, R5, R0, 0x2, 0x1f ;  /* 0x0c401f0000057f89 */ /* 0x000e2400000e0000 */
[----:B0-----:R-:W-:Y:S01]  /*16e80*/  FADD.FTZ R4, R5, R0 ;  /* 0x0000000005047221 */ /* 0x001fe20000010000 */
[----:B------:R-:W-:Y:S01]  /*16e90*/  IMAD.MOV.U32 R0, RZ, RZ, -0x800000 ;  /* 0xff800000ff007424 */ /* 0x000fe200078e00ff */
[----:B------:R-:W0:Y:S04]  /*16ea0*/  SHFL.BFLY PT, R5, R2, 0x1, 0x1f ;  /* 0x0c201f0002057f89 */ /* 0x000e2800000e0000 */
[----:B------:R-:W1:Y:S01]  /*16eb0*/  SHFL.BFLY PT, R7, R4, 0x1, 0x1f ;  /* 0x0c201f0004077f89 */ /* 0x000e6200000e0000 */
[----:B0-----:R-:W-:Y:S01]  /*16ec0*/  FADD.FTZ R13, R2, R5 ;  /* 0x00000005020d7221 */ /* 0x001fe20000010000 */
[----:B-1----:R-:W-:-:S04]  /*16ed0*/  FADD.FTZ R14, R4, R7 ;  /* 0x00000007040e7221 */ /* 0x002fc80000010000 */
[----:B------:R-:W-:Y:S02]  /*16ee0*/  FSETP.NE.FTZ.AND P2, PT, R13, RZ, PT ;  /* 0x000000ff0d00720b */ /* 0x000fe40003f55000 */
[----:B------:R-:W-:Y:S02]  /*16ef0*/  CS2R R4, SRZ ;  /* 0x0000000000047805 */ /* 0x000fe4000001ff00 */
[----:B------:R-:W-:-:S09]  /*16f00*/  FSETP.NE.FTZ.AND P3, PT, R14, RZ, PT ;  /* 0x000000ff0e00720b */ /* 0x000fd20003f75000 */
[----:B------:R-:W0:Y:S01]  /*16f10*/  @P2 MUFU.LG2 R6, R13 ;  /* 0x0000000d00062308 */ /* 0x000e220000000c00 */
[----:B------:R-:W-:-:S03]  /*16f20*/  @P2 FMUL.FTZ R2, R10, 0.69314718246459960938 ;  /* 0x3f3172180a022820 */ /* 0x000fc60000410000 */
[----:B------:R-:W-:-:S04]  /*16f30*/  @P3 FMUL.FTZ R15, R10, 0.69314718246459960938 ;  /* 0x3f3172180a0f3820 */ /* 0x000fc80000410000 */
[----:B------:R-:W1:Y:S08]  /*16f40*/  @P3 MUFU.LG2 R8, R14 ;  /* 0x0000000e00083308 */ /* 0x000e700000000c00 */
[----:B------:R-:W2:Y:S01]  /*16f50*/  @P3 MUFU.RCP R4, R14 ;  /* 0x0000000e00043308 */ /* 0x000ea20000001000 */
[----:B0-----:R-:W-:-:S04]  /*16f60*/  @P2 FMUL.FTZ R7, R6, 0.69314718246459960938 ;  /* 0x3f31721806072820 */ /* 0x001fc80000410000 */
[----:B------:R-:W-:-:S03]  /*16f70*/  @P2 FFMA.FTZ R0, R2, R9, R7 ;  /* 0x0000000902002223 */ /* 0x000fc60000010007 */
[----:B------:R-:W0:Y:S01]  /*16f80*/  @P2 MUFU.RCP R5, R13 ;  /* 0x0000000d00052308 */ /* 0x000e220000001000 */
[----:B-1----:R-:W-:-:S04]  /*16f90*/  @P3 FMUL.FTZ R8, R8, 0.69314718246459960938 ;  /* 0x3f31721808083820 */ /* 0x002fc80000410000 */
[----:B------:R-:W-:Y:S01]  /*16fa0*/  @P3 FFMA.FTZ R3, R15, R11, R8 ;  /* 0x0000000b0f033223 */ /* 0x000fe20000010008 */
[----:B------:R-:W-:Y:S02]  /*16fb0*/  WARPGROUP.DEPBAR.LE gsb0, 0x0 ;  /* 0x00008000000079c5 */ /* 0x000fe40000010000 */
[----:B------:R-:W-:-:S06]  /*16fc0*/  WARPGROUP.ARRIVE ;  /* 0x00000000000079c5 */ /* 0x000fcc0000000000 */
[----:B------:R-:W-:Y:S03]  /*16fd0*/  HGMMA.64x128x16.F32.BF16 R24, R160, gdesc[UR4].tnspB, R24, gsb0 ;  /* 0x41e00004a0187df0 */ /* 0x000fe60008001818 */
[----:B------:R-:W-:Y:S02]  /*16fe0*/  WARPGROUP.DEPBAR.LE gsb0, 0x0 ;  /* 0x00008000000079c5 */ /* 0x000fe40000010000 */
[-C--:B--2---:R-:W-:Y:S01]  /*16ff0*/  FMUL.FTZ R95, R26, R4.reuse ;  /* 0x000000041a5f7220 */ /* 0x084fe20000410000 */
[-C--:B------:R-:W-:Y:S01]  /*17000*/  FMUL.FTZ R93, R30, R4.reuse ;  /* 0x000000041e5d7220 */ /* 0x080fe20000410000 */
[----:B------:R1:W-:Y:S01]  /*17010*/  @!P1 SYNCS.ARRIVE.TRANS64.RED.A1T0 RZ, [R12+URZ], RZ ;  /* 0x000000ff0cff99a7 */ /* 0x0003e2000810043f */
        /* <DEDUP_REMOVED lines=34> */
[----:B------:R-:W-:Y:S01]  /*17240*/  PLOP3.LUT P1, PT, PT, PT, PT, 0x8, 0x0 ;  /* 0x000000000000781c */ /* 0x000fe20003f2e170 */
        /* <DEDUP_REMOVED lines=27> */
[----:B-1----:R-:W-:-:S07]  /*17400*/  FMUL.FTZ R87, R87, R4 ;  /* 0x0000000457577220 */ /* 0x002fce0000410000 */
.L_x_559:
[----:B------:R-:W0:Y:S08]  /*17410*/  S2UR UR5, SR_CgaCtaId ;  /* 0x00000000000579c3 */ /* 0x000e300000008800 */
[----:B------:R-:W-:Y:S06]  /*17420*/  BAR.SYNC.DEFER_BLOCKING 0x5, 0x120 ;  /* 0x0144800000007b1d */ /* 0x000fec0000010000 */
[----:B------:R-:W-:Y:S01]  /*17430*/  UMOV UR4, 0x400 ;  /* 0x0000040000047882 */ /* 0x000fe20000000000 */
[----:B------:R-:W-:Y:S01]  /*17440*/  BSSY B0, `(.L_x_640) ;  /* 0x00001d6000007945 */ /* 0x000fe20003800000 */
[----:B0-----:R-:W-:-:S06]  /*17450*/  ULEA UR4, UR5, UR4, 0x18 ;  /* 0x0000000405047291 */ /* 0x001fcc000f8ec03f */
[----:B------:R-:W-:-:S05]  /*17460*/  IMAD.U32 R2, RZ, RZ, UR4 ;  /* 0x00000004ff027e24 */ /* 0x000fca000f8e00ff */
[----:B------:R0:W1:Y:S01]  /*17470*/  LDS.128 R148, [R2+0x348d0] ;  /* 0x0348d00002947984 */ /* 0x0000620000000c00 */
[----:B------:R-:W-:Y:S06]  /*17480*/  BAR.ARV 0x4, 0x120 ;  /* 0x0104800000007b1d */ /* 0x000fec0000002000 */
[----:B------:R-:W-:Y:S05]  /*17490*/  @P1 BRA `(.L_x_641) ;  /* 0x0000001000c41947 */ /* 0x000fea0003800000 */
[----:B------:R-:W2:Y:S01]  /*174a0*/  S2R R5, SR_SWINHI ;  /* 0x0000000000057919 */ /* 0x000ea20000002f00 */
[----:B------:R-:W-:Y:S01]  /*174b0*/  F2FP.BF16.F32.PACK_AB R10, R11, R10 ;  /* 0x0000000a0b0a723e */ /* 0x000fe200000010ff */
[----:B------:R-:W-:Y:S01]  /*174c0*/  ULDC.64 UR4, c[0x0][0xbd8] ;  /* 0x0002f60000047ab9 */ /* 0x000fe20000000a00 */
[----:B------:R-:W-:Y:S02]  /*174d0*/  F2FP.BF16.F32.PACK_AB R11, R26, R93 ;  /* 0x0000005d1a0b723e */ /* 0x000fe400000010ff */
[----:B------:R-:W-:Y:S02]  /*174e0*/  F2FP.BF16.F32.PACK_AB R31, R31, R70 ;  /* 0x000000461f1f723e */ /* 0x000fe400000010ff */
[----:B------:R-:W-:Y:S02]  /*174f0*/  F2FP.BF16.F32.PACK_AB R32, R73, R32 ;  /* 0x000000204920723e */ /* 0x000fe400000010ff */
[----:B------:R-:W-:Y:S02]  /*17500*/  F2FP.BF16.F32.PACK_AB R35, R35, R78 ;  /* 0x0000004e2323723e */ /* 0x000fe400000010ff */
[----:B------:R-:W-:-:S02]  /*17510*/  MOV R20, R2 ;  /* 0x0000000200147202 */ /* 0x000fc40000000f00 */
[----:B--2---:R-:W-:-:S03]  /*17520*/  MOV R21, R5 ;  /* 0x0000000500157202 */ /* 0x004fc60000000f00 */
[----:B------:R-:W-:-:S03]  /*17530*/  IMAD.WIDE R8, R222, 0x2, R20 ;  /* 0x00000002de087825 */ /* 0x000fc600078e0214 */
[C---:B------:R-:W-:Y:S02]  /*17540*/  LOP3.LUT R15, R8.reuse, 0x380, RZ, 0xc0, !PT ;  /* 0x00000380080f7812 */ /* 0x040fe400078ec0ff */
[C---:B------:R-:W-:Y:S02]  /*17550*/  IADD3 R71, P6, R8.reuse, 0x20, RZ ;  /* 0x0000002008477810 */ /* 0x040fe40007fde0ff */
[----:B------:R-:W-:Y:S02]  /*17560*/  SHF.R.U64 R15, R15, 0x3, RZ ;  /* 0x000000030f0f7819 */ /* 0x000fe400000012ff */
[C---:B------:R-:W-:Y:S01]  /*17570*/  IADD3 R79, P5, R8.reuse, 0x40, RZ ;  /* 0x00000040084f7810 */ /* 0x040fe20007fbe0ff */
[--C-:B------:R-:W-:Y:S01]  /*17580*/  IMAD.X R5, RZ, RZ, R9.reuse, P6 ;  /* 0x000000ffff057224 */ /* 0x100fe200030e0609 */
[C---:B------:R-:W-:Y:S02]  /*17590*/  IADD3 R97, P4, R8.reuse, 0x60, RZ ;  /* 0x0000006008617810 */ /* 0x040fe40007f9e0ff */
[C---:B------:R-:W-:Y:S01]  /*175a0*/  IADD3 R99, P3, R8.reuse, 0x4000, RZ ;  /* 0x0000400008637810 */ /* 0x040fe20007f7e0ff */
[--C-:B------:R-:W-:Y:S01]  /*175b0*/  IMAD.X R7, RZ, RZ, R9.reuse, P5 ;  /* 0x000000ffff077224 */ /* 0x100fe200028e0609 */
[C---:B------:R-:W-:Y:S01]  /*175c0*/  IADD3 R101, P2, R8.reuse, 0x4020, RZ ;  /* 0x0000402008657810 */ /* 0x040fe20007f5e0ff */
[----:B------:R-:W-:Y:S01]  /*175d0*/  IMAD.X R13, RZ, RZ, R9, P4 ;  /* 0x000000ffff0d7224 */ /* 0x000fe200020e0609 */
[----:B------:R-:W-:Y:S01]  /*175e0*/  BAR.SYNC.DEFER_BLOCKING 0x1, 0x100 ;  /* 0x0044000000007b1d */ /* 0x000fe20000010000 */
[----:B------:R-:W-:-:S02]  /*175f0*/  IADD3 R103, P1, R8, 0x4040, RZ ;  /* 0x0000404008677810 */ /* 0x000fc40007f3e0ff */
[----:B------:R-:W-:Y:S01]  /*17600*/  IADD3 R105, P0, R8, 0x4060, RZ ;  /* 0x0000406008697810 */ /* 0x000fe20007f1e0ff */
[--C-:B------:R-:W-:Y:S01]  /*17610*/  IMAD.X R25, RZ, RZ, R9.reuse, P2 ;  /* 0x000000ffff197224 */ /* 0x100fe200010e0609 */
[----:B------:R-:W-:Y:S01]  /*17620*/  LOP3.LUT R8, R15, R8, RZ, 0x3c, !PT ;  /* 0x000000080f087212 */ /* 0x000fe200078e3cff */
[--C-:B------:R-:W-:Y:S01]  /*17630*/  IMAD.X R15, RZ, RZ, R9.reuse, P3 ;  /* 0x000000ffff0f7224 */ /* 0x100fe200018e0609 */
[----:B------:R-:W-:Y:S01]  /*17640*/  LOP3.LUT R4, R71, 0x380, RZ, 0xc0, !PT ;  /* 0x0000038047047812 */ /* 0x000fe200078ec0ff */
[--C-:B------:R-:W-:Y:S01]  /*17650*/  IMAD.X R27, RZ, RZ, R9.reuse, P1 ;  /* 0x000000ffff1b7224 */ /* 0x100fe200008e0609 */
[----:B------:R-:W-:Y:S01]  /*17660*/  LOP3.LUT R6, R79, 0x380, RZ, 0xc0, !PT ;  /* 0x000003804f067812 */ /* 0x000fe200078ec0ff */
[----:B------:R-:W-:Y:S01]  /*17670*/  IMAD.X R29, RZ, RZ, R9, P0 ;  /* 0x000000ffff1d7224 */ /* 0x000fe200000e0609 */
[----:B------:R-:W-:Y:S02]  /*17680*/  MOV R92, R8 ;  /* 0x00000008005c7202 */ /* 0x000fe40000000f00 */
[----:B------:R-:W-:-:S02]  /*17690*/  F2FP.BF16.F32.PACK_AB R9, R28, R95 ;  /* 0x0000005f1c09723e */ /* 0x000fc400000010ff */
[----:B------:R-:W-:Y:S02]  /*176a0*/  LOP3.LUT R28, R103, 0x380, RZ, 0xc0, !PT ;  /* 0x00000380671c7812 */ /* 0x000fe400078ec0ff */
[----:B------:R-:W-:Y:S02]  /*176b0*/  LOP3.LUT R34, R105, 0x380, RZ, 0xc0, !PT ;  /* 0x0000038069227812 */ /* 0x000fe400078ec0ff */
[----:B------:R-:W-:Y:S02]  /*176c0*/  SHF.R.U64 R4, R4, 0x3, RZ ;  /* 0x0000000304047819 */ /* 0x000fe400000012ff */
[----:B------:R-:W-:Y:S02]  /*176d0*/  SHF.R.U64 R6, R6, 0x3, RZ ;  /* 0x0000000306067819 */ /* 0x000fe400000012ff */
[----:B------:R-:W-:Y:S02]  /*176e0*/  LOP3.LUT R12, R97, 0x380, RZ, 0xc0, !PT ;  /* 0x00000380610c7812 */ /* 0x000fe400078ec0ff */
[----:B------:R-:W-:-:S02]  /*176f0*/  LOP3.LUT R14, R99, 0x380, RZ, 0xc0, !PT ;  /* 0x00000380630e7812 */ /* 0x000fc400078ec0ff */
[----:B------:R-:W-:Y:S02]  /*17700*/  F2FP.BF16.F32.PACK_AB R8, R89, R24 ;  /* 0x000000185908723e */ /* 0x000fe400000010ff */
[----:B------:R-:W-:Y:S02]  /*17710*/  SHF.R.U64 R28, R28, 0x3, RZ ;  /* 0x000000031c1c7819 */ /* 0x000fe400000012ff */
[----:B------:R-:W-:Y:S01]  /*17720*/  LOP3.LUT R24, R101, 0x380, RZ, 0xc0, !PT ;  /* 0x0000038065187812 */ /* 0x000fe200078ec0ff */
[----:B------:R2:W-:Y:S01]  /*17730*/  STSM.16.M88.4 [R92], R8 ;  /* 0x000000085c007844 */ /* 0x0005e20000000200 */
[----:B------:R-:W-:Y:S02]  /*17740*/  SHF.R.U64 R34, R34, 0x3, RZ ;  /* 0x0000000322227819 */ /* 0x000fe400000012ff */
[----:B------:R-:W-:Y:S02]  /*17750*/  LOP3.LUT R4, R4, R71, RZ, 0x3c, !PT ;  /* 0x0000004704047212 */ /* 0x000fe400078e3cff */
[----:B------:R-:W-:-:S02]  /*17760*/  LOP3.LUT R6, R6, R79, RZ, 0x3c, !PT ;  /* 0x0000004f06067212 */ /* 0x000fc400078e3cff */
[----:B------:R-:W-:Y:S02]  /*17770*/  SHF.R.U64 R12, R12, 0x3, RZ ;  /* 0x000000030c0c7819 */ /* 0x000fe400000012ff */
[----:B------:R-:W-:Y:S02]  /*17780*/  SHF.R.U64 R14, R14, 0x3, RZ ;  /* 0x000000030e0e7819 */ /* 0x000fe400000012ff */
[----:B------:R-:W-:Y:S02]  /*17790*/  LOP3.LUT R26, R28, R103, RZ, 0x3c, !PT ;  /* 0x000000671c1a7212 */ /* 0x000fe400078e3cff */
[----:B------:R-:W-:Y:S02]  /*177a0*/  SHF.R.U64 R24, R24, 0x3, RZ ;  /* 0x0000000318187819 */ /* 0x000fe400000012ff */
[----:B------:R-:W-:Y:S02]  /*177b0*/  LOP3.LUT R28, R34, R105, RZ, 0x3c, !PT ;  /* 0x00000069221c7212 */ /* 0x000fe400078e3cff */
[----:B------:R-:W-:-:S02]  /*177c0*/  MOV R90, R4 ;  /* 0x00000004005a7202 */ /* 0x000fc40000000f00 */
[----:B------:R-:W-:Y:S02]  /*177d0*/  MOV R34, R6 ;  /* 0x0000000600227202 */ /* 0x000fe40000000f00 */
[----:B------:R-:W-:Y:S02]  /*177e0*/  F2FP.BF16.F32.PACK_AB R4, R33, R88 ;  /* 0x000000582104723e */ /* 0x000fe400000010ff */
[----:B------:R-:W-:Y:S02]  /*177f0*/  F2FP.BF16.F32.PACK_AB R5, R30, R91 ;  /* 0x0000005b1e05723e */ /* 0x000fe400000010ff */
[----:B------:R-:W-:Y:S02]  /*17800*/  F2FP.BF16.F32.PACK_AB R6, R37, R36 ;  /* 0x000000242506723e */ /* 0x000fe400000010ff */
[----:B------:R-:W-:Y:S02]  /*17810*/  F2FP.BF16.F32.PACK_AB R7, R39, R38 ;  /* 0x000000262707723e */ /* 0x000fe400000010ff */
[----:B------:R-:W-:-:S02]  /*17820*/  LOP3.LUT R12, R12, R97, RZ, 0x3c, !PT ;  /* 0x000000610c0c7212 */ /* 0x000fc400078e3cff */
[----:B------:R-:W-:Y:S01]  /*17830*/  LOP3.LUT R14, R14, R99, RZ, 0x3c, !PT ;  /* 0x000000630e0e7212 */ /* 0x000fe200078e3cff */
[----:B------:R-:W-:Y:S01]  /*17840*/  STSM.16.M88.4 [R90], R4 ;  /* 0x000000045a007844 */ /* 0x000fe20000000200 */
[----:B--2---:R-:W-:Y:S02]  /*17850*/  F2FP.BF16.F32.PACK_AB R8, R41, R40 ;  /* 0x000000282908723e */ /* 0x004fe400000010ff */
[----:B------:R-:W-:Y:S02]  /*17860*/  F2FP.BF16.F32.PACK_AB R9, R43, R42 ;  /* 0x0000002a2b09723e */ /* 0x000fe400000010ff */
[----:B------:R-:W-:Y:S02]  /*17870*/  F2FP.BF16.F32.PACK_AB R10, R45, R44 ;  /* 0x0000002c2d0a723e */ /* 0x000fe400000010ff */
[----:B------:R-:W-:Y:S02]  /*17880*/  F2FP.BF16.F32.PACK_AB R11, R47, R46 ;  /* 0x0000002e2f0b723e */ /* 0x000fe400000010ff */
[----:B------:R-:W-:-:S02]  /*17890*/  LOP3.LUT R24, R24, R101, RZ, 0x3c, !PT ;  /* 0x0000006518187212 */ /* 0x000fc400078e3cff */
[----:B------:R-:W-:Y:S01]  /*178a0*/  MOV R89, R12 ;  /* 0x0000000c00597202 */ /* 0x000fe20000000f00 */
[----:B------:R2:W-:Y:S01]  /*178b0*/  STSM.16.M88.4 [R34], R8 ;  /* 0x0000000822007844 */ /* 0x0005e20000000200 */
[----:B------:R-:W-:Y:S02]  /*178c0*/  MOV R79, R14 ;  /* 0x0000000e004f7202 */ /* 0x000fe40000000f00 */
[----:B------:R-:W-:Y:S02]  /*178d0*/  MOV R72, R24 ;  /* 0x0000001800487202 */ /* 0x000fe40000000f00 */
[----:B------:R-:W-:Y:S02]  /*178e0*/  MOV R71, R26 ;  /* 0x0000001a00477202 */ /* 0x000fe40000000f00 */
[----:B------:R-:W-:Y:S02]  /*178f0*/  F2FP.BF16.F32.PACK_AB R12, R49, R48 ;  /* 0x00000030310c723e */ /* 0x000fe400000010ff */
[----:B------:R-:W-:Y:S01]  /*17900*/  F2FP.BF16.F32.PACK_AB R13, R51, R50 ;  /* 0x00000032330d723e */ /* 0x000fe200000010ff */
[----:B------:R-:W-:Y:S01]  /*17910*/  IMAD.MOV.U32 R51, RZ, RZ, RZ ;  /* 0x000000ffff337224 */ /* 0x000fe200078e00ff */
[----:B------:R-:W-:-:S02]  /*17920*/  F2FP.BF16.F32.PACK_AB R14, R53, R52 ;  /* 0x00000034350e723e */ /* 0x000fc400000010ff */
[----:B------:R-:W-:Y:S02]  /*17930*/  F2FP.BF16.F32.PACK_AB R15, R55, R54 ;  /* 0x00000036370f723e */ /* 0x000fe400000010ff */
[----:B------:R-:W-:Y:S02]  /*17940*/  F2FP.BF16.F32.PACK_AB R24, R57, R56 ;  /* 0x000000383918723e */ /* 0x000fe400000010ff */
[----:B------:R-:W-:Y:S01]  /*17950*/  F2FP.BF16.F32.PACK_AB R25, R59, R58 ;  /* 0x0000003a3b19723e */ /* 0x000fe200000010ff */
[----:B------:R3:W-:Y:S01]  /*17960*/  STSM.16.M88.4 [R89], R12 ;  /* 0x0000000c59007844 */ /* 0x0007e20000000200 */
[----:B------:R-:W-:Y:S02]  /*17970*/  F2FP.BF16.F32.PACK_AB R26, R61, R60 ;  /* 0x0000003c3d1a723e */ /* 0x000fe400000010ff */
[----:B------:R-:W-:Y:S02]  /*17980*/  F2FP.BF16.F32.PACK_AB R27, R63, R62 ;  /* 0x0000003e3f1b723e */ /* 0x000fe400000010ff */
[----:B------:R-:W-:-:S02]  /*17990*/  MOV R36, R28 ;  /* 0x0000001c00247202 */ /* 0x000fc40000000f00 */
[----:B------:R-:W-:Y:S01]  /*179a0*/  ISETP.NE.U32.AND P0, PT, RZ, UR4, PT ;  /* 0x00000004ff007c0c */ /* 0x000fe2000bf05070 */
[----:B------:R-:W-:Y:S01]  /*179b0*/  STSM.16.M88.4 [R79], R24 ;  /* 0x000000184f007844 */ /* 0x000fe20000000200 */
[----:B--2---:R-:W-:Y:S02]  /*179c0*/  IADD3 R10, P1, R199, UR4, RZ ;  /* 0x00000004c70a7c10 */ /* 0x004fe4000ff3e0ff */
[----:B------:R-:W-:Y:S02]  /*179d0*/  F2FP.BF16.F32.PACK_AB R28, R65, R64 ;  /* 0x00000040411c723e */ /* 0x000fe400000010ff */
[----:B------:R-:W-:Y:S02]  /*179e0*/  F2FP.BF16.F32.PACK_AB R29, R67, R66 ;  /* 0x00000042431d723e */ /* 0x000fe400000010ff */
[----:B------:R-:W-:Y:S02]  /*179f0*/  F2FP.BF16.F32.PACK_AB R30, R69, R68 ;  /* 0x00000044451e723e */ /* 0x000fe400000010ff */
        /* <DEDUP_REMOVED lines=8> */
[----:B------:R-:W-:-:S02]  /*17a80*/  ISETP.NE.AND.EX P0, PT, RZ, UR5, PT, P0 ;  /* 0x00000005ff007c0c */ /* 0x000fc4000bf05300 */
[----:B------:R-:W-:Y:S01]  /*17a90*/  IADD3.X R11, R200, UR5, RZ, P1, !PT ;  /* 0x00000005c80b7c10 */ /* 0x000fe20008ffe4ff */
[----:B------:R-:W-:Y:S01]  /*17aa0*/  ULDC.64 UR4, c[0x0][0xbe0] ;  /* 0x0002f80000047ab9 */ /* 0x000fe20000000a00 */
[----:B------:R2:W-:Y:S01]  /*17ab0*/  STSM.16.M88.4 [R36], R4 ;  /* 0x0000000424007844 */ /* 0x0005e20000000200 */
[----:B------:R-:W-:Y:S01]  /*17ac0*/  BAR.SYNC.DEFER_BLOCKING 0x1, 0x100 ;  /* 0x0044000000007b1d */ /* 0x000fe20000010000 */
[----:B------:R-:W-:-:S04]  /*17ad0*/  ISETP.NE.U32.AND P1, PT, RZ, UR4, PT ;  /* 0x00000004ff007c0c */ /* 0x000fc8000bf25070 */
[----:B------:R-:W-:-:S13]  /*17ae0*/  ISETP.NE.AND.EX P1, PT, RZ, UR5, PT, P1 ;  /* 0x00000005ff007c0c */ /* 0x000fda000bf25310 */
[----:B------:R-:W-:Y:S01]  /*17af0*/  @P1 IADD3 R8, P2, R199, UR4, RZ ;  /* 0x00000004c7081c10 */ /* 0x000fe2000ff5e0ff */
[----:B------:R-:W-:Y:S02]  /*17b00*/  ULDC UR4, c[0x0][0xa88] ;  /* 0x0002a20000047ab9 */ /* 0x000fe40000000800 */
[----:B------:R-:W-:Y:S01]  /*17b10*/  IMAD.U32 R49, RZ, RZ, UR4 ;  /* 0x00000004ff317e24 */ /* 0x000fe2000f8e00ff */
[----:B------:R-:W-:Y:S01]  /*17b20*/  @P1 IADD3.X R9, R200, UR5, RZ, P2, !PT ;  /* 0x00000005c8091c10 */ /* 0x000fe200097fe4ff */
[----:B------:R4:W5:Y:S01]  /*17b30*/  @P0 LDG.E R51, desc[UR36][R10.64] ;  /* 0x000000240a330981 */ /* 0x000962000c1e1900 */
[----:B---3--:R-:W-:-:S03]  /*17b40*/  IMAD R13, R196, 0x40, R195 ;  /* 0x00000040c40d7824 */ /* 0x008fc600078e02c3 */
[----:B------:R4:W5:Y:S01]  /*17b50*/  @P1 LDG.E R49, desc[UR36][R8.64] ;  /* 0x0000002408311981 */ /* 0x000962000c1e1900 */
[----:B--2---:R-:W-:Y:S01]  /*17b60*/  IMAD.WIDE R4, R13, 0x2, R20 ;  /* 0x000000020d047825 */ /* 0x004fe200078e0214 */
[----:B------:R-:W-:Y:S06]  /*17b70*/  @P1 BRA `(.L_x_642) ;  /* 0x0000000000101947 */ /* 0x000fec0003800000 */
[----:B------:R-:W-:Y:S05]  /*17b80*/  @!P0 BRA `(.L_x_642) ;  /* 0x00000000000c8947 */ /* 0x000fea0003800000 */
[----:B------:R-:W2:Y:S04]  /*17b90*/  LDG.E R6, desc[UR36][R10.64] ;  /* 0x000000240a067981 */ /* 0x000ea8000c1e1900 */
[----:B-----5:R-:W2:Y:S02]  /*17ba0*/  LDG.E R49, desc[UR36][R10.64+0x4] ;  /* 0x000004240a317981 */ /* 0x020ea4000c1e1900 */
[----:B--2---:R-:W-:-:S07]  /*17bb0*/  IMAD.IADD R49, R49, 0x1, -R6 ;  /* 0x0000000131317824 */ /* 0x004fce00078e0a06 */
.L_x_642:
[----:B------:R-:W-:Y:S01]  /*17bc0*/  SHF.R.S32.HI R48, RZ, 0x1f, R198 ;  /* 0x0000001fff307819 */ /* 0x000fe200000114c6 */
[----:B------:R-:W-:Y:S01]  /*17bd0*/  ULDC.64 UR4, c[0x0][0xb70] ;  /* 0x0002dc0000047ab9 */ /* 0x000fe20000000a00 */
[----:B----4-:R-:W-:Y:S01]  /*17be0*/  IADD3 R9, P1, R4, 0x1000, RZ ;  /* 0x0000100004097810 */ /* 0x010fe20007f3e0ff */
[--C-:B-----5:R-:W-:Y:S01]  /*17bf0*/  IMAD.MOV.U32 R20, RZ, RZ, R51.reuse ;  /* 0x000000ffff147224 */ /* 0x120fe200078e0033 */
[----:B------:R-:W-:Y:S01]  /*17c00*/  SHF.R.S32.HI R21, RZ, 0x1f, R51 ;  /* 0x0000001fff157819 */ /* 0x000fe20000011433 */
[----:B------:R-:W-:Y:S01]  /*17c10*/  IMAD R7, R48, UR4, RZ ;  /* 0x0000000430077c24 */ /* 0x000fe2000f8e02ff */
[----:B------:R-:W-:Y:S02]  /*17c20*/  LOP3.LUT R8, R9, 0x380, RZ, 0xc0, !PT ;  /* 0x0000038009087812 */ /* 0x000fe400078ec0ff */
[----:B------:R-:W-:Y:S01]  /*17c30*/  SEL R205, R205, RZ, !P0 ;  /* 0x000000ffcdcd7207 */ /* 0x000fe20004000000 */
[----:B------:R-:W-:Y:S01]  /*17c40*/  IMAD R11, R198, UR5, R7 ;  /* 0x00000005c60b7c24 */ /* 0x000fe2000f8e0207 */
[----:B------:R-:W-:Y:S01]  /*17c50*/  SHF.R.U64 R8, R8, 0x3, RZ ;  /* 0x0000000308087819 */ /* 0x000fe200000012ff */
[----:B------:R-:W-:Y:S01]  /*17c60*/  IMAD.WIDE.U32 R6, R198, UR4, R20 ;  /* 0x00000004c6067c25 */ /* 0x000fe2000f8e0014 */
[----:B------:R-:W-:Y:S01]  /*17c70*/  SEL R201, R201, RZ, !P0 ;  /* 0x000000ffc9c97207 */ /* 0x000fe20004000000 */
[----:B------:R-:W-:Y:S01]  /*17c80*/  ULDC.64 UR4, c[0x0][0xb78] ;  /* 0x0002de0000047ab9 */ /* 0x000fe20000000a00 */
[----:B------:R-:W-:Y:S01]  /*17c90*/  LOP3.LUT R8, R8, R9, RZ, 0x3c, !PT ;  /* 0x0000000908087212 */ /* 0x000fe200078e3cff */
[----:B------:R-:W-:Y:S01]  /*17ca0*/  IMAD.IADD R7, R7, 0x1, R11 ;  /* 0x0000000107077824 */ /* 0x000fe200078e020b */
[----:B------:R-:W-:Y:S01]  /*17cb0*/  LEA R11, R204, R221, 0x7 ;  /* 0x000000ddcc0b7211 */ /* 0x000fe200078e38ff */
[----:B------:R-:W-:Y:S01]  /*17cc0*/  IMAD R9, R205, UR4, RZ ;  /* 0x00000004cd097c24 */ /* 0x000fe2000f8e02ff */
[C---:B------:R-:W-:Y:S01]  /*17cd0*/  IADD3 R13, P2, R4.reuse, 0x2000, RZ ;  /* 0x00002000040d7810 */ /* 0x040fe20007f5e0ff */
[----:B------:R-:W-:Y:S01]  /*17ce0*/  IMAD.WIDE.U32 R6, R201, UR4, R6 ;  /* 0x00000004c9067c25 */ /* 0x000fe2000f8e0006 */
[----:B------:R-:W-:-:S02]  /*17cf0*/  IADD3 R25, P6, R4, 0x3000, RZ ;  /* 0x0000300004197810 */ /* 0x000fc40007fde0ff */
[----:B------:R-:W-:Y:S01]  /*17d00*/  LOP3.LUT R12, R13, 0x380, RZ, 0xc0, !PT ;  /* 0x000003800d0c7812 */ /* 0x000fe200078ec0ff */
[----:B------:R-:W-:Y:S01]  /*17d10*/  IMAD R10, R201, UR5, R9 ;  /* 0x00000005c90a7c24 */ /* 0x000fe2000f8e0209 */
[----:B------:R-:W-:Y:S01]  /*17d20*/  SHF.R.S32.HI R9, RZ, 0x1f, R11 ;  /* 0x0000001fff097819 */ /* 0x000fe2000001140b */
[----:B------:R-:W-:Y:S01]  /*17d30*/  ULDC.64 UR4, c[0x0][0xb40] ;  /* 0x0002d00000047ab9 */ /* 0x000fe20000000a00 */
[----:B------:R-:W-:Y:S02]  /*17d40*/  IADD3 R6, P0, R11, R6, RZ ;  /* 0x000000060b067210 */ /* 0x000fe40007f1e0ff */
[----:B------:R-:W-:Y:S02]  /*17d50*/  SHF.R.U64 R12, R12, 0x3, RZ ;  /* 0x000000030c0c7819 */ /* 0x000fe400000012ff */
[----:B------:R-:W-:Y:S02]  /*17d60*/  IADD3.X R9, R9, R7, R10, P0, !PT ;  /* 0x0000000709097210 */ /* 0x000fe400007fe40a */
[----:B------:R-:W-:-:S02]  /*17d70*/  LEA R46, P0, R6, UR4, 0x2 ;  /* 0x00000004062e7c11 */ /* 0x000fc4000f8010ff */
[----:B------:R-:W-:Y:S01]  /*17d80*/  LOP3.LUT R12, R12, R13, RZ, 0x3c, !PT ;  /* 0x0000000d0c0c7212 */ /* 0x000fe200078e3cff */
[----:B------:R-:W-:Y:S01]  /*17d90*/  IMAD.X R13, RZ, RZ, R5, P2 ;  /* 0x000000ffff0d7224 */ /* 0x000fe200010e0605 */
[----:B------:R-:W-:Y:S01]  /*17da0*/  LEA.HI.X R47, R6, UR5, R9, 0x2, P0 ;  /* 0x00000005062f7c11 */ /* 0x000fe200080f1409 */
[----:B------:R-:W-:Y:S01]  /*17db0*/  VIADD R6, R11, 0x8 ;  /* 0x000000080b067836 */ /* 0x000fe20000000000 */
[----:B------:R-:W-:Y:S01]  /*17dc0*/  LOP3.LUT P0, RZ, R211, 0x3, RZ, 0xc0, !PT ;  /* 0x00000003d3ff7812 */ /* 0x000fe2000780c0ff */
[----:B------:R-:W-:Y:S01]  /*17dd0*/  IMAD.X R9, RZ, RZ, R5, P1 ;  /* 0x000000ffff097224 */ /* 0x000fe200008e0605 */
[C---:B------:R-:W-:Y:S01]  /*17de0*/  IADD3 R29, P5, R4.reuse, 0x4000, RZ ;  /* 0x00004000041d7810 */ /* 0x040fe20007fbe0ff */
[----:B------:R-:W-:Y:S01]  /*17df0*/  ULDC.64 UR4, c[0x0][0xaa0] ;  /* 0x0002a80000047ab9 */ /* 0x000fe20000000a00 */
[C---:B------:R-:W-:Y:S02]  /*17e00*/  IADD3 R33, P4, R4.reuse, 0x5000, RZ ;  /* 0x0000500004217810 */ /* 0x040fe40007f9e0ff */
[----:B------:R-:W-:-:S02]  /*17e10*/  IADD3 R37, P3, R4, 0x6000, RZ ;  /* 0x0000600004257810 */ /* 0x000fc40007f7e0ff */
[----:B------:R-:W-:Y:S02]  /*17e20*/  IADD3 R7, P2, R4, 0x7000, RZ ;  /* 0x0000700004077810 */ /* 0x000fe40007f5e0ff */
[----:B------:R-:W-:Y:S02]  /*17e30*/  ISETP.GE.OR P1, PT, R11, R49, P0 ;  /* 0x000000310b00720c */ /* 0x000fe40000726670 */
[----:B------:R-:W-:Y:S01]  /*17e40*/  LOP3.LUT R24, R25, 0x380, RZ, 0xc0, !PT ;  /* 0x0000038019187812 */ /* 0x000fe200078ec0ff */
[----:B------:R-:W-:Y:S01]  /*17e50*/  IMAD.X R41, RZ, RZ, R5, P2 ;  /* 0x000000ffff297224 */ /* 0x000fe200010e0605 */
[----:B------:R-:W-:Y:S02]  /*17e60*/  LOP3.LUT R28, R29, 0x380, RZ, 0xc0, !PT ;  /* 0x000003801d1c7812 */ /* 0x000fe400078ec0ff */
[----:B------:R-:W-:Y:S02]  /*17e70*/  LOP3.LUT R32, R33, 0x380, RZ, 0xc0, !PT ;  /* 0x0000038021207812 */ /* 0x000fe400078ec0ff */
[----:B------:R-:W-:-:S02]  /*17e80*/  LOP3.LUT R36, R37, 0x380, RZ, 0xc0, !PT ;  /* 0x0000038025247812 */ /* 0x000fc400078ec0ff */
[----:B------:R-:W-:Y:S02]  /*17e90*/  ISETP.GE.OR P0, PT, R6, R49, P0 ;  /* 0x000000310600720c */ /* 0x000fe40000706670 */
[----:B------:R-:W-:Y:S01]  /*17ea0*/  LOP3.LUT R11, R4, 0x380, RZ, 0xc0, !PT ;  /* 0x00000380040b7812 */ /* 0x000fe200078ec0ff */
[----:B------:R2:W-:Y:S01]  /*17eb0*/  @!P1 STG.E desc[UR36][R46.64], R0 ;  /* 0x000000002e009986 */ /* 0x0005e2000c101924 */
[----:B------:R-:W-:Y:S02]  /*17ec0*/  LOP3.LUT R6, R7, 0x380, RZ, 0xc0, !PT ;  /* 0x0000038007067812 */ /* 0x000fe400078ec0ff */
[----:B------:R-:W-:Y:S02]  /*17ed0*/  SHF.R.U64 R24, R24, 0x3, RZ ;  /* 0x0000000318187819 */ /* 0x000fe400000012ff */
[----:B------:R-:W-:Y:S02]  /*17ee0*/  SHF.R.U64 R28, R28, 0x3, RZ ;  /* 0x000000031c1c7819 */ /* 0x000fe400000012ff */
[----:B------:R-:W-:-:S02]  /*17ef0*/  SHF.R.U64 R32, R32, 0x3, RZ ;  /* 0x0000000320207819 */ /* 0x000fc400000012ff */
[----:B------:R-:W-:Y:S01]  /*17f00*/  SHF.R.U64 R36, R36, 0x3, RZ ;  /* 0x0000000324247819 */ /* 0x000fe200000012ff */
[----:B------:R3:W-:Y:S01]  /*17f10*/  @!P0 STG.E desc[UR36][R46.64+0x20], R3 ;  /* 0x000020032e008986 */ /* 0x0007e2000c101924 */
[----:B------:R-:W-:Y:S02]  /*17f20*/  SHF.R.U64 R11, R11, 0x3, RZ ;  /* 0x000000030b0b7819 */ /* 0x000fe400000012ff */
[----:B------:R-:W-:Y:S01]  /*17f30*/  SHF.R.U64 R6, R6, 0x3, RZ ;  /* 0x0000000306067819 */ /* 0x000fe200000012ff */
[----:B------:R-:W5:Y:S01]  /*17f40*/  LD.E.128 R12, desc[UR36][R12.64] ;  /* 0x000000240c0c7980 */ /* 0x000f62000c101d00 */
[----:B------:R-:W-:Y:S01]  /*17f50*/  LOP3.LUT R24, R24, R25, RZ, 0x3c, !PT ;  /* 0x0000001918187212 */ /* 0x000fe200078e3cff */
[--C-:B------:R-:W-:Y:S01]  /*17f60*/  IMAD.X R25, RZ, RZ, R5.reuse, P6 ;  /* 0x000000ffff197224 */ /* 0x100fe200030e0605 */
[----:B------:R-:W-:Y:S01]  /*17f70*/  LOP3.LUT R28, R28, R29, RZ, 0x3c, !PT ;  /* 0x0000001d1c1c7212 */ /* 0x000fe200078e3cff */
[--C-:B------:R-:W-:Y:S01]  /*17f80*/  IMAD.X R29, RZ, RZ, R5.reuse, P5 ;  /* 0x000000ffff1d7224 */ /* 0x100fe200028e0605 */
[----:B------:R-:W-:Y:S01]  /*17f90*/  LOP3.LUT R32, R32, R33, RZ, 0x3c, !PT ;  /* 0x0000002120207212 */ /* 0x000fe200078e3cff */
[--C-:B------:R-:W-:Y:S01]  /*17fa0*/  IMAD.X R33, RZ, RZ, R5.reuse, P4 ;  /* 0x000000ffff217224 */ /* 0x100fe200020e0605 */
[----:B------:R-:W-:Y:S01]  /*17fb0*/  LOP3.LUT R36, R36, R37, RZ, 0x3c, !PT ;  /* 0x0000002524247212 */ /* 0x000fe200078e3cff */
[----:B------:R-:W-:Y:S01]  /*17fc0*/  IMAD.X R37, RZ, RZ, R5, P3 ;  /* 0x000000ffff257224 */ /* 0x000fe200018e0605 */
[----:B------:R-:W-:Y:S01]  /*17fd0*/  LOP3.LUT R4, R11, R4, RZ, 0x3c, !PT ;  /* 0x000000040b047212 */ /* 0x000fe200078e3cff */
[----:B------:R-:W5:Y:S01]  /*17fe0*/  LD.E.128 R24, desc[UR36][R24.64] ;  /* 0x0000002418187980 */ /* 0x000f62000c101d00 */
[----:B------:R-:W-:-:S03]  /*17ff0*/  LOP3.LUT R40, R6, R7, RZ, 0x3c, !PT ;  /* 0x0000000706287212 */ /* 0x000fc600078e3cff */
[----:B------:R-:W5:Y:S01]  /*18000*/  LD.E.128 R8, desc[UR36][R8.64] ;  /* 0x0000002408087980 */ /* 0x000f62000c101d00 */
[----:B------:R-:W-:-:S03]  /*18010*/  SHF.R.S32.HI R45, RZ, 0x1f, R195 ;  /* 0x0000001fff2d7819 */ /* 0x000fc600000114c3 */
[----:B------:R-:W5:Y:S01]  /*18020*/  LD.E.128 R4, desc[UR36][R4.64] ;  /* 0x0000002404047980 */ /* 0x000f62000c101d00 */
[----:B------:R-:W-:-:S03]  /*18030*/  IMAD.MOV.U32 R44, RZ, RZ, R195 ;  /* 0x000000ffff2c7224 */ /* 0x000fc600078e00c3 */
[----:B------:R-:W5:Y:S04]  /*18040*/  LD.E.128 R28, desc[UR36][R28.64] ;  /* 0x000000241c1c7980 */ /* 0x000f68000c101d00 */
[----:B------:R-:W5:Y:S04]  /*18050*/  LD.E.128 R32, desc[UR36][R32.64] ;  /* 0x0000002420207980 */ /* 0x000f68000c101d00 */
[----:B------:R-:W5:Y:S04]  /*18060*/  LD.E.128 R36, desc[UR36][R36.64] ;  /* 0x0000002424247980 */ /* 0x000f68000c101d00 */
[----:B------:R-:W5:Y:S01]  /*18070*/  LD.E.128 R40, desc[UR36][R40.64] ;  /* 0x0000002428287980 */ /* 0x000f62000c101d00 */
[----:B--2---:R-:W-:Y:S01]  /*18080*/  IMAD R0, R21, UR4, RZ ;  /* 0x0000000415007c24 */ /* 0x004fe2000f8e02ff */
[----:B------:R-:W-:Y:S01]  /*18090*/  @!PT LDS RZ, [RZ] ;  /* 0x00000000fffff984 */ /* 0x000fe20000000800 */
[----:B------:R-:W-:Y:S01]  /*180a0*/  @!PT LDS RZ, [RZ] ;  /* 0x00000000fffff984 */ /* 0x000fe20000000800 */
[----:B------:R-:W-:Y:S01]  /*180b0*/  @!PT LDS RZ, [RZ] ;  /* 0x00000000fffff984 */ /* 0x000fe20000000800 */
[----:B------:R-:W-:Y:S01]  /*180c0*/  @!PT LDS RZ, [RZ] ;  /* 0x00000000fffff984 */ /* 0x000fe20000000800 */
[----:B------:R2:W-:Y:S06]  /*180d0*/  MEMBAR.ALL.CTA ;  /* 0x0000000000007992 */ /* 0x0005ec0000008000 */
[----:B--2---:R-:W2:Y:S01]  /*180e0*/  FENCE.VIEW.ASYNC.S ;  /* 0x00000000000073c6 */ /* 0x004ea20000000000 */
[----:B------:R-:W-:-:S04]  /*180f0*/  IMAD.WIDE.U32 R20, R51, UR4, R44 ;  /* 0x0000000433147c25 */ /* 0x000fc8000f8e002c */
[----:B------:R-:W-:Y:S01]  /*18100*/  IMAD R51, R51, UR5, R0 ;  /* 0x0000000533337c24 */ /* 0x000fe2000f8e0200 */
[----:B------:R-:W-:Y:S01]  /*18110*/  ULDC.64 UR4, c[0x0][0xae0] ;  /* 0x0002b80000047ab9 */ /* 0x000fe20000000a00 */
[----:B------:R-:W-:Y:S02]  /*18120*/  IMAD R49, R204, -0x80, R49 ;  /* 0xffffff80cc317824 */ /* 0x000fe400078e0231 */
[C---:B------:R-:W-:Y:S02]  /*18130*/  VIADD R0, R196.reuse, 0x20 ;  /* 0x00000020c4007836 */ /* 0x040fe40000000000 */
[----:B------:R-:W-:Y:S01]  /*18140*/  IMAD.IADD R21, R21, 0x1, R51 ;  /* 0x0000000115157824 */ /* 0x000fe200078e0233 */
[-C--:B------:R-:W-:Y:S01]  /*18150*/  ISETP.GE.AND P2, PT, R196, R49.reuse, PT ;  /* 0x00000031c400720c */ /* 0x080fe20003f46270 */
[----:B------:R-:W-:Y:S01]  /*18160*/  IMAD R45, R48, UR4, RZ ;  /* 0x00000004302d7c24 */ /* 0x000fe2000f8e02ff */
[----:B------:R-:W-:Y:S01]  /*18170*/  ISETP.GE.AND P4, PT, R0, R49, PT ;  /* 0x000000310000720c */ /* 0x000fe20003f86270 */
[----:B---3--:R-:W-:-:S02]  /*18180*/  VIADD R3, R196, 0x40 ;  /* 0x00000040c4037836 */ /* 0x008fc40000000000 */
[C---:B------:R-:W-:Y:S02]  /*18190*/  IMAD R45, R198.reuse, UR5, R45 ;  /* 0x00000005c62d7c24 */ /* 0x040fe4000f8e022d */
[----:B------:R-:W-:Y:S01]  /*181a0*/  IMAD.WIDE.U32 R20, R198, UR4, R20 ;  /* 0x00000004c6147c25 */ /* 0x000fe2000f8e0014 */
[----:B------:R-:W-:-:S03]  /*181b0*/  ULDC.64 UR4, c[0x0][0xae8] ;  /* 0x0002ba0000047ab9 */ /* 0x000fc60000000a00 */
[----:B------:R-:W-:Y:S01]  /*181c0*/  VIADD R0, R2, 0x34820 ;  /* 0x0003482002007836 */ /* 0x000fe20000000000 */
[-C--:B------:R-:W-:Y:S01]  /*181d0*/  ISETP.GE.AND P0, PT, R3, R49.reuse, PT ;  /* 0x000000310300720c */ /* 0x080fe20003f06270 */
[----:B------:R-:W-:Y:S02]  /*181e0*/  IMAD.IADD R21, R21, 0x1, R45 ;  /* 0x0000000115157824 */ /* 0x000fe400078e022d */
[----:B------:R-:W-:Y:S01]  /*181f0*/  IMAD R3, R205, UR4, RZ ;  /* 0x00000004cd037c24 */ /* 0x000fe2000f8e02ff */
[----:B------:R-:W-:Y:S01]  /*18200*/  PRMT R0, RZ, 0x654, R0 ;  /* 0x00000654ff007816 */ /* 0x000fe20000000000 */
[----:B------:R-:W-:Y:S01]  /*18210*/  VIADD R44, R196, 0x60 ;  /* 0x00000060c42c7836 */ /* 0x000fe20000000000 */
[----:B------:R-:W-:Y:S01]  /*18220*/  SHF.R.S32.HI R197, RZ, 0x1f, R196 ;  /* 0x0000001fffc57819 */ /* 0x000fe200000114c4 */
[C---:B------:R-:W-:Y:S01]  /*18230*/  IMAD R3, R201.reuse, UR5, R3 ;  /* 0x00000005c9037c24 */ /* 0x040fe2000f8e0203 */
[----:B--2---:R2:W-:Y:S01]  /*18240*/  SYNCS.ARRIVE.TRANS64.RED.A1T0 RZ, [R0+URZ], RZ ;  /* 0x000000ff00ff79a7 */ /* 0x0045e2000810043f */
[----:B------:R-:W-:Y:S01]  /*18250*/  IMAD.WIDE.U32 R46, R201, UR4, R20 ;  /* 0x00000004c92e7c25 */ /* 0x000fe2000f8e0014 */
[----:B------:R-:W-:Y:S01]  /*18260*/  BSSY B1, `(.L_x_643) ;  /* 0x0000015000017945 */ /* 0x000fe20003800000 */
[----:B------:R-:W-:-:S02]  /*18270*/  ISETP.GE.AND P1, PT, R44, R49, PT ;  /* 0x000000312c00720c */ /* 0x000fc40003f26270 */
[----:B------:R-:W-:-:S04]  /*18280*/  IMAD.WIDE R44, R204, 0x80, R196 ;  /* 0x00000080cc2c7825 */ /* 0x000fc800078e02c4 */
[----:B------:R-:W-:Y:S01]  /*18290*/  IMAD.IADD R51, R47, 0x1, R3 ;  /* 0x000000012f337824 */ /* 0x000fe200078e0203 */
[----:B--2---:R-:W-:Y:S06]  /*182a0*/  @P2 BRA `(.L_x_644) ;  /* 0x0000000000402947 */ /* 0x004fec0003800000 */
[----:B------:R-:W-:Y:S01]  /*182b0*/  MOV R21, R51 ;  /* 0x0000003300157202 */ /* 0x000fe20000000f00 */
[----:B------:R-:W-:Y:S01]  /*182c0*/  ULDC.64 UR4, c[0x0][0xad8] ;  /* 0x0002b60000047ab9 */ /* 0x000fe20000000a00 */
[----:B------:R-:W-:Y:S01]  /*182d0*/  IMAD.MOV.U32 R20, RZ, RZ, R46 ;  /* 0x000000ffff147224 */ /* 0x000fe200078e002e */
[----:B------:R-:W-:Y:S01]  /*182e0*/  ULDC.64 UR6, c[0x0][0xa80] ;  /* 0x0002a00000067ab9 */ /* 0x000fe20000000a00 */
[----:B------:R-:W-:Y:S02]  /*182f0*/  IMAD R3, R45, UR4, RZ ;  /* 0x000000042d037c24 */ /* 0x000fe4000f8e02ff */
[C---:B------:R-:W-:Y:S02]  /*18300*/  VIADD R0, R195.reuse, 0x40 ;  /* 0x00000040c3007836 */ /* 0x040fe40000000000 */
[C---:B------:R-:W-:Y:S01]  /*18310*/  IMAD.WIDE.U32 R20, R44.reuse, UR4, R20 ;  /* 0x000000042c147c25 */ /* 0x040fe2000f8e0014 */
[----:B------:R-:W-:Y:S02]  /*18320*/  ULDC UR4, c[0x0][0xa8c] ;  /* 0x0002a30000047ab9 */ /* 0x000fe40000000800 */
[----:B------:R-:W-:Y:S01]  /*18330*/  ISETP.GE.AND P2, PT, R195, UR4, PT ;  /* 0x00000004c3007c0c */ /* 0x000fe2000bf46270 */
[----:B------:R-:W-:Y:S01]  /*18340*/  IMAD R3, R44, UR5, R3 ;  /* 0x000000052c037c24 */ /* 0x000fe2000f8e0203 */
[----:B------:R-:W-:-:S02]  /*18350*/  ISETP.GE.AND P3, PT, R0, UR4, PT ;  /* 0x0000000400007c0c */ /* 0x000fc4000bf66270 */
[----:B------:R-:W-:Y:S01]  /*18360*/  LEA R48, P5, R20, UR6, 0x1 ;  /* 0x0000000614307c11 */ /* 0x000fe2000f8a08ff */
[----:B------:R-:W-:-:S05]  /*18370*/  IMAD.IADD R3, R21, 0x1, R3 ;  /* 0x0000000115037824 */ /* 0x000fca00078e0203 */
[----:B------:R-:W-:-:S05]  /*18380*/  LEA.HI.X R49, R20, UR7, R3, 0x1, P5 ;  /* 0x0000000714317c11 */ /* 0x000fca000a8f0c03 */
[----:B-----5:R2:W-:Y:S04]  /*18390*/  @!P2 STG.E.128 desc[UR36][R48.64], R4 ;  /* 0x000000043000a986 */ /* 0x0205e8000c101d24 */
[----:B------:R2:W-:Y:S02]  /*183a0*/  @!P3 STG.E.128 desc[UR36][R48.64+0x80], R28 ;  /* 0x0000801c3000b986 */ /* 0x0005e4000c101d24 */
.L_x_644:
[----:B------:R-:W-:Y:S05]  /*183b0*/  BSYNC B1 ;  /* 0x0000000000017941 */ /* 0x000fea0003800000 */
.L_x_643:
[----:B------:R-:W-:Y:S04]  /*183c0*/  BSSY B1, `(.L_x_645) ;  /* 0x0000014000017945 */ /* 0x000fe80003800000 */
[----:B------:R-:W-:Y:S05]  /*183d0*/  @P4 BRA `(.L_x_646) ;  /* 0x0000000000484947 */ /* 0x000fea0003800000 */
[----:B------:R-:W-:Y:S01]  /*183e0*/  IADD3 R3, P2, R44, 0x20, RZ ;  /* 0x000000202c037810 */ /* 0x000fe20007f5e0ff */
[----:B------:R-:W-:Y:S01]  /*183f0*/  ULDC.64 UR4, c[0x0][0xad8] ;  /* 0x0002b60000047ab9 */ /* 0x000fe20000000a00 */
[----:B--2--5:R-:W-:Y:S01]  /*18400*/  IMAD.MOV.U32 R4, RZ, RZ, R46 ;  /* 0x000000ffff047224 */ /* 0x024fe200078e002e */
[----:B------:R-:W-:Y:S01]  /*18410*/  ULDC.64 UR6, c[0x0][0xa80] ;  /* 0x0002a00000067ab9 */ /* 0x000fe20000000a00 */
[----:B------:R-:W-:Y:S02]  /*18420*/  IMAD.MOV.U32 R5, RZ, RZ, R51 ;  /* 0x000000ffff057224 */ /* 0x000fe400078e0033 */
[----:B------:R-:W-:Y:S02]  /*18430*/  IMAD.X R0, RZ, RZ, R45, P2 ;  /* 0x000000ffff007224 */ /* 0x000fe400010e062d */
[----:B------:R-:W-:Y:S02]  /*18440*/  VIADD R6, R195, 0x40 ;  /* 0x00000040c3067836 */ /* 0x000fe40000000000 */
[----:B------:R-:W-:-:S02]  /*18450*/  IMAD R0, R0, UR4, RZ ;  /* 0x0000000400007c24 */ /* 0x000fc4000f8e02ff */
[----:B------:R-:W-:Y:S01]  /*18460*/  IMAD.WIDE.U32 R4, R3, UR4, R4 ;  /* 0x0000000403047c25 */ /* 0x000fe2000f8e0004 */
[----:B------:R-:W-:Y:S02]  /*18470*/  ULDC UR4, c[0x0][0xa8c] ;  /* 0x0002a30000047ab9 */ /* 0x000fe40000000800 */
[----:B------:R-:W-:Y:S01]  /*18480*/  ISETP.GE.AND P3, PT, R195, UR4, PT ;  /* 0x00000004c3007c0c */ /* 0x000fe2000bf66270 */
[----:B------:R-:W-:Y:S01]  /*18490*/  IMAD R3, R3, UR5, R0 ;  /* 0x0000000503037c24 */ /* 0x000fe2000f8e0200 */
[----:B------:R-:W-:Y:S02]  /*184a0*/  ISETP.GE.AND P4, PT, R6, UR4, PT ;  /* 0x0000000406007c0c */ /* 0x000fe4000bf86270 */
[----:B------:R-:W-:Y:S01]  /*184b0*/  LEA R6, P2, R4, UR6, 0x1 ;  /* 0x0000000604067c11 */ /* 0x000fe2000f8408ff */
[----:B------:R-:W-:-:S05]  /*184c0*/  IMAD.IADD R3, R5, 0x1, R3 ;  /* 0x0000000105037824 */ /* 0x000fca00078e0203 */
[----:B------:R-:W-:-:S05]  /*184d0*/  LEA.HI.X R7, R4, UR7, R3, 0x1, P2 ;  /* 0x0000000704077c11 */ /* 0x000fca00090f0c03 */
[----:B------:R3:W-:Y:S04]  /*184e0*/  @!P3 STG.E.128 desc[UR36][R6.64], R8 ;  /* 0x000000080600b986 */ /* 0x0007e8000c101d24 */
[----:B------:R3:W-:Y:S02]  /*184f0*/  @!P4 STG.E.128 desc[UR36][R6.64+0x80], R32 ;  /* 0x000080200600c986 */ /* 0x0007e4000c101d24 */
.L_x_646:
[----:B------:R-:W-:Y:S05]  /*18500*/  BSYNC B1 ;  /* 0x0000000000017941 */ /* 0x000fea0003800000 */
.L_x_645:
        /* <DEDUP_REMOVED lines=8> */
[----:B---3--:R-:W-:Y:S02]  /*18590*/  VIADD R6, R195, 0x40 ;  /* 0x00000040c3067836 */ /* 0x008fe40000000000 */
        /* <DEDUP_REMOVED lines=11> */
.L_x_648:
[----:B------:R-:W-:Y:S05]  /*18650*/  BSYNC B1 ;  /* 0x0000000000017941 */ /* 0x000fea0003800000 */
.L_x_647:
[----:B------:R-:W-:Y:S05]  /*18660*/  @P1 BRA `(.L_x_649) ;  /* 0x0000000800cc1947 */ /* 0x000fea0003800000 */
[----:B------:R-:W-:Y:S01]  /*18670*/  IADD3 R3, P0, R44, 0x60, RZ ;  /* 0x000000602c037810 */ /* 0x000fe20007f1e0ff */
[----:B------:R-:W-:Y:S01]  /*18680*/  ULDC.64 UR6, c[0x0][0xad8] ;  /* 0x0002b60000067ab9 */ /* 0x000fe20000000a00 */
[----:B--2--5:R-:W-:Y:S01]  /*18690*/  IMAD.MOV.U32 R4, RZ, RZ, R46 ;  /* 0x000000ffff047224 */ /* 0x024fe200078e002e */
[----:B------:R-:W-:Y:S01]  /*186a0*/  ULDC UR4, c[0x0][0xa8c] ;  /* 0x0002a30000047ab9 */ /* 0x000fe20000000800 */
[----:B------:R-:W-:Y:S01]  /*186b0*/  IMAD.MOV.U32 R5, RZ, RZ, R51 ;  /* 0x000000ffff057224 */ /* 0x000fe200078e0033 */
[----:B------:R-:W-:Y:S01]  /*186c0*/  ISETP.GE.AND P1, PT, R195, UR4, PT ;  /* 0x00000004c3007c0c */ /* 0x000fe2000bf26270 */
[----:B------:R-:W-:Y:S02]  /*186d0*/  IMAD.X R44, RZ, RZ, R45, P0 ;  /* 0x000000ffff2c7224 */ /* 0x000fe400000e062d */
[----:B------:R-:W-:-:S04]  /*186e0*/  IMAD.WIDE.U32 R4, R3, UR6, R4 ;  /* 0x0000000603047c25 */ /* 0x000fc8000f8e0004 */
[----:B------:R-:W-:Y:S02]  /*186f0*/  IMAD R44, R44, UR6, RZ ;  /* 0x000000062c2c7c24 */ /* 0x000fe4000f8e02ff */
[----:B------:R-:W-:Y:S02]  /*18700*/  VIADD R0, R195, 0x40 ;  /* 0x00000040c3007836 */ /* 0x000fe40000000000 */
[----:B------:R-:W-:Y:S01]  /*18710*/  IMAD R3, R3, UR7, R44 ;  /* 0x0000000703037c24 */ /* 0x000fe2000f8e022c */
[----:B------:R-:W-:Y:S02]  /*18720*/  ULDC.64 UR6, c[0x0][0xa80] ;  /* 0x0002a00000067ab9 */ /* 0x000fe40000000a00 */
[----:B---34-:R-:W-:Y:S01]  /*18730*/  LEA R6, P0, R4, UR6, 0x1 ;  /* 0x0000000604067c11 */ /* 0x018fe2000f8008ff */
[----:B------:R-:W-:-:S05]  /*18740*/  IMAD.IADD R3, R5, 0x1, R3 ;  /* 0x0000000105037824 */ /* 0x000fca00078e0203 */
[----:B------:R-:W-:Y:S02]  /*18750*/  LEA.HI.X R7, R4, UR7, R3, 0x1, P0 ;  /* 0x0000000704077c11 */ /* 0x000fe400080f0c03 */
[----:B------:R-:W-:-:S03]  /*18760*/  ISETP.GE.AND P0, PT, R0, UR4, PT ;  /* 0x0000000400007c0c */ /* 0x000fc6000bf06270 */
[----:B------:R2:W-:Y:S10]  /*18770*/  @!P1 STG.E.128 desc[UR36][R6.64], R24 ;  /* 0x0000001806009986 */ /* 0x0005f4000c101d24 */
[----:B------:R-:W-:Y:S05]  /*18780*/  @P0 BRA `(.L_x_649) ;  /* 0x0000000800840947 */ /* 0x000fea0003800000 */
[----:B------:R3:W-:Y:S01]  /*18790*/  STG.E.128 desc[UR36][R6.64+0x80], R40 ;  /* 0x0000802806007986 */ /* 0x0007e2000c101d24 */
[----:B------:R-:W-:Y:S05]  /*187a0*/  BRA `(.L_x_649) ;  /* 0x00000008007c7947 */ /* 0x000fea0003800000 */
.L_x_641:
[----:B------:R-:W-:Y:S01]  /*187b0*/  ULDC.64 UR4, c[0x0][0xbd8] ;  /* 0x0002f60000047ab9 */ /* 0x000fe20000000a00 */
[----:B------:R-:W-:Y:S01]  /*187c0*/  IMAD.MOV.U32 R9, RZ, RZ, RZ ;  /* 0x000000ffff097224 */ /* 0x000fe200078e00ff */
[----:B------:R-:W-:Y:S02]  /*187d0*/  ISETP.NE.U32.AND P0, PT, RZ, UR4, PT ;  /* 0x00000004ff007c0c */ /* 0x000fe4000bf05070 */
[----:B------:R-:W-:Y:S02]  /*187e0*/  IADD3 R4, P1, R199, UR4, RZ ;  /* 0x00000004c7047c10 */ /* 0x000fe4000ff3e0ff */
[----:B------:R-:W-:Y:S02]  /*187f0*/  ISETP.NE.AND.EX P0, PT, RZ, UR5, PT, P0 ;  /* 0x00000005ff007c0c */ /* 0x000fe4000bf05300 */
[----:B------:R-:W-:Y:S01]  /*18800*/  IADD3.X R5, R200, UR5, RZ, P1, !PT ;  /* 0x00000005c8057c10 */ /* 0x000fe20008ffe4ff */
[----:B------:R-:W-:Y:S02]  /*18810*/  ULDC.64 UR4, c[0x0][0xbe0] ;  /* 0x0002f80000047ab9 */ /* 0x000fe40000000a00 */
[----:B------:R-:W-:-:S04]  /*18820*/  ISETP.NE.U32.AND P1, PT, RZ, UR4, PT ;  /* 0x00000004ff007c0c */ /* 0x000fc8000bf25070 */
[----:B------:R-:W-:-:S04]  /*18830*/  ISETP.NE.AND.EX P1, PT, RZ, UR5, PT, P1 ;  /* 0x00000005ff007c0c */ /* 0x000fc8000bf25310 */
[----:B------:R2:W5:Y:S09]  /*18840*/  @P0 LDG.E R9, desc[UR36][R4.64] ;  /* 0x0000002404090981 */ /* 0x000572000c1e1900 */
[----:B------:R-:W-:Y:S01]  /*18850*/  @P1 IADD3 R6, P2, R199, UR4, RZ ;  /* 0x00000004c7061c10 */ /* 0x000fe2000ff5e0ff */
[----:B------:R-:W-:-:S02]  /*18860*/  ULDC UR4, c[0x0][0xa88] ;  /* 0x0002a20000047ab9 */ /* 0x000fc40000000800 */
[----:B------:R-:W-:Y:S01]  /*18870*/  IMAD.U32 R3, RZ, RZ, UR4 ;  /* 0x00000004ff037e24 */ /* 0x000fe2000f8e00ff */
[----:B------:R-:W-:-:S05]  /*18880*/  @P1 IADD3.X R7, R200, UR5, RZ, P2, !PT ;  /* 0x00000005c8071c10 */ /* 0x000fca00097fe4ff */
[----:B------:R2:W5:Y:S01]  /*18890*/  @P1 LDG.E R3, desc[UR36][R6.64] ;  /* 0x0000002406031981 */ /* 0x000562000c1e1900 */
[----:B------:R-:W-:Y:S01]  /*188a0*/  ISETP.GE.AND P2, PT, R223, 0x80, PT ;  /* 0x00000080df00780c */ /* 0x000fe20003f46270 */
[----:B------:R-:W-:-:S12]  /*188b0*/  @P1 BRA `(.L_x_650) ;  /* 0x0000000000101947 */ /* 0x000fd80003800000 */
[----:B------:R-:W-:Y:S05]  /*188c0*/  @!P0 BRA `(.L_x_650) ;  /* 0x00000000000c8947 */ /* 0x000fea0003800000 */
[----:B------:R-:W3:Y:S04]  /*188d0*/  LDG.E R0, desc[UR36][R4.64] ;  /* 0x0000002404007981 */ /* 0x000ee8000c1e1900 */
[----:B-----5:R-:W3:Y:S02]  /*188e0*/  LDG.E R3, desc[UR36][R4.64+0x4] ;  /* 0x0000042404037981 */ /* 0x020ee4000c1e1900 */
[----:B---3--:R-:W-:-:S07]  /*188f0*/  IADD3 R3, -R0, R3, RZ ;  /* 0x0000000300037210 */ /* 0x008fce0007ffe1ff */
.L_x_650:
[----:B------:R-:W-:Y:S01]  /*18900*/  BSSY B1, `(.L_x_651) ;  /* 0x000001d000017945 */ /* 0x000fe20003800000 */
[----:B------:R-:W-:Y:S02]  /*18910*/  SHF.R.S32.HI R10, RZ, 0x1f, R198 ;  /* 0x0000001fff0a7819 */ /* 0x000fe400000114c6 */
[----:B------:R-:W-:Y:S02]  /*18920*/  SHF.R.S32.HI R12, RZ, 0x1f, R195 ;  /* 0x0000001fff0c7819 */ /* 0x000fe400000114c3 */
[----:B------:R-:W-:Y:S02]  /*18930*/  SEL R201, R201, RZ, !P0 ;  /* 0x000000ffc9c97207 */ /* 0x000fe40004000000 */
[----:B------:R-:W-:Y:S02]  /*18940*/  SEL R205, R205, RZ, !P0 ;  /* 0x000000ffcdcd7207 */ /* 0x000fe40004000000 */
[----:B-----5:R-:W-:Y:S01]  /*18950*/  SHF.R.S32.HI R8, RZ, 0x1f, R9 ;  /* 0x0000001fff087819 */ /* 0x020fe20000011409 */
[----:B------:R-:W-:Y:S06]  /*18960*/  @P2 BRA `(.L_x_652) ;  /* 0x0000000000582947 */ /* 0x000fec0003800000 */
[----:B--2---:R-:W2:Y:S02]  /*18970*/  S2R R5, SR_TID.X ;  /* 0x0000000000057919 */ /* 0x004ea40000002100 */
[----:B--2---:R-:W-:-:S04]  /*18980*/  IMAD R0, R204, 0x80, R5 ;  /* 0x00000080cc007824 */ /* 0x004fc800078e0205 */
[----:B------:R-:W-:-:S05]  /*18990*/  VIADD R0, R0, 0xffffff80 ;  /* 0xffffff8000007836 */ /* 0x000fca0000000000 */
[----:B------:R-:W-:-:S13]  /*189a0*/  ISETP.GE.AND P0, PT, R0, R3, PT ;  /* 0x000000030000720c */ /* 0x000fda0003f06270 */
[----:B------:R-:W-:Y:S05]  /*189b0*/  @P0 BRA `(.L_x_652) ;  /* 0x0000000000440947 */ /* 0x000fea0003800000 */
[----:B------:R-:W-:Y:S01]  /*189c0*/  IADD3 R4, P0, R0, R9, RZ ;  /* 0x0000000900047210 */ /* 0x000fe20007f1e0ff */
[----:B------:R-:W-:Y:S02]  /*189d0*/  ULDC.64 UR4, c[0x0][0xb70] ;  /* 0x0002dc0000047ab9 */ /* 0x000fe40000000a00 */
[----:B------:R-:W-:Y:S01]  /*189e0*/  IMAD R7, R10, UR4, RZ ;  /* 0x000000040a077c24 */ /* 0x000fe2000f8e02ff */
[----:B------:R-:W-:-:S03]  /*189f0*/  LEA.HI.X.SX32 R5, R0, R8, 0x1, P0 ;  /* 0x0000000800057211 */ /* 0x000fc600000f0eff */
[C---:B------:R-:W-:Y:S02]  /*18a00*/  IMAD R7, R198.reuse, UR5, R7 ;  /* 0x00000005c6077c24 */ /* 0x040fe4000f8e0207 */
[----:B------:R-:W-:Y:S01]  /*18a10*/  IMAD.WIDE.U32 R4, R198, UR4, R4 ;  /* 0x00000004c6047c25 */ /* 0x000fe2000f8e0004 */
[----:B------:R-:W-:-:S03]  /*18a20*/  ULDC.64 UR4, c[0x0][0xb78] ;  /* 0x0002de0000047ab9 */ /* 0x000fc60000000a00 */
[----:B------:R-:W-:Y:S02]  /*18a30*/  IMAD R0, R205, UR4, RZ ;  /* 0x00000004cd007c24 */ /* 0x000fe4000f8e02ff */
[----:B------:R-:W-:Y:S02]  /*18a40*/  IMAD.IADD R5, R5, 0x1, R7 ;  /* 0x0000000105057824 */ /* 0x000fe400078e0207 */
[C---:B------:R-:W-:Y:S02]  /*18a50*/  IMAD R7, R201.reuse, UR5, R0 ;  /* 0x00000005c9077c24 */ /* 0x040fe4000f8e0200 */
[----:B------:R-:W-:Y:S01]  /*18a60*/  IMAD.WIDE.U32 R4, R201, UR4, R4 ;  /* 0x00000004c9047c25 */ /* 0x000fe2000f8e0004 */
[----:B------:R-:W-:-:S03]  /*18a70*/  ULDC.64 UR4, c[0x0][0xb40] ;  /* 0x0002d00000047ab9 */ /* 0x000fc60000000a00 */
[----:B------:R-:W-:Y:S01]  /*18a80*/  IMAD.IADD R5, R5, 0x1, R7 ;  /* 0x0000000105057824 */ /* 0x000fe200078e0207 */
[----:B------:R-:W-:-:S04]  /*18a90*/  LEA R6, P0, R4, UR4, 0x2 ;  /* 0x0000000404067c11 */ /* 0x000fc8000f8010ff */
[----:B------:R-:W-:Y:S01]  /*18aa0*/  LEA.HI.X R7, R4, UR5, R5, 0x2, P0 ;  /* 0x0000000504077c11 */ /* 0x000fe200080f1405 */
[----:B------:R-:W-:-:S05]  /*18ab0*/  IMAD.MOV.U32 R5, RZ, RZ, -0x800000 ;  /* 0xff800000ff057424 */ /* 0x000fca00078e00ff */
[----:B------:R3:W-:Y:S03]  /*18ac0*/  STG.E desc[UR36][R6.64], R5 ;  /* 0x0000000506007986 */ /* 0x0007e6000c101924 */
.L_x_652:
[----:B------:R-:W-:Y:S05]  /*18ad0*/  BSYNC B1 ;  /* 0x0000000000017941 */ /* 0x000fea0003800000 */
.L_x_651:
[----:B------:R-:W-:Y:S01]  /*18ae0*/  ULDC.64 UR4, c[0x0][0xaa0] ;  /* 0x0002a80000047ab9 */ /* 0x000fe20000000a00 */
[----:B--2---:R-:W-:Y:S01]  /*18af0*/  IMAD.MOV.U32 R4, RZ, RZ, R195 ;  /* 0x000000ffff047224 */ /* 0x004fe200078e00c3 */
[----:B------:R-:W-:Y:S01]  /*18b00*/  BSSY B1, `(.L_x_653) ;  /* 0x000002c000017945 */ /* 0x000fe20003800000 */
[----:B---3--:R-:W-:Y:S02]  /*18b10*/  IMAD.MOV.U32 R5, RZ, RZ, R12 ;  /* 0x000000ffff057224 */ /* 0x008fe400078e000c */
[----:B------:R-:W-:Y:S02]  /*18b20*/  IMAD R0, R8, UR4, RZ ;  /* 0x0000000408007c24 */ /* 0x000fe4000f8e02ff */
[----:B------:R-:W-:-:S04]  /*18b30*/  IMAD.WIDE.U32 R4, R9, UR4, R4 ;  /* 0x0000000409047c25 */ /* 0x000fc8000f8e0004 */
[----:B------:R-:W-:Y:S01]  /*18b40*/  IMAD R9, R9, UR5, R0 ;  /* 0x0000000509097c24 */ /* 0x000fe2000f8e0200 */
[----:B------:R-:W-:Y:S01]  /*18b50*/  ULDC.64 UR4, c[0x0][0xae0] ;  /* 0x0002b80000047ab9 */ /* 0x000fe20000000a00 */
[----:B------:R-:W-:Y:S02]  /*18b60*/  VIADD R0, R196, 0x20 ;  /* 0x00000020c4007836 */ /* 0x000fe40000000000 */
[----:B------:R-:W-:Y:S02]  /*18b70*/  IMAD R3, R204, -0x80, R3 ;  /* 0xffffff80cc037824 */ /* 0x000fe400078e0203 */
[----:B------:R-:W-:Y:S01]  /*18b80*/  IMAD.IADD R5, R5, 0x1, R9 ;  /* 0x0000000105057824 */ /* 0x000fe200078e0209 */
[----:B------:R-:W-:Y:S01]  /*18b90*/  SHF.R.S32.HI R9, RZ, 0x1f, R196 ;  /* 0x0000001fff097819 */ /* 0x000fe200000114c4 */
[----:B------:R-:W-:Y:S01]  /*18ba0*/  IMAD R7, R10, UR4, RZ ;  /* 0x000000040a077c24 */ /* 0x000fe2000f8e02ff */
[-C--:B------:R-:W-:Y:S01]  /*18bb0*/  ISETP.GE.AND P3, PT, R0, R3.reuse, PT ;  /* 0x000000030000720c */ /* 0x080fe20003f66270 */
[C---:B------:R-:W-:Y:S01]  /*18bc0*/  VIADD R0, R196.reuse, 0x60 ;  /* 0x00000060c4007836 */ /* 0x040fe20000000000 */
[----:B------:R-:W-:Y:S01]  /*18bd0*/  ISETP.GE.AND P2, PT, R196, R3, PT ;  /* 0x00000003c400720c */ /* 0x000fe20003f46270 */
[----:B------:R-:W-:-:S02]  /*18be0*/  IMAD R7, R198, UR5, R7 ;  /* 0x00000005c6077c24 */ /* 0x000fc4000f8e0207 */
[----:B------:R-:W-:Y:S01]  /*18bf0*/  IMAD.WIDE.U32 R4, R198, UR4, R4 ;  /* 0x00000004c6047c25 */ /* 0x000fe2000f8e0004 */
[----:B------:R-:W-:Y:S01]  /*18c00*/  ULDC.64 UR4, c[0x0][0xae8] ;  /* 0x0002ba0000047ab9 */ /* 0x000fe20000000a00 */
[-C--:B------:R-:W-:Y:S02]  /*18c10*/  ISETP.GE.AND P0, PT, R0, R3.reuse, PT ;  /* 0x000000030000720c */ /* 0x080fe40003f06270 */
[----:B------:R-:W-:Y:S02]  /*18c20*/  VIADD R6, R196, 0x40 ;  /* 0x00000040c4067836 */ /* 0x000fe40000000000 */
[----:B------:R-:W-:Y:S02]  /*18c30*/  IMAD.IADD R5, R5, 0x1, R7 ;  /* 0x0000000105057824 */ /* 0x000fe400078e0207 */
[----:B------:R-:W-:Y:S01]  /*18c40*/  IMAD R0, R205, UR4, RZ ;  /* 0x00000004cd007c24 */ /* 0x000fe2000f8e02ff */
[----:B------:R-:W-:Y:S01]  /*18c50*/  ISETP.GE.AND P1, PT, R6, R3, PT ;  /* 0x000000030600720c */ /* 0x000fe20003f26270 */
[----:B------:R-:W-:-:S04]  /*18c60*/  IMAD.WIDE.U32 R6, R201, UR4, R4 ;  /* 0x00000004c9067c25 */ /* 0x000fc8000f8e0004 */
[----:B------:R-:W-:Y:S02]  /*18c70*/  IMAD R3, R201, UR5, R0 ;  /* 0x00000005c9037c24 */ /* 0x000fe4000f8e0200 */
[----:B------:R-:W-:Y:S02]  /*18c80*/  IMAD.MOV.U32 R8, RZ, RZ, R196 ;  /* 0x000000ffff087224 */ /* 0x000fe400078e00c4 */
[----:B------:R-:W-:Y:S02]  /*18c90*/  IMAD.IADD R11, R7, 0x1, R3 ;  /* 0x00000001070b7824 */ /* 0x000fe400078e0203 */
[----:B------:R-:W-:Y:S01]  /*18ca0*/  IMAD.WIDE R8, R204, 0x80, R8 ;  /* 0x00000080cc087825 */ /* 0x000fe200078e0208 */
[----:B------:R-:W-:Y:S06]  /*18cb0*/  @P2 BRA `(.L_x_654) ;  /* 0x0000000000402947 */ /* 0x000fec0003800000 */
[----:B------:R-:W-:Y:S01]  /*18cc0*/  ULDC.64 UR4, c[0x0][0xad8] ;  /* 0x0002b60000047ab9 */ /* 0x000fe20000000a00 */
[----:B------:R-:W-:Y:S01]  /*18cd0*/  IMAD.MOV.U32 R4, RZ, RZ, R6 ;  /* 0x000000ffff047224 */ /* 0x000fe200078e0006 */
[----:B------:R-:W-:Y:S01]  /*18ce0*/  ULDC.64 UR6, c[0x0][0xa80] ;  /* 0x0002a00000067ab9 */ /* 0x000fe20000000a00 */
[----:B------:R-:W-:Y:S02]  /*18cf0*/  IMAD.MOV.U32 R5, RZ, RZ, R11 ;  /* 0x000000ffff057224 */ /* 0x000fe400078e000b */
[----:B------:R-:W-:Y:S02]  /*18d00*/  IMAD R3, R9, UR4, RZ ;  /* 0x0000000409037c24 */ /* 0x000fe4000f8e02ff */
[----:B------:R-:W-:Y:S02]  /*18d10*/  VIADD R0, R195, 0x40 ;  /* 0x00000040c3007836 */ /* 0x000fe40000000000 */
[----:B------:R-:W-:Y:S01]  /*18d20*/  IMAD.WIDE.U32 R4, R8, UR4, R4 ;  /* 0x0000000408047c25 */ /* 0x000fe2000f8e0004 */
[----:B------:R-:W-:-:S02]  /*18d30*/  ULDC UR4, c[0x0][0xa8c] ;  /* 0x0002a30000047ab9 */ /* 0x000fc40000000800 */
[----:B------:R-:W-:Y:S01]  /*18d40*/  ISETP.GE.AND P4, PT, R195, UR4, PT ;  /* 0x00000004c3007c0c */ /* 0x000fe2000bf86270 */
[----:B------:R-:W-:Y:S01]  /*18d50*/  IMAD R3, R8, UR5, R3 ;  /* 0x0000000508037c24 */ /* 0x000fe2000f8e0203 */
[----:B------:R-:W-:Y:S02]  /*18d60*/  ISETP.GE.AND P5, PT, R0, UR4, PT ;  /* 0x0000000400007c0c */ /* 0x000fe4000bfa6270 */
[----:B------:R-:W-:Y:S01]  /*18d70*/  LEA R12, P2, R4, UR6, 0x1 ;  /* 0x00000006040c7c11 */ /* 0x000fe2000f8408ff */
[----:B------:R-:W-:-:S05]  /*18d80*/  IMAD.IADD R3, R5, 0x1, R3 ;  /* 0x0000000105037824 */ /* 0x000fca00078e0203 */
[----:B------:R-:W-:-:S05]  /*18d90*/  LEA.HI.X R13, R4, UR7, R3, 0x1, P2 ;  /* 0x00000007040d7c11 */ /* 0x000fca00090f0c03 */
[----:B------:R2:W-:Y:S04]  /*18da0*/  @!P4 STG.E.128 desc[UR36][R12.64], RZ ;  /* 0x000000ff0c00c986 */ /* 0x0005e8000c101d24 */
[----:B------:R2:W-:Y:S02]  /*18db0*/  @!P5 STG.E.128 desc[UR36][R12.64+0x80], RZ ;  /* 0x000080ff0c00d986 */ /* 0x0005e4000c101d24 */
.L_x_654:
[----:B------:R-:W-:Y:S05]  /*18dc0*/  BSYNC B1 ;  /* 0x0000000000017941 */ /* 0x000fea0003800000 */
.L_x_653:
[----:B------:R-:W-:Y:S04]  /*18dd0*/  BSSY B1, `(.L_x_655) ;  /* 0x0000014000017945 */ /* 0x000fe80003800000 */
[----:B------:R-:W-:Y:S05]  /*18de0*/  @P3 BRA `(.L_x_656) ;  /* 0x0000000000483947 */ /* 0x000fea0003800000 */
[----:B------:R-:W-:Y:S01]  /*18df0*/  IADD3 R3, P2, R8, 0x20, RZ ;  /* 0x0000002008037810 */ /* 0x000fe20007f5e0ff */
[----:B------:R-:W-:Y:S01]  /*18e00*/  ULDC.64 UR4, c[0x0][0xad8] ;  /* 0x0002b60000047ab9 */ /* 0x000fe20000000a00 */
[----:B------:R-:W-:Y:S01]  /*18e10*/  IMAD.MOV.U32 R4, RZ, RZ, R6 ;  /* 0x000000ffff047224 */ /* 0x000fe200078e0006 */
[----:B------:R-:W-:Y:S01]  /*18e20*/  ULDC.64 UR6, c[0x0][0xa80] ;  /* 0x0002a00000067ab9 */ /* 0x000fe20000000a00 */
[----:B------:R-:W-:Y:S01]  /*18e30*/  IADD3.X R0, RZ, R9, RZ, P2, !PT ;  /* 0x00000009ff007210 */ /* 0x000fe200017fe4ff */
[----:B------:R-:W-:Y:S02]  /*18e40*/  IMAD.MOV.U32 R5, RZ, RZ, R11 ;  /* 0x000000ffff057224 */ /* 0x000fe400078e000b */
[----:B------:R-:W-:Y:S02]  /*18e50*/  VIADD R10, R195, 0x40 ;  /* 0x00000040c30a7836 */ /* 0x000fe40000000000 */
[----:B------:R-:W-:Y:S02]  /*18e60*/  IMAD R0, R0, UR4, RZ ;  /* 0x0000000400007c24 */ /* 0x000fe4000f8e02ff */
[----:B------:R-:W-:Y:S01]  /*18e70*/  IMAD.WIDE.U32 R4, R3, UR4, R4 ;  /* 0x0000000403047c25 */ /* 0x000fe2000f8e0004 */
[----:B------:R-:W-:-:S02]  /*18e80*/  ULDC UR4, c[0x0][0xa8c] ;  /* 0x0002a30000047ab9 */ /* 0x000fc40000000800 */
[----:B------:R-:W-:Y:S01]  /*18e90*/  ISETP.GE.AND P3, PT, R195, UR4, PT ;  /* 0x00000004c3007c0c */ /* 0x000fe2000bf66270 */
[----:B------:R-:W-:Y:S01]  /*18ea0*/  IMAD R3, R3, UR5, R0 ;  /* 0x0000000503037c24 */ /* 0x000fe2000f8e0200 */
[----:B------:R-:W-:Y:S02]  /*18eb0*/  ISETP.GE.AND P4, PT, R10, UR4, PT ;  /* 0x000000040a007c0c */ /* 0x000fe4000bf86270 */
[----:B--2---:R-:W-:Y:S01]  /*18ec0*/  LEA R12, P2, R4, UR6, 0x1 ;  /* 0x00000006040c7c11 */ /* 0x004fe2000f8408ff */
[----:B------:R-:W-:-:S05]  /*18ed0*/  IMAD.IADD R3, R5, 0x1, R3 ;  /* 0x0000000105037824 */ /* 0x000fca00078e0203 */
[----:B------:R-:W-:-:S05]  /*18ee0*/  LEA.HI.X R13, R4, UR7, R3, 0x1, P2 ;  /* 0x00000007040d7c11 */ /* 0x000fca00090f0c03 */
[----:B------:R3:W-:Y:S04]  /*18ef0*/  @!P3 STG.E.128 desc[UR36][R12.64], RZ ;  /* 0x000000ff0c00b986 */ /* 0x0007e8000c101d24 */
[----:B------:R3:W-:Y:S02]  /*18f00*/  @!P4 STG.E.128 desc[UR36][R12.64+0x80], RZ ;  /* 0x000080ff0c00c986 */ /* 0x0007e4000c101d24 */
.L_x_656:
[----:B------:R-:W-:Y:S05]  /*18f10*/  BSYNC B1 ;  /* 0x0000000000017941 */ /* 0x000fea0003800000 */
.L_x_655:
[----:B------:R-:W-:Y:S04]  /*18f20*/  BSSY B1, `(.L_x_657) ;  /* 0x0000014000017945 */ /* 0x000fe80003800000 */
[----:B------:R-:W-:Y:S05]  /*18f30*/  @P1 BRA `(.L_x_658) ;  /* 0x0000000000481947 */ /* 0x000fea0003800000 */
[----:B------:R-:W-:Y:S01]  /*18f40*/  IADD3 R3, P1, R8, 0x40, RZ ;  /* 0x0000004008037810 */ /* 0x000fe20007f3e0ff */
[----:B------:R-:W-:Y:S01]  /*18f50*/  ULDC.64 UR4, c[0x0][0xad8] ;  /* 0x0002b60000047ab9 */ /* 0x000fe20000000a00 */
[----:B------:R-:W-:Y:S01]  /*18f60*/  IMAD.MOV.U32 R4, RZ, RZ, R6 ;  /* 0x000000ffff047224 */ /* 0x000fe200078e0006 */
        /* <DEDUP_REMOVED lines=10> */
[----:B--23--:R-:W-:Y:S01]  /*19010*/  LEA R12, P1, R4, UR6, 0x1 ;  /* 0x00000006040c7c11 */ /* 0x00cfe2000f8208ff */
[----:B------:R-:W-:-:S05]  /*19020*/  IMAD.IADD R3, R5, 0x1, R3 ;  /* 0x0000000105037824 */ /* 0x000fca00078e0203 */
[----:B------:R-:W-:-:S05]  /*19030*/  LEA.HI.X R13, R4, UR7, R3, 0x1, P1 ;  /* 0x00000007040d7c11 */ /* 0x000fca00088f0c03 */
[----:B------:R4:W-:Y:S04]  /*19040*/  @!P2 STG.E.128 desc[UR36][R12.64], RZ ;  /* 0x000000ff0c00a986 */ /* 0x0009e8000c101d24 */
[----:B------:R4:W-:Y:S02]  /*19050*/  @!P3 STG.E.128 desc[UR36][R12.64+0x80], RZ ;  /* 0x000080ff0c00b986 */ /* 0x0009e4000c101d24 */
.L_x_658:
[----:B------:R-:W-:Y:S05]  /*19060*/  BSYNC B1 ;  /* 0x0000000000017941 */ /* 0x000fea0003800000 */
.L_x_657:
        /* <DEDUP_REMOVED lines=19> */
.L_x_649:
[----:B------:R-:W-:Y:S05]  /*191a0*/  BSYNC B0 ;  /* 0x0000000000007941 */ /* 0x000fea0003800000 */
.L_x_640:
[----:B------:R-:W-:Y:S02]  /*191b0*/  ULDC UR4, c[0x0][0xc14] ;  /* 0x0003050000047ab9 */ /* 0x000fe40000000800 */
[----:B-1----:R-:W-:-:S13]  /*191c0*/  ISETP.GE.AND P0, PT, R151, UR4, PT ;  /* 0x0000000497007c0c */ /* 0x002fda000bf06270 */
[----:B------:R-:W-:Y:S05]  /*191d0*/  @!P0 BRA `(.L_x_659) ;  /* 0xfffffe7c00e88947 */ /* 0x000fea000383ffff */
[----:B------:R-:W-:Y:S05]  /*191e0*/  BRA `(.L_x_448) ;  /* 0x0000005800fc7947 */ /* 0x000fea0003800000 */
.L_x_446:
[----:B------:R-:W-:-:S08]  /*191f0*/  NOP ;  /* 0x0000000000007918 */ /* 0x000fd00000000000 */
[----:B0-----:R-:W0:-:S00]  /*19200*/  USETMAXREG.DEALLOC.CTAPOOL 0x18 ;  /* 0x00000018000079c8 */ /* 0x001e0000080e0500 */
[----:B0-----:R-:W-:-:S06]  /*19210*/  LOP3.LUT R0, R0, 0x3, RZ, 0xc0, !PT ;  /* 0x0000000300007812 */ /* 0x001fcc00078ec0ff */
[----:B------:R-:W0:Y:S02]  /*19220*/  SHFL.IDX PT, R0, R0, RZ, 0x1f ;  /* 0x00001fff00007589 */ /* 0x000e2400000e0000 */
[----:B0-----:R-:W-:-:S13]  /*19230*/  ISETP.NE.AND P0, PT, R0, RZ, PT ;  /* 0x000000ff0000720c */ /* 0x001fda0003f05270 */
[----:B------:R-:W-:Y:S05]  /*19240*/  @P0 BRA `(.L_x_448) ;  /* 0x0000005800e40947 */ /* 0x000fea0003800000 */
[----:B------:R-:W-:Y:S01]  /*19250*/  LOP3.LUT R8, R3, 0x1f, RZ, 0xc0, !PT ;  /* 0x0000001f03087812 */ /* 0x000fe200078ec0ff */
[----:B------:R-:W-:Y:S01]  /*19260*/  ULDC UR5, c[0x0][0xc14] ;  /* 0x0003050000057ab9 */ /* 0x000fe20000000800 */
[----:B------:R-:W-:Y:S01]  /*19270*/  LOP3.LUT R4, R4, 0xffffffdf, RZ, 0xc0, !PT ;  /* 0xffffffdf04047812 */ /* 0x000fe200078ec0ff */
[----:B------:R-:W-:Y:S01]  /*19280*/  IMAD.MOV.U32 R0, RZ, RZ, RZ ;  /* 0x000000ffff007224 */ /* 0x000fe200078e00ff */
[----:B------:R-:W-:Y:S01]  /*19290*/  ISETP.NE.AND P0, PT, R8, 0x1f, PT ;  /* 0x0000001f0800780c */ /* 0x000fe20003f05270 */
[----:B------:R-:W0:Y:S01]  /*192a0*/  S2UR UR6, SR_CTAID.X ;  /* 0x00000000000679c3 */ /* 0x000e220000002500 */
[----:B------:R-:W-:-:S11]  /*192b0*/  ULDC UR4, c[0x0][0xc10] ;  /* 0x0003040000047ab9 */ /* 0x000fd60000000800 */
[----:B------:R-:W-:Y:S02]  /*192c0*/  @P0 LOP3.LUT R4, R4, 0x20, RZ, 0xfc, !PT ;  /* 0x0000002004040812 */ /* 0x000fe400078efcff */
[----:B------:R-:W-:-:S13]  /*192d0*/  ISETP.GE.OR P0, PT, R8, UR5, !P0 ;  /* 0x0000000508007c0c */ /* 0x000fda000c706670 */
[----:B------:R-:W1:Y:S02]  /*192e0*/  @!P0 LDC.64 R2, c[0x0][0xc58] ;  /* 0x00031600ff028b82 */ /* 0x000e640000000a00 */
[----:B-1----:R-:W-:-:S05]  /*192f0*/  @!P0 IMAD.WIDE.U32 R2, R8, 0x4, R2 ;  /* 0x0000000408028825 */ /* 0x002fca00078e0002 */
[----:B------:R-:W2:Y:S01]  /*19300*/  @!P0 LDG.E R0, desc[UR36][R2.64] ;  /* 0x0000002402008981 */ /* 0x000ea2000c1e1900 */
[C---:B------:R-:W-:Y:S01]  /*19310*/  ISETP.NE.AND P1, PT, R8.reuse, RZ, PT ;  /* 0x000000ff0800720c */ /* 0x040fe20003f25270 */
[----:B------:R-:W-:Y:S01]  /*19320*/  IMAD.MOV.U32 R16, RZ, RZ, RZ ;  /* 0x000000ffff107224 */ /* 0x000fe200078e00ff */
[----:B------:R-:W-:Y:S01]  /*19330*/  ISETP.GE.U32.AND P0, PT, R8, 0x2, PT ;  /* 0x000000020800780c */ /* 0x000fe20003f06070 */
[----:B------:R-:W-:Y:S01]  /*19340*/  IMAD.MOV.U32 R19, RZ, RZ, RZ ;  /* 0x000000ffff137224 */ /* 0x000fe200078e00ff */
[----:B------:R-:W-:-:S09]  /*19350*/  LOP3.LUT R4, R4, 0xfffffffe, RZ, 0xc0, !PT ;  /* 0xfffffffe04047812 */ /* 0x000fd200078ec0ff */
[----:B------:R-:W-:-:S04]  /*19360*/  @P1 LOP3.LUT R4, R4, 0x1, RZ, 0xfc, !PT ;  /* 0x0000000104041812 */ /* 0x000fc800078efcff */
[----:B------:R-:W-:-:S04]  /*19370*/  LOP3.LUT R4, R4, 0xffffffef, RZ, 0xc0, !PT ;  /* 0xffffffef04047812 */ /* 0x000fc800078ec0ff */
[----:B------:R-:W-:-:S04]  /*19380*/  @P0 LOP3.LUT R4, R4, 0x10, RZ, 0xfc, !PT ;  /* 0x0000001004040812 */ /* 0x000fc800078efcff */
[----:B------:R-:W-:Y:S01]  /*19390*/  LOP3.LUT R4, R4, 0xfffffff7, RZ, 0xc0, !PT ;  /* 0xfffffff704047812 */ /* 0x000fe200078ec0ff */
[----:B--2---:R-:W1:Y:S02]  /*193a0*/  SHFL.UP PT, R5, R0, 0x1, RZ ;  /* 0x0420000000057989 */ /* 0x004e6400000e00ff */
[----:B-1----:R-:W-:-:S05]  /*193b0*/  SEL R5, R5, RZ, P1 ;  /* 0x000000ff05057207 */ /* 0x002fca0000800000 */
[----:B------:R-:W-:-:S05]  /*193c0*/  IMAD.IADD R5, R0, 0x1, R5 ;  /* 0x0000000100057824 */ /* 0x000fca00078e0205 */
        /* <DEDUP_REMOVED lines=14> */
[----:B------:R-:W-:Y:S02]  /*194b0*/  ISETP.GE.U32.AND P0, PT, R8, 0x10, PT ;  /* 0x000000100800780c */ /* 0x000fe40003f06070 */
[----:B------:R-:W-:-:S05]  /*194c0*/  IADD3 R3, R7, R2, RZ ;  /* 0x0000000207037210 */ /* 0x000fca0007ffe0ff */
[----:B------:R-:W1:Y:S06]  /*194d0*/  SHFL.UP PT, R2, R3, 0x10, RZ ;  /* 0x0600000003027989 */ /* 0x000e6c00000e00ff */
[----:B------:R-:W-:Y:S02]  /*194e0*/  @P0 LOP3.LUT R4, R4, 0x2, RZ, 0xfc, !PT ;  /* 0x0000000204040812 */ /* 0x000fe400078efcff */
[----:B-1----:R-:W-:-:S05]  /*194f0*/  SEL R2, R2, RZ, P0 ;  /* 0x000000ff02027207 */ /* 0x002fca0000000000 */
[----:B------:R-:W-:-:S05]  /*19500*/  IMAD.IADD R2, R3, 0x1, R2 ;  /* 0x0000000103027824 */ /* 0x000fca00078e0202 */
[----:B------:R-:W1:Y:S02]  /*19510*/  SHFL.IDX PT, R5, R2, 0x1f, 0x1f ;  /* 0x03e01f0002057f89 */ /* 0x000e6400000e0000 */
[----:B-1----:R-:W-:-:S04]  /*19520*/  IMAD R5, R5, UR4, RZ ;  /* 0x0000000405057c24 */ /* 0x002fc8000f8e02ff */
[----:B------:R-:W-:Y:S01]  /*19530*/  IMAD.MOV.U32 R6, RZ, RZ, R5 ;  /* 0x000000ffff067224 */ /* 0x000fe200078e0005 */
[----:B0-----:R-:W-:-:S13]  /*19540*/  ISETP.GT.AND P0, PT, R5, UR6, PT ;  /* 0x0000000605007c0c */ /* 0x001fda000bf04270 */
[----:B------:R-:W-:Y:S05]  /*19550*/  @P0 BRA `(.L_x_660) ;  /* 0x0000000000c00947 */ /* 0x000fea0003800000 */
[----:B------:R-:W-:Y:S01]  /*19560*/  IMAD.MOV.U32 R5, RZ, RZ, R6 ;  /* 0x000000ffff057224 */ /* 0x000fe200078e0006 */
[----:B------:R-:W-:Y:S01]  /*19570*/  ULDC UR5, c[0x0][0xc14] ;  /* 0x0003050000057ab9 */ /* 0x000fe20000000800 */
[----:B------:R-:W-:Y:S01]  /*19580*/  IMAD.MOV.U32 R19, RZ, RZ, RZ ;  /* 0x000000ffff137224 */ /* 0x000fe200078e00ff */
[----:B------:R-:W-:Y:S01]  /*19590*/  ULDC UR7, c[0x0][0xc14] ;  /* 0x0003050000077ab9 */ /* 0x000fe20000000800 */
[----:B------:R-:W-:-:S05]  /*195a0*/  ULDC UR4, c[0x0][0xc10] ;  /* 0x0003040000047ab9 */ /* 0x000fca0000000800 */
.L_x_664:
[----:B------:R-:W-:Y:S02]  /*195b0*/  VIADD R0, R19, 0x1f ;  /* 0x0000001f13007836 */ /* 0x000fe40000000000 */
[----:B------:R-:W-:-:S03]  /*195c0*/  IMAD.U32 R19, RZ, RZ, UR7 ;  /* 0x00000007ff137e24 */ /* 0x000fc6000f8e00ff */
[----:B------:R-:W-:-:S13]  /*195d0*/  ISETP.GE.AND P0, PT, R0, UR5, PT ;  /* 0x0000000500007c0c */ /* 0x000fda000bf06270 */
[----:B------:R-:W-:Y:S05]  /*195e0*/  @P0 BRA `(.L_x_661) ;  /* 0x0000000400400947 */ /* 0x000fea0003800000 */
[----:B------:R-:W0:Y:S01]  /*195f0*/  S2R R8, SR_TID.X ;  /* 0x0000000000087919 */ /* 0x000e220000002100 */
[----:B------:R-:W-:Y:S01]  /*19600*/  IMAD.MOV.U32 R19, RZ, RZ, R0 ;  /* 0x000000ffff137224 */ /* 0x000fe200078e0000 */
[----:B------:R-:W-:Y:S01]  /*19610*/  BSSY B0, `(.L_x_662) ;  /* 0x000000a000007945 */ /* 0x000fe20003800000 */
[----:B------:R-:W-:Y:S01]  /*19620*/  IMAD.MOV.U32 R0, RZ, RZ, RZ ;  /* 0x000000ffff007224 */ /* 0x000fe200078e00ff */
[----:B0-----:R-:W-:-:S04]  /*19630*/  LOP3.LUT R8, R8, 0x1f, RZ, 0xc0, !PT ;  /* 0x0000001f08087812 */ /* 0x001fc800078ec0ff */
[C---:B------:R-:W-:Y:S01]  /*19640*/  ISETP.NE.AND P1, PT, R8.reuse, 0x1f, PT ;  /* 0x0000001f0800780c */ /* 0x040fe20003f25270 */
[----:B------:R-:W-:-:S05]  /*19650*/  IMAD.IADD R7, R8, 0x1, R19 ;  /* 0x0000000108077824 */ /* 0x000fca00078e0213 */
[----:B------:R-:W-:-:S13]  /*19660*/  ISETP.GE.OR P0, PT, R7, UR5, !P1 ;  /* 0x0000000507007c0c */ /* 0x000fda000cf06670 */
[----:B------:R-:W-:Y:S05]  /*19670*/  @P0 BRA `(.L_x_663) ;  /* 0x00000000000c0947 */ /* 0x000fea0003800000 */
[----:B------:R-:W0:Y:S02]  /*19680*/  LDC.64 R2, c[0x0][0xc58] ;  /* 0x00031600ff027b82 */ /* 0x000e240000000a00 */
[----:B0-----:R-:W-:-:S05]  /*19690*/  IMAD.WIDE R2, R7, 0x4, R2 ;  /* 0x0000000407027825 */ /* 0x001fca00078e0202 */
[----:B------:R0:W5:Y:S02]  /*196a0*/  LDG.E R0, desc[UR36][R2.64] ;  /* 0x0000002402007981 */ /* 0x000164000c1e1900 */
.L_x_663:
[----:B------:R-:W-:Y:S05]  /*196b0*/  BSYNC B0 ;  /* 0x0000000000007941 */ /* 0x000fea0003800000 */
.L_x_662:
        /* <DEDUP_REMOVED lines=25> */
[----:B------:R-:W-:-:S07]  /*19850*/  IMAD.MOV.U32 R2, RZ, RZ, R9 ;  /* 0x000000ffff027224 */ /* 0x000fce00078e0009 */
.L_x_660:
[----:B------:R-:W-:-:S05]  /*19860*/  IADD3 R7, -R6, R5, RZ ;  /* 0x0000000506077210 */ /* 0x000fca0007ffe1ff */
        /* <DEDUP_REMOVED lines=15> */
.L_x_665:
        /* <DEDUP_REMOVED lines=25> */
.L_x_661:
[----:B------:R-:W-:Y:S02]  /*19af0*/  IMAD.MOV.U32 R17, RZ, RZ, RZ ;  /* 0x000000ffff117224 */ /* 0x000fe400078e00ff */
[----:B------:R-:W-:Y:S02]  /*19b00*/  IMAD.U32 R16, RZ, RZ, UR6 ;  /* 0x00000006ff107e24 */ /* 0x000fe4000f8e00ff */
[----:B------:R-:W-:-:S07]  /*19b10*/  IMAD.MOV.U32 R18, RZ, RZ, RZ ;  /* 0x000000ffff127224 */ /* 0x000fce00078e00ff */
.L_x_666:
        /* <DEDUP_REMOVED lines=16> */
[----:B------:R-:W-:Y:S01]  /*19c20*/  ULDC.64 UR38, c[0x0][0x198] ;  /* 0x0000660000267ab9 */ /* 0x000fe20000000a00 */
[----:B------:R-:W-:Y:S02]  /*19c30*/  ULDC UR40, c[0x0][0xc] ;  /* 0x0000030000287ab9 */ /* 0x000fe40000000800 */
[----:B------:R0:W-:Y:S04]  /*19c40*/  STL [R1+0xc], R0 ;  /* 0x00000c0001007387 */ /* 0x0001e80000100800 */
[----:B------:R0:W-:Y:S04]  /*19c50*/  STL [R1+0x4], RZ ;  /* 0x000004ff01007387 */ /* 0x0001e80000100800 */
[----:B------:R0:W-:Y:S04]  /*19c60*/  STL [R1+0x14], R0 ;  /* 0x0000140001007387 */ /* 0x0001e80000100800 */
[----:B------:R0:W-:Y:S02]  /*19c70*/  STL [R1+0x30], RZ ;  /* 0x000030ff01007387 */ /* 0x0001e40000100800 */
.L_x_751:
[----:B-12---:R-:W1:Y:S02]  /*19c80*/  LDC.64 R2, c[0x0][0xc60] ;  /* 0x00031800ff027b82 */ /* 0x006e640000000a00 */
[----:B-1----:R-:W-:-:S05]  /*19c90*/  IMAD.WIDE R2, R19, 0x4, R2 ;  /* 0x0000000413027825 */ /* 0x002fca00078e0202 */
[----:B------:R-:W2:Y:S01]  /*19ca0*/  LDG.E R11, desc[UR36][R2.64] ;  /* 0x00000024020b7981 */ /* 0x000ea2000c1e1900 */
[----:B------:R-:W-:Y:S05]  /*19cb0*/  YIELD ;  /* 0x0000000000007946 */ /* 0x000fea0003800000 */
[----:B------:R-:W-:Y:S01]  /*19cc0*/  ULDC.64 UR4, c[0x0][0xa28] ;  /* 0x00028a0000047ab9 */ /* 0x000fe20000000a00 */
[----:B0-----:R-:W-:Y:S01]  /*19cd0*/  IMAD.MOV.U32 R0, RZ, RZ, RZ ;  /* 0x000000ffff007224 */ /* 0x001fe200078e00ff */
[----:B------:R-:W-:Y:S01]  /*19ce0*/  ISETP.NE.U32.AND P0, PT, RZ, UR4, PT ;  /* 0x00000004ff007c0c */ /* 0x000fe2000bf05070 */
[----:B------:R-:W-:-:S03]  /*19cf0*/  ULDC.64 UR6, c[0x0][0xa10] ;  /* 0x0002840000067ab9 */ /* 0x000fc60000000a00 */
[----:B------:R-:W-:Y:S02]  /*19d00*/  ISETP.NE.AND.EX P0, PT, RZ, UR5, PT, P0 ;  /* 0x00000005ff007c0c */ /* 0x000fe4000bf05300 */
[----:B------:R-:W-:Y:S02]  /*19d10*/  MOV R5, RZ ;  /* 0x000000ff00057202 */ /* 0x000fe40000000f00 */
[----:B--2---:R-:W-:Y:S01]  /*19d20*/  SHF.R.S32.HI R4, RZ, 0x1f, R11 ;  /* 0x0000001fff047819 */ /* 0x004fe2000001140b */
[----:B------:R-:W-:Y:S08]  /*19d30*/  STL [R1+0x20], R11 ;  /* 0x0000200b01007387 */ /* 0x000ff00000100800 */
        /* <DEDUP_REMOVED lines=10> */
[----:B------:R-:W-:Y:S01]  /*19de0*/  ISETP.NE.U32.AND P1, PT, RZ, UR4, PT ;  /* 0x00000004ff007c0c */ /* 0x000fe2000bf25070 */
[----:B------:R-:W-:Y:S01]  /*19df0*/  IMAD.MOV.U32 R10, RZ, RZ, RZ ;  /* 0x000000ffff0a7224 */ /* 0x000fe200078e00ff */
[C---:B------:R-:W-:Y:S02]  /*19e00*/  SHF.L.U64.HI R4, R11.reuse, 0x2, R4 ;  /* 0x000000020b047819 */ /* 0x040fe40000010204 */
[----:B------:R-:W-:Y:S01]  /*19e10*/  ISETP.NE.AND.EX P1, PT, RZ, UR5, PT, P1 ;  /* 0x00000005ff007c0c */ /* 0x000fe2000bf25310 */
[----:B--2---:R0:W-:Y:S02]  /*19e20*/  STL [R1+0x38], R5 ;  /* 0x0000380501007387 */ /* 0x0041e40000100800 */
[----:B0-----:R-:W-:-:S10]  /*19e30*/  IMAD.SHL.U32 R5, R11, 0x4, RZ ;  /* 0x000000040b057824 */ /* 0x001fd400078e00ff */
[C---:B------:R-:W-:Y:S01]  /*19e40*/  @P1 IADD3 R8, P0, R5.reuse, UR4, RZ ;  /* 0x0000000405081c10 */ /* 0x040fe2000ff1e0ff */
[----:B------:R0:W-:Y:S03]  /*19e50*/  STL [R1+0x28], R5 ;  /* 0x0000280501007387 */ /* 0x0001e60000100800 */
[C---:B------:R-:W-:Y:S01]  /*19e60*/  @P1 IADD3.X R9, R4.reuse, UR5, RZ, P0, !PT ;  /* 0x0000000504091c10 */ /* 0x040fe200087fe4ff */
[----:B------:R-:W-:Y:S01]  /*19e70*/  ULDC.64 UR4, c[0x0][0xa08] ;  /* 0x0002820000047ab9 */ /* 0x000fe20000000a00 */
[----:B------:R1:W-:Y:S01]  /*19e80*/  STL [R1+0x2c], R4 ;  /* 0x00002c0401007387 */ /* 0x0003e20000100800 */
[----:B------:R-:W-:Y:S02]  /*19e90*/  IADD3 R2, P0, R5, UR4, RZ ;  /* 0x0000000405027c10 */ /* 0x000fe4000ff1e0ff */
[----:B------:R-:W-:Y:S02]  /*19ea0*/  ISETP.NE.U32.AND P2, PT, RZ, UR4, PT ;  /* 0x00000004ff007c0c */ /* 0x000fe4000bf45070 */
[----:B------:R-:W-:-:S02]  /*19eb0*/  IADD3.X R3, R4, UR5, RZ, P0, !PT ;  /* 0x0000000504037c10 */ /* 0x000fc400087fe4ff */
[----:B------:R-:W-:Y:S01]  /*19ec0*/  ISETP.NE.AND.EX P2, PT, RZ, UR5, PT, P2 ;  /* 0x00000005ff007c0c */ /* 0x000fe2000bf45320 */
[----:B------:R-:W-:Y:S01]  /*19ed0*/  ULDC.64 UR4, c[0x0][0x3f8] ;  /* 0x0000fe0000047ab9 */ /* 0x000fe20000000a00 */
[----:B------:R-:W-:Y:S01]  /*19ee0*/  IADD3 R6, P0, R5, UR6, RZ ;  /* 0x0000000605067c10 */ /* 0x000fe2000ff1e0ff */
[----:B------:R-:W-:-:S03]  /*19ef0*/  UISETP.NE.U32.AND UP0, UPT, UR4, URZ, UPT ;  /* 0x0000003f0400728c */ /* 0x000fc6000bf05070 */
[----:B------:R-:W-:Y:S01]  /*19f00*/  ULDC UR4, c[0x0][0x404] ;  /* 0x0001010000047ab9 */ /* 0x000fe20000000800 */
[----:B------:R-:W-:Y:S01]  /*19f10*/  UISETP.NE.AND.EX UP0, UPT, UR5, URZ, UPT, UP0 ;  /* 0x0000003f0500728c */ /* 0x000fe2000bf05300 */
[----:B------:R-:W-:Y:S02]  /*19f20*/  IADD3.X R7, R4, UR7, RZ, P0, !PT ;  /* 0x0000000704077c10 */ /* 0x000fe400087fe4ff */
[----:B------:R-:W-:Y:S01]  /*19f30*/  ULDC UR5, c[0x0][0x2e0] ;  /* 0x0000b80000057ab9 */ /* 0x000fe20000000800 */
[----:B------:R-:W-:Y:S02]  /*19f40*/  USEL UR4, UR4, 0x1, UP0 ;  /* 0x0000000104047887 */ /* 0x000fe40008000000 */
[----:B------:R2:W5:Y:S02]  /*19f50*/  @P2 LDG.E R10, desc[UR36][R2.64] ;  /* 0x00000024020a2981 */ /* 0x000564000c1e1900 */
[----:B------:R-:W-:-:S06]  /*19f60*/  UIMAD UR4, UR4, UR5, URZ ;  /* 0x00000005040472a4 */ /* 0x000fcc000f8e023f */
[----:B0-----:R-:W-:-:S06]  /*19f70*/  IMAD.U32 R5, RZ, RZ, UR4 ;  /* 0x00000004ff057e24 */ /* 0x001fcc000f8e00ff */
[----:B------:R2:W5:Y:S01]  /*19f80*/  @P1 LDG.E R5, desc[UR36][R8.64] ;  /* 0x0000002408051981 */ /* 0x000562000c1e1900 */
[----:B------:R-:W-:Y:S01]  /*19f90*/  ISETP.NE.U32.AND P0, PT, RZ, UR6, PT ;  /* 0x00000006ff007c0c */ /* 0x000fe2000bf05070 */
[----:B------:R-:W-:Y:S02]  /*19fa0*/  ULDC UR4, c[0x0][0x338] ;  /* 0x0000ce0000047ab9 */ /* 0x000fe40000000800 */
[----:B-1----:R-:W-:Y:S01]  /*19fb0*/  IMAD.U32 R4, RZ, RZ, UR4 ;  /* 0x00000004ff047e24 */ /* 0x002fe2000f8e00ff */
[----:B------:R-:W-:Y:S01]  /*19fc0*/  ISETP.NE.AND.EX P0, PT, RZ, UR7, PT, P0 ;  /* 0x00000007ff007c0c */ /* 0x000fe2000bf05300 */
[----:B------:R-:W-:-:S12]  /*19fd0*/  @P1 BRA `(.L_x_668) ;  /* 0x0000000000101947 */ /* 0x000fd80003800000 */
[----:B------:R-:W-:Y:S05]  /*19fe0*/  @!P2 BRA `(.L_x_668) ;  /* 0x00000000000ca947 */ /* 0x000fea0003800000 */
[----:B-----5:R-:W3:Y:S04]  /*19ff0*/  LDG.E R5, desc[UR36][R2.64] ;  /* 0x0000002402057981 */ /* 0x020ee8000c1e1900 */
[----:B--2---:R-:W3:Y:S02]  /*1a000*/  LDG.E R2, desc[UR36][R2.64+0x4] ;  /* 0x0000042402027981 */ /* 0x004ee4000c1e1900 */
[----:B---3--:R-:W-:-:S07]  /*1a010*/  IMAD.IADD R5, R2, 0x1, -R5 ;  /* 0x0000000102057824 */ /* 0x008fce00078e0a05 */
.L_x_668:
[----:B--2---:R-:W2:Y:S04]  /*1a020*/  @P0 LDG.E R2, desc[UR36][R6.64] ;  /* 0x0000002406020981 */ /* 0x004ea8000c1e1900 */
[----:B------:R-:W2:Y:S01]  /*1a030*/  @P0 LDG.E R3, desc[UR36][R6.64+0x4] ;  /* 0x0000042406030981 */ /* 0x000ea2000c1e1900 */
[----:B-----5:R-:W-:Y:S02]  /*1a040*/  IMAD.IADD R5, R5, 0x1, -R0 ;  /* 0x0000000105057824 */ /* 0x020fe400078e0a00 */
[----:B--2---:R-:W-:-:S04]  /*1a050*/  @P0 IMAD.IADD R4, R3, 0x1, -R2 ;  /* 0x0000000103040824 */ /* 0x004fc800078e0a02 */
[----:B------:R-:W-:-:S04]  /*1a060*/  IMAD.IADD R8, R5, 0x1, R4 ;  /* 0x0000000105087824 */ /* 0x000fc800078e0204 */
[----:B------:R-:W-:Y:S01]  /*1a070*/  VIADD R2, R8, 0x7f ;  /* 0x0000007f08027836 */ /* 0x000fe20000000000 */
[----:B------:R0:W-:Y:S04]  /*1a080*/  STL [R1+0x34], R8 ;  /* 0x0000340801007387 */ /* 0x0001e80000100800 */
[----:B------:R-:W-:-:S04]  /*1a090*/  SHF.R.S32.HI R3, RZ, 0x1f, R2 ;  /* 0x0000001fff037819 */ /* 0x000fc80000011402 */
[----:B------:R-:W-:Y:S01]  /*1a0a0*/  LEA.HI R2, R3, R2, RZ, 0x7 ;  /* 0x0000000203027211 */ /* 0x000fe200078f38ff */
[----:B0-----:R-:W-:-:S03]  /*1a0b0*/  IMAD.MOV.U32 R8, RZ, RZ, RZ ;  /* 0x000000ffff087224 */ /* 0x001fc600078e00ff */
[----:B------:R-:W-:-:S03]  /*1a0c0*/  LOP3.LUT R3, R2, 0xffffff80, RZ, 0xc0, !PT ;  /* 0xffffff8002037812 */ /* 0x000fc600078ec0ff */
[----:B------:R0:W5:Y:S01]  /*1a0d0*/  @P0 LDG.E R8, desc[UR36][R6.64] ;  /* 0x0000002406080981 */ /* 0x000162000c1e1900 */
[----:B------:R-:W-:Y:S01]  /*1a0e0*/  VIADDMNMX R4, R3, -R5, R4, PT ;  /* 0x8000000503047246 */ /* 0x000fe20003800104 */
[----:B------:R-:W-:-:S05]  /*1a0f0*/  IMAD.MOV R5, RZ, RZ, -R5 ;  /* 0x000000ffff057224 */ /* 0x000fca00078e0a05 */
[----:B------:R-:W-:-:S04]  /*1a100*/  VIMNMX R5, RZ, R5, !PT ;  /* 0x00000005ff057248 */ /* 0x000fc80007fe0100 */
[----:B------:R-:W-:-:S13]  /*1a110*/  ISETP.GT.AND P1, PT, R4, R5, PT ;  /* 0x000000050400720c */ /* 0x000fda0003f24270 */
[----:B------:R-:W-:Y:S01]  /*1a120*/  @P1 VIADD R3, R4, 0x7f ;  /* 0x0000007f04031836 */ /* 0x000fe20000000000 */
[----:B------:R-:W-:-:S04]  /*1a130*/  SHF.R.U32.HI R4, RZ, 0x7, R5 ;  /* 0x00000007ff047819 */ /* 0x000fc80000011605 */
[----:B------:R-:W-:-:S04]  /*1a140*/  @P1 SHF.R.S32.HI R5, RZ, 0x1f, R3 ;  /* 0x0000001fff051819 */ /* 0x000fc80000011403 */
[----:B------:R-:W-:Y:S01]  /*1a150*/  @P1 LEA.HI R5, R5, R3, RZ, 0x7 ;  /* 0x0000000305051211 */ /* 0x000fe200078f38ff */
[----:B------:R-:W-:-:S03]  /*1a160*/  IMAD.MOV.U32 R3, RZ, RZ, R4 ;  /* 0x000000ffff037224 */ /* 0x000fc600078e0004 */
[----:B------:R-:W-:Y:S01]  /*1a170*/  @P1 SHF.R.S32.HI R3, RZ, 0x7, R5 ;  /* 0x00000007ff031819 */ /* 0x000fe20000011405 */
[----:B------:R-:W-:Y:S01]  /*1a180*/  IMAD.IADD R5, R10, 0x1, R0 ;  /* 0x000000010a057824 */ /* 0x000fe200078e0200 */
[----:B------:R-:W-:-:S04]  /*1a190*/  SHF.R.S32.HI R0, RZ, 0x7, R2 ;  /* 0x00000007ff007819 */ /* 0x000fc80000011402 */
[----:B------:R0:W-:Y:S04]  /*1a1a0*/  STL [R1+0x8], R5 ;  /* 0x0000080501007387 */ /* 0x0001e80000100800 */
[----:B------:R0:W-:Y:S01]  /*1a1b0*/  STL [R1+0x24], R0 ;  /* 0x0000240001007387 */ /* 0x0001e20000100800 */
[----:B------:R-:W-:Y:S01]  /*1a1c0*/  ISETP.GT.AND P1, PT, R3, R4, PT ;  /* 0x000000040300720c */ /* 0x000fe20003f24270 */
[----:B------:R-:W-:Y:S01]  /*1a1d0*/  BSSY B0, `(.L_x_669) ;  /* 0x00000dd000007945 */ /* 0x000fe20003800000 */
[----:B------:R-:W-:-:S11]  /*1a1e0*/  PLOP3.LUT P2, PT, PT, PT, PT, 0x80, 0x0 ;  /* 0x000000000000781c */ /* 0x000fd60003f4f070 */
[----:B0-----:R-:W-:Y:S05]  /*1a1f0*/  @!P1 BRA `(.L_x_670) ;  /* 0x0000000c00689947 */ /* 0x001fea0003800000 */
[----:B------:R-:W0:Y:S01]  /*1a200*/  LDC R0, c[0x0][0x428] ;  /* 0x00010a00ff007b82 */ /* 0x000e220000000800 */
[----:B------:R-:W-:Y:S01]  /*1a210*/  UMOV UR4, 0xffffffff ;  /* 0xffffffff00047882 */ /* 0x000fe20000000000 */
[----:B------:R-:W-:Y:S01]  /*1a220*/  IMAD.MOV.U32 R2, RZ, RZ, R18 ;  /* 0x000000ffff027224 */ /* 0x000fe200078e0012 */
[----:B0-----:R-:W-:-:S13]  /*1a230*/  ISETP.NE.AND P1, PT, R0, 0x1, PT ;  /* 0x000000010000780c */ /* 0x001fda0003f25270 */
[----:B------:R-:W0:Y:S08]  /*1a240*/  @P1 LDC R0, c[0x0][0x42c] ;  /* 0x00010b00ff001b82 */ /* 0x000e300000000800 */
[----:B------:R-:W1:Y:S01]  /*1a250*/  @P1 LDC R5, c[0x0][0x430] ;  /* 0x00010c00ff051b82 */ /* 0x000e620000000800 */
[----:B0-----:R-:W-:-:S05]  /*1a260*/  @P1 IMAD.HI.U32 R0, R18, R0, RZ ;  /* 0x0000000012001227 */ /* 0x001fca00078e00ff */
[----:B-1----:R-:W-:Y:S02]  /*1a270*/  @P1 SHF.R.U32.HI R2, RZ, R5, R0 ;  /* 0x00000005ff021219 */ /* 0x002fe40000011600 */
[----:B------:R-:W-:Y:S01]  /*1a280*/  SEL R0, R11, RZ, !P0 ;  /* 0x000000ff0b007207 */ /* 0x000fe20004000000 */
[----:B------:R-:W-:Y:S06]  /*1a290*/  BRA.DIV UR4, `(.L_x_671) ;  /* 0x0000005204e07947 */ /* 0x000fec000b800000 */
.L_x_794:
[----:B------:R-:W-:-:S03]  /*1a2a0*/  UMOV UR4, 0xffffffff ;  /* 0xffffffff00047882 */ /* 0x000fc60000000000 */
[----:B------:R-:W-:Y:S05]  /*1a2b0*/  BRA.DIV UR4, `(.L_x_672) ;  /* 0x00000056040c7947 */ /* 0x000fea000b800000 */
[----:B------:R-:W-:-:S13]  /*1a2c0*/  ELECT P6, URZ, PT ;  /* 0x00000000003f782f */ /* 0x000fda00038c0000 */
.L_x_797:
[----:B------:R-:W2:Y:S01]  /*1a2d0*/  LDL R5, [R1+0x30] ;  /* 0x0000300001057983 */ /* 0x000ea20000100800 */
[----:B------:R-:W-:Y:S01]  /*1a2e0*/  MOV R7, 0x400 ;  /* 0x0000040000077802 */ /* 0x000fe20000000f00 */
[----:B------:R-:W-:Y:S01]  /*1a2f0*/  BSSY B1, `(.L_x_673) ;  /* 0x000000a000017945 */ /* 0x000fe20003800000 */
[----:B--2---:R-:W-:-:S05]  /*1a300*/  VIADD R5, R5, 0x1 ;  /* 0x0000000105057836 */ /* 0x004fca0000000000 */
[----:B------:R-:W-:-:S04]  /*1a310*/  LEA.HI R6, R5, R5, RZ, 0x1 ;  /* 0x0000000505067211 */ /* 0x000fc800078f08ff */
[----:B------:R-:W-:-:S05]  /*1a320*/  LOP3.LUT R6, R6, 0xfffffffe, RZ, 0xc0, !PT ;  /* 0xfffffffe06067812 */ /* 0x000fca00078ec0ff */
[----:B------:R-:W-:Y:S02]  /*1a330*/  IMAD.IADD R6, R5, 0x1, -R6 ;  /* 0x0000000105067824 */ /* 0x000fe400078e0a06 */
[----:B------:R-:W0:Y:S03]  /*1a340*/  S2R R5, SR_CgaCtaId ;  /* 0x0000000000057919 */ /* 0x000e260000008800 */
[----:B------:R-:W-:Y:S02]  /*1a350*/  SHF.L.U32 R6, R6, 0x1f, RZ ;  /* 0x0000001f06067819 */ /* 0x000fe400000006ff */
[----:B0-----:R-:W-:-:S04]  /*1a360*/  LEA R5, R5, R7, 0x18 ;  /* 0x0000000705057211 */ /* 0x001fc800078ec0ff */
[----:B------:R-:W0:Y:S02]  /*1a370*/  SYNCS.PHASECHK.TRANS64.TRYWAIT P0, [R5+URZ+0x34820], R6 ;  /* 0x03482006050075a7 */ /* 0x000e24000800017f */
[----:B0-----:R-:W-:Y:S05]  /*1a380*/  @!P0 BRA `(.L_x_674) ;  /* 0x0000005000f88947 */ /* 0x001fea0003800000 */
.L_x_798:
[----:B------:R-:W-:Y:S05]  /*1a390*/  BSYNC B1 ;  /* 0x0000000000017941 */ /* 0x000fea0003800000 */
.L_x_673:
[----:B------:R-:W-:Y:S04]  /*1a3a0*/  BSSY B1, `(.L_x_675) ;  /* 0x0000053000017945 */ /* 0x000fe80003800000 */
[----:B------:R-:W-:Y:S05]  /*1a3b0*/  @!P6 BRA `(.L_x_676) ;  /* 0x000000040044e947 */ /* 0x000fea0003800000 */
[----:B------:R-:W0:Y:S04]  /*1a3c0*/  LDL R9, [R1+0x4] ;  /* 0x0000040001097983 */ /* 0x000e280000100800 */
[----:B------:R-:W2:Y:S01]  /*1a3d0*/  LDL R7, [R1+0x14] ;  /* 0x0000140001077983 */ /* 0x000ea20000100800 */
[----:B0-----:R-:W-:Y:S01]  /*1a3e0*/  IMAD R6, R9, 0x8, R5 ;  /* 0x0000000809067824 */ /* 0x001fe200078e0205 */
[----:B--2---:R-:W-:-:S04]  /*1a3f0*/  SHF.L.U32 R9, R7, 0x1f, RZ ;  /* 0x0000001f07097819 */ /* 0x004fc800000006ff */
[----:B------:R-:W0:Y:S02]  /*1a400*/  SYNCS.PHASECHK.TRANS64.TRYWAIT P0, [R6+URZ+0x348a0], R9 ;  /* 0x0348a009060075a7 */ /* 0x000e24000800017f */
[----:B0-----:R-:W-:Y:S05]  /*1a410*/  @!P0 BRA `(.L_x_677) ;  /* 0x0000005000e88947 */ /* 0x001fea0003800000 */
.L_x_799:
[----:B------:R-:W1:Y:S02]  /*1a420*/  S2R R7, SR_TID.X ;  /* 0x0000000000077919 */ /* 0x000e640000002100 */
[----:B-1----:R-:W-:-:S04]  /*1a430*/  LOP3.LUT R7, R7, 0x7f, RZ, 0xc0, !PT ;  /* 0x0000007f07077812 */ /* 0x002fc800078ec0ff */
[----:B------:R-:W-:-:S13]  /*1a440*/  ISETP.NE.AND P1, PT, R7, RZ, PT ;  /* 0x000000ff0700720c */ /* 0x000fda0003f25270 */
[----:B------:R-:W-:Y:S05]  /*1a450*/  @P1 BRA `(.L_x_678) ;  /* 0x00000000001c1947 */ /* 0x000fea0003800000 */
[----:B------:R-:W1:Y:S02]  /*1a460*/  S2R R7, SR_TID.X ;  /* 0x0000000000077919 */ /* 0x000e640000002100 */
[----:B-1----:R-:W-:-:S04]  /*1a470*/  LOP3.LUT R7, R7, 0x1f, RZ, 0xc0, !PT ;  /* 0x0000001f07077812 */ /* 0x002fc800078ec0ff */
[----:B------:R-:W-:Y:S02]  /*1a480*/  ISETP.NE.AND P0, PT, R7, RZ, PT ;  /* 0x000000ff0700720c */ /* 0x000fe40003f05270 */
[----:B------:R-:W-:-:S04]  /*1a490*/  MOV R7, 0xc000 ;  /* 0x0000c00000077802 */ /* 0x000fc80000000f00 */
[----:B------:R1:W-:Y:S07]  /*1a4a0*/  SYNCS.ARRIVE.TRANS64 RZ, [R6+URZ+0x34890], R7 ;  /* 0x0348900706ff79a7 */ /* 0x0003ee000800003f */
[----:B------:R-:W-:Y:S05]  /*1a4b0*/  @!P0 BRA `(.L_x_678) ;  /* 0x0000000000048947 */ /* 0x000fea0003800000 */
[----:B------:R-:W-:Y:S01]  /*1a4c0*/  BPT.TRAP 0x1 ;  /* 0x000000040000795c */ /* 0x000fe20000300000 */
.L_x_678:
[----:B-1----:R-:W2:Y:S01]  /*1a4d0*/  LDL R7, [R1+0x4] ;  /* 0x0000040001077983 */ /* 0x002ea20000100800 */
[----:B------:R-:W-:Y:S01]  /*1a4e0*/  R2UR UR9, R6 ;  /* 0x00000000060972ca */ /* 0x000fe200000e0000 */
[----:B------:R-:W-:Y:S01]  /*1a4f0*/  UIADD3 UR4, UP0, UR38, 0x570, URZ ;  /* 0x0000057026047890 */ /* 0x000fe2000ff1e03f */
[----:B------:R-:W-:Y:S01]  /*1a500*/  R2UR UR12, R2 ;  /* 0x00000000020c72ca */ /* 0x000fe200000e0000 */
[----:B------:R-:W-:Y:S01]  /*1a510*/  UMOV UR10, URZ ;  /* 0x0000003f000a7c82 */ /* 0x000fe20008000000 */
[----:B------:R-:W-:Y:S01]  /*1a520*/  R2UR UR13, R0 ;  /* 0x00000000000d72ca */ /* 0x000fe200000e0000 */
[----:B------:R-:W-:Y:S01]  /*1a530*/  UIADD3.X UR5, URZ, UR39, URZ, UP0, !UPT ;  /* 0x000000273f057290 */ /* 0x000fe200087fe43f */
[----:B------:R-:W-:Y:S01]  /*1a540*/  UMOV UR6, 0x0 ;  /* 0x0000000000067882 */ /* 0x000fe20000000000 */
[----:B------:R-:W-:Y:S01]  /*1a550*/  UMOV UR7, 0x12f00000 ;  /* 0x12f0000000077882 */ /* 0x000fe20000000000 */
[----:B------:R-:W-:-:S05]  /*1a560*/  UMOV UR17, 0x40 ;  /* 0x0000004000117882 */ /* 0x000fca0000000000 */
[----:B------:R-:W-:Y:S01]  /*1a570*/  UIADD3 UR9, UR9, 0x34890, URZ ;  /* 0x0003489009097890 */ /* 0x000fe2000fffe03f */
[----:B--2---:R-:W-:-:S05]  /*1a580*/  IMAD R7, R7, 0xc000, R5 ;  /* 0x0000c00007077824 */ /* 0x004fca00078e0205 */
[----:B------:R-:W-:Y:S01]  /*1a590*/  R2UR UR8, R7 ;  /* 0x00000000070872ca */ /* 0x000fe200000e0000 */
[----:B-----5:R-:W-:-:S04]  /*1a5a0*/  IMAD R7, R3, 0x80, R8 ;  /* 0x0000008003077824 */ /* 0x020fc800078e0208 */
[----:B------:R-:W-:-:S05]  /*1a5b0*/  VIADD R7, R7, 0xffffff80 ;  /* 0xffffff8007077836 */ /* 0x000fca0000000000 */
[----:B------:R-:W-:-:S03]  /*1a5c0*/  R2UR UR11, R7 ;  /* 0x00000000070b72ca */ /* 0x000fc600000e0000 */
[----:B------:R-:W-:Y:S02]  /*1a5d0*/  UIADD3 UR14, UR8, 0x1c400, URZ ;  /* 0x0001c400080e7890 */ /* 0x000fe4000fffe03f */
[----:B------:R-:W-:Y:S02]  /*1a5e0*/  UIADD3 UR15, UR8, 0x20400, URZ ;  /* 0x00020400080f7890 */ /* 0x000fe4000fffe03f */
[----:B------:R-:W-:-:S03]  /*1a5f0*/  UIADD3 UR16, UR8, 0x24400, URZ ;  /* 0x0002440008107890 */ /* 0x000fc6000fffe03f */
[----:B------:R-:W-:Y:S01]  /*1a600*/  UMOV UR8, UR14 ;  /* 0x0000000e00087c82 */ /* 0x000fe20008000000 */
[----:B------:R-:W-:Y:S02]  /*1a610*/  UMOV UR14, 0x80 ;  /* 0x00000080000e7882 */ /* 0x000fe40000000000 */
        /* <DEDUP_REMOVED lines=9> */
.L_x_800:
[----:B------:R-:W-:Y:S05]  /*1a6b0*/  @P1 BRA `(.L_x_680) ;  /* 0x00000000001c1947 */ /* 0x000fea0003800000 */
[----:B------:R-:W2:Y:S01]  /*1a6c0*/  S2R R10, SR_TID.X ;  /* 0x00000000000a7919 */ /* 0x000ea20000002100 */
[----:B01----:R-:W-:-:S04]  /*1a6d0*/  IMAD.MOV.U32 R9, RZ, RZ, 0x8000 ;  /* 0x00008000ff097424 */ /* 0x003fc800078e00ff */
[----:B------:R3:W-:Y:S01]  /*1a6e0*/  SYNCS.ARRIVE.TRANS64 RZ, [R6+URZ+0x348b0], R9 ;  /* 0x0348b00906ff79a7 */ /* 0x0007e2000800003f */
[----:B--2---:R-:W-:-:S04]  /*1a6f0*/  LOP3.LUT R10, R10, 0x1f, RZ, 0xc0, !PT ;  /* 0x0000001f0a0a7812 */ /* 0x004fc800078ec0ff */
[----:B------:R-:W-:-:S13]  /*1a700*/  ISETP.NE.AND P0, PT, R10, RZ, PT ;  /* 0x000000ff0a00720c */ /* 0x000fda0003f05270 */
[----:B---3--:R-:W-:Y:S05]  /*1a710*/  @!P0 BRA `(.L_x_680) ;  /* 0x0000000000048947 */ /* 0x008fea0003800000 */
[----:B------:R-:W-:Y:S01]  /*1a720*/  BPT.TRAP 0x1 ;  /* 0x000000040000795c */ /* 0x000fe20000300000 */
.L_x_680:
[----:B01----:R-:W2:Y:S01]  /*1a730*/  LDL R9, [R1+0x4] ;  /* 0x0000040001097983 */ /* 0x003ea20000100800 */
[----:B------:R-:W-:Y:S01]  /*1a740*/  R2UR UR11, R7 ;  /* 0x00000000070b72ca */ /* 0x000fe200000e0000 */
[----:B------:R-:W-:Y:S01]  /*1a750*/  VIADD R7, R5, 0x400 ;  /* 0x0000040005077836 */ /* 0x000fe20000000000 */
[----:B------:R-:W-:Y:S01]  /*1a760*/  R2UR UR9, R6 ;  /* 0x00000000060972ca */ /* 0x000fe200000e0000 */
[----:B------:R-:W-:Y:S01]  /*1a770*/  UIADD3 UR4, UP0, UR38, 0x670, URZ ;  /* 0x0000067026047890 */ /* 0x000fe2000ff1e03f */
[----:B------:R-:W-:Y:S01]  /*1a780*/  R2UR UR12, R2 ;  /* 0x00000000020c72ca */ /* 0x000fe200000e0000 */
[----:B------:R-:W-:Y:S01]  /*1a790*/  UMOV UR10, URZ ;  /* 0x0000003f000a7c82 */ /* 0x000fe20008000000 */
[----:B------:R-:W-:Y:S01]  /*1a7a0*/  R2UR UR15, R7 ;  /* 0x00000000070f72ca */ /* 0x000fe200000e0000 */
[----:B------:R-:W-:Y:S01]  /*1a7b0*/  UIADD3.X UR5, URZ, UR39, URZ, UP0, !UPT ;  /* 0x000000273f057290 */ /* 0x000fe200087fe43f */
[----:B------:R-:W-:Y:S01]  /*1a7c0*/  R2UR UR13, R0 ;  /* 0x00000000000d72ca */ /* 0x000fe200000e0000 */
[----:B------:R-:W-:Y:S01]  /*1a7d0*/  UMOV UR6, 0x0 ;  /* 0x0000000000067882 */ /* 0x000fe20000000000 */
[----:B------:R-:W-:-:S05]  /*1a7e0*/  UMOV UR7, 0x12f00000 ;  /* 0x12f0000000077882 */ /* 0x000fca0000000000 */
[----:B------:R-:W-:Y:S01]  /*1a7f0*/  UIADD3 UR9, UR9, 0x348b0, URZ ;  /* 0x000348b009097890 */ /* 0x000fe2000fffe03f */
[----:B--2---:R-:W-:-:S05]  /*1a800*/  IMAD R6, R9, 0x8000, R7 ;  /* 0x0000800009067824 */ /* 0x004fca00078e0207 */
[----:B------:R-:W-:Y:S01]  /*1a810*/  R2UR UR8, R6 ;  /* 0x00000000060872ca */ /* 0x000fe200000e0000 */
[----:B------:R-:W-:-:S04]  /*1a820*/  IMAD.MOV.U32 R6, RZ, RZ, 0x6000 ;  /* 0x00006000ff067424 */ /* 0x000fc800078e00ff */
[----:B------:R-:W-:-:S04]  /*1a830*/  IMAD R6, R9, R6, 0x2000 ;  /* 0x0000200009067424 */ /* 0x000fc800078e0206 */
[----:B------:R-:W-:-:S04]  /*1a840*/  IMAD R6, R9, -0x2000, R6 ;  /* 0xffffe00009067824 */ /* 0x000fc800078e0206 */
[----:B------:R0:W-:Y:S01]  /*1a850*/  UTMALDG.4D [UR8], [UR4], desc[UR6] ;  /* 0x00000608040075b4 */ /* 0x0001e20008019000 */
[----:B------:R-:W-:-:S13]  /*1a860*/  R2UR UR14, R6 ;  /* 0x00000000060e72ca */ /* 0x000fda00000e0000 */
[----:B------:R-:W-:-:S03]  /*1a870*/  ULEA UR14, UR14, UR15, 0x1 ;  /* 0x0000000f0e0e7291 */ /* 0x000fc6000f8e083f */
[----:B------:R-:W-:Y:S02]  /*1a880*/  UMOV UR15, 0x40 ;  /* 0x00000040000f7882 */ /* 0x000fe40000000000 */
[----:B0-----:R-:W-:Y:S02]  /*1a890*/  UMOV UR10, UR15 ;  /* 0x0000000f000a7c82 */ /* 0x001fe40008000000 */
[----:B------:R-:W-:Y:S02]  /*1a8a0*/  UMOV UR8, UR14 ;  /* 0x0000000e00087c82 */ /* 0x000fe40008000000 */
[----:B------:R1:W-:Y:S02]  /*1a8b0*/  UTMALDG.4D [UR8], [UR4], desc[UR6] ;  /* 0x00000608040075b4 */ /* 0x0003e40008019000 */
[----:B-1----:R-:W-:Y:S01]  /*1a8c0*/  NOP ;  /* 0x0000000000007918 */ /* 0x002fe20000000000 */
.L_x_676:
[----:B------:R-:W-:Y:S05]  /*1a8d0*/  BSYNC B1 ;  /* 0x0000000000017941 */ /* 0x000fea0003800000 */
.L_x_675:
[----:B0-----:R-:W2:Y:S04]  /*1a8e0*/  LDL.LU R6, [R1+0x4] ;  /* 0x0000040001067983 */ /* 0x001ea80000300800 */
[----:B------:R-:W3:Y:S01]  /*1a8f0*/  LDL.LU R9, [R1+0x14] ;  /* 0x0000140001097983 */ /* 0x000ee20000300800 */
[----:B------:R-:W-:Y:S01]  /*1a900*/  PLOP3.LUT P2, PT, PT, PT, PT, 0x8, 0x0 ;  /* 0x000000000000781c */ /* 0x000fe20003f4e170 */
[----:B--2---:R-:W-:-:S05]  /*1a910*/  VIADD R6, R6, 0x1 ;  /* 0x0000000106067836 */ /* 0x004fca0000000000 */
[----:B------:R-:W-:-:S04]  /*1a920*/  ISETP.NE.AND P0, PT, R6, 0x2, PT ;  /* 0x000000020600780c */ /* 0x000fc80003f05270 */
[----:B------:R-:W-:Y:S02]  /*1a930*/  SEL R7, RZ, 0x1, P0 ;  /* 0x00000001ff077807 */ /* 0x000fe40000000000 */
[----:B------:R-:W-:Y:S01]  /*1a940*/  SEL R10, R6, RZ, P0 ;  /* 0x000000ff060a7207 */ /* 0x000fe20000000000 */
[----:B------:R-:W-:Y:S01]  /*1a950*/  VIADD R6, R3, 0xfffffffe ;  /* 0xfffffffe03067836 */ /* 0x000fe20000000000 */
[----:B---3--:R-:W-:-:S03]  /*1a960*/  LOP3.LUT R9, R9, R7, RZ, 0x3c, !PT ;  /* 0x0000000709097212 */ /* 0x008fc600078e3cff */
[----:B------:R0:W-:Y:S01]  /*1a970*/  STL [R1+0x4], R10 ;  /* 0x0000040a01007387 */ /* 0x0001e20000100800 */
[----:B------:R-:W-:-:S03]  /*1a980*/  ISETP.GE.AND P0, PT, R6, R4, PT ;  /* 0x000000040600720c */ /* 0x000fc60003f06270 */
[----:B------:R0:W-:Y:S10]  /*1a990*/  STL [R1+0x14], R9 ;  /* 0x0000140901007387 */ /* 0x0001f40000100800 */
[----:B0-----:R-:W-:Y:S05]  /*1a9a0*/  @!P0 BRA `(.L_x_670) ;  /* 0x00000004007c8947 */ /* 0x001fea0003800000 */
[C---:B-----5:R-:W-:Y:S02]  /*1a9b0*/  IMAD R6, R3.reuse, 0x80, R8 ;  /* 0x0000008003067824 */ /* 0x060fe400078e0208 */
[----:B------:R-:W-:Y:S02]  /*1a9c0*/  VIADD R3, R3, 0xffffffff ;  /* 0xffffffff03037836 */ /* 0x000fe40000000000 */
[----:B------:R-:W-:-:S07]  /*1a9d0*/  VIADD R6, R6, 0xffffff00 ;  /* 0xffffff0006067836 */ /* 0x000fce0000000000 */
.L_x_687:
[----:B------:R-:W-:Y:S05]  /*1a9e0*/  YIELD ;  /* 0x0000000000007946 */ /* 0x000fea0003800000 */
[----:B------:R-:W-:Y:S04]  /*1a9f0*/  BSSY B1, `(.L_x_681) ;  /* 0x000004d000017945 */ /* 0x000fe80003800000 */
[----:B0-----:R-:W-:Y:S05]  /*1aa00*/  @!P6 BRA `(.L_x_682) ;  /* 0x00000004002ce947 */ /* 0x001fea0003800000 */
[----:B------:R-:W2:Y:S04]  /*1aa10*/  LDL R7, [R1+0x4] ;  /* 0x0000040001077983 */ /* 0x000ea80000100800 */
[----:B------:R-:W3:Y:S01]  /*1aa20*/  LDL R8, [R1+0x14] ;  /* 0x0000140001087983 */ /* 0x000ee20000100800 */
[----:B--2---:R-:W-:Y:S01]  /*1aa30*/  IMAD R7, R7, 0x8, R5 ;  /* 0x0000000807077824 */ /* 0x004fe200078e0205 */
[----:B---3--:R-:W-:-:S04]  /*1aa40*/  SHF.L.U32 R8, R8, 0x1f, RZ ;  /* 0x0000001f08087819 */ /* 0x008fc800000006ff */
[----:B------:R-:W0:Y:S02]  /*1aa50*/  SYNCS.PHASECHK.TRANS64.TRYWAIT P0, [R7+URZ+0x348a0], R8 ;  /* 0x0348a008070075a7 */ /* 0x000e24000800017f */
[----:B0-----:R-:W-:Y:S05]  /*1aa60*/  @!P0 BRA `(.L_x_683) ;  /* 0x0000004c007c8947 */ /* 0x001fea0003800000 */
.L_x_801:
[----:B------:R-:W1:Y:S02]  /*1aa70*/  S2R R9, SR_TID.X ;  /* 0x0000000000097919 */ /* 0x000e640000002100 */
[----:B-1----:R-:W-:-:S04]  /*1aa80*/  LOP3.LUT R9, R9, 0x7f, RZ, 0xc0, !PT ;  /* 0x0000007f09097812 */ /* 0x002fc800078ec0ff */
[----:B------:R-:W-:-:S13]  /*1aa90*/  ISETP.NE.AND P0, PT, R9, RZ, PT ;  /* 0x000000ff0900720c */ /* 0x000fda0003f05270 */
        /* <DEDUP_REMOVED lines=8> */
.L_x_684:
[----:B-1----:R-:W2:Y:S01]  /*1ab20*/  LDL R9, [R1+0x4] ;  /* 0x0000040001097983 */ /* 0x002ea20000100800 */
        /* <DEDUP_REMOVED lines=9> */
[----:B------:R-:W-:-:S04]  /*1abc0*/  UMOV UR17, 0x40 ;  /* 0x0000004000117882 */ /* 0x000fc80000000000 */
[----:B------:R-:W-:Y:S01]  /*1abd0*/  UIADD3 UR9, UR9, 0x34890, URZ ;  /* 0x0003489009097890 */ /* 0x000fe2000fffe03f */
[----:B--2---:R-:W-:-:S05]  /*1abe0*/  IMAD R9, R9, 0xc000, R5 ;  /* 0x0000c00009097824 */ /* 0x004fca00078e0205 */
[----:B------:R-:W-:-:S13]  /*1abf0*/  R2UR UR8, R9 ;  /* 0x00000000090872ca */ /* 0x000fda00000e0000 */
[----:B------:R-:W-:Y:S02]  /*1ac00*/  UIADD3 UR14, UR8, 0x1c400, URZ ;  /* 0x0001c400080e7890 */ /* 0x000fe4000fffe03f */
[----:B------:R-:W-:Y:S02]  /*1ac10*/  UIADD3 UR15, UR8, 0x20400, URZ ;  /* 0x00020400080f7890 */ /* 0x000fe4000fffe03f */
[----:B------:R-:W-:-:S03]  /*1ac20*/  UIADD3 UR16, UR8, 0x24400, URZ ;  /* 0x0002440008107890 */ /* 0x000fc6000fffe03f */
[----:B------:R-:W-:Y:S01]  /*1ac30*/  UMOV UR8, UR14 ;  /* 0x0000000e00087c82 */ /* 0x000fe20008000000 */
[----:B------:R-:W-:Y:S01]  /*1ac40*/  UMOV UR14, 0x80 ;  /* 0x00000080000e7882 */ /* 0x000fe20000000000 */
        /* <DEDUP_REMOVED lines=9> */
.L_x_802:
        /* <DEDUP_REMOVED lines=8> */
.L_x_686:
[----:B01----:R-:W2:Y:S01]  /*1ad60*/  LDL R8, [R1+0x4] ;  /* 0x0000040001087983 */ /* 0x003ea20000100800 */
        /* <DEDUP_REMOVED lines=9> */
[----:B------:R-:W-:-:S04]  /*1ae00*/  UMOV UR15, 0x40 ;  /* 0x00000040000f7882 */ /* 0x000fc80000000000 */
[----:B------:R-:W-:Y:S02]  /*1ae10*/  UIADD3 UR8, UR8, 0x400, URZ ;  /* 0x0000040008087890 */ /* 0x000fe4000fffe03f */
[----:B------:R-:W-:Y:S01]  /*1ae20*/  UIADD3 UR9, UR9, 0x348b0, URZ ;  /* 0x000348b009097890 */ /* 0x000fe2000fffe03f */
[----:B--2---:R-:W-:-:S13]  /*1ae30*/  R2UR UR5, R8 ;  /* 0x00000000080572ca */ /* 0x004fda00000e0000 */
[----:B------:R-:W-:Y:S02]  /*1ae40*/  ULEA UR8, UR5, UR8, 0xf ;  /* 0x0000000805087291 */ /* 0x000fe4000f8e783f */
[----:B------:R-:W-:Y:S02]  /*1ae50*/  UIADD3.X UR5, URZ, UR39, URZ, UP0, !UPT ;  /* 0x000000273f057290 */ /* 0x000fe400087fe43f */
[----:B------:R-:W-:-:S07]  /*1ae60*/  UIADD3 UR14, UR8, 0x4000, URZ ;  /* 0x00004000080e7890 */ /* 0x000fce000fffe03f */
[----:B------:R0:W-:Y:S02]  /*1ae70*/  UTMALDG.4D [UR8], [UR4], desc[UR6] ;  /* 0x00000608040075b4 */ /* 0x0001e40008019000 */
[----:B0-----:R-:W-:Y:S01]  /*1ae80*/  UMOV UR8, UR14 ;  /* 0x0000000e00087c82 */ /* 0x001fe20008000000 */
[----:B------:R-:W-:Y:S02]  /*1ae90*/  UMOV UR10, UR15 ;  /* 0x0000000f000a7c82 */ /* 0x000fe40008000000 */
[----:B------:R0:W-:Y:S02]  /*1aea0*/  UTMALDG.4D [UR8], [UR4], desc[UR6] ;  /* 0x00000608040075b4 */ /* 0x0001e40008019000 */
[----:B0-----:R-:W-:Y:S01]  /*1aeb0*/  NOP ;  /* 0x0000000000007918 */ /* 0x001fe20000000000 */
.L_x_682:
[----:B------:R-:W-:Y:S05]  /*1aec0*/  BSYNC B1 ;  /* 0x0000000000017941 */ /* 0x000fea0003800000 */
.L_x_681:
[----:B------:R-:W2:Y:S04]  /*1aed0*/  LDL.LU R7, [R1+0x4] ;  /* 0x0000040001077983 */ /* 0x000ea80000300800 */
[----:B------:R-:W3:Y:S01]  /*1aee0*/  LDL.LU R8, [R1+0x14] ;  /* 0x0000140001087983 */ /* 0x000ee20000300800 */
[----:B------:R-:W-:Y:S02]  /*1aef0*/  VIADD R3, R3, 0xffffffff ;  /* 0xffffffff03037836 */ /* 0x000fe40000000000 */
[----:B------:R-:W-:Y:S02]  /*1af00*/  VIADD R6, R6, 0xffffff80 ;  /* 0xffffff8006067836 */ /* 0x000fe40000000000 */
[----:B--2---:R-:W-:-:S05]  /*1af10*/  VIADD R7, R7, 0x1 ;  /* 0x0000000107077836 */ /* 0x004fca0000000000 */
[----:B------:R-:W-:-:S04]  /*1af20*/  ISETP.NE.AND P0, PT, R7, 0x2, PT ;  /* 0x000000020700780c */ /* 0x000fc80003f05270 */
[----:B------:R-:W-:Y:S02]  /*1af30*/  SEL R9, R7, RZ, P0 ;  /* 0x000000ff07097207 */ /* 0x000fe40000000000 */
[----:B------:R-:W-:Y:S02]  /*1af40*/  SEL R7, RZ, 0x1, P0 ;  /* 0x00000001ff077807 */ /* 0x000fe40000000000 */
[----:B------:R-:W-:Y:S01]  /*1af50*/  ISETP.GT.AND P0, PT, R3, R4, PT ;  /* 0x000000040300720c */ /* 0x000fe20003f04270 */
[----:B------:R0:W-:Y:S01]  /*1af60*/  STL [R1+0x4], R9 ;  /* 0x0000040901007387 */ /* 0x0001e20000100800 */
[----:B---3--:R-:W-:-:S05]  /*1af70*/  LOP3.LUT R8, R8, R7, RZ, 0x3c, !PT ;  /* 0x0000000708087212 */ /* 0x008fca00078e3cff */
[----:B------:R0:W-:Y:S06]  /*1af80*/  STL [R1+0x14], R8 ;  /* 0x0000140801007387 */ /* 0x0001ec0000100800 */
[----:B------:R-:W-:Y:S05]  /*1af90*/  @P0 BRA `(.L_x_687) ;  /* 0xfffffff800900947 */ /* 0x000fea000383ffff */
.L_x_670:
[----:B------:R-:W-:Y:S05]  /*1afa0*/  BSYNC B0 ;  /* 0x0000000000007941 */ /* 0x000fea0003800000 */
.L_x_669:
[----:B------:R-:W2:Y:S01]  /*1afb0*/  LDL R7, [R1+0x34] ;  /* 0x0000340001077983 */ /* 0x000ea20000100800 */
[----:B------:R-:W-:Y:S05]  /*1afc0*/  @!P2 WARPSYNC.ALL ;  /* 0x000000000000a948 */ /* 0x000fea0003800000 */
[----:B------:R-:W-:Y:S01]  /*1afd0*/  BSSY B6, `(.L_x_688) ;  /* 0x0000309000067945 */ /* 0x000fe20003800000 */
[----:B------:R-:W-:Y:S01]  /*1afe0*/  @!P2 BAR.SYNC.DEFER_BLOCKING 0xc, 0x120 ;  /* 0x030480000000ab1d */ /* 0x000fe20000010000 */
[----:B--2---:R-:W-:-:S13]  /*1aff0*/  ISETP.GT.AND P0, PT, R7, RZ, PT ;  /* 0x000000ff0700720c */ /* 0x004fda0003f04270 */
        /* <DEDUP_REMOVED lines=8> */
[----:B------:R-:W1:Y:S08]  /*1b080*/  FLO.U32 R0, UR4 ;  /* 0x0000000400007d00 */ /* 0x000e7000080e0000 */
[----:B------:R-:W2:Y:S01]  /*1b090*/  POPC R5, UR4 ;  /* 0x0000000400057d09 */ /* 0x000ea20008000000 */
[----:B-1----:R-:W-:-:S13]  /*1b0a0*/  ISETP.EQ.U32.AND P0, PT, R0, R7, PT ;  /* 0x000000070000720c */ /* 0x002fda0003f02070 */
[----:B--2---:R-:W2:Y:S01]  /*1b0b0*/  @P0 ATOMG.E.ADD.STRONG.GPU PT, R3, desc[UR36][R2.64], R5 ;  /* 0x00000005020309a8 */ /* 0x004ea200081ee1e4 */
[----:B------:R-:W1:Y:S02]  /*1b0c0*/  S2R R4, SR_LTMASK ;  /* 0x0000000000047919 */ /* 0x000e640000003900 */
[----:B-1----:R-:W-:-:S04]  /*1b0d0*/  LOP3.LUT R4, R4, UR4, RZ, 0xc0, !PT ;  /* 0x0000000404047c12 */ /* 0x002fc8000f8ec0ff */
[----:B------:R-:W1:Y:S01]  /*1b0e0*/  POPC R7, R4 ;  /* 0x0000000400077309 */ /* 0x000e620000000000 */
[----:B--2---:R-:W1:Y:S02]  /*1b0f0*/  SHFL.IDX PT, R0, R3, R0, 0x1f ;  /* 0x00001f0003007589 */ /* 0x004e6400000e0000 */
[----:B-1----:R-:W-:Y:S01]  /*1b100*/  IADD3 R16, R0, UR40, R7 ;  /* 0x0000002800107c10 */ /* 0x002fe2000fffe007 */
[----:B------:R-:W-:Y:S06]  /*1b110*/  BRA `(.L_x_690) ;  /* 0x0000002c00d07947 */ /* 0x000fec0003800000 */
.L_x_689:
[----:B------:R-:W1:Y:S01]  /*1b120*/  S2R R0, SR_CgaCtaId ;  /* 0x0000000000007919 */ /* 0x000e620000008800 */
[----:B------:R-:W-:-:S04]  /*1b130*/  MOV R2, 0x400 ;  /* 0x0000040000027802 */ /* 0x000fc80000000f00 */
[----:B-1----:R-:W-:-:S04]  /*1b140*/  LEA R3, R0, R2, 0x18 ;  /* 0x0000000200037211 */ /* 0x002fc800078ec0ff */
[----:B------:R-:W-:Y:S01]  /*1b150*/  IADD3 R0, R3, 0x1c400, RZ ;  /* 0x0001c40003007810 */ /* 0x000fe20007ffe0ff */
[----:B------:R1:W-:Y:S03]  /*1b160*/  STL [R1+0x18], R3 ;  /* 0x0000180301007387 */ /* 0x0003e60000100800 */
[----:B------:R-:W-:-:S13]  /*1b170*/  LOP3.LUT P0, RZ, R0, 0x3ff, RZ, 0xc0, !PT ;  /* 0x000003ff00ff7812 */ /* 0x000fda000780c0ff */
[----:B-1----:R-:W-:Y:S05]  /*1b180*/  @!P0 BRA `(.L_x_691) ;  /* 0x0000000000408947 */ /* 0x002fea0003800000 */
[----:B------:R-:W-:Y:S01]  /*1b190*/  MOV R2, 0x0 ;  /* 0x0000000000027802 */ /* 0x000fe20000000f00 */
[----:B------:R-:W-:Y:S01]  /*1b1a0*/  ULDC.64 UR6, c[0x4][0xb8] ;  /* 0x01002e0000067ab9 */ /* 0x000fe20000000a00 */
[----:B------:R-:W-:Y:S01]  /*1b1b0*/  ULDC.64 UR8, c[0x4][0xc0] ;  /* 0x0100300000087ab9 */ /* 0x000fe20000000a00 */
[----:B------:R-:W-:Y:S01]  /*1b1c0*/  ULDC.64 UR4, c[0x4][0x8] ;  /* 0x0100020000047ab9 */ /* 0x000fe20000000a00 */
[----:B------:R-:W-:Y:S02]  /*1b1d0*/  IMAD.U32 R4, RZ, RZ, UR6 ;  /* 0x00000006ff047e24 */ /* 0x000fe4000f8e00ff */
[----:B------:R-:W1:Y:S01]  /*1b1e0*/  LDC.64 R2, c[0x4][R2] ;  /* 0x0100000002027b82 */ /* 0x000e620000000a00 */
[----:B------:R-:W-:Y:S02]  /*1b1f0*/  IMAD.U32 R5, RZ, RZ, UR7 ;  /* 0x00000007ff057e24 */ /* 0x000fe4000f8e00ff */
[----:B------:R-:W-:Y:S02]  /*1b200*/  IMAD.U32 R6, RZ, RZ, UR8 ;  /* 0x00000008ff067e24 */ /* 0x000fe4000f8e00ff */
[----:B------:R-:W-:-:S02]  /*1b210*/  IMAD.U32 R7, RZ, RZ, UR9 ;  /* 0x00000009ff077e24 */ /* 0x000fc4000f8e00ff */
[----:B------:R-:W-:Y:S02]  /*1b220*/  IMAD.U32 R10, RZ, RZ, UR4 ;  /* 0x00000004ff0a7e24 */ /* 0x000fe4000f8e00ff */
[----:B------:R-:W-:Y:S02]  /*1b230*/  IMAD.U32 R11, RZ, RZ, UR5 ;  /* 0x00000005ff0b7e24 */ /* 0x000fe4000f8e00ff */
[----:B0----5:R-:W-:Y:S02]  /*1b240*/  IMAD.MOV.U32 R8, RZ, RZ, 0x70 ;  /* 0x00000070ff087424 */ /* 0x021fe400078e00ff */
[----:B------:R-:W-:Y:S02]  /*1b250*/  IMAD.MOV.U32 R12, RZ, RZ, 0x1 ;  /* 0x00000001ff0c7424 */ /* 0x000fe400078e00ff */
[----:B------:R-:W-:-:S07]  /*1b260*/  IMAD.MOV.U32 R13, RZ, RZ, RZ ;  /* 0x000000ffff0d7224 */ /* 0x000fce00078e00ff */
[----:B------:R-:W-:-:S07]  /*1b270*/  LEPC R20, `(.L_x_691) ;  /* 0x000000001014794e */ /* 0x000fce0000000000 */
[----:B-1----:R-:W-:Y:S05]  /*1b280*/  CALL.ABS.NOINC R2 ;  /* 0x0000000002007343 */ /* 0x002fea0003c00000 */
.L_x_691:
        /* <DEDUP_REMOVED lines=10> */
[----:B------:R-:W-:Y:S01]  /*1b330*/  MOV R12, 0x1 ;  /* 0x00000001000c7802 */ /* 0x000fe20000000f00 */
[----:B------:R-:W-:Y:S02]  /*1b340*/  IMAD.U32 R5, RZ, RZ, UR7 ;  /* 0x00000007ff057e24 */ /* 0x000fe4000f8e00ff */
[----:B------:R-:W-:Y:S02]  /*1b350*/  IMAD.U32 R6, RZ, RZ, UR8 ;  /* 0x00000008ff067e24 */ /* 0x000fe4000f8e00ff */
[----:B------:R-:W-:-:S02]  /*1b360*/  IMAD.U32 R7, RZ, RZ, UR9 ;  /* 0x00000009ff077e24 */ /* 0x000fc4000f8e00ff */
[----:B------:R-:W-:Y:S02]  /*1b370*/  IMAD.U32 R10, RZ, RZ, UR4 ;  /* 0x00000004ff0a7e24 */ /* 0x000fe4000f8e00ff */
[----:B------:R-:W-:Y:S02]  /*1b380*/  IMAD.U32 R11, RZ, RZ, UR5 ;  /* 0x00000005ff0b7e24 */ /* 0x000fe4000f8e00ff */
[----:B0----5:R-:W-:Y:S02]  /*1b390*/  IMAD.MOV.U32 R8, RZ, RZ, 0x70 ;  /* 0x00000070ff087424 */ /* 0x021fe400078e00ff */
[----:B-1----:R-:W-:-:S07]  /*1b3a0*/  IMAD.MOV.U32 R13, RZ, RZ, RZ ;  /* 0x000000ffff0d7224 */ /* 0x002fce00078e00ff */
[----:B------:R-:W-:-:S07]  /*1b3b0*/  LEPC R20, `(.L_x_693) ;  /* 0x000000001014794e */ /* 0x000fce0000000000 */
[----:B--2---:R-:W-:Y:S05]  /*1b3c0*/  CALL.ABS.NOINC R2 ;  /* 0x0000000002007343 */ /* 0x004fea0003c00000 */
.L_x_693:
[----:B------:R-:W-:Y:S01]  /*1b3d0*/  MOV R2, 0x0 ;  /* 0x0000000000027802 */ /* 0x000fe20000000f00 */
[----:B------:R-:W-:Y:S01]  /*1b3e0*/  ULDC.64 UR4, c[0x4][0xb8] ;  /* 0x01002e0000047ab9 */ /* 0x000fe20000000a00 */
[----:B------:R-:W-:Y:S01]  /*1b3f0*/  ULDC.64 UR6, c[0x4][0xc0] ;  /* 0x0100300000067ab9 */ /* 0x000fe20000000a00 */
[----:B------:R-:W-:Y:S01]  /*1b400*/  ULDC.64 UR8, c[0x4][0x18] ;  /* 0x0100060000087ab9 */ /* 0x000fe20000000a00 */
[----:B------:R-:W-:Y:S02]  /*1b410*/  IMAD.U32 R4, RZ, RZ, UR4 ;  /* 0x00000004ff047e24 */ /* 0x000fe4000f8e00ff */
[----:B------:R-:W0:Y:S01]  /*1b420*/  LDC.64 R2, c[0x4][R2] ;  /* 0x0100000002027b82 */ /* 0x000e220000000a00 */
[----:B------:R-:W-:Y:S02]  /*1b430*/  IMAD.U32 R5, RZ, RZ, UR5 ;  /* 0x00000005ff057e24 */ /* 0x000fe4000f8e00ff */
[----:B------:R-:W-:Y:S02]  /*1b440*/  IMAD.U32 R6, RZ, RZ, UR6 ;  /* 0x00000006ff067e24 */ /* 0x000fe4000f8e00ff */
[----:B------:R-:W-:-:S02]  /*1b450*/  IMAD.U32 R7, RZ, RZ, UR7 ;  /* 0x00000007ff077e24 */ /* 0x000fc4000f8e00ff */
[----:B------:R-:W-:Y:S02]  /*1b460*/  IMAD.U32 R10, RZ, RZ, UR8 ;  /* 0x00000008ff0a7e24 */ /* 0x000fe4000f8e00ff */
[----:B------:R-:W-:Y:S02]  /*1b470*/  IMAD.U32 R11, RZ, RZ, UR9 ;  /* 0x00000009ff0b7e24 */ /* 0x000fe4000f8e00ff */
[----:B------:R-:W-:Y:S02]  /*1b480*/  IMAD.MOV.U32 R8, RZ, RZ, 0x70 ;  /* 0x00000070ff087424 */ /* 0x000fe400078e00ff */
[----:B------:R-:W-:Y:S02]  /*1b490*/  IMAD.MOV.U32 R12, RZ, RZ, 0x1 ;  /* 0x00000001ff0c7424 */ /* 0x000fe400078e00ff */
[----:B------:R-:W-:-:S07]  /*1b4a0*/  IMAD.MOV.U32 R13, RZ, RZ, RZ ;  /* 0x000000ffff0d7224 */ /* 0x000fce00078e00ff */
[----:B------:R-:W-:-:S07]  /*1b4b0*/  LEPC R20, `(.L_x_692) ;  /* 0x000000001014794e */ /* 0x000fce0000000000 */
[----:B0-----:R-:W-:Y:S05]  /*1b4c0*/  CALL.ABS.NOINC R2 ;  /* 0x0000000002007343 */ /* 0x001fea0003c00000 */
.L_x_692:
[----:B------:R-:W2:Y:S01]  /*1b4d0*/  LDL.LU R2, [R1+0x28] ;  /* 0x0000280001027983 */ /* 0x000ea20000300800 */
[----:B------:R-:W-:-:S03]  /*1b4e0*/  ULDC.64 UR4, c[0x0][0x9f8] ;  /* 0x00027e0000047ab9 */ /* 0x000fc60000000a00 */
[----:B------:R-:W3:Y:S04]  /*1b4f0*/  LDL.LU R0, [R1+0x2c] ;  /* 0x00002c0001007983 */ /* 0x000ee80000300800 */
[----:B------:R-:W4:Y:S04]  /*1b500*/  LDL.LU R4, [R1+0x38] ;  /* 0x0000380001047983 */ /* 0x000f280000300800 */
[----:B------:R-:W4:Y:S01]  /*1b510*/  LDL.LU R5, [R1+0x20] ;  /* 0x0000200001057983 */ /* 0x000f220000300800 */
[----:B------:R-:W-:-:S04]  /*1b520*/  ISETP.NE.U32.AND P0, PT, RZ, UR4, PT ;  /* 0x00000004ff007c0c */ /* 0x000fc8000bf05070 */
[----:B------:R-:W-:Y:S01]  /*1b530*/  ISETP.NE.AND.EX P0, PT, RZ, UR5, PT, P0 ;  /* 0x00000005ff007c0c */ /* 0x000fe2000bf05300 */
[----:B------:R-:W1:Y:S02]  /*1b540*/  S2R R6, SR_TID.X ;  /* 0x0000000000067919 */ /* 0x000e640000002100 */
[----:B-1----:R-:W-:-:S04]  /*1b550*/  LOP3.LUT R6, R6, 0x1f, RZ, 0xc0, !PT ;  /* 0x0000001f06067812 */ /* 0x002fc800078ec0ff */
        /* <DEDUP_REMOVED lines=9> */
[----:B------:R-:W1:Y:S01]  /*1b5f0*/  LDC R4, c[0x0][0x428] ;  /* 0x00010a00ff047b82 */ /* 0x000e620000000800 */
[----:B------:R-:W-:-:S06]  /*1b600*/  IMAD.MOV.U32 R0, RZ, RZ, R5 ;  /* 0x000000ffff007224 */ /* 0x000fcc00078e0005 */
[----:B------:R2:W5:Y:S01]  /*1b610*/  @P0 LDG.E R0, desc[UR36][R2.64] ;  /* 0x0000002402000981 */ /* 0x000562000c1e1900 */
[----:B------:R-:W-:Y:S02]  /*1b620*/  PLOP3.LUT P1, PT, P6, PT, PT, 0x8, 0x0 ;  /* 0x000000000000781c */ /* 0x000fe4000372e170 */
[----:B-1----:R-:W-:Y:S01]  /*1b630*/  ISETP.NE.AND P0, PT, R4, 0x1, PT ;  /* 0x000000010400780c */ /* 0x002fe20003f05270 */
[----:B------:R-:W-:-:S12]  /*1b640*/  IMAD.MOV.U32 R4, RZ, RZ, R18 ;  /* 0x000000ffff047224 */ /* 0x000fd800078e0012 */
[----:B--2---:R-:W1:Y:S08]  /*1b650*/  @P0 LDC R3, c[0x0][0x42c] ;  /* 0x00010b00ff030b82 */ /* 0x004e700000000800 */
[----:B------:R-:W2:Y:S01]  /*1b660*/  @P0 LDC R2, c[0x0][0x430] ;  /* 0x00010c00ff020b82 */ /* 0x000ea20000000800 */
[----:B-1----:R-:W-:-:S05]  /*1b670*/  @P0 IMAD.HI.U32 R3, R18, R3, RZ ;  /* 0x0000000312030227 */ /* 0x002fca00078e00ff */
[----:B--2---:R-:W-:Y:S02]  /*1b680*/  @P0 SHF.R.U32.HI R4, RZ, R2, R3 ;  /* 0x00000002ff040219 */ /* 0x004fe40000011603 */
[----:B------:R-:W-:-:S04]  /*1b690*/  ISETP.NE.U32.AND P0, PT, RZ, UR4, PT ;  /* 0x00000004ff007c0c */ /* 0x000fc8000bf05070 */
[----:B------:R-:W-:-:S04]  /*1b6a0*/  ISETP.NE.AND.EX P0, PT, RZ, UR5, PT, P0 ;  /* 0x00000005ff007c0c */ /* 0x000fc8000bf05300 */
[----:B------:R-:W-:-:S09]  /*1b6b0*/  SEL R2, R5, RZ, !P0 ;  /* 0x000000ff05027207 */ /* 0x000fd20004000000 */
.L_x_694:
        /* <DEDUP_REMOVED lines=9> */
[----:B-1----:R-:W-:Y:S05]  /*1b750*/  @P1 BRA.U.ANY `(.L_x_694) ;  /* 0xfffffffd00d81947 */ /* 0x002fea000393ffff */
[----:B------:R-:W1:Y:S01]  /*1b760*/  S2R R3, SR_TID.X ;  /* 0x0000000000037919 */ /* 0x000e620000002100 */
[----:B------:R-:W-:Y:S01]  /*1b770*/  UMOV UR4, 0x40 ;  /* 0x0000004000047882 */ /* 0x000fe20000000000 */
[----:B-1----:R-:W-:-:S04]  /*1b780*/  LOP3.LUT R3, R3, 0x1f, RZ, 0xc0, !PT ;  /* 0x0000001f03037812 */ /* 0x002fc800078ec0ff */
[----:B------:R-:W-:-:S04]  /*1b790*/  ISETP.NE.AND P2, PT, R3, RZ, PT ;  /* 0x000000ff0300720c */ /* 0x000fc80003f45270 */
[----:B------:R-:W-:-:S09]  /*1b7a0*/  PLOP3.LUT P1, PT, P2, PT, PT, 0x8, 0x0 ;  /* 0x000000000000781c */ /* 0x000fd2000172e170 */
[----:B------:R-:W-:-:S05]  /*1b7b0*/  VOTEU.ALL UP0, P2 ;  /* 0x00000000003f7886 */ /* 0x000fca0001000000 */
.L_x_695:
        /* <DEDUP_REMOVED lines=15> */
.L_x_696:
        /* <DEDUP_REMOVED lines=9> */
[----:B0----5:R-:W0:Y:S01]  /*1b940*/  LDC.64 R8, c[0x0][0x3f8] ;  /* 0x0000fe00ff087b82 */ /* 0x021e220000000a00 */
[----:B------:R-:W-:Y:S02]  /*1b950*/  ULDC.64 UR4, c[0x0][0xa08] ;  /* 0x0002820000047ab9 */ /* 0x000fe40000000a00 */
[----:B0-----:R-:W-:Y:S01]  /*1b960*/  LOP3.LUT P0, RZ, R8, UR4, RZ, 0xfc, !PT ;  /* 0x0000000408ff7c12 */ /* 0x001fe2000f80fcff */
[----:B------:R-:W-:-:S03]  /*1b970*/  UMOV UR4, 0xffffffff ;  /* 0xffffffff00047882 */ /* 0x000fc60000000000 */
[----:B------:R-:W-:-:S04]  /*1b980*/  LOP3.LUT P0, RZ, R9, UR5, RZ, 0xfc, P0 ;  /* 0x0000000509ff7c12 */ /* 0x000fc8000800fcff */
[----:B------:R-:W-:Y:S01]  /*1b990*/  SEL R5, R0, RZ, !P0 ;  /* 0x000000ff00057207 */ /* 0x000fe20004000000 */
[----:B------:R-:W-:Y:S08]  /*1b9a0*/  BRA.DIV UR4, `(.L_x_697) ;  /* 0x0000003e04d47947 */ /* 0x000ff0000b800000 */
.L_x_805:
[----:B------:R-:W2:Y:S01]  /*1b9b0*/  LDL R3, [R1+0x24] ;  /* 0x0000240001037983 */ /* 0x000ea20000100800 */
[----:B------:R-:W-:Y:S01]  /*1b9c0*/  UMOV UR4, 0xffffffff ;  /* 0xffffffff00047882 */ /* 0x000fe20000000000 */
[----:B------:R-:W-:Y:S01]  /*1b9d0*/  SHF.R.S32.HI R12, RZ, 0x1f, R0 ;  /* 0x0000001fff0c7819 */ /* 0x000fe20000011400 */
[----:B--2---:R-:W-:Y:S01]  /*1b9e0*/  VIADD R3, R3, 0xffffffff ;  /* 0xffffffff03037836 */ /* 0x004fe20000000000 */
[----:B------:R-:W-:Y:S06]  /*1b9f0*/  BRA.DIV UR4, `(.L_x_698) ;  /* 0x0000003e04f47947 */ /* 0x000fec000b800000 */
[----:B------:R-:W-:-:S13]  /*1ba00*/  ELECT P6, URZ, PT ;  /* 0x00000000003f782f */ /* 0x000fda00038c0000 */
.L_x_808:
        /* <DEDUP_REMOVED lines=16> */
[----:B------:R-:W-:Y:S02]  /*1bb10*/  IMAD R10, R0, UR5, R6 ;  /* 0x00000005000a7c24 */ /* 0x000fe4000f8e0206 */
[--C-:B------:R-:W-:Y:S01]  /*1bb20*/  IMAD.MOV.U32 R6, RZ, RZ, R5.reuse ;  /* 0x000000ffff067224 */ /* 0x100fe200078e0005 */
[----:B0-----:R-:W-:-:S03]  /*1bb30*/  SHF.R.S32.HI R7, RZ, 0x1f, R5 ;  /* 0x0000001fff077819 */ /* 0x001fc60000011405 */
[----:B------:R-:W-:-:S05]  /*1bb40*/  IMAD.WIDE.U32 R6, R0, UR4, R6 ;  /* 0x0000000400067c25 */ /* 0x000fca000f8e0006 */
[----:B------:R-:W-:Y:S02]  /*1bb50*/  IADD3 R5, R7, R10, RZ ;  /* 0x0000000a07057210 */ /* 0x000fe40007ffe0ff */
[----:B------:R-:W-:-:S04]  /*1bb60*/  LEA R10, P0, R6, R8, 0x2 ;  /* 0x00000008060a7211 */ /* 0x000fc800078010ff */
[----:B------:R-:W-:-:S05]  /*1bb70*/  LEA.HI.X R11, R6, R9, R5, 0x2, P0 ;  /* 0x00000009060b7211 */ /* 0x000fca00000f1405 */
[----:B------:R0:W5:Y:S04]  /*1bb80*/  LDG.E R5, desc[UR36][R10.64] ;  /* 0x000000240a057981 */ /* 0x000168000c1e1900 */
.L_x_700:
        /* <DEDUP_REMOVED lines=9> */
.L_x_809:
        /* <DEDUP_REMOVED lines=11> */
.L_x_702:
        /* <DEDUP_REMOVED lines=34> */
.L_x_699:
        /* <DEDUP_REMOVED lines=47> */
.L_x_810:
[----:B------:R-:W-:Y:S05]  /*1c1e0*/  BSYNC B0 ;  /* 0x0000000000007941 */ /* 0x000fea0003800000 */
.L_x_703:
[----:B0-----:R-:W2:Y:S01]  /*1c1f0*/  LDL.LU R6, [R1+0x34] ;  /* 0x0000340001067983 */ /* 0x001ea20000300800 */
[----:B------:R-:W-:Y:S01]  /*1c200*/  BSSY B0, `(.L_x_705) ;  /* 0x0000197000007945 */ /* 0x000fe20003800000 */
[----:B--2---:R-:W-:-:S13]  /*1c210*/  ISETP.GE.AND P0, PT, R6, 0x81, PT ;  /* 0x000000810600780c */ /* 0x004fda0003f06270 */
[----:B------:R-:W-:Y:S05]  /*1c220*/  @!P0 BRA `(.L_x_706) ;  /* 0x0000001800508947 */ /* 0x000fea0003800000 */
[----:B------:R-:W2:Y:S01]  /*1c230*/  LDL R6, [R1+0x24] ;  /* 0x0000240001067983 */ /* 0x000ea20000100800 */
[----:B------:R-:W-:Y:S01]  /*1c240*/  IMAD.MOV.U32 R2, RZ, RZ, 0x1 ;  /* 0x00000001ff027424 */ /* 0x000fe200078e00ff */
[----:B------:R-:W-:Y:S01]  /*1c250*/  BSSY B1, `(.L_x_707) ;  /* 0x000008f000017945 */ /* 0x000fe20003800000 */
[----:B--2---:R-:W-:-:S05]  /*1c260*/  IMAD.MOV R13, RZ, RZ, -R6 ;  /* 0x000000ffff0d7224 */ /* 0x004fca00078e0a06 */
[----:B------:R-:W-:-:S05]  /*1c270*/  VIADDMNMX R13, R13, R2, 0xffffffff, !PT ;  /* 0xffffffff0d0d7446 */ /* 0x000fca0007800102 */
[C---:B------:R-:W-:Y:S02]  /*1c280*/  IMAD.IADD R2, R6.reuse, 0x1, R13 ;  /* 0x0000000106027824 */ /* 0x040fe400078e020d */
[----:B------:R-:W-:-:S03]  /*1c290*/  VIADD R6, R6, 0xfffffffe ;  /* 0xfffffffe06067836 */ /* 0x000fc60000000000 */
[----:B------:R-:W-:-:S04]  /*1c2a0*/  LOP3.LUT R2, R2, 0x1, RZ, 0xc0, !PT ;  /* 0x0000000102027812 */ /* 0x000fc800078ec0ff */
[----:B------:R-:W-:-:S13]  /*1c2b0*/  ISETP.NE.U32.AND P0, PT, R2, 0x1, PT ;  /* 0x000000010200780c */ /* 0x000fda0003f05070 */
        /* <DEDUP_REMOVED lines=15> */
[----:B------:R-:W-:Y:S01]  /*1c3b0*/  IMAD.MOV.U32 R2, RZ, RZ, R6 ;  /* 0x000000ffff027224 */ /* 0x000fe200078e0006 */
[----:B------:R-:W-:Y:S01]  /*1c3c0*/  ULDC.64 UR4, c[0x0][0x408] ;  /* 0x0001020000047ab9 */ /* 0x000fe20000000a00 */
[----:B0-----:R-:W-:-:S13]  /*1c3d0*/  ISETP.NE.AND P0, PT, R17, 0x1, PT ;  /* 0x000000011100780c */ /* 0x001fda0003f05270 */
[----:B------:R-:W0:Y:S02]  /*1c3e0*/  @P0 LDC.64 R10, c[0x0][0x420] ;  /* 0x00010800ff0a0b82 */ /* 0x000e240000000a00 */
[----:B0-----:R-:W-:-:S05]  /*1c3f0*/  @P0 IMAD.HI.U32 R10, R6, R10, RZ ;  /* 0x0000000a060a0227 */ /* 0x001fca00078e00ff */
[----:B------:R-:W-:Y:S01]  /*1c400*/  @P0 SHF.R.U32.HI R2, RZ, R11, R10 ;  /* 0x0000000bff020219 */ /* 0x000fe2000001160a */
[----:B------:R-:W-:-:S03]  /*1c410*/  IMAD R10, R12, UR4, RZ ;  /* 0x000000040c0a7c24 */ /* 0x000fc6000f8e02ff */
[----:B------:R-:W-:Y:S01]  /*1c420*/  SHF.R.S32.HI R11, RZ, 0x1f, R2 ;  /* 0x0000001fff0b7819 */ /* 0x000fe20000011402 */
[C---:B------:R-:W-:Y:S02]  /*1c430*/  IMAD R15, R0.reuse, UR5, R10 ;  /* 0x00000005000f7c24 */ /* 0x040fe4000f8e020a */
[--C-:B------:R-:W-:Y:S02]  /*1c440*/  IMAD.MOV.U32 R10, RZ, RZ, R2.reuse ;  /* 0x000000ffff0a7224 */ /* 0x100fe400078e0002 */
[----:B------:R-:W-:Y:S02]  /*1c450*/  IMAD.MOV R2, RZ, RZ, -R2 ;  /* 0x000000ffff027224 */ /* 0x000fe400078e0a02 */
[----:B------:R-:W-:-:S04]  /*1c460*/  IMAD.WIDE.U32 R10, R0, UR4, R10 ;  /* 0x00000004000a7c25 */ /* 0x000fc8000f8e000a */
[----:B------:R-:W-:Y:S01]  /*1c470*/  IMAD.IADD R15, R15, 0x1, R11 ;  /* 0x000000010f0f7824 */ /* 0x000fe200078e020b */
[----:B------:R-:W-:Y:S01]  /*1c480*/  LEA R8, P0, R10, R8, 0x2 ;  /* 0x000000080a087211 */ /* 0x000fe200078010ff */
[----:B------:R-:W-:-:S03]  /*1c490*/  IMAD R6, R17, R2, R6 ;  /* 0x0000000211067224 */ /* 0x000fc600078e0206 */
[----:B------:R-:W-:-:S05]  /*1c4a0*/  LEA.HI.X R9, R10, R9, R15, 0x2, P0 ;  /* 0x000000090a097211 */ /* 0x000fca00000f140f */
[----:B------:R0:W5:Y:S04]  /*1c4b0*/  LDG.E R2, desc[UR36][R8.64] ;  /* 0x0000002408027981 */ /* 0x000168000c1e1900 */
.L_x_711:
[----:B0-----:R-:W0:Y:S01]  /*1c4c0*/  S2R R9, SR_CgaCtaId ;  /* 0x0000000000097919 */ /* 0x001e220000008800 */
[----:B------:R-:W-:-:S04]  /*1c4d0*/  MOV R8, 0x400 ;  /* 0x0000040000087802 */ /* 0x000fc80000000f00 */
[----:B0-----:R-:W-:Y:S02]  /*1c4e0*/  LEA R8, R9, R8, 0x18 ;  /* 0x0000000809087211 */ /* 0x001fe400078ec0ff */
[----:B------:R-:W-:-:S03]  /*1c4f0*/  SHF.L.U32 R9, R14, 0x1f, RZ ;  /* 0x0000001f0e097819 */ /* 0x000fc600000006ff */
[----:B------:R-:W-:-:S04]  /*1c500*/  IMAD R8, R7, 0x8, R8 ;  /* 0x0000000807087824 */ /* 0x000fc800078e0208 */
[----:B------:R-:W0:Y:S02]  /*1c510*/  SYNCS.PHASECHK.TRANS64.TRYWAIT P0, [R8+URZ+0x34840], R9 ;  /* 0x03484009080075a7 */ /* 0x000e24000800017f */
[----:B0-----:R-:W-:Y:S05]  /*1c520*/  @!P0 BRA `(.L_x_712) ;  /* 0x00000034007c8947 */ /* 0x001fea0003800000 */
.L_x_811:
        /* <DEDUP_REMOVED lines=11> */
.L_x_713:
        /* <DEDUP_REMOVED lines=37> */
.L_x_812:
[----:B------:R-:W-:Y:S05]  /*1c830*/  @P1 BRA `(.L_x_715) ;  /* 0x0000000000301947 */ /* 0x000fea0003800000 */
[----:B------:R-:W2:Y:S01]  /*1c840*/  LDL R10, [R1] ;  /* 0x00000000010a7983 */ /* 0x000ea20000100800 */
[----:B------:R-:W-:Y:S01]  /*1c850*/  MOV R11, 0x400 ;  /* 0x00000400000b7802 */ /* 0x000fe20000000f00 */
[----:B------:R-:W1:Y:S01]  /*1c860*/  S2R R17, SR_TID.X ;  /* 0x0000000000117919 */ /* 0x000e620000002100 */
[----:B------:R-:W3:Y:S01]  /*1c870*/  S2R R15, SR_CgaCtaId ;  /* 0x00000000000f7919 */ /* 0x000ee20000008800 */
[----:B0-----:R-:W-:Y:S01]  /*1c880*/  IMAD.MOV.U32 R9, RZ, RZ, 0x8000 ;  /* 0x00008000ff097424 */ /* 0x001fe200078e00ff */
[----:B-1----:R-:W-:-:S04]  /*1c890*/  LOP3.LUT R17, R17, 0x1f, RZ, 0xc0, !PT ;  /* 0x0000001f11117812 */ /* 0x002fc800078ec0ff */
[----:B------:R-:W-:Y:S02]  /*1c8a0*/  ISETP.NE.AND P0, PT, R17, RZ, PT ;  /* 0x000000ff1100720c */ /* 0x000fe40003f05270 */
[----:B---3--:R-:W-:-:S05]  /*1c8b0*/  LEA R11, R15, R11, 0x18 ;  /* 0x0000000b0f0b7211 */ /* 0x008fca00078ec0ff */
[----:B--2---:R-:W-:-:S04]  /*1c8c0*/  IMAD R8, R10, 0x8, R11 ;  /* 0x000000080a087824 */ /* 0x004fc800078e020b */
[----:B------:R1:W-:Y:S02]  /*1c8d0*/  SYNCS.ARRIVE.TRANS64 RZ, [R8+URZ+0x34850], R9 ;  /* 0x0348500908ff79a7 */ /* 0x0003e4000800003f */
[----:B------:R-:W-:Y:S05]  /*1c8e0*/  @!P0 BRA `(.L_x_715) ;  /* 0x0000000000048947 */ /* 0x000fea0003800000 */
[----:B------:R-:W-:Y:S01]  /*1c8f0*/  BPT.TRAP 0x1 ;  /* 0x000000040000795c */ /* 0x000fe20000300000 */
.L_x_715:
        /* <DEDUP_REMOVED lines=31> */
.L_x_710:
[----:B------:R-:W-:Y:S05]  /*1caf0*/  BSYNC B2 ;  /* 0x0000000000027941 */ /* 0x000fea0003800000 */
.L_x_709:
[----:B------:R-:W2:Y:S04]  /*1cb00*/  LDL.LU R2, [R1+0x24] ;  /* 0x0000240001027983 */ /* 0x000ea80000300800 */
[----:B------:R0:W-:Y:S04]  /*1cb10*/  STL [R1], R7 ;  /* 0x0000000701007387 */ /* 0x0001e80000100800 */
[----:B------:R0:W-:Y:S02]  /*1cb20*/  STL [R1+0xc], R14 ;  /* 0x00000c0e01007387 */ /* 0x0001e40000100800 */
[----:B0-2---:R-:W-:-:S07]  /*1cb30*/  VIADD R6, R2, 0xfffffffd ;  /* 0xfffffffd02067836 */ /* 0x005fce0000000000 */
.L_x_708:
[----:B------:R-:W-:Y:S05]  /*1cb40*/  BSYNC B1 ;  /* 0x0000000000017941 */ /* 0x000fea0003800000 */
.L_x_707:
[----:B------:R-:W-:-:S05]  /*1cb50*/  IMAD.MOV R2, RZ, RZ, -R13 ;  /* 0x000000ffff027224 */ /* 0x000fca00078e0a0d */
[----:B------:R-:W-:-:S13]  /*1cb60*/  ISETP.NE.AND P0, PT, R3, R2, PT ;  /* 0x000000020300720c */ /* 0x000fda0003f05270 */
[----:B------:R-:W-:Y:S05]  /*1cb70*/  @!P0 BRA `(.L_x_706) ;  /* 0x0000000c00fc8947 */ /* 0x000fea0003800000 */
[----:B------:R-:W-:-:S07]  /*1cb80*/  IMAD.MOV.U32 R10, RZ, RZ, R5 ;  /* 0x000000ffff0a7224 */ /* 0x000fce00078e0005 */
.L_x_730:
[----:B------:R-:W2:Y:S04]  /*1cb90*/  LDL R3, [R1] ;  /* 0x0000000001037983 */ /* 0x000ea80000100800 */
[----:B------:R-:W3:Y:S01]  /*1cba0*/  LDL R2, [R1+0xc] ;  /* 0x00000c0001027983 */ /* 0x000ee20000100800 */
[----:B------:R-:W-:Y:S05]  /*1cbb0*/  YIELD ;  /* 0x0000000000007946 */ /* 0x000fea0003800000 */
[----:B------:R-:W-:Y:S01]  /*1cbc0*/  BSSY B1, `(.L_x_716) ;  /* 0x000007a000017945 */ /* 0x000fe20003800000 */
[----:B--2---:R-:W-:-:S05]  /*1cbd0*/  VIADD R7, R3, 0x1 ;  /* 0x0000000103077836 */ /* 0x004fca0000000000 */
        /* <DEDUP_REMOVED lines=12> */
[----:B0-----:R-:W-:-:S13]  /*1cca0*/  ISETP.NE.AND P0, PT, R10, 0x1, PT ;  /* 0x000000010a00780c */ /* 0x001fda0003f05270 */
[----:B------:R-:W0:Y:S02]  /*1ccb0*/  @P0 LDC.64 R2, c[0x0][0x420] ;  /* 0x00010800ff020b82 */ /* 0x000e240000000a00 */
[----:B0-----:R-:W-:-:S04]  /*1ccc0*/  @P0 IMAD.HI.U32 R9, R6, R2, RZ ;  /* 0x0000000206090227 */ /* 0x001fc800078e00ff */
[----:B------:R-:W-:Y:S01]  /*1ccd0*/  IMAD.MOV.U32 R2, RZ, RZ, R6 ;  /* 0x000000ffff027224 */ /* 0x000fe200078e0006 */
[----:B------:R-:W-:-:S04]  /*1cce0*/  @P0 SHF.R.U32.HI R2, RZ, R3, R9 ;  /* 0x00000003ff020219 */ /* 0x000fc80000011609 */
[--C-:B------:R-:W-:Y:S01]  /*1ccf0*/  SHF.R.S32.HI R3, RZ, 0x1f, R2.reuse ;  /* 0x0000001fff037819 */ /* 0x100fe20000011402 */
[----:B------:R-:W-:-:S04]  /*1cd00*/  IMAD.MOV R9, RZ, RZ, -R2 ;  /* 0x000000ffff097224 */ /* 0x000fc800078e0a02 */
[----:B------:R-:W-:Y:S02]  /*1cd10*/  IMAD R9, R10, R9, R6 ;  /* 0x000000090a097224 */ /* 0x000fe400078e0206 */
[----:B------:R-:W-:Y:S02]  /*1cd20*/  IMAD R10, R12, UR6, RZ ;  /* 0x000000060c0a7c24 */ /* 0x000fe4000f8e02ff */
[----:B------:R-:W-:-:S04]  /*1cd30*/  IMAD.WIDE.U32 R2, R0, UR6, R2 ;  /* 0x0000000600027c25 */ /* 0x000fc8000f8e0002 */
[----:B------:R-:W-:-:S04]  /*1cd40*/  IMAD R10, R0, UR7, R10 ;  /* 0x00000007000a7c24 */ /* 0x000fc8000f8e020a */
[----:B------:R-:W-:Y:S01]  /*1cd50*/  IMAD.IADD R3, R10, 0x1, R3 ;  /* 0x000000010a037824 */ /* 0x000fe200078e0203 */
[----:B------:R-:W-:-:S04]  /*1cd60*/  LEA R10, P0, R2, UR4, 0x2 ;  /* 0x00000004020a7c11 */ /* 0x000fc8000f8010ff */
[----:B------:R-:W-:-:S05]  /*1cd70*/  LEA.HI.X R11, R2, UR5, R3, 0x2, P0 ;  /* 0x00000005020b7c11 */ /* 0x000fca00080f1403 */
[----:B------:R0:W5:Y:S04]  /*1cd80*/  LDG.E R10, desc[UR36][R10.64] ;  /* 0x000000240a0a7981 */ /* 0x000168000c1e1900 */
.L_x_718:
[----:B------:R-:W1:Y:S01]  /*1cd90*/  S2R R3, SR_CgaCtaId ;  /* 0x0000000000037919 */ /* 0x000e620000008800 */
[----:B------:R-:W-:-:S04]  /*1cda0*/  MOV R2, 0x400 ;  /* 0x0000040000027802 */ /* 0x000fc80000000f00 */
[----:B-1----:R-:W-:Y:S02]  /*1cdb0*/  LEA R2, R3, R2, 0x18 ;  /* 0x0000000203027211 */ /* 0x002fe400078ec0ff */
[----:B------:R-:W-:-:S03]  /*1cdc0*/  SHF.L.U32 R3, R8, 0x1f, RZ ;  /* 0x0000001f08037819 */ /* 0x000fc600000006ff */
[----:B------:R-:W-:-:S04]  /*1cdd0*/  IMAD R2, R7, 0x8, R2 ;  /* 0x0000000807027824 */ /* 0x000fc800078e0202 */
[----:B------:R-:W1:Y:S02]  /*1cde0*/  SYNCS.PHASECHK.TRANS64.TRYWAIT P0, [R2+URZ+0x34840], R3 ;  /* 0x03484003020075a7 */ /* 0x000e64000800017f */
[----:B-1----:R-:W-:Y:S05]  /*1cdf0*/  @!P0 BRA `(.L_x_719) ;  /* 0x0000002c00708947 */ /* 0x002fea0003800000 */
.L_x_813:
        /* <DEDUP_REMOVED lines=11> */
.L_x_720:
[----:B------:R-:W2:Y:S04]  /*1ceb0*/  LDL R15, [R1+0x8] ;  /* 0x00000800010f7983 */ /* 0x000ea80000100800 */
[----:B------:R-:W3:Y:S01]  /*1cec0*/  LDL.LU R14, [R1+0xc] ;  /* 0x00000c00010e7983 */ /* 0x000ee20000300800 */
[----:B-1----:R-:W-:-:S03]  /*1ced0*/  MOV R3, 0x400 ;  /* 0x0000040000037802 */ /* 0x002fc60000000f00 */
        /* <DEDUP_REMOVED lines=23> */
[----:B---3--:R-:W-:Y:S02]  /*1d050*/  SHF.L.U32 R2, R14, 0x1f, RZ ;  /* 0x0000001f0e027819 */ /* 0x008fe400000006ff */
[----:B----4-:R-:W-:-:S06]  /*1d060*/  LEA R3, R11, R3, 0x3 ;  /* 0x000000030b037211 */ /* 0x010fcc00078e18ff */
        /* <DEDUP_REMOVED lines=9> */
.L_x_814:
        /* <DEDUP_REMOVED lines=8> */
.L_x_722:
        /* <DEDUP_REMOVED lines=30> */
.L_x_717:
[----:B------:R-:W-:Y:S05]  /*1d360*/  BSYNC B1 ;  /* 0x0000000000017941 */ /* 0x000fea0003800000 */
.L_x_716:
        /* <DEDUP_REMOVED lines=16> */
[----:B-1----:R-:W-:-:S13]  /*1d470*/  ISETP.NE.AND P0, PT, R11, 0x1, PT ;  /* 0x000000010b00780c */ /* 0x002fda0003f05270 */
[----:B------:R-:W1:Y:S02]  /*1d480*/  @P0 LDC.64 R2, c[0x0][0x420] ;  /* 0x00010800ff020b82 */ /* 0x000e640000000a00 */
[----:B-1----:R-:W-:-:S04]  /*1d490*/  @P0 IMAD.HI.U32 R10, R9, R2, RZ ;  /* 0x00000002090a0227 */ /* 0x002fc800078e00ff */
        /* <DEDUP_REMOVED lines=12> */
.L_x_725:
[----:B------:R-:W2:Y:S01]  /*1d560*/  S2R R3, SR_CgaCtaId ;  /* 0x0000000000037919 */ /* 0x000ea20000008800 */
[----:B------:R-:W-:-:S04]  /*1d570*/  MOV R2, 0x400 ;  /* 0x0000040000027802 */ /* 0x000fc80000000f00 */
[----:B--2---:R-:W-:Y:S02]  /*1d580*/  LEA R2, R3, R2, 0x18 ;  /* 0x0000000203027211 */ /* 0x004fe400078ec0ff */
[----:B------:R-:W-:-:S03]  /*1d590*/  SHF.L.U32 R3, R13, 0x1f, RZ ;  /* 0x0000001f0d037819 */ /* 0x000fc600000006ff */
[----:B------:R-:W-:-:S04]  /*1d5a0*/  IMAD R2, R14, 0x8, R2 ;  /* 0x000000080e027824 */ /* 0x000fc800078e0202 */
[----:B------:R-:W2:Y:S02]  /*1d5b0*/  SYNCS.PHASECHK.TRANS64.TRYWAIT P0, [R2+URZ+0x34840], R3 ;  /* 0x03484003020075a7 */ /* 0x000ea4000800017f */
[----:B--2---:R-:W-:Y:S05]  /*1d5c0*/  @!P0 BRA `(.L_x_726) ;  /* 0x0000002400a48947 */ /* 0x004fea0003800000 */
.L_x_815:
        /* <DEDUP_REMOVED lines=11> */
.L_x_727:
        /* <DEDUP_REMOVED lines=29> */
[----:B------:R-:W-:Y:S01]  /*1d850*/  IMAD R2, R7, 0x8, R2 ;  /* 0x0000000807027824 */ /* 0x000fe200078e0202 */
        /* <DEDUP_REMOVED lines=8> */
.L_x_816:
        /* <DEDUP_REMOVED lines=8> */
.L_x_729:
        /* <DEDUP_REMOVED lines=29> */
.L_x_724:
[----:B------:R-:W-:Y:S05]  /*1db30*/  BSYNC B1 ;  /* 0x0000000000017941 */ /* 0x000fea0003800000 */
.L_x_723:
[C---:B------:R-:W-:Y:S01]  /*1db40*/  ISETP.GT.AND P0, PT, R6.reuse, 0x1, PT ;  /* 0x000000010600780c */ /* 0x040fe20003f04270 */
[----:B------:R-:W-:-:S12]  /*1db50*/  VIADD R6, R6, 0xfffffffe ;  /* 0xfffffffe06067836 */ /* 0x000fd80000000000 */
[----:B------:R-:W-:Y:S05]  /*1db60*/  @P0 BRA `(.L_x_730) ;  /* 0xfffffff000080947 */ /* 0x000fea000383ffff */
.L_x_706:
[----:B------:R-:W-:Y:S05]  /*1db70*/  BSYNC B0 ;  /* 0x0000000000007941 */ /* 0x000fea0003800000 */
.L_x_705:
[----:B------:R-:W1:Y:S01]  /*1db80*/  S2R R2, SR_TID.X ;  /* 0x0000000000027919 */ /* 0x000e620000002100 */
[----:B------:R-:W-:Y:S01]  /*1db90*/  BSSY B0, `(.L_x_731) ;  /* 0x0000010000007945 */ /* 0x000fe20003800000 */
[----:B-1----:R-:W-:-:S04]  /*1dba0*/  LOP3.LUT R2, R2, 0x1f, RZ, 0xc0, !PT ;  /* 0x0000001f02027812 */ /* 0x002fc800078ec0ff */
[----:B------:R-:W-:-:S13]  /*1dbb0*/  ISETP.NE.AND P0, PT, R2, RZ, PT ;  /* 0x000000ff0200720c */ /* 0x000fda0003f05270 */
[----:B------:R-:W-:Y:S05]  /*1dbc0*/  @P0 BRA `(.L_x_732) ;  /* 0x0000000000300947 */ /* 0x000fea0003800000 */
[----:B------:R-:W1:Y:S01]  /*1dbd0*/  S2R R3, SR_LANEID ;  /* 0x0000000000037919 */ /* 0x000e620000000000 */
[----:B------:R-:W-:Y:S02]  /*1dbe0*/  VOTEU.ANY UR4, UPT, PT ;  /* 0x0000000000047886 */ /* 0x000fe400038e0100 */
[----:B------:R-:W1:Y:S08]  /*1dbf0*/  FLO.U32 R0, UR4 ;  /* 0x0000000400007d00 */ /* 0x000e7000080e0000 */
[----:B------:R-:W2:Y:S01]  /*1dc00*/  POPC R7, UR4 ;  /* 0x0000000400077d09 */ /* 0x000ea20008000000 */
[----:B-1----:R-:W-:-:S02]  /*1dc10*/  ISETP.EQ.U32.AND P0, PT, R0, R3, PT ;  /* 0x000000030000720c */ /* 0x002fc40003f02070 */
[----:B------:R-:W2:Y:S11]  /*1dc20*/  LDC.64 R2, c[0x0][0xc38] ;  /* 0x00030e00ff027b82 */ /* 0x000eb60000000a00 */
[----:B--2---:R-:W2:Y:S01]  /*1dc30*/  @P0 ATOMG.E.ADD.STRONG.GPU PT, R3, desc[UR36][R2.64], R7 ;  /* 0x00000007020309a8 */ /* 0x004ea200081ee1e4 */
[----:B------:R-:W1:Y:S02]  /*1dc40*/  S2R R6, SR_LTMASK ;  /* 0x0000000000067919 */ /* 0x000e640000003900 */
[----:B-1----:R-:W-:-:S04]  /*1dc50*/  LOP3.LUT R6, R6, UR4, RZ, 0xc0, !PT ;  /* 0x0000000406067c12 */ /* 0x002fc8000f8ec0ff */
[----:B------:R-:W1:Y:S01]  /*1dc60*/  POPC R9, R6 ;  /* 0x0000000600097309 */ /* 0x000e620000000000 */
[----:B--2---:R-:W1:Y:S02]  /*1dc70*/  SHFL.IDX PT, R0, R3, R0, 0x1f ;  /* 0x00001f0003007589 */ /* 0x004e6400000e0000 */
[----:B-1----:R-:W-:-:S07]  /*1dc80*/  IADD3 R16, R0, UR40, R9 ;  /* 0x0000002800107c10 */ /* 0x002fce000fffe009 */
.L_x_732:
[----:B------:R-:W-:Y:S05]  /*1dc90*/  BSYNC B0 ;  /* 0x0000000000007941 */ /* 0x000fea0003800000 */
.L_x_731:
[----:B------:R-:W-:Y:S04]  /*1dca0*/  BSSY B0, `(.L_x_733) ;  /* 0x0000032000007945 */ /* 0x000fe80003800000 */
[----:B------:R-:W-:Y:S05]  /*1dcb0*/  @!P6 BRA `(.L_x_734) ;  /* 0x0000000000c0e947 */ /* 0x000fea0003800000 */
[----:B------:R-:W2:Y:S01]  /*1dcc0*/  LDL R2, [R1] ;  /* 0x0000000001027983 */ /* 0x000ea20000100800 */
[----:B------:R-:W-:-:S03]  /*1dcd0*/  MOV R3, 0x400 ;  /* 0x0000040000037802 */ /* 0x000fc60000000f00 */
[----:B------:R-:W3:Y:S01]  /*1dce0*/  LDL R0, [R1+0xc] ;  /* 0x00000c0001007983 */ /* 0x000ee20000100800 */
[----:B------:R-:W1:Y:S02]  /*1dcf0*/  S2R R6, SR_CgaCtaId ;  /* 0x0000000000067919 */ /* 0x000e640000008800 */
[----:B-1----:R-:W-:-:S04]  /*1dd00*/  LEA R3, R6, R3, 0x18 ;  /* 0x0000000306037211 */ /* 0x002fc800078ec0ff */
[----:B--2---:R-:W-:Y:S02]  /*1dd10*/  LEA R3, R2, R3, 0x3 ;  /* 0x0000000302037211 */ /* 0x004fe400078e18ff */
[----:B---3--:R-:W-:-:S04]  /*1dd20*/  SHF.L.U32 R0, R0, 0x1f, RZ ;  /* 0x0000001f00007819 */ /* 0x008fc800000006ff */
[----:B------:R-:W1:Y:S02]  /*1dd30*/  SYNCS.PHASECHK.TRANS64.TRYWAIT P0, [R3+URZ+0x34860], R0 ;  /* 0x03486000030075a7 */ /* 0x000e64000800017f */
[----:B-1----:R-:W-:Y:S05]  /*1dd40*/  @!P0 BRA `(.L_x_735) ;  /* 0x0000001c00ec8947 */ /* 0x002fea0003800000 */
.L_x_817:
        /* <DEDUP_REMOVED lines=11> */
.L_x_736:
        /* <DEDUP_REMOVED lines=28> */
.L_x_734:
[----:B------:R-:W-:Y:S05]  /*1dfc0*/  BSYNC B0 ;  /* 0x0000000000007941 */ /* 0x000fea0003800000 */
.L_x_733:
        /* <DEDUP_REMOVED lines=9> */
.L_x_690:
[----:B------:R-:W-:Y:S05]  /*1e060*/  BSYNC B6 ;  /* 0x0000000000067941 */ /* 0x000fea0003800000 */
.L_x_688:
[----:B------:R-:W-:-:S03]  /*1e070*/  UMOV UR4, 0xffffffff ;  /* 0xffffffff00047882 */ /* 0x000fc60000000000 */
[----:B------:R-:W-:Y:S05]  /*1e080*/  BRA.DIV UR4, `(.L_x_737) ;  /* 0x0000001e04307947 */ /* 0x000fea000b800000 */
[----:B------:R2:W3:Y:S04]  /*1e090*/  SHFL.IDX PT, R4, R16, RZ, 0x1f ;  /* 0x00001fff10047589 */ /* 0x0004e800000e0000 */
[----:B------:R2:W4:Y:S02]  /*1e0a0*/  SHFL.IDX PT, R6, R16, 0x1, 0x1f ;  /* 0x00201f0010067f89 */ /* 0x00052400000e0000 */
.L_x_821:
[----:B0----5:R-:W0:Y:S01]  /*1e0b0*/  S2R R8, SR_TID.X ;  /* 0x0000000000087919 */ /* 0x021e220000002100 */
[----:B------:R-:W-:Y:S01]  /*1e0c0*/  ULDC UR4, c[0x0][0xc14] ;  /* 0x0003050000047ab9 */ /* 0x000fe20000000800 */
[----:B------:R-:W-:Y:S01]  /*1e0d0*/  BSSY B0, `(.L_x_738) ;  /* 0x000000b000007945 */ /* 0x000fe20003800000 */
[----:B-1----:R-:W-:Y:S02]  /*1e0e0*/  IMAD.U32 R0, RZ, RZ, UR4 ;  /* 0x00000004ff007e24 */ /* 0x002fe4000f8e00ff */
[----:B------:R-:W-:Y:S01]  /*1e0f0*/  IMAD.MOV.U32 R17, RZ, RZ, RZ ;  /* 0x000000ffff117224 */ /* 0x000fe200078e00ff */
[----:B0-----:R-:W-:-:S04]  /*1e100*/  LOP3.LUT R8, R8, 0x1f, RZ, 0xc0, !PT ;  /* 0x0000001f08087812 */ /* 0x001fc800078ec0ff */
[C---:B------:R-:W-:Y:S01]  /*1e110*/  ISETP.NE.AND P0, PT, R8.reuse, 0x1f, PT ;  /* 0x0000001f0800780c */ /* 0x040fe20003f05270 */
[----:B------:R-:W-:-:S05]  /*1e120*/  IMAD.IADD R5, R8, 0x1, R19 ;  /* 0x0000000108057824 */ /* 0x000fca00078e0213 */
[----:B------:R-:W-:-:S13]  /*1e130*/  ISETP.GE.OR P0, PT, R5, R0, !P0 ;  /* 0x000000000500720c */ /* 0x000fda0004706670 */
[----:B------:R-:W-:Y:S05]  /*1e140*/  @P0 BRA `(.L_x_739) ;  /* 0x00000000000c0947 */ /* 0x000fea0003800000 */
[----:B------:R-:W0:Y:S02]  /*1e150*/  LDC.64 R2, c[0x0][0xc58] ;  /* 0x00031600ff027b82 */ /* 0x000e240000000a00 */
[----:B0-----:R-:W-:-:S05]  /*1e160*/  IMAD.WIDE R2, R5, 0x4, R2 ;  /* 0x0000000405027825 */ /* 0x001fca00078e0202 */
[----:B------:R0:W5:Y:S02]  /*1e170*/  LDG.E R17, desc[UR36][R2.64] ;  /* 0x0000002402117981 */ /* 0x000164000c1e1900 */
.L_x_739:
[----:B------:R-:W-:Y:S05]  /*1e180*/  BSYNC B0 ;  /* 0x0000000000007941 */ /* 0x000fea0003800000 */
.L_x_738:
        /* <DEDUP_REMOVED lines=8> */
[----:B------:R-:W1:Y:S02]  /*1e210*/  SHFL.UP PT, R14, R13, 0x2, RZ ;  /* 0x044000000d0e7989 */ /* 0x000e6400000e00ff */
[----:B-1----:R-:W-:Y:S02]  /*1e220*/  SEL R14, R14, RZ, P1 ;  /* 0x000000ff0e0e7207 */ /* 0x002fe40000800000 */
[----:B------:R-:W-:-:S03]  /*1e230*/  ISETP.GE.U32.AND P1, PT, R8, 0x8, PT ;  /* 0x000000080800780c */ /* 0x000fc60003f26070 */
[----:B0-----:R-:W-:-:S05]  /*1e240*/  IMAD.IADD R3, R13, 0x1, R14 ;  /* 0x000000010d037824 */ /* 0x001fca00078e020e */
        /* <DEDUP_REMOVED lines=11> */
.L_x_829:
[----:B------:R-:W-:Y:S02]  /*1e300*/  ULDC UR4, c[0x0][0xc10] ;  /* 0x0003040000047ab9 */ /* 0x000fe40000000800 */
[----:B--2---:R-:W-:-:S04]  /*1e310*/  IMAD.U32 R16, RZ, RZ, UR4 ;  /* 0x00000004ff107e24 */ /* 0x004fc8000f8e00ff */
[----:B-1----:R-:W-:-:S04]  /*1e320*/  IMAD R3, R14, R16, RZ ;  /* 0x000000100e037224 */ /* 0x002fc800078e02ff */
[----:B----4-:R-:W-:-:S05]  /*1e330*/  IMAD.IADD R6, R6, 0x1, R3 ;  /* 0x0000000106067824 */ /* 0x010fca00078e0203 */
[----:B---3--:R-:W-:-:S13]  /*1e340*/  ISETP.GT.AND P0, PT, R6, R4, PT ;  /* 0x000000040600720c */ /* 0x008fda0003f04270 */
[----:B------:R-:W-:Y:S05]  /*1e350*/  @P0 BRA `(.L_x_741) ;  /* 0x0000000000b40947 */ /* 0x000fea0003800000 */
[----:B------:R-:W1:Y:S02]  /*1e360*/  LDC R0, c[0x0][0xc14] ;  /* 0x00030500ff007b82 */ /* 0x000e640000000800 */
.L_x_746:
[----:B------:R-:W-:-:S05]  /*1e370*/  VIADD R19, R19, 0x1f ;  /* 0x0000001f13137836 */ /* 0x000fca0000000000 */
[----:B-1----:R-:W-:-:S13]  /*1e380*/  ISETP.GE.AND P0, PT, R19, R0, PT ;  /* 0x000000001300720c */ /* 0x002fda0003f06270 */
[----:B------:R-:W-:Y:S05]  /*1e390*/  @P0 BRA `(.L_x_742) ;  /* 0x00000004005c0947 */ /* 0x000fea0003800000 */
[----:B------:R-:W1:Y:S01]  /*1e3a0*/  S2R R8, SR_TID.X ;  /* 0x0000000000087919 */ /* 0x000e620000002100 */
[----:B------:R-:W-:Y:S01]  /*1e3b0*/  BSSY B0, `(.L_x_743) ;  /* 0x000000a000007945 */ /* 0x000fe20003800000 */
[----:B------:R-:W-:Y:S01]  /*1e3c0*/  IMAD.MOV.U32 R17, RZ, RZ, RZ ;  /* 0x000000ffff117224 */ /* 0x000fe200078e00ff */
[----:B-1----:R-:W-:-:S04]  /*1e3d0*/  LOP3.LUT R8, R8, 0x1f, RZ, 0xc0, !PT ;  /* 0x0000001f08087812 */ /* 0x002fc800078ec0ff */
[C---:B------:R-:W-:Y:S01]  /*1e3e0*/  ISETP.NE.AND P1, PT, R8.reuse, 0x1f, PT ;  /* 0x0000001f0800780c */ /* 0x040fe20003f25270 */
[----:B------:R-:W-:-:S05]  /*1e3f0*/  IMAD.IADD R5, R8, 0x1, R19 ;  /* 0x0000000108057824 */ /* 0x000fca00078e0213 */
[----:B------:R-:W-:-:S13]  /*1e400*/  ISETP.GE.OR P0, PT, R5, R0, !P1 ;  /* 0x000000000500720c */ /* 0x000fda0004f06670 */
[----:B------:R-:W-:Y:S05]  /*1e410*/  @P0 BRA `(.L_x_744) ;  /* 0x00000000000c0947 */ /* 0x000fea0003800000 */
[----:B0-----:R-:W0:Y:S02]  /*1e420*/  LDC.64 R2, c[0x0][0xc58] ;  /* 0x00031600ff027b82 */ /* 0x001e240000000a00 */
[----:B0-----:R-:W-:-:S05]  /*1e430*/  IMAD.WIDE R2, R5, 0x4, R2 ;  /* 0x0000000405027825 */ /* 0x001fca00078e0202 */
[----:B------:R1:W5:Y:S02]  /*1e440*/  LDG.E R17, desc[UR36][R2.64] ;  /* 0x0000002402117981 */ /* 0x000364000c1e1900 */
.L_x_744:
[----:B------:R-:W-:Y:S05]  /*1e450*/  BSYNC B0 ;  /* 0x0000000000007941 */ /* 0x000fea0003800000 */
.L_x_743:
[----:B------:R-:W-:-:S03]  /*1e460*/  UMOV UR4, 0xffffffff ;  /* 0xffffffff00047882 */ /* 0x000fc60000000000 */
[----:B------:R-:W-:Y:S05]  /*1e470*/  BRA.DIV UR4, `(.L_x_745) ;  /* 0x0000001e04507947 */ /* 0x000fea000b800000 */
[----:B-----5:R-:W2:Y:S01]  /*1e480*/  SHFL.UP PT, R14, R17, 0x1, RZ ;  /* 0x04200000110e7989 */ /* 0x020ea200000e00ff */
[C---:B------:R-:W-:Y:S02]  /*1e490*/  ISETP.NE.AND P0, PT, R8.reuse, RZ, PT ;  /* 0x000000ff0800720c */ /* 0x040fe40003f05270 */
[----:B------:R-:W-:Y:S02]  /*1e4a0*/  ISETP.GE.U32.AND P1, PT, R8, 0x2, PT ;  /* 0x000000020800780c */ /* 0x000fe40003f26070 */
[----:B--2---:R-:W-:Y:S02]  /*1e4b0*/  SEL R14, R14, RZ, P0 ;  /* 0x000000ff0e0e7207 */ /* 0x004fe40000000000 */
[----:B------:R-:W-:-:S03]  /*1e4c0*/  ISETP.GE.U32.AND P0, PT, R8, 0x4, PT ;  /* 0x000000040800780c */ /* 0x000fc60003f06070 */
[----:B------:R-:W-:-:S05]  /*1e4d0*/  IMAD.IADD R13, R17, 0x1, R14 ;  /* 0x00000001110d7824 */ /* 0x000fca00078e020e */
[----:B------:R-:W2:Y:S02]  /*1e4e0*/  SHFL.UP PT, R14, R13, 0x2, RZ ;  /* 0x044000000d0e7989 */ /* 0x000ea400000e00ff */
[----:B--2---:R-:W-:Y:S02]  /*1e4f0*/  SEL R14, R14, RZ, P1 ;  /* 0x000000ff0e0e7207 */ /* 0x004fe40000800000 */
[----:B------:R-:W-:Y:S02]  /*1e500*/  ISETP.GE.U32.AND P1, PT, R8, 0x8, PT ;  /* 0x000000080800780c */ /* 0x000fe40003f26070 */
[----:B-1----:R-:W-:-:S05]  /*1e510*/  IADD3 R3, R13, R14, RZ ;  /* 0x0000000e0d037210 */ /* 0x002fca0007ffe0ff */
[----:B------:R-:W1:Y:S02]  /*1e520*/  SHFL.UP PT, R14, R3, 0x4, RZ ;  /* 0x04800000030e7989 */ /* 0x000e6400000e00ff */
[----:B-1----:R-:W-:Y:S02]  /*1e530*/  SEL R14, R14, RZ, P0 ;  /* 0x000000ff0e0e7207 */ /* 0x002fe40000000000 */
[----:B------:R-:W-:-:S03]  /*1e540*/  ISETP.GE.U32.AND P0, PT, R8, 0x10, PT ;  /* 0x000000100800780c */ /* 0x000fc60003f06070 */
[----:B------:R-:W-:-:S05]  /*1e550*/  IMAD.IADD R5, R3, 0x1, R14 ;  /* 0x0000000103057824 */ /* 0x000fca00078e020e */
[----:B------:R-:W1:Y:S02]  /*1e560*/  SHFL.UP PT, R14, R5, 0x8, RZ ;  /* 0x05000000050e7989 */ /* 0x000e6400000e00ff */
[----:B-1----:R-:W-:-:S05]  /*1e570*/  SEL R14, R14, RZ, P1 ;  /* 0x000000ff0e0e7207 */ /* 0x002fca0000800000 */
[----:B------:R-:W-:-:S05]  /*1e580*/  IMAD.IADD R7, R5, 0x1, R14 ;  /* 0x0000000105077824 */ /* 0x000fca00078e020e */
[----:B------:R-:W0:Y:S02]  /*1e590*/  SHFL.UP PT, R14, R7, 0x10, RZ ;  /* 0x06000000070e7989 */ /* 0x000e2400000e00ff */
[----:B0-----:R-:W-:-:S05]  /*1e5a0*/  SEL R2, R14, RZ, P0 ;  /* 0x000000ff0e027207 */ /* 0x001fca0000000000 */
[----:B------:R-:W-:-:S05]  /*1e5b0*/  IMAD.IADD R2, R7, 0x1, R2 ;  /* 0x0000000107027824 */ /* 0x000fca00078e0202 */
[----:B------:R0:W1:Y:S02]  /*1e5c0*/  SHFL.IDX PT, R14, R2, 0x1f, 0x1f ;  /* 0x03e01f00020e7f89 */ /* 0x00006400000e0000 */
.L_x_837:
[----:B------:R-:W-:Y:S02]  /*1e5d0*/  ULDC UR4, c[0x0][0xc10] ;  /* 0x0003040000047ab9 */ /* 0x000fe40000000800 */
[----:B------:R-:W-:-:S04]  /*1e5e0*/  IMAD.U32 R16, RZ, RZ, UR4 ;  /* 0x00000004ff107e24 */ /* 0x000fc8000f8e00ff */
[----:B-1----:R-:W-:-:S04]  /*1e5f0*/  IMAD R3, R14, R16, RZ ;  /* 0x000000100e037224 */ /* 0x002fc800078e02ff */
[----:B------:R-:W-:-:S05]  /*1e600*/  IMAD.IADD R6, R3, 0x1, R6 ;  /* 0x0000000103067824 */ /* 0x000fca00078e0206 */
[----:B------:R-:W-:-:S13]  /*1e610*/  ISETP.GT.AND P0, PT, R6, R4, PT ;  /* 0x000000040600720c */ /* 0x000fda0003f04270 */
[----:B------:R-:W-:Y:S05]  /*1e620*/  @!P0 BRA `(.L_x_746) ;  /* 0xfffffffc00508947 */ /* 0x000fea000383ffff */
.L_x_741:
        /* <DEDUP_REMOVED lines=8> */
.L_x_841:
[----:B------:R-:W-:Y:S01]  /*1e6b0*/  ISETP.NE.AND P0, PT, R3, RZ, PT ;  /* 0x000000ff0300720c */ /* 0x000fe20003f05270 */
[----:B------:R-:W-:-:S12]  /*1e6c0*/  IMAD.MOV.U32 R14, RZ, RZ, RZ ;  /* 0x000000ffff0e7224 */ /* 0x000fd800078e00ff */
[----:B------:R-:W-:Y:S05]  /*1e6d0*/  @!P0 BRA `(.L_x_748) ;  /* 0x0000000000108947 */ /* 0x000fea0003800000 */
[----:B------:R-:W-:Y:S01]  /*1e6e0*/  UMOV UR4, 0xffffffff ;  /* 0xffffffff00047882 */ /* 0x000fe20000000000 */
[----:B------:R-:W-:Y:S02]  /*1e6f0*/  VIADD R12, R5, 0xffffffff ;  /* 0xffffffff050c7836 */ /* 0x000fe40000000000 */
[----:B------:R-:W-:Y:S05]  /*1e700*/  BRA.DIV UR4, `(.L_x_749) ;  /* 0x0000001e04c47947 */ /* 0x000fea000b800000 */
[----:B------:R3:W4:Y:S02]  /*1e710*/  SHFL.IDX PT, R14, R2, R12, 0x1f ;  /* 0x00001f0c020e7589 */ /* 0x00072400000e0000 */
.L_x_748:
[----:B----4-:R-:W-:Y:S01]  /*1e720*/  IMAD R16, R14, R16, R6 ;  /* 0x000000100e107224 */ /* 0x010fe200078e0206 */
[----:B--2---:R-:W-:Y:S01]  /*1e730*/  IABS R6, R17 ;  /* 0x0000001100067213 */ /* 0x004fe20000000000 */
[----:B0--3--:R-:W-:Y:S02]  /*1e740*/  IMAD.MOV.U32 R2, RZ, RZ, RZ ;  /* 0x000000ffff027224 */ /* 0x009fe400078e00ff */
[----:B------:R-:W-:Y:S01]  /*1e750*/  IMAD.IADD R19, R5, 0x1, R19 ;  /* 0x0000000105137824 */ /* 0x000fe200078e0213 */
[----:B------:R-:W0:Y:S08]  /*1e760*/  I2F.RP R7, R6 ;  /* 0x0000000600077306 */ /* 0x000e300000209400 */
[----:B0-----:R-:W0:Y:S02]  /*1e770*/  MUFU.RCP R7, R7 ;  /* 0x0000000700077308 */ /* 0x001e240000001000 */
[----:B0-----:R-:W-:-:S06]  /*1e780*/  VIADD R8, R7, 0xffffffe ;  /* 0x0ffffffe07087836 */ /* 0x001fcc0000000000 */
[----:B------:R-:W0:Y:S02]  /*1e790*/  F2I.FTZ.U32.TRUNC.NTZ R3, R8 ;  /* 0x0000000800037305 */ /* 0x000e24000021f000 */
[----:B0-----:R-:W-:-:S04]  /*1e7a0*/  IMAD.MOV R9, RZ, RZ, -R3 ;  /* 0x000000ffff097224 */ /* 0x001fc800078e0a03 */
[----:B------:R-:W-:-:S04]  /*1e7b0*/  IMAD R9, R9, R6, RZ ;  /* 0x0000000609097224 */ /* 0x000fc800078e02ff */
[----:B------:R-:W-:Y:S01]  /*1e7c0*/  IMAD.HI.U32 R3, R3, R9, R2 ;  /* 0x0000000903037227 */ /* 0x000fe200078e0002 */
[----:B------:R-:W-:-:S03]  /*1e7d0*/  IABS R9, R17 ;  /* 0x0000001100097213 */ /* 0x000fc60000000000 */
[----:B------:R-:W-:Y:S02]  /*1e7e0*/  IMAD.IADD R2, R4, 0x1, -R16 ;  /* 0x0000000104027824 */ /* 0x000fe400078e0a10 */
[----:B------:R-:W-:-:S03]  /*1e7f0*/  IMAD.MOV R7, RZ, RZ, -R9 ;  /* 0x000000ffff077224 */ /* 0x000fc600078e0a09 */
[----:B------:R-:W-:-:S05]  /*1e800*/  IABS R4, R2 ;  /* 0x0000000200047213 */ /* 0x000fca0000000000 */
[----:B------:R-:W-:-:S04]  /*1e810*/  IMAD.HI.U32 R3, R3, R4, RZ ;  /* 0x0000000403037227 */ /* 0x000fc800078e00ff */
[----:B------:R-:W-:Y:S01]  /*1e820*/  IMAD R7, R3, R7, R4 ;  /* 0x0000000703077224 */ /* 0x000fe200078e0204 */
[----:B------:R-:W-:-:S04]  /*1e830*/  LOP3.LUT R4, R2, R17, RZ, 0x3c, !PT ;  /* 0x0000001102047212 */ /* 0x000fc800078e3cff */
[----:B------:R-:W-:-:S13]  /*1e840*/  ISETP.GT.U32.AND P0, PT, R6, R7, PT ;  /* 0x000000070600720c */ /* 0x000fda0003f04070 */
[----:B------:R-:W-:Y:S02]  /*1e850*/  @!P0 IMAD.IADD R7, R7, 0x1, -R6 ;  /* 0x0000000107078824 */ /* 0x000fe400078e0a06 */
[----:B------:R-:W-:-:S03]  /*1e860*/  @!P0 VIADD R3, R3, 0x1 ;  /* 0x0000000103038836 */ /* 0x000fc60000000000 */
[----:B------:R-:W-:-:S13]  /*1e870*/  ISETP.GE.U32.AND P0, PT, R7, R6, PT ;  /* 0x000000060700720c */ /* 0x000fda0003f06070 */
        /* <DEDUP_REMOVED lines=9> */
.L_x_742:
[----:B------:R-:W-:Y:S01]  /*1e910*/  UMOV UR4, URZ ;  /* 0x0000003f00047c82 */ /* 0x000fe20008000000 */
[----:B------:R-:W-:Y:S01]  /*1e920*/  UMOV UR5, URZ ;  /* 0x0000003f00057c82 */ /* 0x000fe20008000000 */
[----:B------:R-:W-:Y:S01]  /*1e930*/  ULDC UR6, c[0x0][0xc14] ;  /* 0x0003050000067ab9 */ /* 0x000fe20000000800 */
[----:B------:R-:W-:Y:S02]  /*1e940*/  IMAD.MOV.U32 R16, RZ, RZ, R4 ;  /* 0x000000ffff107224 */ /* 0x000fe400078e0004 */
[----:B------:R-:W-:Y:S02]  /*1e950*/  IMAD.U32 R17, RZ, RZ, UR4 ;  /* 0x00000004ff117e24 */ /* 0x000fe4000f8e00ff */
[----:B------:R-:W-:Y:S02]  /*1e960*/  IMAD.U32 R18, RZ, RZ, UR5 ;  /* 0x00000005ff127e24 */ /* 0x000fe4000f8e00ff */
[----:B------:R-:W-:-:S07]  /*1e970*/  IMAD.U32 R19, RZ, RZ, UR6 ;  /* 0x00000006ff137e24 */ /* 0x000fce000f8e00ff */
.L_x_750:
        /* <DEDUP_REMOVED lines=12> */
.L_x_667:
[----:B0-----:R-:W3:Y:S01]  /*1ea40*/  LDL.LU R0, [R1+0x30] ;  /* 0x0000300001007983 */ /* 0x001ee20000300800 */
[----:B------:R-:W-:Y:S01]  /*1ea50*/  BSSY B0, `(.L_x_752) ;  /* 0x000000b000007945 */ /* 0x000fe20003800000 */
[----:B-1----:R-:W0:Y:S01]  /*1ea60*/  S2R R5, SR_CgaCtaId ;  /* 0x0000000000057919 */ /* 0x002e220000008800 */
[----:B---3--:R-:W-:-:S05]  /*1ea70*/  VIADD R0, R0, 0x1 ;  /* 0x0000000100007836 */ /* 0x008fca0000000000 */
[----:B--2---:R-:W-:-:S04]  /*1ea80*/  LEA.HI R2, R0, R0, RZ, 0x1 ;  /* 0x0000000000027211 */ /* 0x004fc800078f08ff */
[----:B------:R-:W-:-:S05]  /*1ea90*/  LOP3.LUT R3, R2, 0xfffffffe, RZ, 0xc0, !PT ;  /* 0xfffffffe02037812 */ /* 0x000fca00078ec0ff */
[----:B------:R-:W-:Y:S01]  /*1eaa0*/  IMAD.IADD R3, R0, 0x1, -R3 ;  /* 0x0000000100037824 */ /* 0x000fe200078e0a03 */
[----:B------:R-:W-:-:S04]  /*1eab0*/  MOV R0, 0x400 ;  /* 0x0000040000007802 */ /* 0x000fc80000000f00 */
[----:B0-----:R-:W-:Y:S02]  /*1eac0*/  LEA R0, R5, R0, 0x18 ;  /* 0x0000000005007211 */ /* 0x001fe400078ec0ff */
[----:B------:R-:W-:-:S04]  /*1ead0*/  SHF.L.U32 R3, R3, 0x1f, RZ ;  /* 0x0000001f03037819 */ /* 0x000fc800000006ff */
[----:B------:R-:W0:Y:S02]  /*1eae0*/  SYNCS.PHASECHK.TRANS64.TRYWAIT P0, [R0+URZ+0x34820], R3 ;  /* 0x03482003000075a7 */ /* 0x000e24000800017f */
[----:B0-----:R-:W-:Y:S05]  /*1eaf0*/  @!P0 BRA `(.L_x_753) ;  /* 0x0000001800ec8947 */ /* 0x001fea0003800000 */
.L_x_844:
[----:B------:R-:W-:Y:S05]  /*1eb00*/  BSYNC B0 ;  /* 0x0000000000007941 */ /* 0x000fea0003800000 */
.L_x_752:
[----:B------:R-:W-:-:S03]  /*1eb10*/  UMOV UR4, 0xffffffff ;  /* 0xffffffff00047882 */ /* 0x000fc60000000000 */
[----:B------:R-:W-:Y:S05]  /*1eb20*/  BRA.DIV UR4, `(.L_x_754) ;  /* 0x0000001a04f47947 */ /* 0x000fea000b800000 */
[----:B------:R-:W1:Y:S02]  /*1eb30*/  S2R R2, SR_TID.X ;  /* 0x0000000000027919 */ /* 0x000e640000002100 */
[----:B-1----:R-:W-:-:S04]  /*1eb40*/  SHF.R.U32.HI R2, RZ, 0x5, R2 ;  /* 0x00000005ff027819 */ /* 0x002fc80000011602 */
[----:B------:R-:W-:-:S05]  /*1eb50*/  LOP3.LUT R2, R2, 0x3, RZ, 0xc0, !PT ;  /* 0x0000000302027812 */ /* 0x000fca00078ec0ff */
[----:B------:R1:W2:Y:S02]  /*1eb60*/  SHFL.IDX PT, R14, R2, RZ, 0x1f ;  /* 0x00001fff020e7589 */ /* 0x0002a400000e0000 */
.L_x_847:
[----:B--2---:R-:W-:-:S13]  /*1eb70*/  ISETP.NE.AND P0, PT, R14, RZ, PT ;  /* 0x000000ff0e00720c */ /* 0x004fda0003f05270 */
[----:B------:R-:W-:Y:S05]  /*1eb80*/  @P0 BRA `(.L_x_448) ;  /* 0x0000000000940947 */ /* 0x000fea0003800000 */
[----:B------:R-:W-:-:S03]  /*1eb90*/  UMOV UR4, 0xffffffff ;  /* 0xffffffff00047882 */ /* 0x000fc60000000000 */
[----:B------:R-:W-:Y:S05]  /*1eba0*/  BRA.DIV UR4, `(.L_x_755) ;  /* 0x0000001e04087947 */ /* 0x000fea000b800000 */
[----:B------:R-:W-:-:S13]  /*1ebb0*/  ELECT P6, URZ, PT ;  /* 0x00000000003f782f */ /* 0x000fda00038c0000 */
.L_x_850:
[----:B------:R-:W-:Y:S05]  /*1ebc0*/  @!P6 BRA `(.L_x_448) ;  /* 0x000000000084e947 */ /* 0x000fea0003800000 */
[----:B-1----:R-:W2:Y:S02]  /*1ebd0*/  LDL.LU R2, [R1+0x3c] ;  /* 0x00003c0001027983 */ /* 0x002ea40000300800 */
[----:B--2---:R-:W-:-:S04]  /*1ebe0*/  LOP3.LUT R2, R2, 0x2, RZ, 0xfc, !PT ;  /* 0x0000000202027812 */ /* 0x004fc800078efcff */
[----:B------:R-:W-:-:S13]  /*1ebf0*/  ISETP.NE.AND P2, PT, R2, 0x3, PT ;  /* 0x000000030200780c */ /* 0x000fda0003f45270 */
[----:B------:R-:W-:Y:S05]  /*1ec00*/  @!P2 BRA `(.L_x_756) ;  /* 0x000000000004a947 */ /* 0x000fea0003800000 */
[----:B------:R-:W-:Y:S01]  /*1ec10*/  BPT.TRAP 0x1 ;  /* 0x000000040000795c */ /* 0x000fe20000300000 */
.L_x_756:
        /* <DEDUP_REMOVED lines=14> */
.L_x_851:
[----:B------:R-:W1:Y:S02]  /*1ed00*/  SYNCS.PHASECHK.TRANS64.TRYWAIT P0, [R7+URZ], R2 ;  /* 0x00000002070075a7 */ /* 0x000e64000800017f */
[----:B-1----:R-:W-:Y:S05]  /*1ed10*/  @!P0 BRA `(.L_x_758) ;  /* 0x0000001800e08947 */ /* 0x002fea0003800000 */
.L_x_852:
[----:B------:R-:W-:Y:S05]  /*1ed20*/  @!P2 BRA `(.L_x_759) ;  /* 0x000000000004a947 */ /* 0x000fea0003800000 */
[----:B------:R-:W-:Y:S01]  /*1ed30*/  BPT.TRAP 0x1 ;  /* 0x000000040000795c */ /* 0x000fe20000300000 */
.L_x_759:
[----:B------:R-:W2:Y:S01]  /*1ed40*/  LDL.LU R4, [R1] ;  /* 0x0000000001047983 */ /* 0x000ea20000300800 */
[----:B------:R-:W-:-:S04]  /*1ed50*/  VIADD R0, R0, 0x34860 ;  /* 0x0003486000007836 */ /* 0x000fc80000000000 */
[----:B--2---:R-:W-:-:S04]  /*1ed60*/  IMAD R4, R4, 0x8, R0 ;  /* 0x0000000804047824 */ /* 0x004fc800078e0200 */
[----:B------:R-:W2:Y:S02]  /*1ed70*/  SYNCS.PHASECHK.TRANS64.TRYWAIT P0, [R4+URZ], R5 ;  /* 0x00000005040075a7 */ /* 0x000ea4000800017f */
[----:B--2---:R-:W-:Y:S05]  /*1ed80*/  @!P0 BRA `(.L_x_760) ;  /* 0x0000001800d88947 */ /* 0x004fea0003800000 */
.L_x_853:
[----:B------:R-:W-:-:S07]  /*1ed90*/  IMAD R3, R3, 0x8, R0 ;  /* 0x0000000803037824 */ /* 0x000fce00078e0200 */
.L_x_761:
[----:B---3--:R3:W4:Y:S02]  /*1eda0*/  SYNCS.PHASECHK.TRANS64.TRYWAIT P0, [R3+URZ], R2 ;  /* 0x00000002030075a7 */ /* 0x008724000800017f */
[----:B----4-:R-:W-:Y:S05]  /*1edb0*/  @!P0 NANOSLEEP.SYNCS 0x989680 ;  /* 0x009896800000895d */ /* 0x010fea0003900000 */
[----:B------:R-:W4:Y:S02]  /*1edc0*/  @!P0 SYNCS.PHASECHK.TRANS64 P0, [R3+URZ], R2 ;  /* 0x00000002030085a7 */ /* 0x000f24000800007f */
[----:B----4-:R-:W-:Y:S05]  /*1edd0*/  @!P0 BRA `(.L_x_761) ;  /* 0xfffffffc00f08947 */ /* 0x010fea000383ffff */
.L_x_448:
[----:B------:R-:W-:Y:S05]  /*1ede0*/  BSYNC B7 ;  /* 0x0000000000077941 */ /* 0x000fea0003800000 */
.L_x_445:
[----:B------:R-:W-:Y:S05]  /*1edf0*/  EXIT ;  /* 0x000000000000794d */ /* 0x000fea0003800000 */
.L_x_466:
[----:B0-----:R0:W1:Y:S02]  /*1ee00*/  SYNCS.PHASECHK.TRANS64.TRYWAIT P5, [R3+URZ+0x34890], R0 ;  /* 0x03489000030075a7 */ /* 0x00106400080a017f */
[----:B-1----:R-:W-:Y:S05]  /*1ee10*/  @!P5 NANOSLEEP.SYNCS 0x989680 ;  /* 0x009896800000d95d */ /* 0x002fea0003900000 */
[----:B------:R-:W1:Y:S02]  /*1ee20*/  @!P5 SYNCS.PHASECHK.TRANS64 P5, [R3+URZ+0x34890], R0 ;  /* 0x034890000300d5a7 */ /* 0x000e6400080a007f */
[----:B-1----:R-:W-:Y:S05]  /*1ee30*/  @!P5 BRA `(.L_x_466) ;  /* 0xfffffffc00f0d947 */ /* 0x002fea000383ffff */
[----:B------:R-:W-:Y:S05]  /*1ee40*/  BRA `(.L_x_762) ;  /* 0xfffffe4800187947 */ /* 0x000fea000383ffff */
.L_x_520:
[----:B-1----:R1:W3:Y:S02]  /*1ee50*/  SYNCS.PHASECHK.TRANS64.TRYWAIT P5, [R3+URZ+0x34890], R0 ;  /* 0x03489000030075a7 */ /* 0x0022e400080a017f */
[----:B---3--:R-:W-:Y:S05]  /*1ee60*/  @!P5 NANOSLEEP.SYNCS 0x989680 ;  /* 0x009896800000d95d */ /* 0x008fea0003900000 */
[----:B------:R-:W3:Y:S02]  /*1ee70*/  @!P5 SYNCS.PHASECHK.TRANS64 P5, [R3+URZ+0x34890], R0 ;  /* 0x034890000300d5a7 */ /* 0x000ee400080a007f */
[----:B---3--:R-:W-:Y:S05]  /*1ee80*/  @!P5 BRA `(.L_x_520) ;  /* 0xfffffffc00f0d947 */ /* 0x008fea000383ffff */
[----:B------:R-:W-:Y:S05]  /*1ee90*/  BRA `(.L_x_763) ;  /* 0xfffffe7c00bc7947 */ /* 0x000fea000383ffff */
.L_x_545:
[----:B0-----:R0:W1:Y:S02]  /*1eea0*/  SYNCS.PHASECHK.TRANS64.TRYWAIT P4, [R3+URZ+0x34890], R0 ;  /* 0x03489000030075a7 */ /* 0x001064000808017f */
[----:B-1----:R-:W-:Y:S05]  /*1eeb0*/  @!P4 NANOSLEEP.SYNCS 0x989680 ;  /* 0x009896800000c95d */ /* 0x002fea0003900000 */
[----:B------:R-:W1:Y:S02]  /*1eec0*/  @!P4 SYNCS.PHASECHK.TRANS64 P4, [R3+URZ+0x34890], R0 ;  /* 0x034890000300c5a7 */ /* 0x000e64000808007f */
[----:B-1----:R-:W-:Y:S05]  /*1eed0*/  @!P4 BRA `(.L_x_545) ;  /* 0xfffffffc00f0c947 */ /* 0x002fea000383ffff */
[----:B------:R-:W-:Y:S05]  /*1eee0*/  BRA `(.L_x_764) ;  /* 0xfffffeb000307947 */ /* 0x000fea000383ffff */
.L_x_551:
[----:B--2---:R2:W3:Y:S02]  /*1eef0*/  SYNCS.PHASECHK.TRANS64.TRYWAIT P4, [R3+URZ+0x348b0], R0 ;  /* 0x0348b000030075a7 */ /* 0x0044e4000808017f */
[----:B---3--:R-:W-:Y:S05]  /*1ef00*/  @!P4 NANOSLEEP.SYNCS 0x989680 ;  /* 0x009896800000c95d */ /* 0x008fea0003900000 */
[----:B------:R-:W3:Y:S02]  /*1ef10*/  @!P4 SYNCS.PHASECHK.TRANS64 P4, [R3+URZ+0x348b0], R0 ;  /* 0x0348b0000300c5a7 */ /* 0x000ee4000808007f */
[----:B---3--:R-:W-:Y:S05]  /*1ef20*/  @!P4 BRA `(.L_x_551) ;  /* 0xfffffffc00f0c947 */ /* 0x008fea000383ffff */
[----:B------:R-:W-:Y:S05]  /*1ef30*/  BRA `(.L_x_765) ;  /* 0xfffffeb400307947 */ /* 0x000fea000383ffff */
.L_x_571:
[----:B------:R-:W-:Y:S01]  /*1ef40*/  BSSY B1, `(.L_x_766) ;  /* 0x0000008000017945 */ /* 0x000fe20003800000 */
[----:B------:R-:W-:Y:S01]  /*1ef50*/  IMAD.MOV.U32 R13, RZ, RZ, R38 ;  /* 0x000000ffff0d7224 */ /* 0x000fe200078e0026 */
[----:B------:R-:W-:Y:S01]  /*1ef60*/  MOV R11, 0x1c1f ;  /* 0x00001c1f000b7802 */ /* 0x000fe20000000f00 */
[----:B------:R-:W-:Y:S02]  /*1ef70*/  IMAD.MOV.U32 R12, RZ, RZ, RZ ;  /* 0x000000ffff0c7224 */ /* 0x000fe400078e00ff */
[----:B------:R-:W-:-:S07]  /*1ef80*/  IMAD.MOV.U32 R15, RZ, RZ, -0x1 ;  /* 0xffffffffff0f7424 */ /* 0x000fce00078e00ff */
[----:B------:R-:W-:Y:S05]  /*1ef90*/  WARPSYNC.COLLECTIVE R15, `(.L_x_767) ;  /* 0x000000000f087348 */ /* 0x000fea0003c00000 */
[----:B------:R0:W1:Y:S02]  /*1efa0*/  SHFL.IDX P6, R14, R13, R12, R11 ;  /* 0x0000000c0d0e7389 */ /* 0x00006400000c000b */
[----:B01----:R-:W-:Y:S01]  /*1efb0*/  ENDCOLLECTIVE ;  /* 0x000000000000791b */ /* 0x003fe20003800000 */
.L_x_767:
[----:B------:R-:W-:Y:S05]  /*1efc0*/  BSYNC B1 ;  /* 0x0000000000017941 */ /* 0x000fea0003800000 */
.L_x_766:
[----:B------:R-:W-:Y:S05]  /*1efd0*/  BRA `(.L_x_768) ;  /* 0xfffffec800607947 */ /* 0x000fea000383ffff */
.L_x_572:
[----:B------:R-:W-:Y:S01]  /*1efe0*/  BSSY B1, `(.L_x_769) ;  /* 0x0000008000017945 */ /* 0x000fe20003800000 */
[----:B------:R-:W-:Y:S02]  /*1eff0*/  IMAD.MOV.U32 R13, RZ, RZ, R36 ;  /* 0x000000ffff0d7224 */ /* 0x000fe400078e0024 */
[----:B------:R-:W-:Y:S02]  /*1f000*/  IMAD.MOV.U32 R12, RZ, RZ, RZ ;  /* 0x000000ffff0c7224 */ /* 0x000fe400078e00ff */
[----:B------:R-:W-:Y:S02]  /*1f010*/  IMAD.MOV.U32 R11, RZ, RZ, 0x1c1f ;  /* 0x00001c1fff0b7424 */ /* 0x000fe400078e00ff */
[----:B------:R-:W-:-:S07]  /*1f020*/  IMAD.MOV.U32 R15, RZ, RZ, -0x1 ;  /* 0xffffffffff0f7424 */ /* 0x000fce00078e00ff */
[----:B------:R-:W-:Y:S05]  /*1f030*/  WARPSYNC.COLLECTIVE R15, `(.L_x_770) ;  /* 0x000000000f087348 */ /* 0x000fea0003c00000 */
[----:B------:R0:W1:Y:S02]  /*1f040*/  SHFL.IDX P6, R14, R13, R12, R11 ;  /* 0x0000000c0d0e7389 */ /* 0x00006400000c000b */
[----:B01----:R-:W-:Y:S01]  /*1f050*/  ENDCOLLECTIVE ;  /* 0x000000000000791b */ /* 0x003fe20003800000 */
.L_x_770:
[----:B------:R-:W-:Y:S05]  /*1f060*/  BSYNC B1 ;  /* 0x0000000000017941 */ /* 0x000fea0003800000 */
.L_x_769:
[----:B------:R-:W-:Y:S05]  /*1f070*/  BRA `(.L_x_771) ;  /* 0xfffffec800447947 */ /* 0x000fea000383ffff */
.L_x_573:
        /* <DEDUP_REMOVED lines=8> */
.L_x_773:
[----:B------:R-:W-:Y:S05]  /*1f100*/  BSYNC B1 ;  /* 0x0000000000017941 */ /* 0x000fea0003800000 */
.L_x_772:
[----:B------:R-:W-:Y:S05]  /*1f110*/  BRA `(.L_x_774) ;  /* 0xfffffec800287947 */ /* 0x000fea000383ffff */
.L_x_574:
        /* <DEDUP_REMOVED lines=8> */
.L_x_776:
[----:B------:R-:W-:Y:S05]  /*1f1a0*/  BSYNC B1 ;  /* 0x0000000000017941 */ /* 0x000fea0003800000 */
.L_x_775:
[----:B------:R-:W-:Y:S05]  /*1f1b0*/  BRA `(.L_x_777) ;  /* 0xfffffec8000c7947 */ /* 0x000fea000383ffff */
.L_x_576:
[----:B0-----:R0:W1:Y:S02]  /*1f1c0*/  SYNCS.PHASECHK.TRANS64.TRYWAIT P1, [R2+URZ+0x34800], R5 ;  /* 0x03480005020075a7 */ /* 0x001064000802017f */
[----:B-1----:R-:W-:Y:S05]  /*1f1d0*/  @!P1 NANOSLEEP.SYNCS 0x989680 ;  /* 0x009896800000995d */ /* 0x002fea0003900000 */
[----:B------:R-:W1:Y:S02]  /*1f1e0*/  @!P1 SYNCS.PHASECHK.TRANS64 P1, [R2+URZ+0x34800], R5 ;  /* 0x03480005020095a7 */ /* 0x000e64000802007f */
[----:B-1----:R-:W-:Y:S05]  /*1f1f0*/  @!P1 BRA `(.L_x_576) ;  /* 0xfffffffc00f09947 */ /* 0x002fea000383ffff */
[----:B------:R-:W-:Y:S05]  /*1f200*/  BRA `(.L_x_778) ;  /* 0xfffffec800507947 */ /* 0x000fea000383ffff */
.L_x_602:
        /* <DEDUP_REMOVED lines=8> */
.L_x_780:
[----:B------:R-:W-:Y:S05]  /*1f290*/  BSYNC B1 ;  /* 0x0000000000017941 */ /* 0x000fea0003800000 */
.L_x_779:
[----:B------:R-:W-:Y:S05]  /*1f2a0*/  BRA `(.L_x_781) ;  /* 0xfffffeec00d07947 */ /* 0x000fea000383ffff */
.L_x_603:
[----:B------:R-:W-:Y:S01]  /*1f2b0*/  BSSY B1, `(.L_x_782) ;  /* 0x0000008000017945 */ /* 0x000fe20003800000 */
[----:B------:R-:W-:Y:S01]  /*1f2c0*/  MOV R13, R36 ;  /* 0x00000024000d7202 */ /* 0x000fe20000000f00 */
[----:B------:R-:W-:Y:S02]  /*1f2d0*/  IMAD.MOV.U32 R12, RZ, RZ, RZ ;  /* 0x000000ffff0c7224 */ /* 0x000fe400078e00ff */
[----:B------:R-:W-:Y:S02]  /*1f2e0*/  IMAD.MOV.U32 R11, RZ, RZ, 0x1c1f ;  /* 0x00001c1fff0b7424 */ /* 0x000fe400078e00ff */
[----:B------:R-:W-:-:S07]  /*1f2f0*/  IMAD.MOV.U32 R15, RZ, RZ, -0x1 ;  /* 0xffffffffff0f7424 */ /* 0x000fce00078e00ff */
[----:B------:R-:W-:Y:S05]  /*1f300*/  WARPSYNC.COLLECTIVE R15, `(.L_x_783) ;  /* 0x000000000f087348 */ /* 0x000fea0003c00000 */
[----:B------:R0:W1:Y:S02]  /*1f310*/  SHFL.IDX P6, R14, R13, R12, R11 ;  /* 0x0000000c0d0e7389 */ /* 0x00006400000c000b */
[----:B01----:R-:W-:Y:S01]  /*1f320*/  ENDCOLLECTIVE ;  /* 0x000000000000791b */ /* 0x003fe20003800000 */
.L_x_783:
[----:B------:R-:W-:Y:S05]  /*1f330*/  BSYNC B1 ;  /* 0x0000000000017941 */ /* 0x000fea0003800000 */
.L_x_782:
[----:B------:R-:W-:Y:S05]  /*1f340*/  BRA `(.L_x_784) ;  /* 0xfffffeec00b47947 */ /* 0x000fea000383ffff */
.L_x_604:
        /* <DEDUP_REMOVED lines=8> */
.L_x_786:
[----:B------:R-:W-:Y:S05]  /*1f3d0*/  BSYNC B1 ;  /* 0x0000000000017941 */ /* 0x000fea0003800000 */
.L_x_785:
[----:B------:R-:W-:Y:S05]  /*1f3e0*/  BRA `(.L_x_787) ;  /* 0xfffffeec00987947 */ /* 0x000fea000383ffff */
.L_x_605:
        /* <DEDUP_REMOVED lines=8> */
.L_x_789:
[----:B------:R-:W-:Y:S05]  /*1f470*/  BSYNC B1 ;  /* 0x0000000000017941 */ /* 0x000fea0003800000 */
.L_x_788:
[----:B------:R-:W-:Y:S05]  /*1f480*/  BRA `(.L_x_790) ;  /* 0xfffffeec007c7947 */ /* 0x000fea000383ffff */
.L_x_607:
[----:B0-----:R0:W1:Y:S02]  /*1f490*/  SYNCS.PHASECHK.TRANS64.TRYWAIT P0, [R2+URZ+0x34800], R3 ;  /* 0x03480003020075a7 */ /* 0x001064000800017f */
[----:B-1----:R-:W-:Y:S05]  /*1f4a0*/  @!P0 NANOSLEEP.SYNCS 0x989680 ;  /* 0x009896800000895d */ /* 0x002fea0003900000 */
[----:B------:R-:W1:Y:S02]  /*1f4b0*/  @!P0 SYNCS.PHASECHK.TRANS64 P0, [R2+URZ+0x34800], R3 ;  /* 0x03480003020085a7 */ /* 0x000e64000800007f */
[----:B-1----:R-:W-:Y:S05]  /*1f4c0*/  @!P0 BRA `(.L_x_607) ;  /* 0xfffffffc00f08947 */ /* 0x002fea000383ffff */
[----:B------:R-:W-:Y:S05]  /*1f4d0*/  BRA `(.L_x_791) ;  /* 0xfffffeec00bc7947 */ /* 0x000fea000383ffff */
.L_x_621:
[----:B-1----:R1:W2:Y:S02]  /*1f4e0*/  SYNCS.PHASECHK.TRANS64.TRYWAIT P2, [R0+URZ+0x34830], R3 ;  /* 0x03483003000075a7 */ /* 0x0022a4000804017f */
[----:B--2---:R-:W-:Y:S05]  /*1f4f0*/  @!P2 NANOSLEEP.SYNCS 0x989680 ;  /* 0x009896800000a95d */ /* 0x004fea0003900000 */
[----:B------:R-:W2:Y:S02]  /*1f500*/  @!P2 SYNCS.PHASECHK.TRANS64 P2, [R0+URZ+0x34830], R3 ;  /* 0x034830030000a5a7 */ /* 0x000ea4000804007f */
[----:B--2---:R-:W-:Y:S05]  /*1f510*/  @!P2 BRA `(.L_x_621) ;  /* 0xfffffffc00f0a947 */ /* 0x004fea000383ffff */
[----:B------:R-:W-:Y:S05]  /*1f520*/  BRA `(.L_x_620) ;  /* 0xffffff1000ac7947 */ /* 0x000fea000383ffff */
.L_x_628:
[----:B-1----:R1:W2:Y:S02]  /*1f530*/  SYNCS.PHASECHK.TRANS64.TRYWAIT P2, [R14+URZ+0x34830], R11 ;  /* 0x0348300b0e0075a7 */ /* 0x0022a4000804017f */
[----:B--2---:R-:W-:Y:S05]  /*1f540*/  @!P2 NANOSLEEP.SYNCS 0x989680 ;  /* 0x009896800000a95d */ /* 0x004fea0003900000 */
[----:B------:R-:W2:Y:S02]  /*1f550*/  @!P2 SYNCS.PHASECHK.TRANS64 P2, [R14+URZ+0x34830], R11 ;  /* 0x0348300b0e00a5a7 */ /* 0x000ea4000804007f */
[----:B--2---:R-:W-:Y:S05]  /*1f560*/  @!P2 BRA `(.L_x_628) ;  /* 0xfffffffc00f0a947 */ /* 0x004fea000383ffff */
[----:B------:R-:W-:Y:S05]  /*1f570*/  BRA `(.L_x_627) ;  /* 0xffffff4400187947 */ /* 0x000fea000383ffff */
.L_x_633:
[----:B-1----:R1:W2:Y:S02]  /*1f580*/  SYNCS.PHASECHK.TRANS64.TRYWAIT P2, [R15+URZ+0x34850], R4 ;  /* 0x034850040f0075a7 */ /* 0x0022a4000804017f */
[----:B--2---:R-:W-:Y:S05]  /*1f590*/  @!P2 NANOSLEEP.SYNCS 0x989680 ;  /* 0x009896800000a95d */ /* 0x004fea0003900000 */
[----:B------:R-:W2:Y:S02]  /*1f5a0*/  @!P2 SYNCS.PHASECHK.TRANS64 P2, [R15+URZ+0x34850], R4 ;  /* 0x034850040f00a5a7 */ /* 0x000ea4000804007f */
[----:B--2---:R-:W-:Y:S05]  /*1f5b0*/  @!P2 BRA `(.L_x_633) ;  /* 0xfffffffc00f0a947 */ /* 0x004fea000383ffff */
[----:B------:R-:W-:Y:S05]  /*1f5c0*/  BRA `(.L_x_632) ;  /* 0xffffff4c00f87947 */ /* 0x000fea000383ffff */
.L_x_639:
[----:B-1----:R1:W2:Y:S02]  /*1f5d0*/  SYNCS.PHASECHK.TRANS64.TRYWAIT P0, [R12+URZ+0x34850], R5 ;  /* 0x034850050c0075a7 */ /* 0x0022a4000800017f */
[----:B--2---:R-:W-:Y:S05]  /*1f5e0*/  @!P0 NANOSLEEP.SYNCS 0x989680 ;  /* 0x009896800000895d */ /* 0x004fea0003900000 */
[----:B------:R-:W2:Y:S02]  /*1f5f0*/  @!P0 SYNCS.PHASECHK.TRANS64 P0, [R12+URZ+0x34850], R5 ;  /* 0x034850050c0085a7 */ /* 0x000ea4000800007f */
[----:B--2---:R-:W-:Y:S05]  /*1f600*/  @!P0 BRA `(.L_x_639) ;  /* 0xfffffffc00f08947 */ /* 0x004fea000383ffff */
[----:B------:R-:W-:Y:S05]  /*1f610*/  BRA `(.L_x_638) ;  /* 0xffffff7400187947 */ /* 0x000fea000383ffff */
.L_x_671:
[----:B------:R-:W0:Y:S01]  /*1f620*/  S2R R9, SR_TID.X ;  /* 0x0000000000097919 */ /* 0x000e220000002100 */
[----:B------:R-:W-:Y:S01]  /*1f630*/  BSSY B1, `(.L_x_792) ;  /* 0x000000a000017945 */ /* 0x000fe20003800000 */
[----:B------:R-:W-:Y:S02]  /*1f640*/  IMAD.MOV.U32 R12, RZ, RZ, RZ ;  /* 0x000000ffff0c7224 */ /* 0x000fe400078e00ff */
[----:B------:R-:W-:Y:S02]  /*1f650*/  IMAD.MOV.U32 R11, RZ, RZ, 0x1f ;  /* 0x0000001fff0b7424 */ /* 0x000fe400078e00ff */
[----:B------:R-:W-:Y:S01]  /*1f660*/  IMAD.MOV.U32 R15, RZ, RZ, -0x1 ;  /* 0xffffffffff0f7424 */ /* 0x000fe200078e00ff */
[----:B0-----:R-:W-:-:S04]  /*1f670*/  SHF.R.U32.HI R9, RZ, 0x5, R9 ;  /* 0x00000005ff097819 */ /* 0x001fc80000011609 */
[----:B------:R-:W-:-:S05]  /*1f680*/  LOP3.LUT R9, R9, 0x3, RZ, 0xc0, !PT ;  /* 0x0000000309097812 */ /* 0x000fca00078ec0ff */
[----:B------:R-:W-:-:S07]  /*1f690*/  IMAD.MOV.U32 R13, RZ, RZ, R9 ;  /* 0x000000ffff0d7224 */ /* 0x000fce00078e0009 */
[----:B-----5:R-:W-:Y:S05]  /*1f6a0*/  WARPSYNC.COLLECTIVE R15, `(.L_x_793) ;  /* 0x000000000f087348 */ /* 0x020fea0003c00000 */
[----:B------:R0:W1:Y:S02]  /*1f6b0*/  SHFL.IDX P6, R14, R13, R12, R11 ;  /* 0x0000000c0d0e7389 */ /* 0x00006400000c000b */
[----:B01---5:R-:W-:Y:S01]  /*1f6c0*/  ENDCOLLECTIVE ;  /* 0x000000000000791b */ /* 0x023fe20003800000 */
.L_x_793:
[----:B------:R-:W-:Y:S05]  /*1f6d0*/  BSYNC B1 ;  /* 0x0000000000017941 */ /* 0x000fea0003800000 */
.L_x_792:
[----:B------:R-:W-:Y:S05]  /*1f6e0*/  BRA `(.L_x_794) ;  /* 0xffffffa800ec7947 */ /* 0x000fea000383ffff */
.L_x_672:
[----:B------:R-:W-:Y:S01]  /*1f6f0*/  BSSY B1, `(.L_x_795) ;  /* 0x0000006000017945 */ /* 0x000fe20003800000 */
[----:B------:R-:W-:-:S07]  /*1f700*/  IMAD.MOV.U32 R15, RZ, RZ, -0x1 ;  /* 0xffffffffff0f7424 */ /* 0x000fce00078e00ff */
[----:B-----5:R-:W-:Y:S05]  /*1f710*/  WARPSYNC.COLLECTIVE R15, `(.L_x_796) ;  /* 0x000000000f0c7348 */ /* 0x020fea0003c00000 */
[----:B------:R-:W-:Y:S02]  /*1f720*/  ELECT P6, UR62, PT ;  /* 0x00000000003e782f */ /* 0x000fe400038c0000 */
[----:B------:R-:W-:Y:S01]  /*1f730*/  MOV R14, UR62 ;  /* 0x0000003e000e7c02 */ /* 0x000fe20008000f00 */
[----:B-----5:R-:W-:Y:S10]  /*1f740*/  ENDCOLLECTIVE ;  /* 0x000000000000791b */ /* 0x020ff40003800000 */
.L_x_796:
[----:B------:R-:W-:Y:S05]  /*1f750*/  BSYNC B1 ;  /* 0x0000000000017941 */ /* 0x000fea0003800000 */
.L_x_795:
[----:B------:R-:W-:Y:S05]  /*1f760*/  BRA `(.L_x_797) ;  /* 0xffffffa800d87947 */ /* 0x000fea000383ffff */
.L_x_674:
[----:B0-----:R0:W1:Y:S02]  /*1f770*/  SYNCS.PHASECHK.TRANS64.TRYWAIT P0, [R5+URZ+0x34820], R6 ;  /* 0x03482006050075a7 */ /* 0x001064000800017f */
[----:B-1----:R-:W-:Y:S05]  /*1f780*/  @!P0 NANOSLEEP.SYNCS 0x989680 ;  /* 0x009896800000895d */ /* 0x002fea0003900000 */
[----:B------:R-:W1:Y:S02]  /*1f790*/  @!P0 SYNCS.PHASECHK.TRANS64 P0, [R5+URZ+0x34820], R6 ;  /* 0x03482006050085a7 */ /* 0x000e64000800007f */
[----:B-1----:R-:W-:Y:S05]  /*1f7a0*/  @!P0 BRA `(.L_x_674) ;  /* 0xfffffffc00f08947 */ /* 0x002fea000383ffff */
[----:B------:R-:W-:Y:S05]  /*1f7b0*/  BRA `(.L_x_798) ;  /* 0xffffffa800f47947 */ /* 0x000fea000383ffff */
.L_x_677:
[----:B0-----:R0:W1:Y:S02]  /*1f7c0*/  SYNCS.PHASECHK.TRANS64.TRYWAIT P0, [R6+URZ+0x348a0], R9 ;  /* 0x0348a009060075a7 */ /* 0x001064000800017f */
[----:B-1----:R-:W-:Y:S05]  /*1f7d0*/  @!P0 NANOSLEEP.SYNCS 0x989680 ;  /* 0x009896800000895d */ /* 0x002fea0003900000 */
[----:B------:R-:W1:Y:S02]  /*1f7e0*/  @!P0 SYNCS.PHASECHK.TRANS64 P0, [R6+URZ+0x348a0], R9 ;  /* 0x0348a009060085a7 */ /* 0x000e64000800007f */
[----:B-1----:R-:W-:Y:S05]  /*1f7f0*/  @!P0 BRA `(.L_x_677) ;  /* 0xfffffffc00f08947 */ /* 0x002fea000383ffff */
[----:B------:R-:W-:Y:S05]  /*1f800*/  BRA `(.L_x_799) ;  /* 0xffffffac00047947 */ /* 0x000fea000383ffff */
.L_x_679:
[----:B-1----:R1:W2:Y:S02]  /*1f810*/  SYNCS.PHASECHK.TRANS64.TRYWAIT P0, [R6+URZ+0x348c0], R9 ;  /* 0x0348c009060075a7 */ /* 0x0022a4000800017f */
[----:B--2---:R-:W-:Y:S05]  /*1f820*/  @!P0 NANOSLEEP.SYNCS 0x989680 ;  /* 0x009896800000895d */ /* 0x004fea0003900000 */
[----:B------:R-:W2:Y:S02]  /*1f830*/  @!P0 SYNCS.PHASECHK.TRANS64 P0, [R6+URZ+0x348c0], R9 ;  /* 0x0348c009060085a7 */ /* 0x000ea4000800007f */
[----:B--2---:R-:W-:Y:S05]  /*1f840*/  @!P0 BRA `(.L_x_679) ;  /* 0xfffffffc00f08947 */ /* 0x004fea000383ffff */
[----:B------:R-:W-:Y:S05]  /*1f850*/  BRA `(.L_x_800) ;  /* 0xffffffac00947947 */ /* 0x000fea000383ffff */
.L_x_683:
[----:B0-----:R0:W1:Y:S02]  /*1f860*/  SYNCS.PHASECHK.TRANS64.TRYWAIT P0, [R7+URZ+0x348a0], R8 ;  /* 0x0348a008070075a7 */ /* 0x001064000800017f */
[----:B-1----:R-:W-:Y:S05]  /*1f870*/  @!P0 NANOSLEEP.SYNCS 0x989680 ;  /* 0x009896800000895d */ /* 0x002fea0003900000 */
[----:B------:R-:W1:Y:S02]  /*1f880*/  @!P0 SYNCS.PHASECHK.TRANS64 P0, [R7+URZ+0x348a0], R8 ;  /* 0x0348a008070085a7 */ /* 0x000e64000800007f */
[----:B-1----:R-:W-:Y:S05]  /*1f890*/  @!P0 BRA `(.L_x_683) ;  /* 0xfffffffc00f08947 */ /* 0x002fea000383ffff */
[----:B------:R-:W-:Y:S05]  /*1f8a0*/  BRA `(.L_x_801) ;  /* 0xffffffb000707947 */ /* 0x000fea000383ffff */
.L_x_685:
[----:B-1----:R1:W2:Y:S02]  /*1f8b0*/  SYNCS.PHASECHK.TRANS64.TRYWAIT P1, [R7+URZ+0x348c0], R8 ;  /* 0x0348c008070075a7 */ /* 0x0022a4000802017f */
[----:B--2---:R-:W-:Y:S05]  /*1f8c0*/  @!P1 NANOSLEEP.SYNCS 0x989680 ;  /* 0x009896800000995d */ /* 0x004fea0003900000 */
[----:B------:R-:W2:Y:S02]  /*1f8d0*/  @!P1 SYNCS.PHASECHK.TRANS64 P1, [R7+URZ+0x348c0], R8 ;  /* 0x0348c008070095a7 */ /* 0x000ea4000802007f */
[----:B--2---:R-:W-:Y:S05]  /*1f8e0*/  @!P1 BRA `(.L_x_685) ;  /* 0xfffffffc00f09947 */ /* 0x004fea000383ffff */
[----:B------:R-:W-:Y:S05]  /*1f8f0*/  BRA `(.L_x_802) ;  /* 0xffffffb000f87947 */ /* 0x000fea000383ffff */
.L_x_697:
[----:B------:R-:W0:Y:S01]  /*1f900*/  S2R R3, SR_TID.X ;  /* 0x0000000000037919 */ /* 0x000e220000002100 */
[----:B------:R-:W-:Y:S01]  /*1f910*/  BSSY B0, `(.L_x_803) ;  /* 0x000000a000007945 */ /* 0x000fe20003800000 */
[----:B------:R-:W-:Y:S01]  /*1f920*/  MOV R12, RZ ;  /* 0x000000ff000c7202 */ /* 0x000fe20000000f00 */
[----:B------:R-:W-:Y:S02]  /*1f930*/  IMAD.MOV.U32 R11, RZ, RZ, 0x1f ;  /* 0x0000001fff0b7424 */ /* 0x000fe400078e00ff */
[----:B------:R-:W-:Y:S01]  /*1f940*/  IMAD.MOV.U32 R15, RZ, RZ, -0x1 ;  /* 0xffffffffff0f7424 */ /* 0x000fe200078e00ff */
[----:B0-----:R-:W-:-:S04]  /*1f950*/  SHF.R.U32.HI R3, RZ, 0x5, R3 ;  /* 0x00000005ff037819 */ /* 0x001fc80000011603 */
[----:B------:R-:W-:-:S05]  /*1f960*/  LOP3.LUT R3, R3, 0x3, RZ, 0xc0, !PT ;  /* 0x0000000303037812 */ /* 0x000fca00078ec0ff */
[----:B------:R-:W-:-:S07]  /*1f970*/  IMAD.MOV.U32 R13, RZ, RZ, R3 ;  /* 0x000000ffff0d7224 */ /* 0x000fce00078e0003 */
[----:B------:R-:W-:Y:S05]  /*1f980*/  WARPSYNC.COLLECTIVE R15, `(.L_x_804) ;  /* 0x000000000f087348 */ /* 0x000fea0003c00000 */
[----:B------:R0:W1:Y:S02]  /*1f990*/  SHFL.IDX P6, R14, R13, R12, R11 ;  /* 0x0000000c0d0e7389 */ /* 0x00006400000c000b */
[----:B01----:R-:W-:Y:S01]  /*1f9a0*/  ENDCOLLECTIVE ;  /* 0x000000000000791b */ /* 0x003fe20003800000 */
.L_x_804:
[----:B------:R-:W-:Y:S05]  /*1f9b0*/  BSYNC B0 ;  /* 0x0000000000007941 */ /* 0x000fea0003800000 */
.L_x_803:
[----:B------:R-:W-:Y:S05]  /*1f9c0*/  BRA `(.L_x_805) ;  /* 0xffffffbc00f87947 */ /* 0x000fea000383ffff */
.L_x_698:
[----:B------:R-:W-:Y:S01]  /*1f9d0*/  BSSY B0, `(.L_x_806) ;  /* 0x0000006000007945 */ /* 0x000fe20003800000 */
[----:B------:R-:W-:-:S07]  /*1f9e0*/  IMAD.MOV.U32 R15, RZ, RZ, -0x1 ;  /* 0xffffffffff0f7424 */ /* 0x000fce00078e00ff */
[----:B------:R-:W-:Y:S05]  /*1f9f0*/  WARPSYNC.COLLECTIVE R15, `(.L_x_807) ;  /* 0x000000000f0c7348 */ /* 0x000fea0003c00000 */
[----:B------:R-:W-:Y:S02]  /*1fa00*/  ELECT P6, UR62, PT ;  /* 0x00000000003e782f */ /* 0x000fe400038c0000 */
[----:B------:R-:W-:Y:S01]  /*1fa10*/  MOV R14, UR62 ;  /* 0x0000003e000e7c02 */ /* 0x000fe20008000f00 */
[----:B------:R-:W-:Y:S10]  /*1fa20*/  ENDCOLLECTIVE ;  /* 0x000000000000791b */ /* 0x000ff40003800000 */
.L_x_807:
[----:B------:R-:W-:Y:S05]  /*1fa30*/  BSYNC B0 ;  /* 0x0000000000007941 */ /* 0x000fea0003800000 */
.L_x_806:
[----:B------:R-:W-:Y:S05]  /*1fa40*/  BRA `(.L_x_808) ;  /* 0xffffffbc00f07947 */ /* 0x000fea000383ffff */
.L_x_701:
[----:B0-----:R0:W1:Y:S02]  /*1fa50*/  SYNCS.PHASECHK.TRANS64.TRYWAIT P0, [R6+URZ+0x34840], R7 ;  /* 0x03484007060075a7 */ /* 0x001064000800017f */
[----:B-1----:R-:W-:Y:S05]  /*1fa60*/  @!P0 NANOSLEEP.SYNCS 0x989680 ;  /* 0x009896800000895d */ /* 0x002fea0003900000 */
[----:B------:R-:W1:Y:S02]  /*1fa70*/  @!P0 SYNCS.PHASECHK.TRANS64 P0, [R6+URZ+0x34840], R7 ;  /* 0x03484007060085a7 */ /* 0x000e64000800007f */
[----:B-1----:R-:W-:Y:S05]  /*1fa80*/  @!P0 BRA `(.L_x_701) ;  /* 0xfffffffc00f08947 */ /* 0x002fea000383ffff */
[----:B------:R-:W-:Y:S05]  /*1fa90*/  BRA `(.L_x_809) ;  /* 0xffffffc000607947 */ /* 0x000fea000383ffff */
.L_x_704:
        /* <DEDUP_REMOVED lines=8> */
.L_x_712:
[----:B0-----:R0:W1:Y:S02]  /*1fb20*/  SYNCS.PHASECHK.TRANS64.TRYWAIT P0, [R8+URZ+0x34840], R9 ;  /* 0x03484009080075a7 */ /* 0x001064000800017f */
[----:B-1----:R-:W-:Y:S05]  /*1fb30*/  @!P0 NANOSLEEP.SYNCS 0x989680 ;  /* 0x009896800000895d */ /* 0x002fea0003900000 */
[----:B------:R-:W1:Y:S02]  /*1fb40*/  @!P0 SYNCS.PHASECHK.TRANS64 P0, [R8+URZ+0x34840], R9 ;  /* 0x03484009080085a7 */ /* 0x000e64000800007f */
[----:B-1----:R-:W-:Y:S05]  /*1fb50*/  @!P0 BRA `(.L_x_712) ;  /* 0xfffffffc00f08947 */ /* 0x002fea000383ffff */
[----:B------:R-:W-:Y:S05]  /*1fb60*/  BRA `(.L_x_811) ;  /* 0xffffffc800707947 */ /* 0x000fea000383ffff */
.L_x_714:
[----:B0-----:R0:W1:Y:S02]  /*1fb70*/  SYNCS.PHASECHK.TRANS64.TRYWAIT P0, [R9+URZ+0x60], R8 ;  /* 0x00006008090075a7 */ /* 0x001064000800017f */
[----:B-1----:R-:W-:Y:S05]  /*1fb80*/  @!P0 NANOSLEEP.SYNCS 0x989680 ;  /* 0x009896800000895d */ /* 0x002fea0003900000 */
[----:B------:R-:W1:Y:S02]  /*1fb90*/  @!P0 SYNCS.PHASECHK.TRANS64 P0, [R9+URZ+0x60], R8 ;  /* 0x00006008090085a7 */ /* 0x000e64000800007f */
[----:B-1----:R-:W-:Y:S05]  /*1fba0*/  @!P0 BRA `(.L_x_714) ;  /* 0xfffffffc00f08947 */ /* 0x002fea000383ffff */
[----:B------:R-:W-:Y:S05]  /*1fbb0*/  BRA `(.L_x_812) ;  /* 0xffffffcc001c7947 */ /* 0x000fea000383ffff */
.L_x_719:
[----:B-1----:R1:W2:Y:S02]  /*1fbc0*/  SYNCS.PHASECHK.TRANS64.TRYWAIT P0, [R2+URZ+0x34840], R3 ;  /* 0x03484003020075a7 */ /* 0x0022a4000800017f */
[----:B--2---:R-:W-:Y:S05]  /*1fbd0*/  @!P0 NANOSLEEP.SYNCS 0x989680 ;  /* 0x009896800000895d */ /* 0x004fea0003900000 */
[----:B------:R-:W2:Y:S02]  /*1fbe0*/  @!P0 SYNCS.PHASECHK.TRANS64 P0, [R2+URZ+0x34840], R3 ;  /* 0x03484003020085a7 */ /* 0x000ea4000800007f */
[----:B--2---:R-:W-:Y:S05]  /*1fbf0*/  @!P0 BRA `(.L_x_719) ;  /* 0xfffffffc00f08947 */ /* 0x004fea000383ffff */
[----:B------:R-:W-:Y:S05]  /*1fc00*/  BRA `(.L_x_813) ;  /* 0xffffffd0007c7947 */ /* 0x000fea000383ffff */
.L_x_721:
[----:B0-----:R0:W1:Y:S02]  /*1fc10*/  SYNCS.PHASECHK.TRANS64.TRYWAIT P1, [R3+URZ+0x60], R2 ;  /* 0x00006002030075a7 */ /* 0x001064000802017f */
[----:B-1----:R-:W-:Y:S05]  /*1fc20*/  @!P1 NANOSLEEP.SYNCS 0x989680 ;  /* 0x009896800000995d */ /* 0x002fea0003900000 */
[----:B------:R-:W1:Y:S02]  /*1fc30*/  @!P1 SYNCS.PHASECHK.TRANS64 P1, [R3+URZ+0x60], R2 ;  /* 0x00006002030095a7 */ /* 0x000e64000802007f */
[----:B-1----:R-:W-:Y:S05]  /*1fc40*/  @!P1 BRA `(.L_x_721) ;  /* 0xfffffffc00f09947 */ /* 0x002fea000383ffff */
[----:B------:R-:W-:Y:S05]  /*1fc50*/  BRA `(.L_x_814) ;  /* 0xffffffd400287947 */ /* 0x000fea000383ffff */
.L_x_726:
[----:B--2---:R2:W3:Y:S02]  /*1fc60*/  SYNCS.PHASECHK.TRANS64.TRYWAIT P0, [R2+URZ+0x34840], R3 ;  /* 0x03484003020075a7 */ /* 0x0044e4000800017f */
[----:B---3--:R-:W-:Y:S05]  /*1fc70*/  @!P0 NANOSLEEP.SYNCS 0x989680 ;  /* 0x009896800000895d */ /* 0x008fea0003900000 */
[----:B------:R-:W3:Y:S02]  /*1fc80*/  @!P0 SYNCS.PHASECHK.TRANS64 P0, [R2+URZ+0x34840], R3 ;  /* 0x03484003020085a7 */ /* 0x000ee4000800007f */
[----:B---3--:R-:W-:Y:S05]  /*1fc90*/  @!P0 BRA `(.L_x_726) ;  /* 0xfffffffc00f08947 */ /* 0x008fea000383ffff */
[----:B------:R-:W-:Y:S05]  /*1fca0*/  BRA `(.L_x_815) ;  /* 0xffffffd800487947 */ /* 0x000fea000383ffff */
.L_x_728:
[----:B0-----:R0:W1:Y:S02]  /*1fcb0*/  SYNCS.PHASECHK.TRANS64.TRYWAIT P1, [R2+URZ+0x60], R8 ;  /* 0x00006008020075a7 */ /* 0x001064000802017f */
[----:B-1----:R-:W-:Y:S05]  /*1fcc0*/  @!P1 NANOSLEEP.SYNCS 0x989680 ;  /* 0x009896800000995d */ /* 0x002fea0003900000 */
[----:B------:R-:W1:Y:S02]  /*1fcd0*/  @!P1 SYNCS.PHASECHK.TRANS64 P1, [R2+URZ+0x60], R8 ;  /* 0x00006008020095a7 */ /* 0x000e64000802007f */
[----:B-1----:R-:W-:Y:S05]  /*1fce0*/  @!P1 BRA `(.L_x_728) ;  /* 0xfffffffc00f09947 */ /* 0x002fea000383ffff */
[----:B------:R-:W-:Y:S05]  /*1fcf0*/  BRA `(.L_x_816) ;  /* 0xffffffd800f87947 */ /* 0x000fea000383ffff */
.L_x_735:
[----:B-1----:R1:W2:Y:S02]  /*1fd00*/  SYNCS.PHASECHK.TRANS64.TRYWAIT P0, [R3+URZ+0x34860], R0 ;  /* 0x03486000030075a7 */ /* 0x0022a4000800017f */
[----:B--2---:R-:W-:Y:S05]  /*1fd10*/  @!P0 NANOSLEEP.SYNCS 0x989680 ;  /* 0x009896800000895d */ /* 0x004fea0003900000 */
[----:B------:R-:W2:Y:S02]  /*1fd20*/  @!P0 SYNCS.PHASECHK.TRANS64 P0, [R3+URZ+0x34860], R0 ;  /* 0x03486000030085a7 */ /* 0x000ea4000800007f */
[----:B--2---:R-:W-:Y:S05]  /*1fd30*/  @!P0 BRA `(.L_x_735) ;  /* 0xfffffffc00f08947 */ /* 0x004fea000383ffff */
[----:B------:R-:W-:Y:S05]  /*1fd40*/  BRA `(.L_x_817) ;  /* 0xffffffe000007947 */ /* 0x000fea000383ffff */
.L_x_737:
[----:B------:R-:W-:Y:S01]  /*1fd50*/  BSSY B0, `(.L_x_818) ;  /* 0x0000008000007945 */ /* 0x000fe20003800000 */
[----:B0-----:R-:W-:Y:S02]  /*1fd60*/  IMAD.MOV.U32 R13, RZ, RZ, R16 ;  /* 0x000000ffff0d7224 */ /* 0x001fe400078e0010 */
[----:B------:R-:W-:Y:S02]  /*1fd70*/  IMAD.MOV.U32 R12, RZ, RZ, RZ ;  /* 0x000000ffff0c7224 */ /* 0x000fe400078e00ff */
[----:B------:R-:W-:Y:S02]  /*1fd80*/  IMAD.MOV.U32 R11, RZ, RZ, 0x1f ;  /* 0x0000001fff0b7424 */ /* 0x000fe400078e00ff */
[----:B------:R-:W-:-:S07]  /*1fd90*/  IMAD.MOV.U32 R15, RZ, RZ, -0x1 ;  /* 0xffffffffff0f7424 */ /* 0x000fce00078e00ff */
[----:B-1---5:R-:W-:Y:S05]  /*1fda0*/  WARPSYNC.COLLECTIVE R15, `(.L_x_819) ;  /* 0x000000000f087348 */ /* 0x022fea0003c00000 */
[----:B------:R0:W2:Y:S02]  /*1fdb0*/  SHFL.IDX P6, R14, R13, R12, R11 ;  /* 0x0000000c0d0e7389 */ /* 0x0000a400000c000b */
[----:B012--5:R-:W-:Y:S01]  /*1fdc0*/  ENDCOLLECTIVE ;  /* 0x000000000000791b */ /* 0x027fe20003800000 */
.L_x_819:
[----:B------:R-:W-:Y:S05]  /*1fdd0*/  BSYNC B0 ;  /* 0x0000000000007941 */ /* 0x000fea0003800000 */
.L_x_818:
[----:B------:R-:W-:Y:S02]  /*1fde0*/  IMAD.MOV.U32 R13, RZ, RZ, R16 ;  /* 0x000000ffff0d7224 */ /* 0x000fe400078e0010 */
[----:B------:R-:W-:Y:S02]  /*1fdf0*/  IMAD.MOV.U32 R12, RZ, RZ, 0x1 ;  /* 0x00000001ff0c7424 */ /* 0x000fe400078e00ff */
[----:B------:R-:W-:Y:S02]  /*1fe00*/  IMAD.MOV.U32 R11, RZ, RZ, 0x1f ;  /* 0x0000001fff0b7424 */ /* 0x000fe400078e00ff */
[----:B------:R-:W-:Y:S02]  /*1fe10*/  IMAD.MOV.U32 R15, RZ, RZ, -0x1 ;  /* 0xffffffffff0f7424 */ /* 0x000fe400078e00ff */
[----:B------:R-:W-:-:S07]  /*1fe20*/  IMAD.MOV.U32 R4, RZ, RZ, R14 ;  /* 0x000000ffff047224 */ /* 0x000fce00078e000e */
[----:B------:R-:W-:Y:S05]  /*1fe30*/  WARPSYNC.COLLECTIVE R15, `(.L_x_820) ;  /* 0x000000000f087348 */ /* 0x000fea0003c00000 */
[----:B------:R0:W1:Y:S02]  /*1fe40*/  SHFL.IDX P6, R14, R13, R12, R11 ;  /* 0x0000000c0d0e7389 */ /* 0x00006400000c000b */
[----:B01----:R-:W-:Y:S01]  /*1fe50*/  ENDCOLLECTIVE ;  /* 0x000000000000791b */ /* 0x003fe20003800000 */
.L_x_820:
[----:B------:R-:W-:Y:S01]  /*1fe60*/  IMAD.MOV.U32 R6, RZ, RZ, R14 ;  /* 0x000000ffff067224 */ /* 0x000fe200078e000e */
[----:B------:R-:W-:Y:S06]  /*1fe70*/  BRA `(.L_x_821) ;  /* 0xffffffe0008c7947 */ /* 0x000fec000383ffff */
.L_x_740:
[----:B------:R-:W-:Y:S01]  /*1fe80*/  BSSY B0, `(.L_x_822) ;  /* 0x0000008000007945 */ /* 0x000fe20003800000 */
[----:B-----5:R-:W-:Y:S02]  /*1fe90*/  IMAD.MOV.U32 R13, RZ, RZ, R17 ;  /* 0x000000ffff0d7224 */ /* 0x020fe400078e0011 */
[----:B------:R-:W-:Y:S02]  /*1fea0*/  IMAD.MOV.U32 R12, RZ, RZ, 0x1 ;  /* 0x00000001ff0c7424 */ /* 0x000fe400078e00ff */
[----:B------:R-:W-:Y:S02]  /*1feb0*/  IMAD.MOV.U32 R11, RZ, RZ, RZ ;  /* 0x000000ffff0b7224 */ /* 0x000fe400078e00ff */
[----:B------:R-:W-:-:S07]  /*1fec0*/  IMAD.MOV.U32 R15, RZ, RZ, -0x1 ;  /* 0xffffffffff0f7424 */ /* 0x000fce00078e00ff */
[----:B0-234-:R-:W-:Y:S05]  /*1fed0*/  WARPSYNC.COLLECTIVE R15, `(.L_x_823) ;  /* 0x000000000f087348 */ /* 0x01dfea0003c00000 */
[----:B------:R1:W0:Y:S02]  /*1fee0*/  SHFL.UP P6, R14, R13, R12, R11 ;  /* 0x0400000c0d0e7389 */ /* 0x00022400000c000b */
[----:B01234-:R-:W-:Y:S01]  /*1fef0*/  ENDCOLLECTIVE ;  /* 0x000000000000791b */ /* 0x01ffe20003800000 */
.L_x_823:
[----:B------:R-:W-:Y:S05]  /*1ff00*/  BSYNC B0 ;  /* 0x0000000000007941 */ /* 0x000fea0003800000 */
.L_x_822:
[----:B------:R-:W-:Y:S01]  /*1ff10*/  ISETP.NE.AND P0, PT, R8, RZ, PT ;  /* 0x000000ff0800720c */ /* 0x000fe20003f05270 */
[----:B------:R-:W-:Y:S02]  /*1ff20*/  IMAD.MOV.U32 R12, RZ, RZ, 0x2 ;  /* 0x00000002ff0c7424 */ /* 0x000fe400078e00ff */
[----:B------:R-:W-:Y:S01]  /*1ff30*/  IMAD.MOV.U32 R11, RZ, RZ, RZ ;  /* 0x000000ffff0b7224 */ /* 0x000fe200078e00ff */
[----:B------:R-:W-:Y:S01]  /*1ff40*/  SEL R14, R14, RZ, P0 ;  /* 0x000000ff0e0e7207 */ /* 0x000fe20000000000 */
[----:B------:R-:W-:Y:S01]  /*1ff50*/  IMAD.MOV.U32 R15, RZ, RZ, -0x1 ;  /* 0xffffffffff0f7424 */ /* 0x000fe200078e00ff */
[----:B------:R-:W-:Y:S02]  /*1ff60*/  ISETP.GE.U32.AND P0, PT, R8, 0x2, PT ;  /* 0x000000020800780c */ /* 0x000fe40003f06070 */
[----:B------:R-:W-:-:S11]  /*1ff70*/  IADD3 R13, R17, R14, RZ ;  /* 0x0000000e110d7210 */ /* 0x000fd60007ffe0ff */
[----:B------:R-:W-:Y:S05]  /*1ff80*/  WARPSYNC.COLLECTIVE R15, `(.L_x_824) ;  /* 0x000000000f087348 */ /* 0x000fea0003c00000 */
[----:B------:R0:W1:Y:S02]  /*1ff90*/  SHFL.UP P6, R14, R13, R12, R11 ;  /* 0x0400000c0d0e7389 */ /* 0x00006400000c000b */
[----:B01----:R-:W-:Y:S01]  /*1ffa0*/  ENDCOLLECTIVE ;  /* 0x000000000000791b */ /* 0x003fe20003800000 */
.L_x_824:
        /* <DEDUP_REMOVED lines=8> */
.L_x_825:
        /* <DEDUP_REMOVED lines=8> */
.L_x_826:
        /* <DEDUP_REMOVED lines=8> */
.L_x_827:
        /* <DEDUP_REMOVED lines=8> */
.L_x_828:
[----:B------:R-:W-:Y:S05]  /*201b0*/  BRA `(.L_x_829) ;  /* 0xffffffe000507947 */ /* 0x000fea000383ffff */
.L_x_745:
[----:B------:R-:W-:Y:S01]  /*201c0*/  BSSY B0, `(.L_x_830) ;  /* 0x0000008000007945 */ /* 0x000fe20003800000 */
[----:B-----5:R-:W-:Y:S01]  /*201d0*/  IMAD.MOV.U32 R13, RZ, RZ, R17 ;  /* 0x000000ffff0d7224 */ /* 0x020fe200078e0011 */
[----:B------:R-:W-:Y:S01]  /*201e0*/  MOV R12, 0x1 ;  /* 0x00000001000c7802 */ /* 0x000fe20000000f00 */
[----:B------:R-:W-:Y:S02]  /*201f0*/  IMAD.MOV.U32 R11, RZ, RZ, RZ ;  /* 0x000000ffff0b7224 */ /* 0x000fe400078e00ff */
[----:B------:R-:W-:-:S07]  /*20200*/  IMAD.MOV.U32 R15, RZ, RZ, -0x1 ;  /* 0xffffffffff0f7424 */ /* 0x000fce00078e00ff */
[----:B01----:R-:W-:Y:S05]  /*20210*/  WARPSYNC.COLLECTIVE R15, `(.L_x_831) ;  /* 0x000000000f087348 */ /* 0x003fea0003c00000 */
[----:B------:R2:W3:Y:S02]  /*20220*/  SHFL.UP P6, R14, R13, R12, R11 ;  /* 0x0400000c0d0e7389 */ /* 0x0004e400000c000b */
[----:B0123--:R-:W-:Y:S01]  /*20230*/  ENDCOLLECTIVE ;  /* 0x000000000000791b */ /* 0x00ffe20003800000 */
.L_x_831:
[----:B------:R-:W-:Y:S05]  /*20240*/  BSYNC B0 ;  /* 0x0000000000007941 */ /* 0x000fea0003800000 */
.L_x_830:
        /* <DEDUP_REMOVED lines=10> */
.L_x_832:
        /* <DEDUP_REMOVED lines=8> */
.L_x_833:
        /* <DEDUP_REMOVED lines=8> */
.L_x_834:
        /* <DEDUP_REMOVED lines=8> */
.L_x_835:
[----:B------:R-:W-:Y:S01]  /*20470*/  MOV R12, 0x1f ;  /* 0x0000001f000c7802 */ /* 0x000fe20000000f00 */
[----:B------:R-:W-:Y:S01]  /*20480*/  IMAD.MOV.U32 R11, RZ, RZ, 0x1f ;  /* 0x0000001fff0b7424 */ /* 0x000fe200078e00ff */
[----:B------:R-:W-:-:S05]  /*20490*/  SEL R2, R14, RZ, P0 ;  /* 0x000000ff0e027207 */ /* 0x000fca0000000000 */
[----:B------:R-:W-:-:S04]  /*204a0*/  IMAD.IADD R2, R7, 0x1, R2 ;  /* 0x0000000107027824 */ /* 0x000fc800078e0202 */
[----:B------:R-:W-:-:S07]  /*204b0*/  IMAD.MOV.U32 R13, RZ, RZ, R2 ;  /* 0x000000ffff0d7224 */ /* 0x000fce00078e0002 */
[----:B------:R-:W-:Y:S05]  /*204c0*/  WARPSYNC.COLLECTIVE R15, `(.L_x_836) ;  /* 0x000000000f087348 */ /* 0x000fea0003c00000 */
[----:B------:R0:W1:Y:S02]  /*204d0*/  SHFL.IDX P6, R14, R13, R12, R11 ;  /* 0x0000000c0d0e7389 */ /* 0x00006400000c000b */
[----:B01----:R-:W-:Y:S01]  /*204e0*/  ENDCOLLECTIVE ;  /* 0x000000000000791b */ /* 0x003fe20003800000 */
.L_x_836:
[----:B------:R-:W-:Y:S05]  /*204f0*/  BRA `(.L_x_837) ;  /* 0xffffffe000347947 */ /* 0x000fea000383ffff */
.L_x_747:
[----:B------:R-:W-:Y:S01]  /*20500*/  BSSY B0, `(.L_x_838) ;  /* 0x0000006000007945 */ /* 0x000fe20003800000 */
[----:B------:R-:W-:Y:S01]  /*20510*/  PLOP3.LUT P6, PT, P6, PT, PT, 0x8, 0x0 ;  /* 0x000000000000781c */ /* 0x000fe200037ce170 */
[----:B------:R-:W-:-:S12]  /*20520*/  IMAD.MOV.U32 R15, RZ, RZ, -0x1 ;  /* 0xffffffffff0f7424 */ /* 0x000fd800078e00ff */
[----:B0-----:R-:W-:Y:S05]  /*20530*/  WARPSYNC.COLLECTIVE R15, `(.L_x_839) ;  /* 0x000000000f087348 */ /* 0x001fea0003c00000 */
[----:B------:R-:W-:Y:S01]  /*20540*/  VOTE.ANY R14, PT, P6 ;  /* 0x00000000000e7806 */ /* 0x000fe200030e0100 */
[----:B0-----:R-:W-:Y:S06]  /*20550*/  ENDCOLLECTIVE ;  /* 0x000000000000791b */ /* 0x001fec0003800000 */
.L_x_839:
[----:B------:R-:W-:Y:S05]  /*20560*/  BSYNC B0 ;  /* 0x0000000000007941 */ /* 0x000fea0003800000 */
.L_x_838:
[----:B------:R-:W-:Y:S02]  /*20570*/  IMAD.MOV.U32 R3, RZ, RZ, R14 ;  /* 0x000000ffff037224 */ /* 0x000fe400078e000e */
[----:B------:R-:W-:Y:S02]  /*20580*/  IMAD.MOV.U32 R13, RZ, RZ, R17 ;  /* 0x000000ffff0d7224 */ /* 0x000fe400078e0011 */
[----:B------:R-:W0:Y:S01]  /*20590*/  POPC R5, R3 ;  /* 0x0000000300057309 */ /* 0x000e220000000000 */
[----:B------:R-:W-:Y:S02]  /*205a0*/  IMAD.MOV.U32 R11, RZ, RZ, 0x1f ;  /* 0x0000001fff0b7424 */ /* 0x000fe400078e00ff */
[----:B------:R-:W-:Y:S02]  /*205b0*/  IMAD.MOV.U32 R15, RZ, RZ, -0x1 ;  /* 0xffffffffff0f7424 */ /* 0x000fe400078e00ff */
[----:B0-----:R-:W-:-:S07]  /*205c0*/  IMAD.MOV.U32 R12, RZ, RZ, R5 ;  /* 0x000000ffff0c7224 */ /* 0x001fce00078e0005 */
[----:B------:R-:W-:Y:S05]  /*205d0*/  WARPSYNC.COLLECTIVE R15, `(.L_x_840) ;  /* 0x000000000f087348 */ /* 0x000fea0003c00000 */
[----:B------:R0:W1:Y:S02]  /*205e0*/  SHFL.IDX P6, R14, R13, R12, R11 ;  /* 0x0000000c0d0e7389 */ /* 0x00006400000c000b */
[----:B01----:R-:W-:Y:S01]  /*205f0*/  ENDCOLLECTIVE ;  /* 0x000000000000791b */ /* 0x003fe20003800000 */
.L_x_840:
[----:B------:R-:W-:Y:S01]  /*20600*/  IMAD.MOV.U32 R17, RZ, RZ, R14 ;  /* 0x000000ffff117224 */ /* 0x000fe200078e000e */
[----:B------:R-:W-:Y:S06]  /*20610*/  BRA `(.L_x_841) ;  /* 0xffffffe000247947 */ /* 0x000fec000383ffff */
.L_x_749:
[----:B------:R-:W-:Y:S01]  /*20620*/  BSSY B0, `(.L_x_842) ;  /* 0x0000007000007945 */ /* 0x000fe20003800000 */
[----:B------:R-:W-:Y:S02]  /*20630*/  IMAD.MOV.U32 R13, RZ, RZ, R2 ;  /* 0x000000ffff0d7224 */ /* 0x000fe400078e0002 */
[----:B------:R-:W-:Y:S02]  /*20640*/  IMAD.MOV.U32 R11, RZ, RZ, 0x1f ;  /* 0x0000001fff0b7424 */ /* 0x000fe400078e00ff */
[----:B------:R-:W-:-:S07]  /*20650*/  IMAD.MOV.U32 R15, RZ, RZ, -0x1 ;  /* 0xffffffffff0f7424 */ /* 0x000fce00078e00ff */
[----:B012---:R-:W-:Y:S05]  /*20660*/  WARPSYNC.COLLECTIVE R15, `(.L_x_843) ;  /* 0x000000000f087348 */ /* 0x007fea0003c00000 */
[----:B------:R3:W4:Y:S02]  /*20670*/  SHFL.IDX P6, R14, R13, R12, R11 ;  /* 0x0000000c0d0e7389 */ /* 0x00072400000c000b */
[----:B01234-:R-:W-:Y:S01]  /*20680*/  ENDCOLLECTIVE ;  /* 0x000000000000791b */ /* 0x01ffe20003800000 */
.L_x_843:
[----:B------:R-:W-:Y:S05]  /*20690*/  BSYNC B0 ;  /* 0x0000000000007941 */ /* 0x000fea0003800000 */
.L_x_842:
[----:B------:R-:W-:Y:S05]  /*206a0*/  BRA `(.L_x_748) ;  /* 0xffffffe0001c7947 */ /* 0x000fea000383ffff */
.L_x_753:
[----:B0-----:R0:W1:Y:S02]  /*206b0*/  SYNCS.PHASECHK.TRANS64.TRYWAIT P0, [R0+URZ+0x34820], R3 ;  /* 0x03482003000075a7 */ /* 0x001064000800017f */
[----:B-1----:R-:W-:Y:S05]  /*206c0*/  @!P0 NANOSLEEP.SYNCS 0x989680 ;  /* 0x009896800000895d */ /* 0x002fea0003900000 */
[----:B------:R-:W1:Y:S02]  /*206d0*/  @!P0 SYNCS.PHASECHK.TRANS64 P0, [R0+URZ+0x34820], R3 ;  /* 0x03482003000085a7 */ /* 0x000e64000800007f */
[----:B-1----:R-:W-:Y:S05]  /*206e0*/  @!P0 BRA `(.L_x_753) ;  /* 0xfffffffc00f08947 */ /* 0x002fea000383ffff */
[----:B------:R-:W-:Y:S05]  /*206f0*/  BRA `(.L_x_844) ;  /* 0xffffffe400007947 */ /* 0x000fea000383ffff */
.L_x_754:
        /* <DEDUP_REMOVED lines=11> */
.L_x_846:
[----:B------:R-:W-:Y:S05]  /*207b0*/  BSYNC B0 ;  /* 0x0000000000007941 */ /* 0x000fea0003800000 */
.L_x_845:
[----:B------:R-:W-:Y:S05]  /*207c0*/  BRA `(.L_x_847) ;  /* 0xffffffe000e87947 */ /* 0x000fea000383ffff */
.L_x_755:
[----:B------:R-:W-:Y:S01]  /*207d0*/  BSSY B0, `(.L_x_848) ;  /* 0x0000006000007945 */ /* 0x000fe20003800000 */
[----:B------:R-:W-:-:S07]  /*207e0*/  IMAD.MOV.U32 R15, RZ, RZ, -0x1 ;  /* 0xffffffffff0f7424 */ /* 0x000fce00078e00ff */
[----:B01----:R-:W-:Y:S05]  /*207f0*/  WARPSYNC.COLLECTIVE R15, `(.L_x_849) ;  /* 0x000000000f0c7348 */ /* 0x003fea0003c00000 */
[----:B------:R-:W-:Y:S02]  /*20800*/  ELECT P6, UR62, PT ;  /* 0x00000000003e782f */ /* 0x000fe400038c0000 */
[----:B------:R-:W-:Y:S01]  /*20810*/  MOV R14, UR62 ;  /* 0x0000003e000e7c02 */ /* 0x000fe20008000f00 */
[----:B01----:R-:W-:Y:S10]  /*20820*/  ENDCOLLECTIVE ;  /* 0x000000000000791b */ /* 0x003ff40003800000 */
.L_x_849:
[----:B------:R-:W-:Y:S05]  /*20830*/  BSYNC B0 ;  /* 0x0000000000007941 */ /* 0x000fea0003800000 */
.L_x_848:
[----:B------:R-:W-:Y:S05]  /*20840*/  BRA `(.L_x_850) ;  /* 0xffffffe000dc7947 */ /* 0x000fea000383ffff */
.L_x_757:
[----:B0-----:R0:W1:Y:S02]  /*20850*/  SYNCS.PHASECHK.TRANS64.TRYWAIT P0, [R6+URZ], R5 ;  /* 0x00000005060075a7 */ /* 0x001064000800017f */
[----:B-1----:R-:W-:Y:S05]  /*20860*/  @!P0 NANOSLEEP.SYNCS 0x989680 ;  /* 0x009896800000895d */ /* 0x002fea0003900000 */
[----:B------:R-:W1:Y:S02]  /*20870*/  @!P0 SYNCS.PHASECHK.TRANS64 P0, [R6+URZ], R5 ;  /* 0x00000005060085a7 */ /* 0x000e64000800007f */
[----:B-1----:R-:W-:Y:S05]  /*20880*/  @!P0 BRA `(.L_x_757) ;  /* 0xfffffffc00f08947 */ /* 0x002fea000383ffff */
[----:B------:R-:W-:Y:S05]  /*20890*/  BRA `(.L_x_851) ;  /* 0xffffffe400187947 */ /* 0x000fea000383ffff */
.L_x_758:
[----:B-1----:R1:W2:Y:S02]  /*208a0*/  SYNCS.PHASECHK.TRANS64.TRYWAIT P0, [R7+URZ], R2 ;  /* 0x00000002070075a7 */ /* 0x0022a4000800017f */
[----:B--2---:R-:W-:Y:S05]  /*208b0*/  @!P0 NANOSLEEP.SYNCS 0x989680 ;  /* 0x009896800000895d */ /* 0x004fea0003900000 */
[----:B------:R-:W2:Y:S02]  /*208c0*/  @!P0 SYNCS.PHASECHK.TRANS64 P0, [R7+URZ], R2 ;  /* 0x00000002070085a7 */ /* 0x000ea4000800007f */
[----:B--2---:R-:W-:Y:S05]  /*208d0*/  @!P0 BRA `(.L_x_758) ;  /* 0xfffffffc00f08947 */ /* 0x004fea000383ffff */
[----:B------:R-:W-:Y:S05]  /*208e0*/  BRA `(.L_x_852) ;  /* 0xffffffe4000c7947 */ /* 0x000fea000383ffff */
.L_x_760:
[----:B--2---:R2:W3:Y:S02]  /*208f0*/  SYNCS.PHASECHK.TRANS64.TRYWAIT P0, [R4+URZ], R5 ;  /* 0x00000005040075a7 */ /* 0x0044e4000800017f */
[----:B---3--:R-:W-:Y:S05]  /*20900*/  @!P0 NANOSLEEP.SYNCS 0x989680 ;  /* 0x009896800000895d */ /* 0x008fea0003900000 */
[----:B------:R-:W3:Y:S02]  /*20910*/  @!P0 SYNCS.PHASECHK.TRANS64 P0, [R4+URZ], R5 ;  /* 0x00000005040085a7 */ /* 0x000ee4000800007f */
[----:B---3--:R-:W-:Y:S05]  /*20920*/  @!P0 BRA `(.L_x_760) ;  /* 0xfffffffc00f08947 */ /* 0x008fea000383ffff */
[----:B------:R-:W-:Y:S05]  /*20930*/  BRA `(.L_x_853) ;  /* 0xffffffe400147947 */ /* 0x000fea000383ffff */
.L_x_854:
        /* <DEDUP_REMOVED lines=12> */
.L_x_2659:


//--------------------- .text._ZN7cutlass13device_kernelIN5flash11enable_sm90INS1_16FlashAttnFwdSm90INS1_25CollectiveMainloopFwdSm90ILi2EN4cute5tupleIJNS5_1CILi1EEES8_S8_EEENS6_IJNS7_ILi128EEENS7_ILi96EEENS7_ILi192EEEEEELi128ENS_10bfloat16_tEfNS_4arch4Sm90ELb0ELb1ELb1ELb0ELb0ELb0ELb0ELb1ELb1ELb0ELb0ELb0EEENS1_21CollectiveEpilogueFwdINS6_IJSA_SA_SB_EEES9_SE_SG_Li256ELb0ELb0ELb0ELb0EEENS1_30DynamicPersistentTileSchedulerILi256ELi32ELb0ELb0ELb1EEEEEEEEEvNT_6ParamsE --------------------------
	.section	.text._ZN7cutlass13device_kernelIN5flash11enable_sm90INS1_16FlashAttnFwdSm90INS1_25CollectiveMainloopFwdSm90ILi2EN4cute5tupleIJNS5_1CILi1EEES8_S8_EEENS6_IJNS7_ILi128EEENS7_ILi96EEENS7_ILi192EEEEEELi128ENS_10bfloat16_tEfNS_4arch4Sm90ELb0ELb1ELb1ELb0ELb0ELb0ELb0ELb1ELb1ELb0ELb0ELb0EEENS1_21CollectiveEpilogueFwdINS6_IJSA_SA_SB_EEES9_SE_SG_Li256ELb0ELb0ELb0ELb0EEENS1_30DynamicPersistentTileSchedulerILi256ELi32ELb0ELb0ELb1EEEEEEEEEvNT_6ParamsE,"ax",@progbits
	.align	128
.text._ZN7cutlass13device_kernelIN5flash11enable_sm90INS1_16FlashAttnFwdSm90INS1_25CollectiveMainloopFwdSm90ILi2EN4cute5tupleIJNS5_1CILi1EEES8_S8_EEENS6_IJNS7_ILi128EEENS7_ILi96EEENS7_ILi192EEEEEELi128ENS_10bfloat16_tEfNS_4arch4Sm90ELb0ELb1ELb1ELb0ELb0ELb0ELb0ELb1ELb1ELb0ELb0ELb0EEENS1_21CollectiveEpilogueFwdINS6_IJSA_SA_SB_EEES9_SE_SG_Li256ELb0ELb0ELb0ELb0EEENS1_30DynamicPersistentTileSchedulerILi256ELi32ELb0ELb0ELb1EEEEEEEEEvNT_6ParamsE:
        .type           _ZN7cutlass13device_kernelIN5flash11enable_sm90INS1_16FlashAttnFwdSm90INS1_25CollectiveMainloopFwdSm90ILi2EN4cute5tupleIJNS5_1CILi1EEES8_S8_EEENS6_IJNS7_ILi128EEENS7_ILi96EEENS7_ILi192EEEEEELi128ENS_10bfloat16_tEfNS_4arch4Sm90ELb0ELb1ELb1ELb0ELb0ELb0ELb0ELb1ELb1ELb0ELb0ELb0EEENS1_21CollectiveEpilogueFwdINS6_IJSA_SA_SB_EEES9_SE_SG_Li256ELb0ELb0ELb0ELb0EEENS1_30DynamicPersistentTileSchedulerILi256ELi32ELb0ELb0ELb1EEEEEEEEEvNT_6ParamsE,@function
        .size           _ZN7cutlass13device_kernelIN5flash11enable_sm90INS1_16FlashAttnFwdSm90INS1_25CollectiveMainloopFwdSm90ILi2EN4cute5tupleIJNS5_1CILi1EEES8_S8_EEENS6_IJNS7_ILi128EEENS7_ILi96EEENS7_ILi192EEEEEELi128ENS_10bfloat16_tEfNS_4arch4Sm90ELb0ELb1ELb1ELb0ELb0ELb0ELb0ELb1ELb1ELb0ELb0ELb0EEENS1_21CollectiveEpilogueFwdINS6_IJSA_SA_SB_EEES9_SE_SG_Li256ELb0ELb0ELb0ELb0EEENS1_30DynamicPersistentTileSchedulerILi256ELi32ELb0ELb0ELb1EEEEEEEEEvNT_6ParamsE,(.L_x_2660 - _ZN7cutlass13device_kernelIN5flash11enable_sm90INS1_16FlashAttnFwdSm90INS1_25CollectiveMainloopFwdSm90ILi2EN4cute5tupleIJNS5_1CILi1EEES8_S8_EEENS6_IJNS7_ILi128EEENS7_ILi96EEENS7_ILi192EEEEEELi128ENS_10bfloat16_tEfNS_4arch4Sm90ELb0ELb1ELb1ELb0ELb0ELb0ELb0ELb1ELb1ELb0ELb0ELb0EEENS1_21CollectiveEpilogueFwdINS6_IJSA_SA_SB_EEES9_SE_SG_Li256ELb0ELb0ELb0ELb0EEENS1_30DynamicPersistentTileSchedulerILi256ELi32ELb0ELb0ELb1EEEEEEEEEvNT_6ParamsE)
        .other          _ZN7cutlass13device_kernelIN5flash11enable_sm90INS1_16FlashAttnFwdSm90INS1_25CollectiveMainloopFwdSm90ILi2EN4cute5tupleIJNS5_1CILi1EEES8_S8_EEENS6_IJNS7_ILi128EEENS7_ILi96EEENS7_ILi192EEEEEELi128ENS_10bfloat16_tEfNS_4arch4Sm90ELb0ELb1ELb1ELb0ELb0ELb0ELb0ELb1ELb1ELb0ELb0ELb0EEENS1_21CollectiveEpilogueFwdINS6_IJSA_SA_SB_EEES9_SE_SG_Li256ELb0ELb0ELb0ELb0EEENS1_30DynamicPersistentTileSchedulerILi256ELi32ELb0ELb0ELb1EEEEEEEEEvNT_6ParamsE,@"STO_CUDA_ENTRY STV_DEFAULT"
_ZN7cutlass13device_kernelIN5flash11enable_sm90INS1_16FlashAttnFwdSm90INS1_25CollectiveMainloopFwdSm90ILi2EN4cute5tupleIJNS5_1CILi1EEES8_S8_EEENS6_IJNS7_ILi128EEENS7_ILi96EEENS7_ILi192EEEEEELi128ENS_10bfloat16_tEfNS_4arch4Sm90ELb0ELb1ELb1ELb0ELb0ELb0ELb0ELb1ELb1ELb0ELb0ELb0EEENS1_21CollectiveEpilogueFwdINS6_IJSA_SA_SB_EEES9_SE_SG_Li256ELb0ELb0ELb0ELb0EEENS1_30DynamicPersistentTileSchedulerILi256ELi32ELb0ELb0ELb1EEEEEEEEEvNT_6ParamsE:
        /* <DEDUP_REMOVED lines=24> */
.L_x_856:
[----:B------:R-:W-:Y:S05]  /*0180*/  BSYNC B0 ;  /* 0x0000000000007941 */ /* 0x000fea0003800000 */
.L_x_855:
[----:B------:R-:W-:Y:S01]  /*0190*/  VOTEU.ANY UP0, P0 ;  /* 0x00000000003f7886 */ /* 0x000fe20000000100 */
[----:B------:R-:W1:Y:S01]  /*01a0*/  SHFL.IDX PT, R2, R2, RZ, 0x1f ;  /* 0x00001fff02027589 */ /* 0x000e6200000e0000 */
[----:B------:R-:W-:Y:S01]  /*01b0*/  UMOV UR4, 0x1 ;  /* 0x0000000100047882 */ /* 0x000fe20000000000 */
[----:B------:R-:W-:Y:S01]  /*01c0*/  VOTEU.ANY UP1, P0 ;  /* 0x00000000003f7886 */ /* 0x000fe20000020100 */
[----:B------:R-:W-:Y:S01]  /*01d0*/  VOTEU.ANY UP2, P0 ;  /* 0x00000000003f7886 */ /* 0x000fe20000040100 */
[----:B------:R-:W2:Y:S01]  /*01e0*/  @UP0 S2UR UR7, SR_CgaCtaId ;  /* 0x00000000000709c3 */ /* 0x000ea20000008800 */
[----:B------:R-:W3:Y:S01]  /*01f0*/  SHFL.IDX PT, R3, R0, RZ, 0x1f ;  /* 0x00001fff00037589 */ /* 0x000ee200000e0000 */
[----:B------:R-:W-:Y:S01]  /*0200*/  @UP0 UMOV UR6, 0x400 ;  /* 0x0000040000060882 */ /* 0x000fe20000000000 */
[----:B------:R-:W-:-:S04]  /*0210*/  @UP0 UIADD3 UR4, -UR4, 0x100000, URZ ;  /* 0x0010000004040890 */ /* 0x000fc8000fffe13f */
[----:B------:R-:W-:Y:S02]  /*0220*/  @UP0 USHF.L.U32 UR5, UR4, 0xb, URZ ;  /* 0x0000000b04050899 */ /* 0x000fe4000800063f */
[----:B------:R-:W-:Y:S01]  /*0230*/  @UP0 USHF.L.U32 UR4, UR4, 0x1, URZ ;  /* 0x0000000104040899 */ /* 0x000fe2000800063f */
[----:B-1----:R-:W-:Y:S01]  /*0240*/  R2UR UR8, R2 ;  /* 0x00000000020872ca */ /* 0x002fe200000e0000 */
[----:B--2---:R-:W-:Y:S01]  /*0250*/  @UP0 ULEA UR6, UR7, UR6, 0x18 ;  /* 0x0000000607060291 */ /* 0x004fe2000f8ec03f */
[----:B---3--:R-:W-:-:S11]  /*0260*/  ISETP.NE.AND P1, PT, R3, RZ, PT ;  /* 0x000000ff0300720c */ /* 0x008fd60003f25270 */
[----:B------:R-:W-:Y:S01]  /*0270*/  UISETP.NE.AND UP0, UPT, UR8, URZ, UPT ;  /* 0x0000003f0800728c */ /* 0x000fe2000bf05270 */
[----:B------:R-:W1:Y:S02]  /*0280*/  FENCE.VIEW.ASYNC.S ;  /* 0x00000000000073c6 */ /* 0x000e640000000000 */
[----:B-1----:R1:W2:Y:S01]  /*0290*/  @UP1 SYNCS.EXCH.64 URZ, [UR6+0x2a800], UR4 ;  /* 0x02a80004063f15b2 */ /* 0x0022a20008000100 */
[----:B------:R1:W3:Y:S01]  /*02a0*/  @UP2 SYNCS.EXCH.64 URZ, [UR6+0x2a820], UR4 ;  /* 0x02a82004063f25b2 */ /* 0x0002e20008000100 */
[----:B------:R-:W-:Y:S06]  /*02b0*/  @P1 BRA `(.L_x_857) ;  /* 0x0000000000481947 */ /* 0x000fec0003800000 */
        /* <DEDUP_REMOVED lines=18> */
.L_x_857:
        /* <DEDUP_REMOVED lines=22> */
.L_x_858:
        /* <DEDUP_REMOVED lines=14> */
[----:B------:R4:W1:Y:S01]  /*0620*/  SYNCS.EXCH.64 URZ, [UR6+0x2a880], UR4 ;  /* 0x02a88004063f75b2 */ /* 0x0008620008000100 */
[----:B------:R4:W1:Y:S01]  /*0630*/  SYNCS.EXCH.64 URZ, [UR6+0x2a878], UR4 ;  /* 0x02a87804063f75b2 */ /* 0x0008620008000100 */
[----:B------:R4:W1:Y:S02]  /*0640*/  SYNCS.EXCH.64 URZ, [UR6+0x2a888], UR4 ;  /* 0x02a88804063f75b2 */ /* 0x0008640008000100 */
[----:B----4-:R-:W-:Y:S01]  /*0650*/  NOP ;  /* 0x0000000000007918 */ /* 0x010fe20000000000 */
.L_x_859:
        /* <DEDUP_REMOVED lines=22> */
.L_x_860:
        /* <DEDUP_REMOVED lines=22> */
.L_x_861:
[----:B-1----:R-:W-:Y:S01]  /*0920*/  UMOV UR4, 0x1 ;  /* 0x0000000100047882 */ /* 0x002fe20000000000 */
[----:B------:R-:W-:Y:S01]  /*0930*/  PLOP3.LUT P0, PT, PT, PT, UP0, 0x80, 0x0 ;  /* 0x000000000000781c */ /* 0x000fe20003f0f008 */
[----:B------:R-:W-:Y:S01]  /*0940*/  USEL UR4, UR4, 0x2, !UP0 ;  /* 0x0000000204047887 */ /* 0x000fe2000c000000 */
[----:B------:R-:W-:Y:S01]  /*0950*/  NOP ;  /* 0x0000000000007918 */ /* 0x000fe20000000000 */
[----:B------:R-:W-:-:S04]  /*0960*/  ULDC.64 UR60, c[0x0][0x208] ;  /* 0x00008200003c7ab9 */ /* 0x000fc80000000a00 */
[----:B------:R-:W-:-:S05]  /*0970*/  IMAD.U32 R2, RZ, RZ, UR4 ;  /* 0x00000004ff027e24 */ /* 0x000fca000f8e00ff */
[----:B------:R1:W-:Y:S01]  /*0980*/  STL [R1], R2 ;  /* 0x0000000201007387 */ /* 0x0003e20000100800 */
[----:B--23--:R-:W-:Y:S06]  /*0990*/  BAR.SYNC.DEFER_BLOCKING 0x0 ;  /* 0x0000000000007b1d */ /* 0x00cfec0000010000 */
[----:B------:R-:W-:Y:S05]  /*09a0*/  @!P0 BRA `(.L_x_862) ;  /* 0x000000e800c08947 */ /* 0x000fea0003800000 */
.L_x_863:
[----:B------:R-:W-:-:S08]  /*09b0*/  NOP ;  /* 0x0000000000007918 */ /* 0x000fd00000000000 */
[----:B------:R-:W2:Y:S02]  /*09c0*/  USETMAXREG.TRY_ALLOC.CTAPOOL UP0, 0xf0 ;  /* 0x000000f0000079c8 */ /* 0x000ea40008000600 */
[----:B--2---:R-:W-:-:S13]  /*09d0*/  PLOP3.LUT P0, PT, PT, PT, UP0, 0x80, 0x0 ;  /* 0x000000000000781c */ /* 0x004fda0003f0f008 */
[----:B------:R-:W-:Y:S05]  /*09e0*/  @!P0 BRA `(.L_x_863) ;  /* 0xfffffffc00f08947 */ /* 0x000fea000383ffff */
[----:B------:R-:W2:Y:S08]  /*09f0*/  S2UR UR7, SR_CTAID.X ;  /* 0x00000000000779c3 */ /* 0x000eb00000002500 */
[----:B------:R-:W-:Y:S08]  /*0a00*/  BAR.ARV 0x4, 0x120 ;  /* 0x0104800000007b1d */ /* 0x000ff00000002000 */
[----:B------:R-:W2:Y:S08]  /*0a10*/  LDC R0, c[0x0][0xda8] ;  /* 0x00036a00ff007b82 */ /* 0x000eb00000000800 */
[----:B------:R-:W-:Y:S06]  /*0a20*/  BAR.ARV 0x8, 0x120 ;  /* 0x0204800000007b1d */ /* 0x000fec0000002000 */
[----:B--2---:R-:W-:-:S13]  /*0a30*/  ISETP.LE.AND P0, PT, R0, UR7, PT ;  /* 0x0000000700007c0c */ /* 0x004fda000bf03270 */
[----:B------:R-:W-:Y:S05]  /*0a40*/  @P0 EXIT ;  /* 0x000000000000094d */ /* 0x000fea0003800000 */
[----:B------:R-:W2:Y:S01]  /*0a50*/  LDL R3, [R1] ;  /* 0x0000000001037983 */ /* 0x000ea20000100800 */
[----:B------:R-:W3:Y:S01]  /*0a60*/  S2UR UR4, SR_CgaCtaId ;  /* 0x00000000000479c3 */ /* 0x000ee20000008800 */
[----:B------:R-:W-:Y:S01]  /*0a70*/  UMOV UR37, 0x400 ;  /* 0x0000040000257882 */ /* 0x000fe20000000000 */
[----:B------:R-:W-:Y:S01]  /*0a80*/  IMAD.MOV.U32 R164, RZ, RZ, RZ ;  /* 0x000000ffffa47224 */ /* 0x000fe200078e00ff */
[----:B-1----:R-:W1:Y:S01]  /*0a90*/  S2R R2, SR_TID.X ;  /* 0x0000000000027919 */ /* 0x002e620000002100 */
[----:B------:R-:W-:Y:S01]  /*0aa0*/  UMOV UR39, URZ ;  /* 0x0000003f00277c82 */ /* 0x000fe20008000000 */
[----:B------:R-:W-:-:S03]  /*0ab0*/  UMOV UR36, URZ ;  /* 0x0000003f00247c82 */ /* 0x000fc60008000000 */
[----:B------:R-:W4:Y:S01]  /*0ac0*/  S2UR UR6, SR_SWINHI ;  /* 0x00000000000679c3 */ /* 0x000f220000002f00 */
[----:B---3--:R-:W-:-:S07]  /*0ad0*/  ULEA UR37, UR4, UR37, 0x18 ;  /* 0x0000002504257291 */ /* 0x008fce000f8ec03f */
[----:B------:R-:W-:Y:S01]  /*0ae0*/  UMOV UR4, UR37 ;  /* 0x0000002500047c82 */ /* 0x000fe20008000000 */
[----:B----4-:R-:W-:Y:S01]  /*0af0*/  UMOV UR5, UR6 ;  /* 0x0000000600057c82 */ /* 0x010fe20008000000 */
[----:B------:R-:W-:Y:S01]  /*0b00*/  IMAD.U32 R22, RZ, RZ, UR4 ;  /* 0x00000004ff167e24 */ /* 0x000fe2000f8e00ff */
[----:B------:R-:W-:Y:S01]  /*0b10*/  UMOV UR4, UR7 ;  /* 0x0000000700047c82 */ /* 0x000fe20008000000 */
[----:B-1----:R-:W-:Y:S02]  /*0b20*/  VIADD R171, R2, 0xffffff80 ;  /* 0xffffff8002ab7836 */ /* 0x002fe40000000000 */
[----:B------:R-:W-:-:S03]  /*0b30*/  IMAD.U32 R23, RZ, RZ, UR5 ;  /* 0x00000005ff177e24 */ /* 0x000fc6000f8e00ff */
[----:B------:R-:W-:-:S04]  /*0b40*/  SHF.R.S32.HI R0, RZ, 0x1f, R171 ;  /* 0x0000001fff007819 */ /* 0x000fc800000114ab */
[CC--:B------:R-:W-:Y:S02]  /*0b50*/  LEA.HI R2, R0.reuse, R171.reuse, RZ, 0x4 ;  /* 0x000000ab00027211 */ /* 0x0c0fe400078f20ff */
[----:B------:R-:W-:Y:S02]  /*0b60*/  LEA.HI R169, R0, R171, RZ, 0x5 ;  /* 0x000000ab00a97211 */ /* 0x000fe400078f28ff */
[----:B------:R-:W-:Y:S02]  /*0b70*/  SHF.R.S32.HI R5, RZ, 0x4, R2 ;  /* 0x00000004ff057819 */ /* 0x000fe40000011402 */
[----:B------:R-:W-:Y:S02]  /*0b80*/  SHF.R.S32.HI R169, RZ, 0x5, R169 ;  /* 0x00000005ffa97819 */ /* 0x000fe400000114a9 */
[C---:B------:R-:W-:Y:S02]  /*0b90*/  LEA.HI R4, R2.reuse, R5, RZ, 0x1 ;  /* 0x0000000502047211 */ /* 0x040fe400078f08ff */
[----:B------:R-:W-:-:S02]  /*0ba0*/  LOP3.LUT R2, R2, 0x3fffff0, RZ, 0xc0, !PT ;  /* 0x03fffff002027812 */ /* 0x000fc400078ec0ff */
[----:B------:R-:W-:-:S03]  /*0bb0*/  LOP3.LUT R4, R4, 0x1ffffffe, RZ, 0xc0, !PT ;  /* 0x1ffffffe04047812 */ /* 0x000fc600078ec0ff */
[----:B------:R-:W-:Y:S02]  /*0bc0*/  IMAD.IADD R2, R171, 0x1, -R2 ;  /* 0x00000001ab027824 */ /* 0x000fe400078e0a02 */
[----:B------:R-:W-:Y:S02]  /*0bd0*/  IMAD.IADD R4, R5, 0x1, -R4 ;  /* 0x0000000105047824 */ /* 0x000fe400078e0a04 */
[----:B------:R-:W-:-:S04]  /*0be0*/  IMAD R9, R169, 0x10, R2 ;  /* 0x00000010a9097824 */ /* 0x000fc800078e0202 */
[----:B------:R-:W-:Y:S01]  /*0bf0*/  IMAD R4, R9, 0x8, R4 ;  /* 0x0000000809047824 */ /* 0x000fe200078e0204 */
[----:B--2---:R-:W-:Y:S02]  /*0c00*/  R2UR UR8, R3 ;  /* 0x00000000030872ca */ /* 0x004fe400000e0000 */
[CC--:B------:R-:W-:Y:S02]  /*0c10*/  LEA.HI R3, R0.reuse, R171.reuse, RZ, 0x7 ;  /* 0x000000ab00037211 */ /* 0x0c0fe400078f38ff */
[----:B------:R-:W-:Y:S02]  /*0c20*/  LEA.HI R0, R0, R171, RZ, 0x3 ;  /* 0x000000ab00007211 */ /* 0x000fe400078f18ff */
[----:B------:R-:W-:Y:S02]  /*0c30*/  LOP3.LUT R166, R3, 0xffffff80, RZ, 0xc0, !PT ;  /* 0xffffff8003a67812 */ /* 0x000fe400078ec0ff */
[----:B------:R-:W-:Y:S02]  /*0c40*/  SHF.R.S32.HI R168, RZ, 0x7, R3 ;  /* 0x00000007ffa87819 */ /* 0x000fe40000011403 */
[----:B------:R-:W-:Y:S01]  /*0c50*/  LOP3.LUT R2, R0, 0x1ffffff8, RZ, 0xc0, !PT ;  /* 0x1ffffff800027812 */ /* 0x000fe200078ec0ff */
[----:B------:R-:W-:Y:S01]  /*0c60*/  IMAD.IADD R166, R171, 0x1, -R166 ;  /* 0x00000001aba67824 */ /* 0x000fe200078e0aa6 */
[----:B------:R-:W-:Y:S01]  /*0c70*/  LEA.HI R3, R3, R168, RZ, 0x1 ;  /* 0x000000a803037211 */ /* 0x000fe200078f08ff */
[----:B------:R-:W-:Y:S01]  /*0c80*/  ULOP3.LUT UR5, UR8, 0x1, URZ, 0xfc, !UPT ;  /* 0x0000000108057892 */ /* 0x000fe2000f8efc3f */
[----:B------:R-:W-:Y:S01]  /*0c90*/  SHF.R.S32.HI R162, RZ, 0x3, R0 ;  /* 0x00000003ffa27819 */ /* 0x000fe20000011400 */
[----:B------:R-:W-:Y:S01]  /*0ca0*/  IMAD.IADD R2, R171, 0x1, -R2 ;  /* 0x00000001ab027824 */ /* 0x000fe200078e0a02 */
[----:B------:R-:W-:-:S03]  /*0cb0*/  SHF.R.S32.HI R7, RZ, 0x1f, R166 ;  /* 0x0000001fff077819 */ /* 0x000fc600000114a6 */
[----:B------:R-:W-:Y:S01]  /*0cc0*/  IMAD.U32 R170, RZ, RZ, UR5 ;  /* 0x00000005ffaa7e24 */ /* 0x000fe2000f8e00ff */
[CC--:B------:R-:W-:Y:S01]  /*0cd0*/  LEA.HI R6, R7.reuse, R166.reuse, RZ, 0x2 ;  /* 0x000000a607067211 */ /* 0x0c0fe200078f10ff */
[----:B------:R-:W-:Y:S01]  /*0ce0*/  IMAD.SHL.U32 R160, R2, 0x8, RZ ;  /* 0x0000000802a07824 */ /* 0x000fe200078e00ff */
[----:B------:R-:W-:Y:S02]  /*0cf0*/  LEA.HI R7, R7, R166, RZ, 0x5 ;  /* 0x000000a607077211 */ /* 0x000fe400078f28ff */
[--C-:B------:R-:W-:Y:S02]  /*0d00*/  SHF.R.S32.HI R5, RZ, 0x2, R6.reuse ;  /* 0x00000002ff057819 */ /* 0x100fe40000011406 */
[----:B------:R-:W-:Y:S02]  /*0d10*/  SHF.R.S32.HI R8, RZ, 0x1f, R6 ;  /* 0x0000001fff087819 */ /* 0x000fe40000011406 */
[----:B------:R-:W-:Y:S02]  /*0d20*/  SHF.R.S32.HI R7, RZ, 0x5, R7 ;  /* 0x00000005ff077819 */ /* 0x000fe40000011407 */
[----:B------:R-:W-:-:S04]  /*0d30*/  LEA.HI R8, R8, R5, RZ, 0x3 ;  /* 0x0000000508087211 */ /* 0x000fc800078f18ff */
[----:B------:R-:W-:-:S05]  /*0d40*/  LOP3.LUT R8, R8, 0xfffffff8, RZ, 0xc0, !PT ;  /* 0xfffffff808087812 */ /* 0x000fca00078ec0ff */
[----:B------:R-:W-:Y:S01]  /*0d50*/  IMAD.IADD R8, R5, 0x1, -R8 ;  /* 0x0000000105087824 */ /* 0x000fe200078e0a08 */
[----:B------:R-:W-:Y:S01]  /*0d60*/  LOP3.LUT R5, R3, 0x3fffffe, RZ, 0xc0, !PT ;  /* 0x03fffffe03057812 */ /* 0x000fe200078ec0ff */
[----:B------:R-:W-:Y:S02]  /*0d70*/  IMAD.SHL.U32 R3, R4, 0x8, RZ ;  /* 0x0000000804037824 */ /* 0x000fe400078e00ff */
[----:B------:R-:W-:Y:S02]  /*0d80*/  IMAD R8, R7, 0x10, R8 ;  /* 0x0000001007087824 */ /* 0x000fe400078e0208 */
[----:B------:R-:W-:Y:S01]  /*0d90*/  IMAD.WIDE R22, R3, 0x2, R22 ;  /* 0x0000000203167825 */ /* 0x000fe200078e0216 */
[----:B------:R-:W-:-:S03]  /*0da0*/  LOP3.LUT R3, R6, 0x7ffffffc, RZ, 0xc0, !PT ;  /* 0x7ffffffc06037812 */ /* 0x000fc600078ec0ff */
[----:B------:R-:W-:Y:S02]  /*0db0*/  IMAD.IADD R5, R168, 0x1, -R5 ;  /* 0x00000001a8057824 */ /* 0x000fe400078e0a05 */
[----:B------:R-:W-:Y:S02]  /*0dc0*/  IMAD.IADD R16, R166, 0x1, -R3 ;  /* 0x00000001a6107824 */ /* 0x000fe400078e0a03 */
[----:B------:R-:W-:-:S07]  /*0dd0*/  IMAD R167, R5, 0x40, R8 ;  /* 0x0000004005a77824 */ /* 0x000fce00078e0208 */
.L_x_956:
[----:B------:R-:W-:Y:S01]  /*0de0*/  ULDC UR5, c[0x0][0xdd0] ;  /* 0x0003740000057ab9 */ /* 0x000fe20000000800 */
[----:B-1----:R-:W1:Y:S01]  /*0df0*/  LDC R0, c[0x0][0xde8] ;  /* 0x00037a00ff007b82 */ /* 0x002e620000000800 */
[----:B------:R-:W-:Y:S01]  /*0e00*/  UISETP.NE.AND UP0, UPT, UR5, 0x1, UPT ;  /* 0x000000010500788c */ /* 0x000fe2000bf05270 */
[----:B------:R-:W-:-:S10]  /*0e10*/  UMOV UR8, UR4 ;  /* 0x0000000400087c82 */ /* 0x000fd40008000000 */
[----:B------:R-:W-:Y:S01]  /*0e20*/  @UP0 ULDC UR6, c[0x0][0xdd4] ;  /* 0x0003750000060ab9 */ /* 0x000fe20000000800 */
[----:B------:R-:W-:Y:S01]  /*0e30*/  @UP0 ULDC UR9, c[0x0][0xdd8] ;  /* 0x0003760000090ab9 */ /* 0x000fe20000000800 */
[----:B------:R-:W-:-:S04]  /*0e40*/  UIMAD.WIDE.U32 UR6, UR4, UR6, URZ ;  /* 0x00000006040672a5 */ /* 0x000fc8000f8e003f */
[----:B------:R-:W-:-:S04]  /*0e50*/  @UP0 USHF.R.U32.HI UR8, URZ, UR9, UR7 ;  /* 0x000000093f080299 */ /* 0x000fc80008011607 */
[----:B------:R-:W-:Y:S02]  /*0e60*/  UIADD3 UR6, -UR8, URZ, URZ ;  /* 0x0000003f08067290 */ /* 0x000fe4000fffe13f */
[----:B-1----:R-:W-:Y:S02]  /*0e70*/  ISETP.LE.AND P0, PT, R0, UR8, PT ;  /* 0x0000000800007c0c */ /* 0x002fe4000bf03270 */
[----:B------:R-:W-:-:S11]  /*0e80*/  UIMAD UR7, UR5, UR6, UR4 ;  /* 0x00000006050772a4 */ /* 0x000fd6000f8e0204 */
[----:B--234-:R-:W-:Y:S05]  /*0e90*/  @!P0 BRA `(.L_x_864) ;  /* 0x0000000000208947 */ /* 0x01cfea0003800000 */
[----:B------:R-:W-:Y:S01]  /*0ea0*/  ULDC UR6, c[0x0][0xddc] ;  /* 0x0003770000067ab9 */ /* 0x000fe20000000800 */
[----:B------:R-:W-:Y:S01]  /*0eb0*/  UMOV UR46, UR7 ;  /* 0x00000007002e7c82 */ /* 0x000fe20008000000 */
[----:B------:R-:W-:-:S11]  /*0ec0*/  UISETP.NE.AND UP0, UPT, UR6, 0x1, UPT ;  /* 0x000000010600788c */ /* 0x000fd6000bf05270 */
[----:B------:R-:W-:Y:S02]  /*0ed0*/  @UP0 ULDC.64 UR10, c[0x0][0xde0] ;  /* 0x00037800000a0ab9 */ /* 0x000fe40000000a00 */
[----:B------:R-:W-:-:S04]  /*0ee0*/  UIMAD.WIDE.U32 UR4, UR7, UR10, URZ ;  /* 0x0000000a070472a5 */ /* 0x000fc8000f8e003f */
[----:B------:R-:W-:-:S04]  /*0ef0*/  @UP0 USHF.R.U32.HI UR46, URZ, UR11, UR5 ;  /* 0x0000000b3f2e0299 */ /* 0x000fc80008011605 */
[----:B------:R-:W-:Y:S01]  /*0f00*/  UIMAD UR4, UR46, UR6, URZ ;  /* 0x000000062e0472a4 */ /* 0x000fe2000f8e023f */
[----:B------:R-:W-:Y:S11]  /*0f10*/  BRA `(.L_x_865) ;  /* 0x00000000001c7947 */ /* 0x000ff60003800000 */
.L_x_864:
[----:B------:R-:W-:Y:S01]  /*0f20*/  ULDC UR6, c[0x0][0xdc4] ;  /* 0x0003710000067ab9 */ /* 0x000fe20000000800 */
[----:B------:R-:W-:Y:S01]  /*0f30*/  UMOV UR46, UR7 ;  /* 0x00000007002e7c82 */ /* 0x000fe20008000000 */
[----:B------:R-:W-:-:S11]  /*0f40*/  UISETP.NE.AND UP0, UPT, UR6, 0x1, UPT ;  /* 0x000000010600788c */ /* 0x000fd6000bf05270 */
[----:B------:R-:W-:Y:S02]  /*0f50*/  @UP0 ULDC.64 UR10, c[0x0][0xdc8] ;  /* 0x00037200000a0ab9 */ /* 0x000fe40000000a00 */
[----:B------:R-:W-:-:S04]  /*0f60*/  UIMAD.WIDE.U32 UR4, UR7, UR10, URZ ;  /* 0x0000000a070472a5 */ /* 0x000fc8000f8e003f */
[----:B------:R-:W-:-:S04]  /*0f70*/  @UP0 USHF.R.U32.HI UR46, URZ, UR11, UR5 ;  /* 0x0000000b3f2e0299 */ /* 0x000fc80008011605 */
[----:B------:R-:W-:-:S12]  /*0f80*/  UIMAD UR4, UR46, UR6, URZ ;  /* 0x000000062e0472a4 */ /* 0x000fd8000f8e023f */
.L_x_865:
[----:B------:R-:W1:Y:S01]  /*0f90*/  LDC.64 R10, c[0x0][0x9e0] ;  /* 0x00027800ff0a7b82 */ /* 0x000e620000000a00 */
[----:B------:R-:W-:Y:S01]  /*0fa0*/  ULDC UR43, c[0x0][0xdb8] ;  /* 0x00036e00002b7ab9 */ /* 0x000fe20000000800 */
[----:B------:R-:W-:Y:S02]  /*0fb0*/  ULOP3.LUT UR5, URZ, UR46, URZ, 0x33, !UPT ;  /* 0x0000002e3f057292 */ /* 0x000fe4000f8e333f */
[----:B------:R-:W-:Y:S01]  /*0fc0*/  UISETP.NE.AND UP0, UPT, UR43, 0x1, UPT ;  /* 0x000000012b00788c */ /* 0x000fe2000bf05270 */
[----:B------:R-:W-:Y:S01]  /*0fd0*/  ULDC UR6, c[0x0][0xdac] ;  /* 0x00036b0000067ab9 */ /* 0x000fe20000000800 */
[----:B------:R-:W-:Y:S02]  /*0fe0*/  UIADD3 UR4, UR7, -UR4, URZ ;  /* 0x8000000407047290 */ /* 0x000fe4000fffe03f */
[----:B------:R-:W2:Y:S01]  /*0ff0*/  LDC R17, c[0x0][0x404] ;  /* 0x00010100ff117b82 */ /* 0x000ea20000000800 */
[----:B------:R-:W-:Y:S01]  /*1000*/  UIADD3 UR5, UR5, UR6, URZ ;  /* 0x0000000605057290 */ /* 0x000fe2000fffe03f */
[----:B------:R-:W-:Y:S01]  /*1010*/  ULDC UR7, c[0x0][0xdc4] ;  /* 0x0003710000077ab9 */ /* 0x000fe20000000800 */
[----:B------:R-:W-:-:S02]  /*1020*/  ULDC.64 UR10, c[0x0][0x3f8] ;  /* 0x0000fe00000a7ab9 */ /* 0x000fc40000000a00 */
[----:B------:R-:W-:Y:S01]  /*1030*/  USHF.L.U32 UR42, UR5, 0x7, URZ ;  /* 0x00000007052a7899 */ /* 0x000fe2000800063f */
[----:B------:R-:W-:Y:S01]  /*1040*/  ISETP.NE.U32.AND P0, PT, RZ, UR10, PT ;  /* 0x0000000aff007c0c */ /* 0x000fe2000bf05070 */
[----:B------:R-:W-:Y:S01]  /*1050*/  UIMAD UR8, UR8, UR7, UR4 ;  /* 0x00000007080872a4 */ /* 0x000fe2000f8e0204 */
[----:B------:R-:W3:Y:S01]  /*1060*/  LDC R8, c[0x0][0x288] ;  /* 0x0000a200ff087b82 */ /* 0x000ee20000000800 */
[----:B------:R-:W-:Y:S01]  /*1070*/  @UP0 ULDC UR6, c[0x0][0xdc0] ;  /* 0x0003700000060ab9 */ /* 0x000fe20000000800 */
[----:B------:R-:W-:Y:S01]  /*1080*/  @UP0 ULDC UR4, c[0x0][0xdbc] ;  /* 0x00036f0000040ab9 */ /* 0x000fe20000000800 */
[----:B------:R-:W-:Y:S01]  /*1090*/  IMAD.U32 R165, RZ, RZ, UR42 ;  /* 0x0000002affa57e24 */ /* 0x000fe2000f8e00ff */
[----:B------:R-:W-:Y:S01]  /*10a0*/  UIMAD.WIDE.U32 UR4, UR8, UR4, URZ ;  /* 0x00000004080472a5 */ /* 0x000fe2000f8e003f */
[----:B------:R-:W-:Y:S01]  /*10b0*/  ISETP.NE.AND.EX P0, PT, RZ, UR11, PT, P0 ;  /* 0x0000000bff007c0c */ /* 0x000fe2000bf05300 */
[----:B------:R-:W-:Y:S02]  /*10c0*/  UMOV UR44, UR8 ;  /* 0x00000008002c7c82 */ /* 0x000fe40008000000 */
[----:B------:R-:W4:Y:S01]  /*10d0*/  LDC R6, c[0x0][0x2e0] ;  /* 0x0000b800ff067b82 */ /* 0x000f220000000800 */
[----:B-1----:R-:W-:Y:S01]  /*10e0*/  ISETP.GE.AND P1, PT, R11, 0x1, PT ;  /* 0x000000010b00780c */ /* 0x002fe20003f26270 */
[----:B------:R-:W-:-:S04]  /*10f0*/  @UP0 USHF.R.U32.HI UR44, URZ, UR6, UR5 ;  /* 0x000000063f2c0299 */ /* 0x000fc80008011605 */
[----:B------:R-:W-:Y:S01]  /*1100*/  UIADD3 UR4, -UR44, URZ, URZ ;  /* 0x0000003f2c047290 */ /* 0x000fe2000fffe13f */
[----:B--2---:R-:W-:-:S03]  /*1110*/  SEL R17, R17, 0x1, P0 ;  /* 0x0000000111117807 */ /* 0x004fc60000000000 */
[----:B------:R-:W-:Y:S01]  /*1120*/  UIMAD UR43, UR43, UR4, UR8 ;  /* 0x000000042b2b72a4 */ /* 0x000fe2000f8e0208 */
[----:B---3--:R-:W-:-:S05]  /*1130*/  IADD3 R0, R165, 0x80, -R8 ;  /* 0x00000080a5007810 */ /* 0x008fca0007ffe808 */
[CC--:B----4-:R-:W-:Y:S02]  /*1140*/  IMAD R173, R17.reuse, R6.reuse, R0 ;  /* 0x0000000611ad7224 */ /* 0x0d0fe400078e0200 */
[----:B------:R-:W-:Y:S02]  /*1150*/  IMAD R73, R17, R6, RZ ;  /* 0x0000000611497224 */ /* 0x000fe400078e02ff */
[----:B------:R-:W-:Y:S01]  /*1160*/  IMAD.IADD R0, R173, 0x1, R10 ;  /* 0x00000001ad007824 */ /* 0x000fe200078e020a */
[----:B------:R-:W-:Y:S06]  /*1170*/  @!P1 BRA `(.L_x_866) ;  /* 0x0000000000409947 */ /* 0x000fec0003800000 */
[C---:B------:R-:W-:Y:S01]  /*1180*/  ISETP.GT.AND P0, PT, R173.reuse, RZ, PT ;  /* 0x000000ffad00720c */ /* 0x040fe20003f04270 */
[----:B------:R-:W-:-:S12]  /*1190*/  VIADD R2, R173, 0xffffffff ;  /* 0xffffffffad027836 */ /* 0x000fd80000000000 */
[----:B------:R-:W-:Y:S05]  /*11a0*/  @P0 BRA `(.L_x_867) ;  /* 0x00000000001c0947 */ /* 0x000fea0003800000 */
[----:B------:R-:W-:Y:S01]  /*11b0*/  ISETP.NE.AND P0, PT, R11, 0x1, PT ;  /* 0x000000010b00780c */ /* 0x000fe20003f05270 */
[----:B------:R-:W-:-:S12]  /*11c0*/  IMAD.MOV R3, RZ, RZ, -R173 ;  /* 0x000000ffff037224 */ /* 0x000fd800078e0aad */
[----:B------:R-:W1:Y:S02]  /*11d0*/  @P0 LDC.64 R4, c[0x0][0x9e8] ;  /* 0x00027a00ff040b82 */ /* 0x000e640000000a00 */
[----:B-1----:R-:W-:-:S05]  /*11e0*/  @P0 IMAD.HI.U32 R2, R3, R4, RZ ;  /* 0x0000000403020227 */ /* 0x002fca00078e00ff */
[----:B------:R-:W-:-:S04]  /*11f0*/  @P0 SHF.R.U32.HI R3, RZ, R5, R2 ;  /* 0x00000005ff030219 */ /* 0x000fc80000011602 */
[----:B------:R-:W-:Y:S01]  /*1200*/  LOP3.LUT R2, RZ, R3, RZ, 0x33, !PT ;  /* 0x00000003ff027212 */ /* 0x000fe200078e33ff */
[----:B------:R-:W-:Y:S06]  /*1210*/  BRA `(.L_x_868) ;  /* 0x0000000000107947 */ /* 0x000fec0003800000 */
.L_x_867:
[----:B------:R-:W-:-:S13]  /*1220*/  ISETP.NE.AND P0, PT, R11, 0x1, PT ;  /* 0x000000010b00780c */ /* 0x000fda0003f05270 */
[----:B------:R-:W1:Y:S02]  /*1230*/  @P0 LDC.64 R4, c[0x0][0x9e8] ;  /* 0x00027a00ff040b82 */ /* 0x000e640000000a00 */
[----:B-1----:R-:W-:-:S05]  /*1240*/  @P0 IMAD.HI.U32 R4, R2, R4, RZ ;  /* 0x0000000402040227 */ /* 0x002fca00078e00ff */
[----:B------:R-:W-:-:S07]  /*1250*/  @P0 SHF.R.U32.HI R2, RZ, R5, R4 ;  /* 0x00000005ff020219 */ /* 0x000fce0000011604 */
.L_x_868:
[----:B------:R-:W-:-:S05]  /*1260*/  IMAD R3, R2, R11, R11 ;  /* 0x0000000b02037224 */ /* 0x000fca00078e020b */
[----:B------:R-:W-:-:S07]  /*1270*/  VIMNMX R0, R0, R3, PT ;  /* 0x0000000300007248 */ /* 0x000fce0003fe0100 */
.L_x_866:
[----:B------:R-:W-:Y:S01]  /*1280*/  VIADD R2, R0, 0x5f ;  /* 0x0000005f00027836 */ /* 0x000fe20000000000 */
[----:B------:R-:W-:Y:S01]  /*1290*/  IADD3 R4, -R8, UR42, RZ ;  /* 0x0000002a08047c10 */ /* 0x000fe2000fffe1ff */
[----:B------:R-:W-:Y:S01]  /*12a0*/  IMAD R0, R17, R6, 0x5f ;  /* 0x0000005f11007424 */ /* 0x000fe200078e0206 */
[----:B------:R-:W-:Y:S01]  /*12b0*/  ULDC UR4, c[0x0][0x9dc] ;  /* 0x0002770000047ab9 */ /* 0x000fe20000000800 */
[----:B------:R-:W-:-:S04]  /*12c0*/  IMAD.HI R2, R2, 0x2aaaaaab, RZ ;  /* 0x2aaaaaab02027827 */ /* 0x000fc800078e02ff */
[----:B------:R-:W-:Y:S01]  /*12d0*/  IMAD.HI R0, R0, 0x2aaaaaab, RZ ;  /* 0x2aaaaaab00007827 */ /* 0x000fe200078e02ff */
[----:B------:R-:W-:-:S03]  /*12e0*/  SHF.R.U32.HI R5, RZ, 0x1f, R2 ;  /* 0x0000001fff057819 */ /* 0x000fc60000011602 */
[----:B------:R-:W-:Y:S01]  /*12f0*/  IMAD R4, R17, R6, R4 ;  /* 0x0000000611047224 */ /* 0x000fe200078e0204 */
[----:B------:R-:W-:Y:S02]  /*1300*/  SHF.R.U32.HI R3, RZ, 0x1f, R0 ;  /* 0x0000001fff037819 */ /* 0x000fe40000011600 */
[----:B------:R-:W-:Y:S02]  /*1310*/  LEA.HI.SX32 R72, R2, R5, 0x1c ;  /* 0x0000000502487211 */ /* 0x000fe400078fe2ff */
[----:B------:R-:W-:Y:S01]  /*1320*/  LEA.HI.SX32 R3, R0, R3, 0x1c ;  /* 0x0000000300037211 */ /* 0x000fe200078fe2ff */
[----:B------:R-:W-:-:S03]  /*1330*/  VIADD R0, R4, -UR4 ;  /* 0x8000000404007c36 */ /* 0x000fc60008000000 */
[----:B------:R-:W-:Y:S01]  /*1340*/  VIMNMX R72, R3, R72, PT ;  /* 0x0000004803487248 */ /* 0x000fe20003fe0100 */
[----:B------:R-:W-:Y:S06]  /*1350*/  @!P1 BRA `(.L_x_869) ;  /* 0x00000000003c9947 */ /* 0x000fec0003800000 */
[----:B------:R-:W-:-:S13]  /*1360*/  ISETP.GT.AND P0, PT, R4, -0x1, PT ;  /* 0xffffffff0400780c */ /* 0x000fda0003f04270 */
[----:B------:R-:W-:Y:S05]  /*1370*/  @P0 BRA `(.L_x_870) ;  /* 0x00000000001c0947 */ /* 0x000fea0003800000 */
[----:B------:R-:W-:Y:S02]  /*1380*/  ISETP.NE.AND P0, PT, R11, 0x1, PT ;  /* 0x000000010b00780c */ /* 0x000fe40003f05270 */
[----:B------:R-:W-:-:S11]  /*1390*/  LOP3.LUT R3, RZ, R4, RZ, 0x33, !PT ;  /* 0x00000004ff037212 */ /* 0x000fd600078e33ff */
[----:B------:R-:W1:Y:S02]  /*13a0*/  @P0 LDC.64 R6, c[0x0][0x9e8] ;  /* 0x00027a00ff060b82 */ /* 0x000e640000000a00 */
[----:B-1----:R-:W-:-:S05]  /*13b0*/  @P0 IMAD.HI.U32 R2, R3, R6, RZ ;  /* 0x0000000603020227 */ /* 0x002fca00078e00ff */
[----:B------:R-:W-:-:S04]  /*13c0*/  @P0 SHF.R.U32.HI R3, RZ, R7, R2 ;  /* 0x00000007ff030219 */ /* 0x000fc80000011602 */
[----:B------:R-:W-:Y:S01]  /*13d0*/  LOP3.LUT R4, RZ, R3, RZ, 0x33, !PT ;  /* 0x00000003ff047212 */ /* 0x000fe200078e33ff */
[----:B------:R-:W-:Y:S06]  /*13e0*/  BRA `(.L_x_871) ;  /* 0x0000000000107947 */ /* 0x000fec0003800000 */
.L_x_870:
[----:B------:R-:W-:-:S13]  /*13f0*/  ISETP.NE.AND P0, PT, R11, 0x1, PT ;  /* 0x000000010b00780c */ /* 0x000fda0003f05270 */
[----:B------:R-:W1:Y:S02]  /*1400*/  @P0 LDC.64 R2, c[0x0][0x9e8] ;  /* 0x00027a00ff020b82 */ /* 0x000e640000000a00 */
[----:B-1----:R-:W-:-:S05]  /*1410*/  @P0 IMAD.HI.U32 R2, R4, R2, RZ ;  /* 0x0000000204020227 */ /* 0x002fca00078e00ff */
[----:B------:R-:W-:-:S07]  /*1420*/  @P0 SHF.R.U32.HI R4, RZ, R3, R2 ;  /* 0x00000003ff040219 */ /* 0x000fce0000011602 */
.L_x_871:
[----:B------:R-:W-:-:S05]  /*1430*/  IMAD R3, R4, R11, RZ ;  /* 0x0000000b04037224 */ /* 0x000fca00078e02ff */
[----:B------:R-:W-:-:S07]  /*1440*/  VIMNMX R0, R0, R3, !PT ;  /* 0x0000000300007248 */ /* 0x000fce0007fe0100 */
.L_x_869:
[----:B------:R-:W-:Y:S01]  /*1450*/  IMAD.HI R2, R0, 0x2aaaaaab, RZ ;  /* 0x2aaaaaab00027827 */ /* 0x000fe200078e02ff */
[----:B------:R-:W-:Y:S02]  /*1460*/  PLOP3.LUT P0, PT, PT, PT, PT, 0x80, 0x0 ;  /* 0x000000000000781c */ /* 0x000fe40003f0f070 */
[----:B------:R-:W-:Y:S02]  /*1470*/  CS2R R86, SRZ ;  /* 0x0000000000567805 */ /* 0x000fe4000001ff00 */
[----:B------:R-:W-:Y:S01]  /*1480*/  CS2R R84, SRZ ;  /* 0x0000000000547805 */ /* 0x000fe2000001ff00 */
[----:B------:R-:W-:Y:S01]  /*1490*/  IMAD.MOV.U32 R0, RZ, RZ, RZ ;  /* 0x000000ffff007224 */ /* 0x000fe200078e00ff */
[----:B------:R-:W-:Y:S02]  /*14a0*/  SHF.R.U32.HI R3, RZ, 0x1f, R2 ;  /* 0x0000001fff037819 */ /* 0x000fe40000011602 */
[----:B------:R-:W-:Y:S02]  /*14b0*/  CS2R R82, SRZ ;  /* 0x0000000000527805 */ /* 0x000fe4000001ff00 */
[----:B------:R-:W-:-:S02]  /*14c0*/  CS2R R80, SRZ ;  /* 0x0000000000507805 */ /* 0x000fc4000001ff00 */
[----:B------:R-:W-:Y:S02]  /*14d0*/  CS2R R78, SRZ ;  /* 0x00000000004e7805 */ /* 0x000fe4000001ff00 */
[----:B------:R-:W-:Y:S02]  /*14e0*/  LEA.HI.SX32 R3, R2, R3, 0x1c ;  /* 0x0000000302037211 */ /* 0x000fe400078fe2ff */
[----:B------:R-:W-:Y:S02]  /*14f0*/  CS2R R76, SRZ ;  /* 0x00000000004c7805 */ /* 0x000fe4000001ff00 */
[----:B------:R-:W-:Y:S02]  /*1500*/  CS2R R74, SRZ ;  /* 0x00000000004a7805 */ /* 0x000fe4000001ff00 */
[----:B------:R-:W-:Y:S02]  /*1510*/  CS2R R28, SRZ ;  /* 0x00000000001c7805 */ /* 0x000fe4000001ff00 */
[----:B------:R-:W-:-:S02]  /*1520*/  VIMNMX R19, RZ, R3, !PT ;  /* 0x00000003ff137248 */ /* 0x000fc40007fe0100 */
[----:B------:R-:W-:Y:S02]  /*1530*/  CS2R R70, SRZ ;  /* 0x0000000000467805 */ /* 0x000fe4000001ff00 */
[----:B------:R-:W-:Y:S02]  /*1540*/  CS2R R68, SRZ ;  /* 0x0000000000447805 */ /* 0x000fe4000001ff00 */
[----:B------:R-:W-:Y:S02]  /*1550*/  CS2R R66, SRZ ;  /* 0x0000000000427805 */ /* 0x000fe4000001ff00 */
[----:B------:R-:W-:Y:S02]  /*1560*/  ISETP.GT.AND P1, PT, R72, R19, PT ;  /* 0x000000134800720c */ /* 0x000fe40003f24270 */
        /* <DEDUP_REMOVED lines=20> */
[----:B------:R-:W-:Y:S01]  /*16b0*/  CS2R R8, SRZ ;  /* 0x0000000000087805 */ /* 0x000fe2000001ff00 */
[----:B------:R-:W-:-:S02]  /*16c0*/  IMAD.MOV.U32 R25, RZ, RZ, RZ ;  /* 0x000000ffff197224 */ /* 0x000fc400078e00ff */
[----:B------:R-:W-:Y:S01]  /*16d0*/  IMAD.MOV.U32 R10, RZ, RZ, RZ ;  /* 0x000000ffff0a7224 */ /* 0x000fe200078e00ff */
[----:B------:R-:W-:Y:S06]  /*16e0*/  @!P1 BRA `(.L_x_872) ;  /* 0x000000c800d89947 */ /* 0x000fec0003800000 */
[----:B------:R-:W1:Y:S01]  /*16f0*/  SHFL.IDX PT, R0, R168, RZ, 0x1f ;  /* 0x00001fffa8007589 */ /* 0x000e6200000e0000 */
[----:B------:R-:W-:-:S04]  /*1700*/  UIADD3 UR6, UR37, 0xc400, URZ ;  /* 0x0000c40025067890 */ /* 0x000fc8000fffe03f */
[----:B------:R-:W-:-:S06]  /*1710*/  ULOP3.LUT UP0, URZ, UR6, 0x1bf, URZ, 0xc0, !UPT ;  /* 0x000001bf063f7892 */ /* 0x000fcc000f80c03f */
[----:B------:R-:W-:Y:S02]  /*1720*/  PLOP3.LUT P0, PT, PT, PT, UP0, 0x80, 0x0 ;  /* 0x000000000000781c */ /* 0x000fe40003f0f008 */
[----:B-1----:R-:W-:-:S13]  /*1730*/  R2UR UR4, R0 ;  /* 0x00000000000472ca */ /* 0x002fda00000e0000 */
[----:B------:R-:W-:-:S04]  /*1740*/  ULEA.HI UR5, UR4, UR4, URZ, 0x1 ;  /* 0x0000000404057291 */ /* 0x000fc8000f8f083f */
        /* <DEDUP_REMOVED lines=19> */
[----:B-1----:R-:W-:-:S07]  /*1880*/  IMAD.MOV.U32 R13, RZ, RZ, RZ ;  /* 0x000000ffff0d7224 */ /* 0x002fce00078e00ff */
[----:B------:R-:W-:-:S07]  /*1890*/  LEPC R20, `(.L_x_873) ;  /* 0x000000001014794e */ /* 0x000fce0000000000 */
[----:B--2---:R-:W-:Y:S05]  /*18a0*/  CALL.ABS.NOINC R2 ;  /* 0x0000000002007343 */ /* 0x004fea0003c00000 */
.L_x_873:
[----:B------:R-:W-:Y:S02]  /*18b0*/  LEA.HI R0, R164, R164, RZ, 0x1 ;  /* 0x000000a4a4007211 */ /* 0x000fe400078f08ff */
[----:B------:R-:W-:Y:S02]  /*18c0*/  R2UR UR4, R170 ;  /* 0x00000000aa0472ca */ /* 0x000fe400000e0000 */
[----:B------:R-:W-:-:S05]  /*18d0*/  LOP3.LUT R3, R0, 0xfffffffe, RZ, 0xc0, !PT ;  /* 0xfffffffe00037812 */ /* 0x000fca00078ec0ff */
[----:B------:R-:W-:-:S05]  /*18e0*/  IMAD.IADD R0, R164, 0x1, -R3 ;  /* 0x00000001a4007824 */ /* 0x000fca00078e0a03 */
[----:B------:R-:W-:Y:S01]  /*18f0*/  SHF.L.U32 R0, R0, 0x1f, RZ ;  /* 0x0000001f00007819 */ /* 0x000fe200000006ff */
[----:B------:R-:W-:-:S03]  /*1900*/  IMAD.U32 R2, RZ, RZ, UR4 ;  /* 0x00000004ff027e24 */ /* 0x000fc6000f8e00ff */
[----:B------:R-:W1:Y:S02]  /*1910*/  SYNCS.PHASECHK.TRANS64.TRYWAIT P1, [UR37+0x2a800], R0 ;  /* 0x02a80000ff0075a7 */ /* 0x000e640008020165 */
[----:B------:R-:W-:Y:S01]  /*1920*/  ISETP.NE.AND P0, PT, R2, 0x3, PT ;  /* 0x000000030200780c */ /* 0x000fe20003f05270 */
[----:B-1----:R-:W-:-:S12]  /*1930*/  @!P1 BRA `(.L_x_874) ;  /* 0x0000010c00dc9947 */ /* 0x002fd80003800000 */
.L_x_1021:
[----:B------:R-:W-:Y:S05]  /*1940*/  @!P0 BRA `(.L_x_875) ;  /* 0x0000000000048947 */ /* 0x000fea0003800000 */
[----:B------:R-:W-:Y:S01]  /*1950*/  BPT.TRAP 0x1 ;  /* 0x000000040000795c */ /* 0x000fe20000300000 */
.L_x_875:
[----:B-1----:R-:W-:Y:S02]  /*1960*/  IMAD.U32 R3, RZ, RZ, UR36 ;  /* 0x00000024ff037e24 */ /* 0x002fe4000f8e00ff */
[----:B------:R-:W-:-:S03]  /*1970*/  IMAD.U32 R0, RZ, RZ, UR39 ;  /* 0x00000027ff007e24 */ /* 0x000fc6000f8e00ff */
[----:B------:R-:W-:Y:S02]  /*1980*/  LEA R3, R3, UR37, 0x3 ;  /* 0x0000002503037c11 */ /* 0x000fe4000f8e18ff */
[----:B------:R-:W-:-:S04]  /*1990*/  SHF.L.U32 R0, R0, 0x1f, RZ ;  /* 0x0000001f00007819 */ /* 0x000fc800000006ff */
[----:B------:R1:W2:Y:S01]  /*19a0*/  SYNCS.PHASECHK.TRANS64.TRYWAIT P1, [R3+URZ+0x2a830], R0 ;  /* 0x02a83000030075a7 */ /* 0x0002a2000802017f */
[----:B------:R-:W-:Y:S05]  /*19b0*/  @!P0 BRA `(.L_x_876) ;  /* 0x0000000000048947 */ /* 0x000fea0003800000 */
[----:B------:R-:W-:Y:S01]  /*19c0*/  BPT.TRAP 0x1 ;  /* 0x000000040000795c */ /* 0x000fe20000300000 */
.L_x_876:
[----:B------:R-:W3:Y:S01]  /*19d0*/  S2R R2, SR_TID.X ;  /* 0x0000000000027919 */ /* 0x000ee20000002100 */
[----:B------:R-:W-:Y:S02]  /*19e0*/  LOP3.LUT R18, R18, 0xffefffff, RZ, 0xc0, !PT ;  /* 0xffefffff12127812 */ /* 0x000fe400078ec0ff */
[----:B---3--:R-:W-:-:S13]  /*19f0*/  LOP3.LUT P2, RZ, R2, 0x7f, RZ, 0xc0, !PT ;  /* 0x0000007f02ff7812 */ /* 0x008fda000784c0ff */
[----:B------:R-:W-:Y:S01]  /*1a00*/  @P2 LOP3.LUT R18, R18, 0x100000, RZ, 0xfc, !PT ;  /* 0x0010000012122812 */ /* 0x000fe200078efcff */
[----:B--2---:R-:W-:Y:S06]  /*1a10*/  @P1 BRA `(.L_x_877) ;  /* 0x0000000000081947 */ /* 0x004fec0003800000 */
[----:B------:R-:W2:Y:S02]  /*1a20*/  SYNCS.PHASECHK.TRANS64.TRYWAIT P1, [R3+URZ+0x2a830], R0 ;  /* 0x02a83000030075a7 */ /* 0x000ea4000802017f */
[----:B--2---:R-:W-:Y:S05]  /*1a30*/  @!P1 BRA `(.L_x_878) ;  /* 0x0000010c00b49947 */ /* 0x004fea0003800000 */
.L_x_877:
        /* <DEDUP_REMOVED lines=10> */
[----:B------:R-:W3:Y:S01]  /*1ae0*/  S2R R82, SR_TID.X ;  /* 0x0000000000527919 */ /* 0x000ee20000002100 */
[----:B------:R-:W-:Y:S01]  /*1af0*/  UMOV UR17, 0x40000040 ;  /* 0x4000004000117882 */ /* 0x000fe20000000000 */
[----:B------:R-:W-:Y:S01]  /*1b00*/  UMOV UR19, 0x40000040 ;  /* 0x4000004000137882 */ /* 0x000fe20000000000 */
[----:B------:R-:W-:Y:S01]  /*1b10*/  ULOP3.LUT UR38, UR4, 0x10000, URZ, 0xfc, !UPT ;  /* 0x0001000004267892 */ /* 0x000fe2000f8efc3f */
[----:B-12---:R-:W1:Y:S01]  /*1b20*/  LDC R0, c[0x0][0x288] ;  /* 0x0000a200ff007b82 */ /* 0x006e620000000800 */
[----:B------:R-:W-:Y:S01]  /*1b30*/  ULOP3.LUT UR4, UR40, 0x10000, URZ, 0xfc, !UPT ;  /* 0x0001000028047892 */ /* 0x000fe2000f8efc3f */
[----:B------:R-:W-:Y:S01]  /*1b40*/  LOP3.LUT R18, R18, 0xfff7ffff, RZ, 0xc0, !PT ;  /* 0xfff7ffff12127812 */ /* 0x000fe200078ec0ff */
[----:B------:R-:W-:-:S02]  /*1b50*/  UIMAD UR5, UR36, 0x900, UR38 ;  /* 0x00000900240578a4 */ /* 0x000fc4000f8e0226 */
[----:B------:R-:W-:Y:S02]  /*1b60*/  UIADD3 UR6, UR4, 0x2, URZ ;  /* 0x0000000204067890 */ /* 0x000fe4000fffe03f */
[----:B------:R-:W-:Y:S01]  /*1b70*/  UIADD3 UR7, UR5, 0x2, URZ ;  /* 0x0000000205077890 */ /* 0x000fe2000fffe03f */
[----:B------:R-:W-:Y:S02]  /*1b80*/  UMOV UR8, UR4 ;  /* 0x0000000400087c82 */ /* 0x000fe40008000000 */
[----:B------:R-:W-:Y:S01]  /*1b90*/  UMOV UR10, UR5 ;  /* 0x00000005000a7c82 */ /* 0x000fe20008000000 */
[----:B------:R-:W-:Y:S01]  /*1ba0*/  IMAD.U32 R10, RZ, RZ, UR8 ;  /* 0x00000008ff0a7e24 */ /* 0x000fe2000f8e00ff */
[----:B------:R-:W-:Y:S01]  /*1bb0*/  HGMMA.64x96x16.F32.BF16 R24, gdesc[UR8], RZ, !UPT, gsb0 ;  /* 0x01600000081879f0 */ /* 0x000fe2000c0018ff */
[----:B------:R-:W-:Y:S01]  /*1bc0*/  UMOV UR8, UR6 ;  /* 0x0000000600087c82 */ /* 0x000fe20008000000 */
[----:B------:R-:W-:Y:S01]  /*1bd0*/  UMOV UR9, 0x40000040 ;  /* 0x4000004000097882 */ /* 0x000fe20000000000 */
[----:B------:R-:W-:Y:S01]  /*1be0*/  UMOV UR10, UR7 ;  /* 0x00000007000a7c82 */ /* 0x000fe20008000000 */
[----:B------:R-:W-:Y:S01]  /*1bf0*/  UMOV UR11, 0x40000040 ;  /* 0x40000040000b7882 */ /* 0x000fe20000000000 */
[----:B------:R-:W-:Y:S01]  /*1c00*/  UIADD3 UR6, UR4, 0x4, URZ ;  /* 0x0000000404067890 */ /* 0x000fe2000fffe03f */
[----:B------:R-:W-:Y:S01]  /*1c10*/  IMAD.U32 R8, RZ, RZ, UR8 ;  /* 0x00000008ff087e24 */ /* 0x000fe2000f8e00ff */
[----:B------:R-:W-:Y:S01]  /*1c20*/  UIADD3 UR7, UR5, 0x4, URZ ;  /* 0x0000000405077890 */ /* 0x000fe2000fffe03f */
[----:B------:R-:W-:Y:S01]  /*1c30*/  IMAD.U32 R9, RZ, RZ, UR9 ;  /* 0x00000009ff097e24 */ /* 0x000fe2000f8e00ff */
[----:B------:R-:W-:-:S02]  /*1c40*/  UIADD3 UR12, UR4, 0x400, URZ ;  /* 0x00000400040c7890 */ /* 0x000fc4000fffe03f */
[----:B------:R-:W-:Y:S02]  /*1c50*/  UIADD3 UR14, UR5, 0x300, URZ ;  /* 0x00000300050e7890 */ /* 0x000fe4000fffe03f */
[----:B------:R-:W-:Y:S02]  /*1c60*/  UIADD3 UR16, UR4, 0x402, URZ ;  /* 0x0000040204107890 */ /* 0x000fe4000fffe03f */
[----:B------:R-:W-:Y:S01]  /*1c70*/  UIADD3 UR18, UR5, 0x302, URZ ;  /* 0x0000030205127890 */ /* 0x000fe2000fffe03f */
[----:B---3--:R-:W-:Y:S01]  /*1c80*/  LOP3.LUT P1, RZ, R82, 0x7f, RZ, 0xc0, !PT ;  /* 0x0000007f52ff7812 */ /* 0x008fe2000782c0ff */
        /* <DEDUP_REMOVED lines=9> */
[----:B------:R-:W-:Y:S01]  /*1d20*/  @!P1 VIADD R3, R3, 0x2a840 ;  /* 0x0002a84003039836 */ /* 0x000fe20000000000 */
[----:B------:R-:W-:Y:S01]  /*1d30*/  UIADD3 UR30, UR5, 0x600, URZ ;  /* 0x00000600051e7890 */ /* 0x000fe2000fffe03f */
[----:B------:R-:W-:Y:S01]  /*1d40*/  UMOV UR29, 0x40000040 ;  /* 0x40000040001d7882 */ /* 0x000fe20000000000 */
[----:B------:R-:W-:Y:S01]  /*1d50*/  UMOV UR31, 0x40000040 ;  /* 0x40000040001f7882 */ /* 0x000fe20000000000 */
[----:B------:R-:W-:Y:S01]  /*1d60*/  UIADD3 UR32, UR4, 0x802, URZ ;  /* 0x0000080204207890 */ /* 0x000fe2000fffe03f */
[----:B------:R-:W-:Y:S01]  /*1d70*/  @!P1 PRMT R3, RZ, 0x654, R3 ;  /* 0x00000654ff039816 */ /* 0x000fe20000000003 */
        /* <DEDUP_REMOVED lines=11> */
[----:B------:R-:W-:Y:S02]  /*1e30*/  ULDC.64 UR40, c[0x0][0x9d8] ;  /* 0x0002760000287ab9 */ /* 0x000fe40000000a00 */
[----:B------:R-:W-:Y:S01]  /*1e40*/  ULOP3.LUT UR41, URZ, UR41, URZ, 0x33, !UPT ;  /* 0x000000293f297292 */ /* 0x000fe2000f8e333f */
[----:B------:R-:W-:-:S02]  /*1e50*/  WARPGROUP.DEPBAR.LE gsb0, 0x0 ;  /* 0x00008000000079c5 */ /* 0x000fc40000010000 */
[----:B------:R-:W-:-:S06]  /*1e60*/  WARPGROUP.ARRIVE ;  /* 0x00000000000079c5 */ /* 0x000fcc0000000000 */
[----:B------:R-:W-:Y:S01]  /*1e70*/  HGMMA.64x96x16.F32.BF16 R24, gdesc[UR8], R24, gsb0 ;  /* 0x01600000081879f0 */ /* 0x000fe20008001818 */
[----:B------:R-:W-:Y:S01]  /*1e80*/  UMOV UR8, UR6 ;  /* 0x0000000600087c82 */ /* 0x000fe20008000000 */
[----:B------:R-:W-:Y:S01]  /*1e90*/  UMOV UR9, 0x40000040 ;  /* 0x4000004000097882 */ /* 0x000fe20000000000 */
[----:B------:R-:W-:Y:S01]  /*1ea0*/  UMOV UR10, UR7 ;  /* 0x00000007000a7c82 */ /* 0x000fe20008000000 */
[----:B------:R-:W-:Y:S01]  /*1eb0*/  UMOV UR11, 0x40000040 ;  /* 0x40000040000b7882 */ /* 0x000fe20000000000 */
[----:B------:R-:W-:Y:S02]  /*1ec0*/  IMAD.U32 R6, RZ, RZ, UR8 ;  /* 0x00000008ff067e24 */ /* 0x000fe4000f8e00ff */
[----:B------:R-:W-:Y:S01]  /*1ed0*/  IMAD.U32 R7, RZ, RZ, UR9 ;  /* 0x00000009ff077e24 */ /* 0x000fe2000f8e00ff */
[----:B------:R-:W-:Y:S02]  /*1ee0*/  WARPGROUP.DEPBAR.LE gsb0, 0x0 ;  /* 0x00008000000079c5 */ /* 0x000fe40000010000 */
[----:B------:R-:W-:-:S06]  /*1ef0*/  WARPGROUP.ARRIVE ;  /* 0x00000000000079c5 */ /* 0x000fcc0000000000 */
[----:B------:R-:W-:Y:S01]  /*1f00*/  HGMMA.64x96x16.F32.BF16 R24, gdesc[UR8], R24, gsb0 ;  /* 0x01600000081879f0 */ /* 0x000fe20008001818 */
[----:B------:R-:W-:Y:S02]  /*1f10*/  UIADD3 UR8, UR4, 0x6, URZ ;  /* 0x0000000604087890 */ /* 0x000fe4000fffe03f */
[----:B------:R-:W-:Y:S01]  /*1f20*/  UIADD3 UR10, UR5, 0x6, URZ ;  /* 0x00000006050a7890 */ /* 0x000fe2000fffe03f */
[----:B------:R-:W-:Y:S01]  /*1f30*/  UMOV UR9, 0x40000040 ;  /* 0x4000004000097882 */ /* 0x000fe20000000000 */
[----:B------:R-:W-:Y:S01]  /*1f40*/  UMOV UR11, 0x40000040 ;  /* 0x40000040000b7882 */ /* 0x000fe20000000000 */
[----:B------:R-:W-:Y:S02]  /*1f50*/  WARPGROUP.DEPBAR.LE gsb0, 0x0 ;  /* 0x00008000000079c5 */ /* 0x000fe40000010000 */
[----:B------:R-:W-:-:S06]  /*1f60*/  WARPGROUP.ARRIVE ;  /* 0x00000000000079c5 */ /* 0x000fcc0000000000 */
[----:B------:R-:W-:Y:S03]  /*1f70*/  HGMMA.64x96x16.F32.BF16 R24, gdesc[UR8], R24, gsb0 ;  /* 0x01600000081879f0 */ /* 0x000fe60008001818 */
        /* <DEDUP_REMOVED lines=25> */
[----:B------:R-:W-:Y:S01]  /*2110*/  FMUL.FTZ R25, R25, UR40 ;  /* 0x0000002819197c20 */ /* 0x000fe20008410000 */
[----:B------:R-:W-:Y:S01]  /*2120*/  FMUL.FTZ R46, R46, UR40 ;  /* 0x000000282e2e7c20 */ /* 0x000fe20008410000 */
[----:B------:R-:W-:Y:S01]  /*2130*/  FMUL.FTZ R4, R24, UR40 ;  /* 0x0000002818047c20 */ /* 0x000fe20008410000 */
[----:B------:R-:W-:Y:S01]  /*2140*/  FMUL.FTZ R53, R53, UR40 ;  /* 0x0000002835357c20 */ /* 0x000fe20008410000 */
[----:B------:R2:W3:Y:S01]  /*2150*/  MUFU.TANH R74, R25 ;  /* 0x00000019004a7308 */ /* 0x0004e20000002400 */
[----:B------:R-:W-:Y:S01]  /*2160*/  FMUL.FTZ R62, R62, UR40 ;  /* 0x000000283e3e7c20 */ /* 0x000fe20008410000 */
[----:B------:R-:W-:Y:S01]  /*2170*/  FMUL.FTZ R2, R27, UR40 ;  /* 0x000000281b027c20 */ /* 0x000fe20008410000 */
[----:B------:R-:W-:-:S02]  /*2180*/  IMAD R27, R72, -0x60, R73 ;  /* 0xffffffa0481b7824 */ /* 0x000fc400078e0249 */
[----:B------:R-:W-:Y:S01]  /*2190*/  FMUL.FTZ R29, R29, UR40 ;  /* 0x000000281d1d7c20 */ /* 0x000fe20008410000 */
[----:B------:R1:W-:Y:S01]  /*21a0*/  @!P1 SYNCS.ARRIVE.TRANS64.RED.A1T0 RZ, [R3+URZ], RZ ;  /* 0x000000ff03ff99a7 */ /* 0x0003e2000810043f */
[----:B------:R-:W-:Y:S01]  /*21b0*/  FMUL.FTZ R5, R26, UR40 ;  /* 0x000000281a057c20 */ /* 0x000fe20008410000 */
[----:B------:R-:W-:Y:S01]  /*21c0*/  FMUL.FTZ R12, R30, UR40 ;  /* 0x000000281e0c7c20 */ /* 0x000fe20008410000 */
[----:B------:R-:W4:Y:S01]  /*21d0*/  MUFU.TANH R78, R46 ;  /* 0x0000002e004e7308 */ /* 0x000f220000002400 */
[----:B------:R-:W-:Y:S01]  /*21e0*/  FMUL.FTZ R14, R31, UR40 ;  /* 0x000000281f0e7c20 */ /* 0x000fe20008410000 */
[----:B------:R-:W-:Y:S01]  /*21f0*/  FMUL.FTZ R32, R32, UR40 ;  /* 0x0000002820207c20 */ /* 0x000fe20008410000 */
[----:B------:R-:W-:Y:S01]  /*2200*/  FMUL.FTZ R33, R33, UR40 ;  /* 0x0000002821217c20 */ /* 0x000fe20008410000 */
[----:B------:R-:W-:Y:S01]  /*2210*/  FMUL.FTZ R20, R34, UR40 ;  /* 0x0000002822147c20 */ /* 0x000fe20008410000 */
[----:B--2---:R-:W2:Y:S01]  /*2220*/  LDC.64 R24, c[0x0][0x9e0] ;  /* 0x00027800ff187b82 */ /* 0x004ea20000000a00 */
[----:B-1----:R-:W-:Y:S01]  /*2230*/  IADD3 R3, -R0, 0x61, R27 ;  /* 0x0000006100037810 */ /* 0x002fe20007ffe11b */
        /* <DEDUP_REMOVED lines=9> */
[----:B------:R5:W1:Y:S01]  /*22d0*/  MUFU.TANH R53, R62 ;  /* 0x0000003e00357308 */ /* 0x000a620000002400 */
        /* <DEDUP_REMOVED lines=8> */
[----:B-----5:R-:W5:Y:S01]  /*2360*/  LDC R62, c[0x0][0x2e0] ;  /* 0x0000b800ff3e7b82 */ /* 0x020f620000000800 */
[----:B------:R-:W-:Y:S01]  /*2370*/  FMUL.FTZ R55, R55, UR40 ;  /* 0x0000002837377c20 */ /* 0x000fe20008410000 */
        /* <DEDUP_REMOVED lines=11> */
[----:B---3--:R-:W-:-:S02]  /*2430*/  IMAD.MOV.U32 R29, RZ, RZ, -0x60 ;  /* 0xffffffa0ff1d7424 */ /* 0x008fc400078e00ff */
[----:B------:R-:W-:Y:S01]  /*2440*/  FMUL.FTZ R28, R28, UR40 ;  /* 0x000000281c1c7c20 */ /* 0x000fe20008410000 */
[----:B------:R-:W-:Y:S01]  /*2450*/  FMUL.FTZ R64, R64, UR40 ;  /* 0x0000002840407c20 */ /* 0x000fe20008410000 */
[----:B--2---:R-:W-:Y:S01]  /*2460*/  ISETP.GE.AND P1, PT, R25, 0x1, PT ;  /* 0x000000011900780c */ /* 0x004fe20003f26270 */
[----:B------:R2:W3:Y:S01]  /*2470*/  MUFU.TANH R79, R50 ;  /* 0x00000032004f7308 */ /* 0x0004e20000002400 */
[----:B------:R-:W-:Y:S01]  /*2480*/  FMUL.FTZ R42, R42, UR40 ;  /* 0x000000282a2a7c20 */ /* 0x000fe20008410000 */
[----:B------:R-:W-:Y:S01]  /*2490*/  FMUL.FTZ R54, R54, UR40 ;  /* 0x0000002836367c20 */ /* 0x000fe20008410000 */
[----:B------:R-:W-:Y:S01]  /*24a0*/  FMUL.FTZ R57, R57, UR40 ;  /* 0x0000002839397c20 */ /* 0x000fe20008410000 */
[----:B------:R-:W-:Y:S01]  /*24b0*/  FMUL.FTZ R58, R58, UR40 ;  /* 0x000000283a3a7c20 */ /* 0x000fe20008410000 */
[----:B------:R-:W-:Y:S02]  /*24c0*/  IMAD R31, R16, -0x2, R3 ;  /* 0xfffffffe101f7824 */ /* 0x000fe400078e0203 */
[----:B------:R-:W-:Y:S01]  /*24d0*/  FMUL.FTZ R38, R38, UR40 ;  /* 0x0000002826267c20 */ /* 0x000fe20008410000 */
[----:B------:R-:W-:Y:S01]  /*24e0*/  FMUL.FTZ R60, R60, UR40 ;  /* 0x000000283c3c7c20 */ /* 0x000fe20008410000 */
[----:B------:R-:W1:Y:S01]  /*24f0*/  MUFU.TANH R4, R4 ;  /* 0x0000000400047308 */ /* 0x000e620000002400 */
[----:B--2---:R-:W-:-:S02]  /*2500*/  IMAD R50, R72, R29, 0x60 ;  /* 0x0000006048327424 */ /* 0x004fc400078e021d */
[----:B------:R-:W-:Y:S01]  /*2510*/  VIADD R3, R167, UR42 ;  /* 0x0000002aa7037c36 */ /* 0x000fe20008000000 */
[----:B------:R-:W-:Y:S01]  /*2520*/  @P1 LOP3.LUT R18, R18, 0x80000, RZ, 0xfc, !PT ;  /* 0x0008000012121812 */ /* 0x000fe200078efcff */
[----:B-----5:R-:W-:-:S03]  /*2530*/  IMAD R29, R17, R62, R50 ;  /* 0x0000003e111d7224 */ /* 0x020fc600078e0232 */
[----:B------:R-:W2:Y:S08]  /*2540*/  MUFU.TANH R5, R5 ;  /* 0x0000000500057308 */ /* 0x000eb00000002400 */
[----:B------:R-:W1:Y:S08]  /*2550*/  MUFU.TANH R2, R2 ;  /* 0x0000000200027308 */ /* 0x000e700000002400 */
        /* <DEDUP_REMOVED lines=34> */
[----:B------:R5:W1:Y:S08]  /*2780*/  MUFU.TANH R80, R54 ;  /* 0x0000003600507308 */ /* 0x000a700000002400 */
[----:B------:R4:W1:Y:S01]  /*2790*/  MUFU.TANH R42, R57 ;  /* 0x00000039002a7308 */ /* 0x0008620000002400 */
[----:B-----5:R-:W-:-:S07]  /*27a0*/  IMAD R54, R16, -0x2, R29 ;  /* 0xfffffffe10367824 */ /* 0x020fce00078e021d */
[----:B------:R5:W1:Y:S01]  /*27b0*/  MUFU.TANH R81, R58 ;  /* 0x0000003a00517308 */ /* 0x000a620000002400 */
[----:B----4-:R-:W-:-:S05]  /*27c0*/  IMAD.IADD R57, R31, 0x1, R24 ;  /* 0x000000011f397824 */ /* 0x010fca00078e0218 */
[----:B------:R-:W-:Y:S02]  /*27d0*/  VIADDMNMX R30, R3, R57, R54, PT ;  /* 0x00000039031e7246 */ /* 0x000fe40003800136 */
[----:B------:R-:W4:Y:S01]  /*27e0*/  MUFU.TANH R35, R38 ;  /* 0x0000002600237308 */ /* 0x000f220000002400 */
[----:B-----5:R-:W-:-:S04]  /*27f0*/  VIADD R58, R31, UR41 ;  /* 0x000000291f3a7c36 */ /* 0x020fc80008000000 */
[----:B------:R-:W-:-:S03]  /*2800*/  IMAD.IADD R29, R58, 0x1, R3 ;  /* 0x000000013a1d7824 */ /* 0x000fc600078e0203 */
[----:B------:R5:W1:Y:S02]  /*2810*/  MUFU.TANH R38, R60 ;  /* 0x0000003c00267308 */ /* 0x000a640000002400 */
[----:B-----5:R-:W-:Y:S01]  /*2820*/  IMAD R60, R16, -0x2, R50 ;  /* 0xfffffffe103c7824 */ /* 0x020fe200078e0232 */
[----:B--234-:R-:W-:Y:S06]  /*2830*/  @!P1 BRA `(.L_x_879) ;  /* 0x0000000000509947 */ /* 0x01cfec0003800000 */
[----:B------:R-:W-:Y:S01]  /*2840*/  IMAD R31, R17, R62, R3 ;  /* 0x0000003e111f7224 */ /* 0x000fe200078e0203 */
[----:B------:R-:W-:Y:S03]  /*2850*/  BSSY B0, `(.L_x_880) ;  /* 0x000000f000007945 */ /* 0x000fe60003800000 */
[----:B------:R-:W-:-:S05]  /*2860*/  IMAD.IADD R31, R31, 0x1, -R0 ;  /* 0x000000011f1f7824 */ /* 0x000fca00078e0a00 */
[----:B------:R-:W-:-:S13]  /*2870*/  ISETP.GT.AND P1, PT, R31, -0x1, PT ;  /* 0xffffffff1f00780c */ /* 0x000fda0003f24270 */
[----:B------:R-:W-:Y:S05]  /*2880*/  @P1 BRA `(.L_x_881) ;  /* 0x00000000001c1947 */ /* 0x000fea0003800000 */
[----:B------:R-:W-:Y:S02]  /*2890*/  ISETP.NE.AND P1, PT, R25, 0x1, PT ;  /* 0x000000011900780c */ /* 0x000fe40003f25270 */
[----:B------:R-:W-:-:S11]  /*28a0*/  LOP3.LUT R31, RZ, R31, RZ, 0x33, !PT ;  /* 0x0000001fff1f7212 */ /* 0x000fd600078e33ff */
[----:B------:R-:W2:Y:S02]  /*28b0*/  @P1 LDC.64 R66, c[0x0][0x9e8] ;  /* 0x00027a00ff421b82 */ /* 0x000ea40000000a00 */
[----:B--2---:R-:W-:-:S05]  /*28c0*/  @P1 IMAD.HI.U32 R28, R31, R66, RZ ;  /* 0x000000421f1c1227 */ /* 0x004fca00078e00ff */
[----:B------:R-:W-:-:S04]  /*28d0*/  @P1 SHF.R.U32.HI R31, RZ, R67, R28 ;  /* 0x00000043ff1f1219 */ /* 0x000fc8000001161c */
[----:B------:R-:W-:Y:S01]  /*28e0*/  LOP3.LUT R31, RZ, R31, RZ, 0x33, !PT ;  /* 0x0000001fff1f7212 */ /* 0x000fe200078e33ff */
[----:B------:R-:W-:Y:S06]  /*28f0*/  BRA `(.L_x_882) ;  /* 0x0000000000107947 */ /* 0x000fec0003800000 */
.L_x_881:
[----:B------:R-:W-:-:S13]  /*2900*/  ISETP.NE.AND P1, PT, R25, 0x1, PT ;  /* 0x000000011900780c */ /* 0x000fda0003f25270 */
[----:B------:R-:W2:Y:S02]  /*2910*/  @P1 LDC.64 R66, c[0x0][0x9e8] ;  /* 0x00027a00ff421b82 */ /* 0x000ea40000000a00 */
[----:B--2---:R-:W-:-:S05]  /*2920*/  @P1 IMAD.HI.U32 R28, R31, R66, RZ ;  /* 0x000000421f1c1227 */ /* 0x004fca00078e00ff */
[----:B------:R-:W-:-:S07]  /*2930*/  @P1 SHF.R.U32.HI R31, RZ, R67, R28 ;  /* 0x00000043ff1f1219 */ /* 0x000fce000001161c */
.L_x_882:
[----:B------:R-:W-:Y:S05]  /*2940*/  BSYNC B0 ;  /* 0x0000000000007941 */ /* 0x000fea0003800000 */
.L_x_880:
[----:B------:R-:W-:-:S05]  /*2950*/  IMAD R28, R31, R25, R60 ;  /* 0x000000191f1c7224 */ /* 0x000fca00078e023c */
[----:B------:R-:W-:Y:S02]  /*2960*/  VIMNMX R29, R29, R28, !PT ;  /* 0x0000001c1d1d7248 */ /* 0x000fe40007fe0100 */
[----:B------:R-:W-:-:S07]  /*2970*/  VIADDMNMX R30, R28, R25, R30, PT ;  /* 0x000000191c1e7246 */ /* 0x000fce000380011e */
.L_x_879:
[C---:B------:R-:W-:Y:S02]  /*2980*/  ISETP.GE.AND P6, PT, R50.reuse, 0x9, PT ;  /* 0x000000093200780c */ /* 0x040fe40003fc6270 */
[----:B------:R-:W-:Y:S02]  /*2990*/  ISETP.GE.AND P1, PT, R50, 0x2, PT ;  /* 0x000000023200780c */ /* 0x000fe40003f26270 */
[C---:B------:R-:W-:Y:S02]  /*29a0*/  ISETP.GT.AND P2, PT, R29.reuse, 0x8, !P6 ;  /* 0x000000081d00780c */ /* 0x040fe40007744270 */
[----:B------:R-:W-:Y:S02]  /*29b0*/  ISETP.GT.AND P3, PT, R29, 0x1, !P1 ;  /* 0x000000011d00780c */ /* 0x000fe40004f64270 */
[----:B------:R-:W-:Y:S02]  /*29c0*/  ISETP.LT.OR P2, PT, R30, 0x9, P2 ;  /* 0x000000091e00780c */ /* 0x000fe40001741670 */
[----:B------:R-:W-:-:S02]  /*29d0*/  ISETP.GE.AND P4, PT, R50, 0xa, PT ;  /* 0x0000000a3200780c */ /* 0x000fc40003f86270 */
[----:B-1----:R-:W-:Y:S02]  /*29e0*/  FSEL R86, R75, -INF , !P2 ;  /* 0xff8000004b567808 */ /* 0x002fe40005000000 */
[----:B------:R-:W-:Y:S02]  /*29f0*/  ISETP.LT.OR P3, PT, R30, 0x2, P3 ;  /* 0x000000021e00780c */ /* 0x000fe40001f61670 */
[----:B------:R-:W-:Y:S02]  /*2a00*/  ISETP.GT.AND P2, PT, R29, 0x9, !P4 ;  /* 0x000000091d00780c */ /* 0x000fe40006744270 */
[----:B------:R-:W-:Y:S02]  /*2a10*/  FSEL R84, R74, -INF , !P3 ;  /* 0xff8000004a547808 */ /* 0x000fe40005800000 */
[----:B------:R-:W-:Y:S02]  /*2a20*/  ISETP.LT.OR P2, PT, R30, 0xa, P2 ;  /* 0x0000000a1e00780c */ /* 0x000fe40001741670 */
[----:B------:R-:W-:-:S02]  /*2a30*/  ISETP.GE.AND P3, PT, R50, 0x11, PT ;  /* 0x000000113200780c */ /* 0x000fc40003f66270 */
[----:B------:R-:W-:Y:S02]  /*2a40*/  FSEL R88, R76, -INF , !P2 ;  /* 0xff8000004c587808 */ /* 0x000fe40005000000 */
[----:B------:R-:W-:Y:S02]  /*2a50*/  ISETP.GT.AND P2, PT, R29, 0x10, !P3 ;  /* 0x000000101d00780c */ /* 0x000fe40005f44270 */
[----:B------:R-:W-:Y:S02]  /*2a60*/  P2R R66, PR, RZ, 0x8 ;  /* 0x00000008ff427803 */ /* 0x000fe40000000000 */
[----:B------:R-:W-:Y:S02]  /*2a70*/  ISETP.LT.OR P2, PT, R30, 0x11, P2 ;  /* 0x000000111e00780c */ /* 0x000fe40001741670 */
[----:B------:R-:W-:Y:S02]  /*2a80*/  ISETP.GE.AND P3, PT, R50, 0x12, PT ;  /* 0x000000123200780c */ /* 0x000fe40003f66270 */
[----:B------:R-:W-:-:S02]  /*2a90*/  FSEL R90, R32, -INF , !P2 ;  /* 0xff800000205a7808 */ /* 0x000fc40005000000 */
[----:B------:R-:W-:Y:S02]  /*2aa0*/  ISETP.GT.AND P2, PT, R29, 0x11, !P3 ;  /* 0x000000111d00780c */ /* 0x000fe40005f44270 */
[----:B------:R-:W-:Y:S02]  /*2ab0*/  P2R R67, PR, RZ, 0x8 ;  /* 0x00000008ff437803 */ /* 0x000fe40000000000 */
[----:B------:R-:W-:Y:S02]  /*2ac0*/  ISETP.LT.OR P2, PT, R30, 0x12, P2 ;  /* 0x000000121e00780c */ /* 0x000fe40001741670 */
[----:B------:R-:W-:Y:S02]  /*2ad0*/  ISETP.GE.AND P3, PT, R50, 0x19, PT ;  /* 0x000000193200780c */ /* 0x000fe40003f66270 */
[----:B------:R-:W-:Y:S02]  /*2ae0*/  FSEL R92, R33, -INF , !P2 ;  /* 0xff800000215c7808 */ /* 0x000fe40005000000 */
[----:B------:R-:W-:-:S02]  /*2af0*/  ISETP.GT.AND P2, PT, R29, 0x18, !P3 ;  /* 0x000000181d00780c */ /* 0x000fc40005f44270 */
[----:B------:R-:W-:Y:S02]  /*2b00*/  P2R R33, PR, RZ, 0x8 ;  /* 0x00000008ff217803 */ /* 0x000fe40000000000 */
[----:B------:R-:W-:Y:S02]  /*2b10*/  ISETP.LT.OR P2, PT, R30, 0x19, P2 ;  /* 0x000000191e00780c */ /* 0x000fe40001741670 */
[----:B------:R-:W-:Y:S02]  /*2b20*/  ISETP.GE.AND P3, PT, R50, 0x1a, PT ;  /* 0x0000001a3200780c */ /* 0x000fe40003f66270 */
[----:B------:R-:W-:Y:S02]  /*2b30*/  FSEL R94, R36, -INF , !P2 ;  /* 0xff800000245e7808 */ /* 0x000fe40005000000 */
[----:B------:R-:W-:Y:S02]  /*2b40*/  ISETP.GT.AND P2, PT, R29, 0x19, !P3 ;  /* 0x000000191d00780c */ /* 0x000fe40005f44270 */
[----:B------:R-:W-:-:S02]  /*2b50*/  P2R R70, PR, RZ, 0x8 ;  /* 0x00000008ff467803 */ /* 0x000fc40000000000 */
[----:B------:R-:W-:Y:S02]  /*2b60*/  ISETP.LT.OR P2, PT, R30, 0x1a, P2 ;  /* 0x0000001a1e00780c */ /* 0x000fe40001741670 */
[----:B------:R-:W-:Y:S02]  /*2b70*/  ISETP.GE.AND P3, PT, R50, 0x21, PT ;  /* 0x000000213200780c */ /* 0x000fe40003f66270 */
[----:B------:R-:W-:Y:S02]  /*2b80*/  FSEL R96, R37, -INF , !P2 ;  /* 0xff80000025607808 */ /* 0x000fe40005000000 */
[----:B------:R-:W-:Y:S02]  /*2b90*/  ISETP.GT.AND P2, PT, R29, 0x20, !P3 ;  /* 0x000000201d00780c */ /* 0x000fe40005f44270 */
[----:B------:R-:W-:Y:S02]  /*2ba0*/  P2R R37, PR, RZ, 0x8 ;  /* 0x00000008ff257803 */ /* 0x000fe40000000000 */
[----:B------:R-:W-:-:S02]  /*2bb0*/  ISETP.LT.OR P2, PT, R30, 0x21, P2 ;  /* 0x000000211e00780c */ /* 0x000fc40001741670 */
[----:B------:R-:W-:Y:S02]  /*2bc0*/  ISETP.GE.AND P3, PT, R50, 0x22, PT ;  /* 0x000000223200780c */ /* 0x000fe40003f66270 */
[----:B------:R-:W-:Y:S02]  /*2bd0*/  FSEL R98, R40, -INF , !P2 ;  /* 0xff80000028627808 */ /* 0x000fe40005000000 */
[----:B------:R-:W-:Y:S02]  /*2be0*/  ISETP.GT.AND P2, PT, R29, 0x21, !P3 ;  /* 0x000000211d00780c */ /* 0x000fe40005f44270 */
[----:B------:R-:W-:Y:S02]  /*2bf0*/  P2R R71, PR, RZ, 0x8 ;  /* 0x00000008ff477803 */ /* 0x000fe40000000000 */
        /* <DEDUP_REMOVED lines=38> */
[C---:B------:R-:W-:Y:S02]  /*2e60*/  ISETP.GT.AND P2, PT, R29.reuse, 0x41, !P3 ;  /* 0x000000411d00780c */ /* 0x040fe40005f44270 */
        /* <DEDUP_REMOVED lines=17> */
[----:B------:R-:W-:Y:S02]  /*2f80*/  P2R R64, PR, RZ, 0x10 ;  /* 0x00000010ff407803 */ /* 0x000fe40000000000 */
[----:B------:R-:W-:Y:S02]  /*2f90*/  FSEL R34, R34, -INF , !P2 ;  /* 0xff80000022227808 */ /* 0x000fe40005000000 */
[----:B------:R-:W-:-:S04]  /*2fa0*/  ISETP.GE.AND P2, PT, R50, 0x52, PT ;  /* 0x000000523200780c */ /* 0x000fc80003f46270 */
[----:B------:R-:W-:-:S04]  /*2fb0*/  ISETP.GT.AND P3, PT, R29, 0x51, !P2 ;  /* 0x000000511d00780c */ /* 0x000fc80005764270 */
[----:B------:R-:W-:-:S04]  /*2fc0*/  ISETP.LT.OR P3, PT, R30, 0x52, P3 ;  /* 0x000000521e00780c */ /* 0x000fc80001f61670 */
[----:B------:R-:W-:Y:S02]  /*2fd0*/  FSEL R32, R65, -INF , !P3 ;  /* 0xff80000041207808 */ /* 0x000fe40005800000 */
[----:B------:R-:W-:-:S04]  /*2fe0*/  ISETP.GE.AND P3, PT, R50, 0x59, PT ;  /* 0x000000593200780c */ /* 0x000fc80003f66270 */
[----:B------:R-:W-:-:S04]  /*2ff0*/  ISETP.GT.AND P4, PT, R29, 0x58, !P3 ;  /* 0x000000581d00780c */ /* 0x000fc80005f84270 */
[----:B------:R-:W-:-:S04]  /*3000*/  ISETP.LT.OR P4, PT, R30, 0x59, P4 ;  /* 0x000000591e00780c */ /* 0x000fc80002781670 */
[----:B------:R-:W-:Y:S02]  /*3010*/  FSEL R28, R68, -INF , !P4 ;  /* 0xff800000441c7808 */ /* 0x000fe40006000000 */
[----:B------:R-:W-:-:S04]  /*3020*/  ISETP.GE.AND P4, PT, R50, 0x1, PT ;  /* 0x000000013200780c */ /* 0x000fc80003f86270 */
[----:B------:R-:W-:-:S04]  /*3030*/  ISETP.GT.AND P5, PT, R29, RZ, !P4 ;  /* 0x000000ff1d00720c */ /* 0x000fc800067a4270 */
[----:B------:R-:W-:-:S04]  /*3040*/  ISETP.LT.OR P5, PT, R30, 0x1, P5 ;  /* 0x000000011e00780c */ /* 0x000fc80002fa1670 */
[----:B------:R-:W-:Y:S01]  /*3050*/  FSEL R82, R4, -INF , !P5 ;  /* 0xff80000004527808 */ /* 0x000fe20006800000 */
[----:B------:R-:W-:Y:S01]  /*3060*/  VIADD R4, R3, 0x8 ;  /* 0x0000000803047836 */ /* 0x000fe20000000000 */
[----:B------:R-:W-:-:S04]  /*3070*/  ISETP.GE.AND P5, PT, R50, 0x5a, PT ;  /* 0x0000005a3200780c */ /* 0x000fc80003fa6270 */
[----:B------:R-:W-:Y:S02]  /*3080*/  P2R R65, PR, RZ, 0x20 ;  /* 0x00000020ff417803 */ /* 0x000fe40000000000 */
[----:B------:R-:W-:Y:S01]  /*3090*/  ISETP.GT.AND P5, PT, R29, 0x59, !P5 ;  /* 0x000000591d00780c */ /* 0x000fe20006fa4270 */
[----:B------:R-:W-:Y:S01]  /*30a0*/  IMAD.IADD R29, R58, 0x1, R4 ;  /* 0x000000013a1d7824 */ /* 0x000fe200078e0204 */
[----:B------:R-:W-:Y:S02]  /*30b0*/  VIADDMNMX R50, R4, R57, R54, PT ;  /* 0x0000003904327246 */ /* 0x000fe40003800136 */
[----:B------:R-:W-:-:S04]  /*30c0*/  ISETP.LT.OR P5, PT, R30, 0x5a, P5 ;  /* 0x0000005a1e00780c */ /* 0x000fc80002fa1670 */
[----:B------:R-:W-:Y:S02]  /*30d0*/  FSEL R30, R69, -INF , !P5 ;  /* 0xff800000451e7808 */ /* 0x000fe40006800000 */
[----:B------:R-:W-:-:S13]  /*30e0*/  ISETP.GE.AND P5, PT, R25, 0x1, PT ;  /* 0x000000011900780c */ /* 0x000fda0003fa6270 */
[----:B------:R-:W-:Y:S05]  /*30f0*/  @!P5 BRA `(.L_x_883) ;  /* 0x000000000050d947 */ /* 0x000fea0003800000 */
[----:B------:R-:W-:Y:S01]  /*3100*/  IMAD R31, R17, R62, R4 ;  /* 0x0000003e111f7224 */ /* 0x000fe200078e0204 */
[----:B------:R-:W-:Y:S03]  /*3110*/  BSSY B0, `(.L_x_884) ;  /* 0x000000f000007945 */ /* 0x000fe60003800000 */
[----:B------:R-:W-:-:S05]  /*3120*/  IMAD.IADD R31, R31, 0x1, -R0 ;  /* 0x000000011f1f7824 */ /* 0x000fca00078e0a00 */
        /* <DEDUP_REMOVED lines=9> */
.L_x_885:
[----:B------:R-:W-:-:S13]  /*31c0*/  ISETP.NE.AND P5, PT, R25, 0x1, PT ;  /* 0x000000011900780c */ /* 0x000fda0003fa5270 */
[----:B------:R-:W1:Y:S02]  /*31d0*/  @P5 LDC.64 R40, c[0x0][0x9e8] ;  /* 0x00027a00ff285b82 */ /* 0x000e640000000a00 */
[----:B-1----:R-:W-:-:S05]  /*31e0*/  @P5 IMAD.HI.U32 R40, R31, R40, RZ ;  /* 0x000000281f285227 */ /* 0x002fca00078e00ff */
[----:B------:R-:W-:-:S07]  /*31f0*/  @P5 SHF.R.U32.HI R31, RZ, R41, R40 ;  /* 0x00000029ff1f5219 */ /* 0x000fce0000011628 */
.L_x_886:
[----:B------:R-:W-:Y:S05]  /*3200*/  BSYNC B0 ;  /* 0x0000000000007941 */ /* 0x000fea0003800000 */
.L_x_884:
[----:B------:R-:W-:-:S05]  /*3210*/  IMAD R40, R31, R25, R60 ;  /* 0x000000191f287224 */ /* 0x000fca00078e023c */
[----:B------:R-:W-:Y:S02]  /*3220*/  VIMNMX R29, R29, R40, !PT ;  /* 0x000000281d1d7248 */ /* 0x000fe40007fe0100 */
[----:B------:R-:W-:-:S07]  /*3230*/  VIADDMNMX R50, R40, R25, R50, PT ;  /* 0x0000001928327246 */ /* 0x000fce0003800132 */
.L_x_883:
[C---:B------:R-:W-:Y:S01]  /*3240*/  ISETP.GT.AND P1, PT, R29.reuse, 0x1, !P1 ;  /* 0x000000011d00780c */ /* 0x040fe20004f24270 */
[----:B------:R-:W-:Y:S01]  /*3250*/  ULDC UR4, c[0x0][0x988] ;  /* 0x0002620000047ab9 */ /* 0x000fe20000000800 */
[----:B------:R-:W-:Y:S02]  /*3260*/  ISETP.GT.AND P6, PT, R29, 0x8, !P6 ;  /* 0x000000081d00780c */ /* 0x000fe400077c4270 */
[C---:B------:R-:W-:Y:S02]  /*3270*/  ISETP.LT.OR P1, PT, R50.reuse, 0x2, P1 ;  /* 0x000000023200780c */ /* 0x040fe40000f21670 */
[----:B------:R-:W-:Y:S02]  /*3280*/  ISETP.LT.OR P6, PT, R50, 0x9, P6 ;  /* 0x000000093200780c */ /* 0x000fe400037c1670 */
[----:B------:R-:W-:Y:S02]  /*3290*/  FSEL R31, R2, -INF , !P1 ;  /* 0xff800000021f7808 */ /* 0x000fe40004800000 */
[----:B------:R-:W-:-:S02]  /*32a0*/  ISETP.NE.AND P1, PT, R64, RZ, PT ;  /* 0x000000ff4000720c */ /* 0x000fc40003f25270 */
[----:B------:R-:W-:Y:S02]  /*32b0*/  FSEL R54, R12, -INF , !P6 ;  /* 0xff8000000c367808 */ /* 0x000fe40007000000 */
[----:B------:R-:W-:Y:S02]  /*32c0*/  ISETP.GT.AND P1, PT, R29, 0x9, !P1 ;  /* 0x000000091d00780c */ /* 0x000fe40004f24270 */
[----:B------:R-:W-:Y:S02]  /*32d0*/  ISETP.NE.AND P6, PT, R33, RZ, PT ;  /* 0x000000ff2100720c */ /* 0x000fe40003fc5270 */
[----:B------:R-:W-:Y:S02]  /*32e0*/  ISETP.LT.OR P1, PT, R50, 0xa, P1 ;  /* 0x0000000a3200780c */ /* 0x000fe40000f21670 */
[----:B------:R-:W-:Y:S02]  /*32f0*/  ISETP.NE.AND P5, PT, R70, RZ, PT ;  /* 0x000000ff4600720c */ /* 0x000fe40003fa5270 */
[----:B------:R-:W-:-:S02]  /*3300*/  FSEL R56, R14, -INF , !P1 ;  /* 0xff8000000e387808 */ /* 0x000fc40004800000 */
[----:B------:R-:W-:Y:S02]  /*3310*/  ISETP.NE.AND P1, PT, R66, RZ, PT ;  /* 0x000000ff4200720c */ /* 0x000fe40003f25270 */
[C---:B------:R-:W-:Y:S02]  /*3320*/  ISETP.GT.AND P4, PT, R29.reuse, RZ, !P4 ;  /* 0x000000ff1d00720c */ /* 0x040fe40006784270 */
[C---:B------:R-:W-:Y:S02]  /*3330*/  ISETP.GT.AND P1, PT, R29.reuse, 0x10, !P1 ;  /* 0x000000101d00780c */ /* 0x040fe40004f24270 */
[C---:B------:R-:W-:Y:S02]  /*3340*/  ISETP.LT.OR P4, PT, R50.reuse, 0x1, P4 ;  /* 0x000000013200780c */ /* 0x040fe40002781670 */
[----:B------:R-:W-:Y:S02]  /*3350*/  ISETP.LT.OR P1, PT, R50, 0x11, P1 ;  /* 0x000000113200780c */ /* 0x000fe40000f21670 */
[----:B------:R-:W-:-:S02]  /*3360*/  ISETP.GT.AND P2, PT, R29, 0x51, !P2 ;  /* 0x000000511d00780c */ /* 0x000fc40005744270 */
[----:B------:R-:W-:Y:S02]  /*3370*/  FSEL R58, R20, -INF , !P1 ;  /* 0xff800000143a7808 */ /* 0x000fe40004800000 */
[----:B------:R-:W-:Y:S02]  /*3380*/  ISETP.NE.AND P1, PT, R67, RZ, PT ;  /* 0x000000ff4300720c */ /* 0x000fe40003f25270 */
[C---:B------:R-:W-:Y:S02]  /*3390*/  ISETP.GT.AND P3, PT, R29.reuse, 0x58, !P3 ;  /* 0x000000581d00780c */ /* 0x040fe40005f64270 */
[----:B------:R-:W-:Y:S02]  /*33a0*/  ISETP.GT.AND P1, PT, R29, 0x11, !P1 ;  /* 0x000000111d00780c */ /* 0x000fe40004f24270 */
[C---:B------:R-:W-:Y:S02]  /*33b0*/  ISETP.LT.OR P2, PT, R50.reuse, 0x52, P2 ;  /* 0x000000523200780c */ /* 0x040fe40001741670 */
[----:B------:R-:W-:-:S02]  /*33c0*/  ISETP.LT.OR P1, PT, R50, 0x12, P1 ;  /* 0x000000123200780c */ /* 0x000fc40000f21670 */
[----:B------:R-:W-:Y:S02]  /*33d0*/  ISETP.LT.OR P3, PT, R50, 0x59, P3 ;  /* 0x000000593200780c */ /* 0x000fe40001f61670 */
[----:B------:R-:W-:Y:S01]  /*33e0*/  FSEL R60, R21, -INF , !P1 ;  /* 0xff800000153c7808 */ /* 0x000fe20004800000 */
[----:B------:R-:W-:Y:S01]  /*33f0*/  IMAD.U32 R21, RZ, RZ, UR4 ;  /* 0x00000004ff157e24 */ /* 0x000fe2000f8e00ff */
[----:B------:R-:W-:Y:S02]  /*3400*/  ISETP.GT.AND P1, PT, R29, 0x18, !P6 ;  /* 0x000000181d00780c */ /* 0x000fe40007724270 */
[----:B------:R-:W-:Y:S02]  /*3410*/  ISETP.NE.AND P6, PT, R76, RZ, PT ;  /* 0x000000ff4c00720c */ /* 0x000fe40003fc5270 */
[----:B------:R-:W-:Y:S02]  /*3420*/  ISETP.LT.OR P1, PT, R50, 0x19, P1 ;  /* 0x000000193200780c */ /* 0x000fe40000f21670 */
[----:B------:R-:W-:-:S02]  /*3430*/  FSEL R26, R26, -INF , !P3 ;  /* 0xff8000001a1a7808 */ /* 0x000fc40005800000 */
[----:B------:R-:W-:Y:S02]  /*3440*/  FSEL R62, R35, -INF , !P1 ;  /* 0xff800000233e7808 */ /* 0x000fe40004800000 */
[----:B------:R-:W-:Y:S02]  /*3450*/  ISETP.GT.AND P1, PT, R29, 0x19, !P5 ;  /* 0x000000191d00780c */ /* 0x000fe40006f24270 */
[----:B------:R-:W-:Y:S02]  /*3460*/  ISETP.NE.AND P5, PT, R85, RZ, PT ;  /* 0x000000ff5500720c */ /* 0x000fe40003fa5270 */
[----:B------:R-:W-:-:S04]  /*3470*/  ISETP.LT.OR P1, PT, R50, 0x1a, P1 ;  /* 0x0000001a3200780c */ /* 0x000fc80000f21670 */
[----:B------:R-:W-:Y:S02]  /*3480*/  FSEL R64, R39, -INF , !P1 ;  /* 0xff80000027407808 */ /* 0x000fe40004800000 */
[----:B------:R-:W-:-:S04]  /*3490*/  ISETP.NE.AND P1, PT, R37, RZ, PT ;  /* 0x000000ff2500720c */ /* 0x000fc80003f25270 */
[----:B------:R-:W-:-:S04]  /*34a0*/  ISETP.GT.AND P1, PT, R29, 0x20, !P1 ;  /* 0x000000201d00780c */ /* 0x000fc80004f24270 */
        /* <DEDUP_REMOVED lines=26> */
[----:B------:R-:W-:Y:S02]  /*3650*/  ISETP.NE.AND P1, PT, R52, RZ, PT ;  /* 0x000000ff3400720c */ /* 0x000fe40003f25270 */
[----:B------:R-:W-:Y:S02]  /*3660*/  FSEL R52, R5, -INF , !P4 ;  /* 0xff80000005347808 */ /* 0x000fe40006000000 */
[----:B------:R-:W-:Y:S02]  /*3670*/  FMNMX.FTZ R5, R82, R84, !PT ;  /* 0x0000005452057209 */ /* 0x000fe40007810000 */
[----:B------:R-:W-:Y:S02]  /*3680*/  ISETP.GT.AND P1, PT, R29, 0x39, !P1 ;  /* 0x000000391d00780c */ /* 0x000fe40004f24270 */
[----:B------:R-:W-:-:S02]  /*3690*/  FMNMX.FTZ R5, R86, R5, !PT ;  /* 0x0000000556057209 */ /* 0x000fc40007810000 */
[----:B------:R-:W-:Y:S02]  /*36a0*/  ISETP.LT.OR P1, PT, R50, 0x3a, P1 ;  /* 0x0000003a3200780c */ /* 0x000fe40000f21670 */
[----:B------:R-:W-:Y:S02]  /*36b0*/  FMNMX.FTZ R5, R88, R5, !PT ;  /* 0x0000000558057209 */ /* 0x000fe40007810000 */
[----:B------:R-:W-:Y:S02]  /*36c0*/  FSEL R40, R55, -INF , !P1 ;  /* 0xff80000037287808 */ /* 0x000fe40004800000 */
[----:B------:R-:W-:Y:S02]  /*36d0*/  FMNMX.FTZ R5, R90, R5, !PT ;  /* 0x000000055a057209 */ /* 0x000fe40007810000 */
[----:B------:R-:W-:Y:S02]  /*36e0*/  ISETP.NE.AND P1, PT, R83, RZ, PT ;  /* 0x000000ff5300720c */ /* 0x000fe40003f25270 */
[----:B------:R-:W-:-:S02]  /*36f0*/  FMNMX.FTZ R5, R92, R5, !PT ;  /* 0x000000055c057209 */ /* 0x000fc40007810000 */
[----:B------:R-:W-:Y:S02]  /*3700*/  ISETP.GT.AND P1, PT, R29, 0x40, !P1 ;  /* 0x000000401d00780c */ /* 0x000fe40004f24270 */
[----:B------:R-:W-:Y:S02]  /*3710*/  FMNMX.FTZ R5, R94, R5, !PT ;  /* 0x000000055e057209 */ /* 0x000fe40007810000 */
[----:B------:R-:W-:Y:S02]  /*3720*/  ISETP.LT.OR P1, PT, R50, 0x41, P1 ;  /* 0x000000413200780c */ /* 0x000fe40000f21670 */
[----:B------:R-:W-:Y:S02]  /*3730*/  FMNMX.FTZ R5, R96, R5, !PT ;  /* 0x0000000560057209 */ /* 0x000fe40007810000 */
[----:B------:R-:W-:Y:S02]  /*3740*/  FSEL R20, R81, -INF , !P1 ;  /* 0xff80000051147808 */ /* 0x000fe40004800000 */
        /* <DEDUP_REMOVED lines=13> */
[----:B------:R-:W-:Y:S02]  /*3820*/  ISETP.NE.AND P5, PT, R87, RZ, PT ;  /* 0x000000ff5700720c */ /* 0x000fe40003fa5270 */
[----:B------:R-:W-:Y:S02]  /*3830*/  FMNMX.FTZ R5, R46, R5, !PT ;  /* 0x000000052e057209 */ /* 0x000fe40007810000 */
[----:B------:R-:W-:Y:S02]  /*3840*/  ISETP.NE.AND P6, PT, R61, RZ, PT ;  /* 0x000000ff3d00720c */ /* 0x000fe40003fc5270 */
        /* <DEDUP_REMOVED lines=8> */
[----:B------:R-:W1:Y:S02]  /*38d0*/  SHFL.BFLY PT, R14, R5, 0x2, 0x1f ;  /* 0x0c401f00050e7f89 */ /* 0x000e6400000e0000 */
[----:B-1----:R-:W-:Y:S02]  /*38e0*/  FMNMX.FTZ R33, R5, R14, !PT ;  /* 0x0000000e05217209 */ /* 0x002fe40007810000 */
[----:B------:R-:W-:-:S03]  /*38f0*/  FMNMX.FTZ R5, R52, R31, !PT ;  /* 0x0000001f34057209 */ /* 0x000fc60007810000 */
[----:B------:R-:W1:Y:S01]  /*3900*/  SHFL.BFLY PT, R14, R33, 0x1, 0x1f ;  /* 0x0c201f00210e7f89 */ /* 0x000e6200000e0000 */
[----:B------:R-:W-:-:S04]  /*3910*/  FMNMX.FTZ R5, R54, R5, !PT ;  /* 0x0000000536057209 */ /* 0x000fc80007810000 */
[----:B------:R-:W-:-:S04]  /*3920*/  FMNMX.FTZ R5, R56, R5, !PT ;  /* 0x0000000538057209 */ /* 0x000fc80007810000 */
[----:B------:R-:W-:-:S04]  /*3930*/  FMNMX.FTZ R5, R58, R5, !PT ;  /* 0x000000053a057209 */ /* 0x000fc80007810000 */
[----:B------:R-:W-:-:S04]  /*3940*/  FMNMX.FTZ R5, R60, R5, !PT ;  /* 0x000000053c057209 */ /* 0x000fc80007810000 */
[----:B------:R-:W-:-:S04]  /*3950*/  FMNMX.FTZ R5, R62, R5, !PT ;  /* 0x000000053e057209 */ /* 0x000fc80007810000 */
[----:B------:R-:W-:Y:S02]  /*3960*/  FMNMX.FTZ R5, R64, R5, !PT ;  /* 0x0000000540057209 */ /* 0x000fe40007810000 */
        /* <DEDUP_REMOVED lines=8> */
[----:B------:R-:W-:Y:S01]  /*39f0*/  ISETP.GT.AND P1, PT, R29, 0x49, !P5 ;  /* 0x000000491d00780c */ /* 0x000fe20006f24270 */
[--C-:B------:R-:W-:Y:S01]  /*3a00*/  FFMA.FTZ R33, R82, R21, -R35.reuse ;  /* 0x0000001552217223 */ /* 0x100fe20000010823 */
[----:B------:R-:W-:Y:S01]  /*3a10*/  FMNMX.FTZ R5, R76, R5, !PT ;  /* 0x000000054c057209 */ /* 0x000fe20007810000 */
[-CC-:B------:R-:W-:Y:S01]  /*3a20*/  FFMA.FTZ R37, R84, R21.reuse, -R35.reuse ;  /* 0x0000001554257223 */ /* 0x180fe20000010823 */
[----:B------:R-:W-:Y:S01]  /*3a30*/  ISETP.LT.OR P1, PT, R50, 0x4a, P1 ;  /* 0x0000004a3200780c */ /* 0x000fe20000f21670 */
[--C-:B------:R-:W-:Y:S01]  /*3a40*/  FFMA.FTZ R39, R86, R21, -R35.reuse ;  /* 0x0000001556277223 */ /* 0x100fe20000010823 */
[----:B------:R-:W-:Y:S01]  /*3a50*/  FMNMX.FTZ R5, R78, R5, !PT ;  /* 0x000000054e057209 */ /* 0x000fe20007810000 */
[----:B------:R-:W-:Y:S01]  /*3a60*/  MUFU.EX2 R33, R33 ;  /* 0x0000002100217308 */ /* 0x000fe20000000800 */
[----:B------:R-:W-:Y:S01]  /*3a70*/  FSEL R80, R63, -INF , !P1 ;  /* 0xff8000003f507808 */ /* 0x000fe20004800000 */
[--C-:B------:R-:W-:Y:S01]  /*3a80*/  FFMA.FTZ R41, R88, R21, -R35.reuse ;  /* 0x0000001558297223 */ /* 0x100fe20000010823 */
[----:B------:R-:W-:Y:S01]  /*3a90*/  FMNMX.FTZ R5, R48, R5, !PT ;  /* 0x0000000530057209 */ /* 0x000fe20007810000 */
[-CC-:B------:R-:W-:Y:S01]  /*3aa0*/  FFMA.FTZ R43, R90, R21.reuse, -R35.reuse ;  /* 0x000000155a2b7223 */ /* 0x180fe20000010823 */
[----:B------:R-:W-:Y:S01]  /*3ab0*/  ISETP.GT.AND P1, PT, R29, 0x50, !P6 ;  /* 0x000000501d00780c */ /* 0x000fe20007724270 */
[--C-:B------:R-:W-:Y:S01]  /*3ac0*/  FFMA.FTZ R30, R30, R21, -R35.reuse ;  /* 0x000000151e1e7223 */ /* 0x100fe20000010823 */
[----:B------:R-:W-:Y:S01]  /*3ad0*/  FMNMX.FTZ R5, R40, R5, !PT ;  /* 0x0000000528057209 */ /* 0x000fe20007810000 */
[----:B------:R1:W2:Y:S01]  /*3ae0*/  MUFU.EX2 R156, R37 ;  /* 0x00000025009c7308 */ /* 0x0002a20000000800 */
[----:B------:R-:W-:Y:S01]  /*3af0*/  ISETP.LT.OR P1, PT, R50, 0x51, P1 ;  /* 0x000000513200780c */ /* 0x000fe20000f21670 */
[--C-:B------:R-:W-:Y:S01]  /*3b00*/  FFMA.FTZ R45, R94, R21, -R35.reuse ;  /* 0x000000155e2d7223 */ /* 0x100fe20000010823 */
[----:B------:R-:W-:Y:S01]  /*3b10*/  FMNMX.FTZ R5, R20, R5, !PT ;  /* 0x0000000514057209 */ /* 0x000fe20007810000 */
[-CC-:B------:R-:W-:Y:S01]  /*3b20*/  FFMA.FTZ R46, R46, R21.reuse, -R35.reuse ;  /* 0x000000152e2e7223 */ /* 0x180fe20000010823 */
[----:B------:R-:W-:Y:S01]  /*3b30*/  ISETP.NE.AND P5, PT, R65, RZ, PT ;  /* 0x000000ff4100720c */ /* 0x000fe20003fa5270 */
[--C-:B------:R-:W-:Y:S01]  /*3b40*/  FFMA.FTZ R44, R44, R21, -R35.reuse ;  /* 0x000000152c2c7223 */ /* 0x100fe20000010823 */
[----:B------:R-:W-:Y:S01]  /*3b50*/  FMNMX.FTZ R5, R12, R5, !PT ;  /* 0x000000050c057209 */ /* 0x000fe20007810000 */
[----:B------:R-:W3:Y:S01]  /*3b60*/  MUFU.EX2 R39, R39 ;  /* 0x0000002700277308 */ /* 0x000ee20000000800 */
[----:B------:R-:W-:Y:S01]  /*3b70*/  FSEL R82, R15, -INF , !P1 ;  /* 0xff8000000f527808 */ /* 0x000fe20004800000 */
[--C-:B------:R-:W-:Y:S01]  /*3b80*/  FFMA.FTZ R15, R102, R21, -R35.reuse ;  /* 0x00000015660f7223 */ /* 0x100fe20000010823 */
[----:B------:R-:W-:Y:S01]  /*3b90*/  FMNMX.FTZ R5, R2, R5, !PT ;  /* 0x0000000502057209 */ /* 0x000fe20007810000 */
[-CC-:B-1----:R-:W-:Y:S01]  /*3ba0*/  FFMA.FTZ R37, R92, R21.reuse, -R35.reuse ;  /* 0x000000155c257223 */ /* 0x182fe20000010823 */
[----:B------:R-:W-:Y:S01]  /*3bb0*/  ISETP.GT.AND P4, PT, R29, 0x59, !P5 ;  /* 0x000000591d00780c */ /* 0x000fe20006f84270 */
[--C-:B------:R-:W-:Y:S01]  /*3bc0*/  FFMA.FTZ R29, R98, R21, -R35.reuse ;  /* 0x00000015621d7223 */ /* 0x100fe20000010823 */
[----:B------:R-:W-:Y:S01]  /*3bd0*/  FMNMX.FTZ R5, R80, R5, !PT ;  /* 0x0000000550057209 */ /* 0x000fe20007810000 */
[----:B------:R-:W-:Y:S01]  /*3be0*/  MUFU.EX2 R150, R15 ;  /* 0x0000000f00967308 */ /* 0x000fe20000000800 */
[----:B------:R-:W-:Y:S01]  /*3bf0*/  FSEL R84, R13, -INF , !P2 ;  /* 0xff8000000d547808 */ /* 0x000fe20005000000 */
[--C-:B------:R-:W-:Y:S01]  /*3c00*/  FFMA.FTZ R13, R100, R21, -R35.reuse ;  /* 0x00000015640d7223 */ /* 0x100fe20000010823 */
[----:B------:R-:W-:Y:S01]  /*3c10*/  FMNMX.FTZ R5, R82, R5, !PT ;  /* 0x0000000552057209 */ /* 0x000fe20007810000 */
[-CC-:B------:R-:W-:Y:S01]  /*3c20*/  FFMA.FTZ R42, R42, R21.reuse, -R35.reuse ;  /* 0x000000152a2a7223 */ /* 0x180fe20000010823 */
[----:B------:R-:W-:Y:S01]  /*3c30*/  ISETP.LT.OR P4, PT, R50, 0x5a, P4 ;  /* 0x0000005a3200780c */ /* 0x000fe20002781670 */
[--C-:B------:R-:W-:Y:S01]  /*3c40*/  FFMA.FTZ R38, R38, R21, -R35.reuse ;  /* 0x0000001526267223 */ /* 0x100fe20000010823 */
[----:B------:R-:W-:Y:S01]  /*3c50*/  FMNMX.FTZ R5, R84, R5, !PT ;  /* 0x0000000554057209 */ /* 0x000fe20007810000 */
[----:B------:R1:W-:Y:S01]  /*3c60*/  MUFU.EX2 R148, R13 ;  /* 0x0000000d00947308 */ /* 0x0003e20000000800 */
[----:B------:R-:W-:Y:S01]  /*3c70*/  FSEL R50, R27, -INF , !P4 ;  /* 0xff8000001b327808 */ /* 0x000fe20006000000 */
[--C-:B------:R-:W-:Y:S01]  /*3c80*/  FFMA.FTZ R27, R104, R21, -R35.reuse ;  /* 0x00000015681b7223 */ /* 0x100fe20000010823 */
[----:B------:R-:W-:Y:S01]  /*3c90*/  FMNMX.FTZ R5, R26, R5, !PT ;  /* 0x000000051a057209 */ /* 0x000fe20007810000 */
[-CC-:B------:R-:W-:Y:S01]  /*3ca0*/  FFMA.FTZ R36, R36, R21.reuse, -R35.reuse ;  /* 0x0000001524247223 */ /* 0x180fe20000010823 */
[-CC-:B------:R-:W-:Y:S01]  /*3cb0*/  FFMA.FTZ R34, R34, R21.reuse, -R35.reuse ;  /* 0x0000001522227223 */ /* 0x180fe20000010823 */
[--C-:B------:R-:W-:Y:S01]  /*3cc0*/  FFMA.FTZ R32, R32, R21, -R35.reuse ;  /* 0x0000001520207223 */ /* 0x100fe20000010823 */
[----:B------:R-:W-:Y:S01]  /*3cd0*/  FMNMX.FTZ R5, R50, R5, !PT ;  /* 0x0000000532057209 */ /* 0x000fe20007810000 */
[----:B------:R4:W5:Y:S01]  /*3ce0*/  MUFU.EX2 R158, R41 ;  /* 0x00000029009e7308 */ /* 0x0009620000000800 */
[-CC-:B-1----:R-:W-:Y:S01]  /*3cf0*/  FFMA.FTZ R13, R108, R21.reuse, -R35.reuse ;  /* 0x000000156c0d7223 */ /* 0x182fe20000010823 */
[-CC-:B------:R-:W-:Y:S01]  /*3d00*/  FFMA.FTZ R28, R28, R21.reuse, -R35.reuse ;  /* 0x000000151c1c7223 */ /* 0x180fe20000010823 */
[----:B------:R-:W-:Y:S01]  /*3d10*/  ISETP.GE.AND P5, PT, R25, 0x1, PT ;  /* 0x000000011900780c */ /* 0x000fe20003fa6270 */
[----:B------:R-:W1:Y:S04]  /*3d20*/  SHFL.BFLY PT, R86, R5, 0x2, 0x1f ;  /* 0x0c401f0005567f89 */ /* 0x000e6800000e0000 */
[----:B------:R-:W-:Y:S01]  /*3d30*/  MUFU.EX2 R144, R13 ;  /* 0x0000000d00907308 */ /* 0x000fe20000000800 */
[----:B----4-:R-:W-:-:S07]  /*3d40*/  FFMA.FTZ R41, R96, R21, -R35 ;  /* 0x0000001560297223 */ /* 0x010fce0000010823 */
[----:B------:R-:W4:Y:S08]  /*3d50*/  MUFU.EX2 R43, R43 ;  /* 0x0000002b002b7308 */ /* 0x000f300000000800 */
[----:B------:R2:W4:Y:S01]  /*3d60*/  MUFU.EX2 R152, R37 ;  /* 0x0000002500987308 */ /* 0x0005220000000800 */
[----:B-1----:R-:W-:-:S07]  /*3d70*/  FMNMX.FTZ R86, R5, R86, !PT ;  /* 0x0000005605567209 */ /* 0x002fce0007810000 */
[----:B------:R1:W-:Y:S01]  /*3d80*/  MUFU.EX2 R154, R41 ;  /* 0x00000029009a7308 */ /* 0x0003e20000000800 */
[----:B------:R-:W3:Y:S01]  /*3d90*/  SHFL.BFLY PT, R15, R86, 0x1, 0x1f ;  /* 0x0c201f00560f7f89 */ /* 0x000ee200000e0000 */
[----:B--2---:R-:W-:-:S06]  /*3da0*/  FFMA.FTZ R37, R106, R21, -R35 ;  /* 0x000000156a257223 */ /* 0x004fcc0000010823 */
[----:B------:R-:W2:Y:S01]  /*3db0*/  MUFU.EX2 R45, R45 ;  /* 0x0000002d002d7308 */ /* 0x000ea20000000800 */
[----:B-1----:R-:W-:-:S07]  /*3dc0*/  FFMA.FTZ R41, R110, R21, -R35 ;  /* 0x000000156e297223 */ /* 0x002fce0000010823 */
[----:B------:R1:W-:Y:S08]  /*3dd0*/  MUFU.EX2 R35, R30 ;  /* 0x0000001e00237308 */ /* 0x0003f00000000800 */
[----:B------:R-:W2:Y:S01]  /*3de0*/  MUFU.EX2 R29, R29 ;  /* 0x0000001d001d7308 */ /* 0x000ea20000000800 */
[----:B---3--:R-:W-:Y:S01]  /*3df0*/  FMNMX.FTZ R15, R86, R15, !PT ;  /* 0x0000000f560f7209 */ /* 0x008fe20007810000 */
[----:B-1----:R-:W-:Y:S01]  /*3e00*/  FADD.FTZ R30, R33, R156 ;  /* 0x0000009c211e7221 */ /* 0x002fe20000010000 */
[----:B------:R-:W-:-:S02]  /*3e10*/  F2FP.BF16.F32.PACK_AB R156, R156, R33 ;  /* 0x000000219c9c723e */ /* 0x000fc400000010ff */
[C---:B------:R-:W-:Y:S01]  /*3e20*/  FSETP.NEU.FTZ.AND P1, PT, R15.reuse, -INF , PT ;  /* 0xff8000000f00780b */ /* 0x040fe20003f3d000 */
[----:B------:R-:W-:Y:S02]  /*3e30*/  FMUL.FTZ R13, R15, R21 ;  /* 0x000000150f0d7220 */ /* 0x000fe40000410000 */
[----:B------:R1:W-:Y:S03]  /*3e40*/  MUFU.EX2 R49, R32 ;  /* 0x0000002000317308 */ /* 0x0003e60000000800 */
[----:B------:R-:W-:Y:S01]  /*3e50*/  FSEL R51, R13, RZ, P1 ;  /* 0x000000ff0d337208 */ /* 0x000fe20000800000 */
[----:B------:R-:W-:-:S04]  /*3e60*/  FADD.FTZ R13, R39, R30 ;  /* 0x0000001e270d7221 */ /* 0x000fc80000010000 */
[-CC-:B------:R-:W-:Y:S01]  /*3e70*/  FFMA.FTZ R52, R52, R21.reuse, -R51.reuse ;  /* 0x0000001534347223 */ /* 0x180fe20000010833 */
[-CC-:B------:R-:W-:Y:S01]  /*3e80*/  FFMA.FTZ R31, R31, R21.reuse, -R51.reuse ;  /* 0x000000151f1f7223 */ /* 0x180fe20000010833 */
[-CC-:B------:R-:W-:Y:S01]  /*3e90*/  FFMA.FTZ R54, R54, R21.reuse, -R51.reuse ;  /* 0x0000001536367223 */ /* 0x180fe20000010833 */
[-CC-:B------:R-:W-:Y:S01]  /*3ea0*/  FFMA.FTZ R56, R56, R21.reuse, -R51.reuse ;  /* 0x0000001538387223 */ /* 0x180fe20000010833 */
[-C--:B------:R-:W-:Y:S01]  /*3eb0*/  FFMA.FTZ R58, R58, R21.reuse, -R51 ;  /* 0x000000153a3a7223 */ /* 0x080fe20000010833 */
[----:B-----5:R-:W-:Y:S01]  /*3ec0*/  FADD.FTZ R30, R158, R13 ;  /* 0x0000000d9e1e7221 */ /* 0x020fe20000010000 */
[----:B------:R-:W-:Y:S01]  /*3ed0*/  MUFU.EX2 R52, R52 ;  /* 0x0000003400347308 */ /* 0x000fe20000000800 */
[-CC-:B------:R-:W-:Y:S01]  /*3ee0*/  FFMA.FTZ R60, R60, R21.reuse, -R51.reuse ;  /* 0x000000153c3c7223 */ /* 0x180fe20000010833 */
[-CC-:B------:R-:W-:Y:S01]  /*3ef0*/  FFMA.FTZ R62, R62, R21.reuse, -R51.reuse ;  /* 0x000000153e3e7223 */ /* 0x180fe20000010833 */
[----:B----4-:R-:W-:Y:S01]  /*3f00*/  FADD.FTZ R13, R43, R30 ;  /* 0x0000001e2b0d7221 */ /* 0x010fe20000010000 */
[-CC-:B------:R-:W-:Y:S01]  /*3f10*/  FFMA.FTZ R64, R64, R21.reuse, -R51.reuse ;  /* 0x0000001540407223 */ /* 0x180fe20000010833 */
[-CC-:B------:R-:W-:Y:S01]  /*3f20*/  FFMA.FTZ R66, R66, R21.reuse, -R51.reuse ;  /* 0x0000001542427223 */ /* 0x180fe20000010833 */
[-C--:B------:R-:W-:Y:S01]  /*3f30*/  FFMA.FTZ R68, R68, R21.reuse, -R51 ;  /* 0x0000001544447223 */ /* 0x080fe20000010833 */
[----:B------:R-:W-:Y:S01]  /*3f40*/  FADD.FTZ R30, R152, R13 ;  /* 0x0000000d981e7221 */ /* 0x000fe20000010000 */
[----:B------:R-:W3:Y:S01]  /*3f50*/  MUFU.EX2 R31, R31 ;  /* 0x0000001f001f7308 */ /* 0x000ee20000000800 */
[-CC-:B------:R-:W-:Y:S01]  /*3f60*/  FFMA.FTZ R70, R70, R21.reuse, -R51.reuse ;  /* 0x0000001546467223 */ /* 0x180fe20000010833 */
[-CC-:B------:R-:W-:Y:S01]  /*3f70*/  FFMA.FTZ R74, R74, R21.reuse, -R51.reuse ;  /* 0x000000154a4a7223 */ /* 0x180fe20000010833 */
[----:B--2---:R-:W-:Y:S01]  /*3f80*/  FADD.FTZ R53, R45, R30 ;  /* 0x0000001e2d357221 */ /* 0x004fe20000010000 */
[-CC-:B------:R-:W-:Y:S01]  /*3f90*/  FFMA.FTZ R76, R76, R21.reuse, -R51.reuse ;  /* 0x000000154c4c7223 */ /* 0x180fe20000010833 */
[-CC-:B------:R-:W-:Y:S01]  /*3fa0*/  FFMA.FTZ R78, R78, R21.reuse, -R51.reuse ;  /* 0x000000154e4e7223 */ /* 0x180fe20000010833 */
[-C--:B------:R-:W-:Y:S01]  /*3fb0*/  FFMA.FTZ R48, R48, R21.reuse, -R51 ;  /* 0x0000001530307223 */ /* 0x080fe20000010833 */
[----:B-1----:R-:W-:Y:S01]  /*3fc0*/  FADD.FTZ R32, R154, R53 ;  /* 0x000000359a207221 */ /* 0x002fe20000010000 */
[----:B------:R-:W1:Y:S01]  /*3fd0*/  MUFU.EX2 R54, R54 ;  /* 0x0000003600367308 */ /* 0x000e620000000800 */
[-CC-:B------:R-:W-:Y:S01]  /*3fe0*/  FFMA.FTZ R40, R40, R21.reuse, -R51.reuse ;  /* 0x0000001528287223 */ /* 0x180fe20000010833 */
[-CC-:B------:R-:W-:Y:S01]  /*3ff0*/  FFMA.FTZ R20, R20, R21.reuse, -R51.reuse ;  /* 0x0000001514147223 */ /* 0x180fe20000010833 */
[----:B------:R-:W-:Y:S01]  /*4000*/  FADD.FTZ R53, R29, R32 ;  /* 0x000000201d357221 */ /* 0x000fe20000010000 */
[-CC-:B------:R-:W-:Y:S01]  /*4010*/  FFMA.FTZ R12, R12, R21.reuse, -R51.reuse ;  /* 0x000000150c0c7223 */ /* 0x180fe20000010833 */
[-CC-:B------:R-:W-:Y:S01]  /*4020*/  FFMA.FTZ R2, R2, R21.reuse, -R51.reuse ;  /* 0x0000001502027223 */ /* 0x180fe20000010833 */
[-C--:B------:R-:W-:Y:S01]  /*4030*/  FFMA.FTZ R80, R80, R21.reuse, -R51 ;  /* 0x0000001550507223 */ /* 0x080fe20000010833 */
[----:B------:R-:W-:Y:S01]  /*4040*/  FADD.FTZ R53, R148, R53 ;  /* 0x0000003594357221 */ /* 0x000fe20000010000 */
[----:B------:R-:W2:Y:S01]  /*4050*/  MUFU.EX2 R159, R56 ;  /* 0x00000038009f7308 */ /* 0x000ea20000000800 */
[----:B---3--:R-:W-:Y:S01]  /*4060*/  FADD.FTZ R13, R52, R31 ;  /* 0x0000001f340d7221 */ /* 0x008fe20000010000 */
[-C--:B------:R-:W-:Y:S01]  /*4070*/  FFMA.FTZ R82, R82, R21.reuse, -R51 ;  /* 0x0000001552527223 */ /* 0x080fe20000010833 */
[----:B------:R-:W-:Y:S01]  /*4080*/  FADD.FTZ R32, R150, R53 ;  /* 0x0000003596207221 */ /* 0x000fe20000010000 */
[-CC-:B------:R-:W-:Y:S01]  /*4090*/  FFMA.FTZ R84, R84, R21.reuse, -R51.reuse ;  /* 0x0000001554547223 */ /* 0x180fe20000010833 */
[-CC-:B------:R-:W-:Y:S01]  /*40a0*/  FFMA.FTZ R26, R26, R21.reuse, -R51.reuse ;  /* 0x000000151a1a7223 */ /* 0x180fe20000010833 */
[----:B------:R-:W-:Y:S01]  /*40b0*/  FFMA.FTZ R50, R50, R21, -R51 ;  /* 0x0000001532327223 */ /* 0x000fe20000010833 */
[----:B------:R-:W-:Y:S01]  /*40c0*/  F2FP.BF16.F32.PACK_AB R158, R158, R39 ;  /* 0x000000279e9e723e */ /* 0x000fe200000010ff */
[----:B------:R-:W3:Y:S01]  /*40d0*/  MUFU.EX2 R58, R58 ;  /* 0x0000003a003a7308 */ /* 0x000ee20000000800 */
[----:B-1----:R-:W-:Y:S01]  /*40e0*/  FADD.FTZ R30, R54, R13 ;  /* 0x0000000d361e7221 */ /* 0x002fe20000010000 */
[----:B------:R-:W-:-:S02]  /*40f0*/  F2FP.BF16.F32.PACK_AB R148, R148, R29 ;  /* 0x0000001d9494723e */ /* 0x000fc400000010ff */
[----:B------:R-:W-:Y:S02]  /*4100*/  F2FP.BF16.F32.PACK_AB R152, R152, R43 ;  /* 0x0000002b9898723e */ /* 0x000fe400000010ff */
[----:B------:R-:W-:Y:S02]  /*4110*/  F2FP.BF16.F32.PACK_AB R154, R154, R45 ;  /* 0x0000002d9a9a723e */ /* 0x000fe400000010ff */
[----:B------:R-:W1:Y:S01]  /*4120*/  MUFU.EX2 R153, R60 ;  /* 0x0000003c00997308 */ /* 0x000e620000000800 */
[----:B--2---:R-:W-:Y:S01]  /*4130*/  FADD.FTZ R13, R159, R30 ;  /* 0x0000001e9f0d7221 */ /* 0x004fe20000010000 */
[----:B------:R-:W-:Y:S02]  /*4140*/  F2FP.BF16.F32.PACK_AB R157, R31, R52 ;  /* 0x000000341f9d723e */ /* 0x000fe400000010ff */
[----:B------:R-:W-:-:S04]  /*4150*/  F2FP.BF16.F32.PACK_AB R159, R159, R54 ;  /* 0x000000369f9f723e */ /* 0x000fc800000010ff */
[----:B------:R-:W2:Y:S01]  /*4160*/  MUFU.EX2 R62, R62 ;  /* 0x0000003e003e7308 */ /* 0x000ea20000000800 */
[----:B---3--:R-:W-:-:S07]  /*4170*/  FADD.FTZ R30, R58, R13 ;  /* 0x0000000d3a1e7221 */ /* 0x008fce0000010000 */
[----:B------:R-:W3:Y:S01]  /*4180*/  MUFU.EX2 R155, R64 ;  /* 0x00000040009b7308 */ /* 0x000ee20000000800 */
[C---:B-1----:R-:W-:Y:S01]  /*4190*/  FADD.FTZ R13, R153.reuse, R30 ;  /* 0x0000001e990d7221 */ /* 0x042fe20000010000 */
[----:B------:R-:W-:-:S06]  /*41a0*/  F2FP.BF16.F32.PACK_AB R153, R153, R58 ;  /* 0x0000003a9999723e */ /* 0x000fcc00000010ff */
[----:B------:R-:W1:Y:S01]  /*41b0*/  MUFU.EX2 R66, R66 ;  /* 0x0000004200427308 */ /* 0x000e620000000800 */
[----:B--2---:R-:W-:Y:S01]  /*41c0*/  FADD.FTZ R30, R62, R13 ;  /* 0x0000000d3e1e7221 */ /* 0x004fe20000010000 */
[----:B------:R-:W-:-:S06]  /*41d0*/  IMAD.IADD R13, R73, 0x1, -R0 ;  /* 0x00000001490d7824 */ /* 0x000fcc00078e0a00 */
        /* <DEDUP_REMOVED lines=14> */
[C---:B--2---:R-:W-:Y:S01]  /*42c0*/  FADD.FTZ R51, R151.reuse, R0 ;  /* 0x0000000097337221 */ /* 0x044fe20000010000 */
[----:B------:R-:W-:-:S06]  /*42d0*/  F2FP.BF16.F32.PACK_AB R151, R151, R70 ;  /* 0x000000469797723e */ /* 0x000fcc00000010ff */
[----:B------:R-:W2:Y:S01]  /*42e0*/  MUFU.EX2 R145, R78 ;  /* 0x0000004e00917308 */ /* 0x000ea20000000800 */
[----:B---3--:R-:W-:-:S04]  /*42f0*/  FADD.FTZ R55, R37, R32 ;  /* 0x0000002025377221 */ /* 0x008fc80000010000 */
[C---:B------:R-:W-:Y:S01]  /*4300*/  FADD.FTZ R30, R144.reuse, R55 ;  /* 0x00000037901e7221 */ /* 0x040fe20000010000 */
[----:B------:R-:W-:Y:S02]  /*4310*/  F2FP.BF16.F32.PACK_AB R144, R144, R37 ;  /* 0x000000259090723e */ /* 0x000fe400000010ff */
        /* <DEDUP_REMOVED lines=8> */
[----:B-1----:R-:W-:-:S07]  /*43a0*/  FADD.FTZ R0, R48, R33 ;  /* 0x0000002130007221 */ /* 0x002fce0000010000 */
[----:B------:R-:W-:Y:S01]  /*43b0*/  MUFU.EX2 R44, R44 ;  /* 0x0000002c002c7308 */ /* 0x000fe20000000800 */
[C---:B--2---:R-:W-:Y:S01]  /*43c0*/  FADD.FTZ R55, R46.reuse, R55 ;  /* 0x000000372e377221 */ /* 0x044fe20000010000 */
[----:B------:R-:W-:-:S06]  /*43d0*/  F2FP.BF16.F32.PACK_AB R146, R46, R41 ;  /* 0x000000292e92723e */ /* 0x000fcc00000010ff */
[----:B------:R-:W1:Y:S01]  /*43e0*/  MUFU.EX2 R20, R20 ;  /* 0x0000001400147308 */ /* 0x000e620000000800 */
[C---:B---3--:R-:W-:Y:S01]  /*43f0*/  FADD.FTZ R27, R147.reuse, R0 ;  /* 0x00000000931b7221 */ /* 0x048fe20000010000 */
[----:B------:R-:W-:-:S06]  /*4400*/  F2FP.BF16.F32.PACK_AB R147, R147, R48 ;  /* 0x000000309393723e */ /* 0x000fcc00000010ff */
[----:B------:R-:W2:Y:S08]  /*4410*/  MUFU.EX2 R5, R42 ;  /* 0x0000002a00057308 */ /* 0x000eb00000000800 */
[----:B------:R3:W4:Y:S01]  /*4420*/  MUFU.EX2 R141, R12 ;  /* 0x0000000c008d7308 */ /* 0x0007220000000800 */
[----:B-1----:R-:W-:-:S07]  /*4430*/  FADD.FTZ R0, R20, R27 ;  /* 0x0000001b14007221 */ /* 0x002fce0000010000 */
[----:B------:R-:W1:Y:S01]  /*4440*/  MUFU.EX2 R38, R38 ;  /* 0x0000002600267308 */ /* 0x000e620000000800 */
[----:B---3--:R-:W-:Y:S01]  /*4450*/  FADD.FTZ R12, R44, R55 ;  /* 0x000000372c0c7221 */ /* 0x008fe20000010000 */
[----:B--2---:R-:W-:-:S03]  /*4460*/  F2FP.BF16.F32.PACK_AB R140, R5, R44 ;  /* 0x0000002c058c723e */ /* 0x004fc600000010ff */
[----:B------:R-:W-:-:S03]  /*4470*/  FADD.FTZ R39, R5, R12 ;  /* 0x0000000c05277221 */ /* 0x000fc60000010000 */
[----:B------:R-:W2:Y:S01]  /*4480*/  MUFU.EX2 R2, R2 ;  /* 0x0000000200027308 */ /* 0x000ea20000000800 */
[C---:B----4-:R-:W-:Y:S01]  /*4490*/  FADD.FTZ R5, R141.reuse, R0 ;  /* 0x000000008d057221 */ /* 0x050fe20000010000 */
[----:B------:R-:W-:Y:S01]  /*44a0*/  F2FP.BF16.F32.PACK_AB R141, R141, R20 ;  /* 0x000000148d8d723e */ /* 0x000fe200000010ff */
[----:B------:R-:W-:-:S05]  /*44b0*/  VIADD R20, R72, 0xfffffffe ;  /* 0xfffffffe48147836 */ /* 0x000fca0000000000 */
        /* <DEDUP_REMOVED lines=8> */
[C---:B-1----:R-:W-:Y:S01]  /*4540*/  FADD.FTZ R5, R143.reuse, R0 ;  /* 0x000000008f057221 */ /* 0x042fe20000010000 */
[----:B------:R-:W-:-:S06]  /*4550*/  F2FP.BF16.F32.PACK_AB R143, R143, R2 ;  /* 0x000000028f8f723e */ /* 0x000fcc00000010ff */
[----:B------:R-:W1:Y:S01]  /*4560*/  MUFU.EX2 R137, R84 ;  /* 0x0000005400897308 */ /* 0x000e620000000800 */
[----:B--2---:R-:W-:Y:S01]  /*4570*/  FADD.FTZ R12, R34, R29 ;  /* 0x0000001d220c7221 */ /* 0x004fe20000010000 */
[----:B------:R-:W-:-:S03]  /*4580*/  F2FP.BF16.F32.PACK_AB R136, R49, R34 ;  /* 0x000000223188723e */ /* 0x000fc600000010ff */
[----:B------:R-:W-:-:S03]  /*4590*/  FADD.FTZ R27, R49, R12 ;  /* 0x0000000c311b7221 */ /* 0x000fc60000010000 */
[----:B------:R-:W2:Y:S01]  /*45a0*/  MUFU.EX2 R28, R28 ;  /* 0x0000001c001c7308 */ /* 0x000ea20000000800 */
[----:B---3--:R-:W-:-:S07]  /*45b0*/  FADD.FTZ R0, R82, R5 ;  /* 0x0000000552007221 */ /* 0x008fce0000010000 */
[----:B------:R-:W3:Y:S01]  /*45c0*/  MUFU.EX2 R26, R26 ;  /* 0x0000001a001a7308 */ /* 0x000ee20000000800 */
[C---:B-1----:R-:W-:Y:S01]  /*45d0*/  FADD.FTZ R5, R137.reuse, R0 ;  /* 0x0000000089057221 */ /* 0x042fe20000010000 */
[----:B------:R-:W-:-:S06]  /*45e0*/  F2FP.BF16.F32.PACK_AB R137, R137, R82 ;  /* 0x000000528989723e */ /* 0x000fcc00000010ff */
[----:B------:R-:W1:Y:S01]  /*45f0*/  MUFU.EX2 R139, R50 ;  /* 0x00000032008b7308 */ /* 0x000e620000000800 */
[----:B--2---:R-:W-:Y:S01]  /*4600*/  FADD.FTZ R12, R28, R27 ;  /* 0x0000001b1c0c7221 */ /* 0x004fe20000010000 */
[----:B------:R-:W-:Y:S01]  /*4610*/  VIADD R27, R13, UR42 ;  /* 0x0000002a0d1b7c36 */ /* 0x000fe20008000000 */
[C---:B------:R-:W-:Y:S02]  /*4620*/  F2FP.BF16.F32.PACK_AB R138, R35.reuse, R28 ;  /* 0x0000001c238a723e */ /* 0x040fe400000010ff */
[----:B------:R-:W-:Y:S01]  /*4630*/  FADD.FTZ R12, R35, R12 ;  /* 0x0000000c230c7221 */ /* 0x000fe20000010000 */
[----:B------:R-:W-:Y:S02]  /*4640*/  IMAD.IADD R24, R27, 0x1, R24 ;  /* 0x000000011b187824 */ /* 0x000fe400078e0218 */
[----:B---3--:R-:W-:-:S04]  /*4650*/  FADD.FTZ R0, R26, R5 ;  /* 0x000000051a007221 */ /* 0x008fc80000010000 */
[C---:B-1----:R-:W-:Y:S01]  /*4660*/  FADD.FTZ R5, R139.reuse, R0 ;  /* 0x000000008b057221 */ /* 0x042fe20000010000 */
[----:B------:R-:W-:Y:S01]  /*4670*/  F2FP.BF16.F32.PACK_AB R139, R139, R26 ;  /* 0x0000001a8b8b723e */ /* 0x000fe200000010ff */
        /* <DEDUP_REMOVED lines=11> */
.L_x_888:
[----:B------:R-:W-:-:S13]  /*4730*/  ISETP.NE.AND P1, PT, R25, 0x1, PT ;  /* 0x000000011900780c */ /* 0x000fda0003f25270 */
[----:B------:R-:W1:Y:S02]  /*4740*/  @P1 LDC.64 R26, c[0x0][0x9e8] ;  /* 0x00027a00ff1a1b82 */ /* 0x000e640000000a00 */
[----:B-1----:R-:W-:-:S05]  /*4750*/  @P1 IMAD.HI.U32 R2, R0, R26, RZ ;  /* 0x0000001a00021227 */ /* 0x002fca00078e00ff */
[----:B------:R-:W-:-:S07]  /*4760*/  @P1 SHF.R.U32.HI R0, RZ, R27, R2 ;  /* 0x0000001bff001219 */ /* 0x000fce0000011602 */
.L_x_889:
[----:B------:R-:W-:-:S05]  /*4770*/  IMAD R25, R0, R25, R25 ;  /* 0x0000001900197224 */ /* 0x000fca00078e0219 */
[----:B------:R-:W-:-:S07]  /*4780*/  VIMNMX R24, R24, R25, PT ;  /* 0x0000001918187248 */ /* 0x000fce0003fe0100 */
.L_x_887:
[----:B------:R-:W-:Y:S01]  /*4790*/  IMAD.HI R24, R24, 0x2aaaaaab, RZ ;  /* 0x2aaaaaab18187827 */ /* 0x000fe200078e02ff */
[----:B------:R-:W-:Y:S02]  /*47a0*/  CS2R R86, SRZ ;  /* 0x0000000000567805 */ /* 0x000fe4000001ff00 */
[----:B------:R-:W-:Y:S02]  /*47b0*/  CS2R R84, SRZ ;  /* 0x0000000000547805 */ /* 0x000fe4000001ff00 */
[----:B------:R-:W-:Y:S01]  /*47c0*/  CS2R R82, SRZ ;  /* 0x0000000000527805 */ /* 0x000fe2000001ff00 */
[----:B------:R-:W-:Y:S01]  /*47d0*/  IMAD.MOV.U32 R2, RZ, RZ, 0x3f800000 ;  /* 0x3f800000ff027424 */ /* 0x000fe200078e00ff */
[----:B------:R-:W-:Y:S01]  /*47e0*/  SHF.R.U32.HI R25, RZ, 0x1f, R24 ;  /* 0x0000001fff197819 */ /* 0x000fe20000011618 */
[----:B------:R-:W-:Y:S01]  /*47f0*/  IMAD.MOV.U32 R0, RZ, RZ, 0x3f800000 ;  /* 0x3f800000ff007424 */ /* 0x000fe200078e00ff */
[----:B------:R-:W-:Y:S02]  /*4800*/  CS2R R80, SRZ ;  /* 0x0000000000507805 */ /* 0x000fe4000001ff00 */
[----:B------:R-:W-:-:S02]  /*4810*/  CS2R R78, SRZ ;  /* 0x00000000004e7805 */ /* 0x000fc4000001ff00 */
[----:B------:R-:W-:Y:S02]  /*4820*/  LEA.HI.SX32 R24, R24, R25, 0x1c ;  /* 0x0000001918187211 */ /* 0x000fe400078fe2ff */
[----:B------:R-:W-:Y:S02]  /*4830*/  CS2R R76, SRZ ;  /* 0x00000000004c7805 */ /* 0x000fe4000001ff00 */
[----:B------:R-:W-:Y:S02]  /*4840*/  CS2R R74, SRZ ;  /* 0x00000000004a7805 */ /* 0x000fe4000001ff00 */
[----:B------:R-:W-:Y:S02]  /*4850*/  CS2R R72, SRZ ;  /* 0x0000000000487805 */ /* 0x000fe4000001ff00 */
[----:B------:R-:W-:Y:S02]  /*4860*/  VIMNMX R175, R19, R24, !PT ;  /* 0x0000001813af7248 */ /* 0x000fe40007fe0100 */
[----:B------:R-:W-:-:S02]  /*4870*/  CS2R R70, SRZ ;  /* 0x0000000000467805 */ /* 0x000fc4000001ff00 */
[----:B------:R-:W-:Y:S02]  /*4880*/  CS2R R68, SRZ ;  /* 0x0000000000447805 */ /* 0x000fe4000001ff00 */
[----:B------:R-:W-:Y:S02]  /*4890*/  CS2R R66, SRZ ;  /* 0x0000000000427805 */ /* 0x000fe4000001ff00 */
        /* <DEDUP_REMOVED lines=21> */
[----:B------:R-:W-:Y:S01]  /*49f0*/  CS2R R24, SRZ ;  /* 0x0000000000187805 */ /* 0x000fe2000001ff00 */
[----:B------:R-:W-:Y:S06]  /*4a00*/  @!P1 BRA `(.L_x_890) ;  /* 0x0000003000e09947 */ /* 0x000fec0003800000 */
[----:B------:R-:W-:Y:S01]  /*4a10*/  IMAD.IADD R172, R3, 0x1, R13 ;  /* 0x0000000103ac7824 */ /* 0x000fe200078e020d */
[----:B------:R-:W-:Y:S01]  /*4a20*/  ULDC UR45, c[0x0][0x9e4] ;  /* 0x00027900002d7ab9 */ /* 0x000fe20000000800 */
[----:B------:R-:W-:Y:S01]  /*4a30*/  IMAD.MOV.U32 R2, RZ, RZ, 0x3f800000 ;  /* 0x3f800000ff027424 */ /* 0x000fe200078e00ff */
[----:B------:R-:W-:Y:S01]  /*4a40*/  ULDC UR58, c[0x0][0x2e0] ;  /* 0x0000b800003a7ab9 */ /* 0x000fe20000000800 */
[----:B------:R-:W-:Y:S01]  /*4a50*/  IMAD.MOV.U32 R87, RZ, RZ, RZ ;  /* 0x000000ffff577224 */ /* 0x000fe200078e00ff */
[----:B------:R-:W-:Y:S01]  /*4a60*/  ULDC UR4, c[0x0][0x9d8] ;  /* 0x0002760000047ab9 */ /* 0x000fe20000000800 */
[----:B------:R-:W-:-:S05]  /*4a70*/  ULDC UR47, c[0x0][0x9e0] ;  /* 0x00027800002f7ab9 */ /* 0x000fca0000000800 */
.L_x_907:
[----:B------:R-:W-:-:S04]  /*4a80*/  UIADD3 UR5, UR36, 0x1, URZ ;  /* 0x0000000124057890 */ /* 0x000fc8000fffe03f */
[----:B------:R-:W-:-:S04]  /*4a90*/  UISETP.NE.AND UP0, UPT, UR5, 0x2, UPT ;  /* 0x000000020500788c */ /* 0x000fc8000bf05270 */
[----:B------:R-:W-:Y:S02]  /*4aa0*/  USEL UR40, URZ, 0x1, UP0 ;  /* 0x000000013f287887 */ /* 0x000fe40008000000 */
[----:B------:R-:W-:Y:S02]  /*4ab0*/  USEL UR5, UR5, URZ, UP0 ;  /* 0x0000003f05057287 */ /* 0x000fe40008000000 */
[----:B------:R-:W-:Y:S01]  /*4ac0*/  ULOP3.LUT UR40, UR39, UR40, URZ, 0x3c, !UPT ;  /* 0x0000002827287292 */ /* 0x000fe2000f8e3c3f */
[----:B------:R-:W-:Y:S11]  /*4ad0*/  @!P0 BRA `(.L_x_891) ;  /* 0x0000000000048947 */ /* 0x000ff60003800000 */
[----:B------:R-:W-:Y:S01]  /*4ae0*/  BPT.TRAP 0x1 ;  /* 0x000000040000795c */ /* 0x000fe20000300000 */
.L_x_891:
[----:B------:R-:W-:Y:S01]  /*4af0*/  ULEA UR7, UR5, UR37, 0x3 ;  /* 0x0000002505077291 */ /* 0x000fe2000f8e183f */
[----:B------:R-:W-:-:S05]  /*4b00*/  IMAD.U32 R21, RZ, RZ, UR40 ;  /* 0x00000028ff157e24 */ /* 0x000fca000f8e00ff */
[----:B------:R-:W-:-:S04]  /*4b10*/  SHF.L.U32 R21, R21, 0x1f, RZ ;  /* 0x0000001f15157819 */ /* 0x000fc800000006ff */
[----:B------:R1:W2:Y:S01]  /*4b20*/  SYNCS.PHASECHK.TRANS64.TRYWAIT P1, [UR7+0x2a830], R21 ;  /* 0x02a83015ff0075a7 */ /* 0x0002a20008020147 */
[----:B------:R-:W-:Y:S05]  /*4b30*/  @!P0 BRA `(.L_x_892) ;  /* 0x0000000000048947 */ /* 0x000fea0003800000 */
[----:B------:R-:W-:Y:S01]  /*4b40*/  BPT.TRAP 0x1 ;  /* 0x000000040000795c */ /* 0x000fe20000300000 */
.L_x_892:
[----:B--2---:R-:W-:Y:S05]  /*4b50*/  @P1 BRA `(.L_x_893) ;  /* 0x0000000000081947 */ /* 0x004fea0003800000 */
[----:B------:R-:W2:Y:S02]  /*4b60*/  SYNCS.PHASECHK.TRANS64.TRYWAIT P1, [UR7+0x2a830], R21 ;  /* 0x02a83015ff0075a7 */ /* 0x000ea40008020147 */
[----:B--2---:R-:W-:Y:S05]  /*4b70*/  @!P1 BRA `(.L_x_894) ;  /* 0x000000dc00789947 */ /* 0x004fea0003800000 */
.L_x_893:
[----:B------:R-:W-:Y:S01]  /*4b80*/  R2UR UR52, R10 ;  /* 0x000000000a3472ca */ /* 0x000fe200000e0000 */
[----:B------:R-:W-:Y:S01]  /*4b90*/  UIMAD UR6, UR5, 0x900, UR38 ;  /* 0x00000900050678a4 */ /* 0x000fe2000f8e0226 */
[----:B------:R-:W-:Y:S01]  /*4ba0*/  R2UR UR53, R11 ;  /* 0x000000000b3572ca */ /* 0x000fe200000e0000 */
[----:B--2---:R-:W-:Y:S01]  /*4bb0*/  WARPGROUP.ARRIVE ;  /* 0x00000000000079c5 */ /* 0x004fe20000000000 */
        /* <DEDUP_REMOVED lines=11> */
[----:B------:R-:W-:Y:S01]  /*4c70*/  HGMMA.64x96x16.F32.BF16 R88, gdesc[UR52], RZ, !UPT, gsb0 ;  /* 0x01600000345879f0 */ /* 0x000fe2000c0018ff */
[----:B------:R-:W-:Y:S01]  /*4c80*/  R2UR UR52, R8 ;  /* 0x00000000083472ca */ /* 0x000fe200000e0000 */
[----:B------:R-:W-:Y:S01]  /*4c90*/  UIADD3 UR54, UR6, 0x2, URZ ;  /* 0x0000000206367890 */ /* 0x000fe2000fffe03f */
[----:B------:R-:W-:Y:S01]  /*4ca0*/  R2UR UR53, R9 ;  /* 0x00000000093572ca */ /* 0x000fe200000e0000 */
        /* <DEDUP_REMOVED lines=74> */
[----:B------:R-:W-:Y:S01]  /*5150*/  HGMMA.64x96x16.F32.BF16 R88, gdesc[UR52], R88, gsb0 ;  /* 0x01600000345879f0 */ /* 0x000fe20008001858 */
[----:B------:R-:W-:Y:S01]  /*5160*/  R2UR UR52, R6 ;  /* 0x00000000063472ca */ /* 0x000fe200000e0000 */
[----:B------:R-:W-:Y:S01]  /*5170*/  UIADD3 UR54, UR6, 0x4, URZ ;  /* 0x0000000406367890 */ /* 0x000fe2000fffe03f */
[----:B------:R-:W-:Y:S01]  /*5180*/  R2UR UR53, R7 ;  /* 0x00000000073572ca */ /* 0x000fe200000e0000 */
[----:B------:R-:W-:Y:S01]  /*5190*/  UMOV UR55, 0x40000040 ;  /* 0x4000004000377882 */ /* 0x000fe20000000000 */
[----:B------:R-:W-:Y:S02]  /*51a0*/  WARPGROUP.DEPBAR.LE gsb0, 0x0 ;  /* 0x00008000000079c5 */ /* 0x000fe40000010000 */
[----:B------:R-:W-:-:S09]  /*51b0*/  WARPGROUP.ARRIVE ;  /* 0x00000000000079c5 */ /* 0x000fd20000000000 */
[----:B------:R-:W-:Y:S01]  /*51c0*/  HGMMA.64x96x16.F32.BF16 R88, gdesc[UR52], R88, gsb0 ;  /* 0x01600000345879f0 */ /* 0x000fe20008001858 */
[----:B------:R-:W-:Y:S01]  /*51d0*/  UIADD3 UR54, UR6, 0x606, URZ ;  /* 0x0000060606367890 */ /* 0x000fe2000fffe03f */
[----:B------:R-:W-:Y:S01]  /*51e0*/  UMOV UR52, UR56 ;  /* 0x0000003800347c82 */ /* 0x000fe20008000000 */
[----:B------:R-:W-:Y:S01]  /*51f0*/  UMOV UR53, UR57 ;  /* 0x0000003900357c82 */ /* 0x000fe20008000000 */
        /* <DEDUP_REMOVED lines=29> */
[----:B------:R-:W-:Y:S05]  /*53d0*/  @!P0 BRA `(.L_x_895) ;  /* 0x0000000000048947 */ /* 0x000fea0003800000 */
[----:B------:R-:W-:Y:S01]  /*53e0*/  BPT.TRAP 0x1 ;  /* 0x000000040000795c */ /* 0x000fe20000300000 */
.L_x_895:
[----:B------:R-:W-:Y:S01]  /*53f0*/  ULEA UR6, UR36, UR37, 0x3 ;  /* 0x0000002524067291 */ /* 0x000fe2000f8e183f */
[----:B------:R-:W-:-:S05]  /*5400*/  IMAD.U32 R0, RZ, RZ, UR39 ;  /* 0x00000027ff007e24 */ /* 0x000fca000f8e00ff */
[----:B------:R-:W-:-:S04]  /*5410*/  SHF.L.U32 R0, R0, 0x1f, RZ ;  /* 0x0000001f00007819 */ /* 0x000fc800000006ff */
[----:B------:R2:W3:Y:S01]  /*5420*/  SYNCS.PHASECHK.TRANS64.TRYWAIT P1, [UR6+0x2a850], R0 ;  /* 0x02a85000ff0075a7 */ /* 0x0004e20008020146 */
[----:B------:R-:W-:Y:S05]  /*5430*/  @!P0 BRA `(.L_x_896) ;  /* 0x0000000000048947 */ /* 0x000fea0003800000 */
[----:B------:R-:W-:Y:S01]  /*5440*/  BPT.TRAP 0x1 ;  /* 0x000000040000795c */ /* 0x000fe20000300000 */
.L_x_896:
[----:B---3--:R-:W-:Y:S05]  /*5450*/  @P1 BRA `(.L_x_897) ;  /* 0x0000000000081947 */ /* 0x008fea0003800000 */
[----:B------:R-:W3:Y:S02]  /*5460*/  SYNCS.PHASECHK.TRANS64.TRYWAIT P1, [UR6+0x2a850], R0 ;  /* 0x02a85000ff0075a7 */ /* 0x000ee40008020146 */
[----:B---3--:R-:W-:Y:S05]  /*5470*/  @!P1 BRA `(.L_x_898) ;  /* 0x000000d400509947 */ /* 0x008fea0003800000 */
.L_x_897:
[----:B------:R-:W-:Y:S01]  /*5480*/  UIADD3 UR10, UR37, 0x400, URZ ;  /* 0x00000400250a7890 */ /* 0x000fe2000fffe03f */
[----:B------:R-:W-:Y:S01]  /*5490*/  WARPGROUP.ARRIVE ;  /* 0x00000000000079c5 */ /* 0x000fe20000000000 */
[----:B------:R-:W-:-:S05]  /*54a0*/  UMOV UR11, 0x40000040 ;  /* 0x40000040000b7882 */ /* 0x000fca0000000000 */
[----:B------:R-:W3:Y:S01]  /*54b0*/  S2R R179, SR_TID.X ;  /* 0x0000000000b37919 */ /* 0x000ee20000002100 */
[----:B------:R-:W-:Y:S01]  /*54c0*/  USHF.R.U32.HI UR10, URZ, 0x4, UR10 ;  /* 0x000000043f0a7899 */ /* 0x000fe2000801160a */
[----:B-1----:R-:W-:Y:S01]  /*54d0*/  FMUL.FTZ R21, R88, UR4 ;  /* 0x0000000458157c20 */ /* 0x002fe20008410000 */
[----:B------:R-:W-:Y:S01]  /*54e0*/  FMUL.FTZ R88, R94, UR4 ;  /* 0x000000045e587c20 */ /* 0x000fe20008410000 */
[----:B------:R-:W-:Y:S01]  /*54f0*/  FMUL.FTZ R94, R106, UR4 ;  /* 0x000000046a5e7c20 */ /* 0x000fe20008410000 */
[----:B------:R-:W-:Y:S01]  /*5500*/  ULOP3.LUT UR10, UR10, 0x3fff, URZ, 0xc0, !UPT ;  /* 0x00003fff0a0a7892 */ /* 0x000fe2000f8ec03f */
[----:B------:R-:W-:Y:S01]  /*5510*/  FMUL.FTZ R176, R127, UR4 ;  /* 0x000000047fb07c20 */ /* 0x000fe20008410000 */
[----:B------:R-:W-:Y:S02]  /*5520*/  IMAD R127, R20, -0x60, RZ ;  /* 0xffffffa0147f7824 */ /* 0x000fe400078e02ff */
[----:B--2---:R-:W-:Y:S01]  /*5530*/  FMUL.FTZ R0, R90, UR4 ;  /* 0x000000045a007c20 */ /* 0x004fe20008410000 */
[----:B------:R-:W-:Y:S01]  /*5540*/  ULOP3.LUT UR10, UR10, 0x3000000, URZ, 0xfc, !UPT ;  /* 0x030000000a0a7892 */ /* 0x000fe2000f8efc3f */
[----:B------:R-:W-:Y:S01]  /*5550*/  FMUL.FTZ R2, R91, UR4 ;  /* 0x000000045b027c20 */ /* 0x000fe20008410000 */
[----:B------:R-:W-:Y:S01]  /*5560*/  FMUL.FTZ R90, R98, UR4 ;  /* 0x00000004625a7c20 */ /* 0x000fe20008410000 */
[----:B------:R-:W-:Y:S01]  /*5570*/  FMUL.FTZ R91, R99, UR4 ;  /* 0x00000004635b7c20 */ /* 0x000fe20008410000 */
[----:B------:R-:W-:Y:S01]  /*5580*/  UIMAD UR14, UR36, 0x600, UR10 ;  /* 0x00000600240e78a4 */ /* 0x000fe2000f8e020a */
[----:B------:R-:W-:Y:S01]  /*5590*/  FMUL.FTZ R100, R100, UR4 ;  /* 0x0000000464647c20 */ /* 0x000fe20008410000 */
[----:B------:R-:W-:Y:S01]  /*55a0*/  FMUL.FTZ R101, R101, UR4 ;  /* 0x0000000465657c20 */ /* 0x000fe20008410000 */
[----:B------:R-:W-:Y:S01]  /*55b0*/  FMUL.FTZ R98, R114, UR4 ;  /* 0x0000000472627c20 */ /* 0x000fe20008410000 */
[----:B------:R-:W-:Y:S01]  /*55c0*/  FMUL.FTZ R99, R115, UR4 ;  /* 0x0000000473637c20 */ /* 0x000fe20008410000 */
[----:B------:R-:W-:Y:S01]  /*55d0*/  FMUL.FTZ R120, R120, UR4 ;  /* 0x0000000478787c20 */ /* 0x000fe20008410000 */
[----:B------:R-:W-:Y:S01]  /*55e0*/  FMUL.FTZ R121, R121, UR4 ;  /* 0x0000000479797c20 */ /* 0x000fe20008410000 */
[----:B------:R-:W-:Y:S01]  /*55f0*/  UMOV UR10, UR14 ;  /* 0x0000000e000a7c82 */ /* 0x000fe20008000000 */
[----:B------:R-:W-:Y:S01]  /*5600*/  FMUL.FTZ R125, R125, UR4 ;  /* 0x000000047d7d7c20 */ /* 0x000fe20008410000 */
[----:B------:R-:W-:Y:S01]  /*5610*/  HGMMA.64x128x16.F32.BF16 R24, R156, gdesc[UR8].tnspB, R24, gsb0 ;  /* 0x41e000089c187df0 */ /* 0x000fe20008001818 */
[----:B------:R-:W-:Y:S01]  /*5620*/  UIADD3 UR10, UR14, 0x80, URZ ;  /* 0x000000800e0a7890 */ /* 0x000fe2000fffe03f */
[----:B------:R-:W-:Y:S01]  /*5630*/  FMUL.FTZ R174, R126, UR4 ;  /* 0x000000047eae7c20 */ /* 0x000fe20008410000 */
[----:B------:R-:W-:Y:S01]  /*5640*/  UMOV UR11, 0x40000040 ;  /* 0x40000040000b7882 */ /* 0x000fe20000000000 */
[----:B------:R-:W-:Y:S01]  /*5650*/  FMUL.FTZ R129, R129, UR4 ;  /* 0x0000000481817c20 */ /* 0x000fe20008410000 */
[----:B------:R-:W-:Y:S01]  /*5660*/  FMUL.FTZ R178, R130, UR4 ;  /* 0x0000000482b27c20 */ /* 0x000fe20008410000 */
[----:B------:R-:W-:Y:S01]  /*5670*/  FMUL.FTZ R133, R133, UR4 ;  /* 0x0000000485857c20 */ /* 0x000fe20008410000 */
[----:B------:R-:W-:Y:S01]  /*5680*/  FMUL.FTZ R124, R124, UR4 ;  /* 0x000000047c7c7c20 */ /* 0x000fe20008410000 */
[----:B------:R-:W-:Y:S01]  /*5690*/  FMUL.FTZ R128, R128, UR4 ;  /* 0x0000000480807c20 */ /* 0x000fe20008410000 */
[----:B------:R-:W-:Y:S01]  /*56a0*/  FMUL.FTZ R132, R132, UR4 ;  /* 0x0000000484847c20 */ /* 0x000fe20008410000 */
[----:B---3--:R-:W-:Y:S01]  /*56b0*/  LOP3.LUT P2, RZ, R179, 0x7f, RZ, 0xc0, !PT ;  /* 0x0000007fb3ff7812 */ /* 0x008fe2000784c0ff */
[----:B------:R-:W-:Y:S01]  /*56c0*/  FMUL.FTZ R134, R134, UR4 ;  /* 0x0000000486867c20 */ /* 0x000fe20008410000 */
[----:B------:R-:W-:Y:S01]  /*56d0*/  LOP3.LUT P1, RZ, R18, 0x80000, RZ, 0xc0, !PT ;  /* 0x0008000012ff7812 */ /* 0x000fe2000782c0ff */
[----:B------:R-:W1:Y:S08]  /*56e0*/  MUFU.TANH R21, R21 ;  /* 0x0000001500157308 */ /* 0x000e700000002400 */
[----:B------:R-:W2:Y:S08]  /*56f0*/  MUFU.TANH R0, R0 ;  /* 0x0000000000007308 */ /* 0x000eb00000002400 */
[----:B------:R-:W3:Y:S08]  /*5700*/  MUFU.TANH R2, R2 ;  /* 0x0000000200027308 */ /* 0x000ef00000002400 */
[----:B------:R-:W4:Y:S08]  /*5710*/  MUFU.TANH R88, R88 ;  /* 0x0000005800587308 */ /* 0x000f300000002400 */
        /* <DEDUP_REMOVED lines=12> */
[----:B------:R-:W1:Y:S01]  /*57e0*/  MUFU.TANH R178, R178 ;  /* 0x000000b200b27308 */ /* 0x000e620000002400 */
[----:B------:R-:W-:-:S02]  /*57f0*/  WARPGROUP.DEPBAR.LE gsb0, 0x0 ;  /* 0x00008000000079c5 */ /* 0x000fc40000010000 */
[----:B------:R-:W-:Y:S01]  /*5800*/  WARPGROUP.ARRIVE ;  /* 0x00000000000079c5 */ /* 0x000fe20000000000 */
[----:B------:R-:W-:-:S04]  /*5810*/  FMUL.FTZ R156, R123, UR4 ;  /* 0x000000047b9c7c20 */ /* 0x000fc80008410000 */
[----:B------:R1:W1:Y:S01]  /*5820*/  MUFU.TANH R123, R132 ;  /* 0x00000084007b7308 */ /* 0x0002620000002400 */
[----:B------:R-:W-:Y:S01]  /*5830*/  HGMMA.64x128x16.F32.BF16 R24, R152, gdesc[UR8].tnspB, R24, gsb0 ;  /* 0x41e0000898187df0 */ /* 0x000fe20008001818 */
[----:B------:R-:W-:Y:S01]  /*5840*/  UIADD3 UR10, UR14, 0x100, URZ ;  /* 0x000001000e0a7890 */ /* 0x000fe2000fffe03f */
[----:B------:R-:W-:-:S05]  /*5850*/  UMOV UR11, 0x40000040 ;  /* 0x40000040000b7882 */ /* 0x000fca0000000000 */
[----:B------:R-:W1:Y:S08]  /*5860*/  MUFU.TANH R156, R156 ;  /* 0x0000009c009c7308 */ /* 0x000e700000002400 */
[----:B------:R-:W1:Y:S01]  /*5870*/  MUFU.TANH R133, R133 ;  /* 0x0000008500857308 */ /* 0x000e620000002400 */
[----:B------:R-:W-:Y:S02]  /*5880*/  WARPGROUP.DEPBAR.LE gsb0, 0x0 ;  /* 0x00008000000079c5 */ /* 0x000fe40000010000 */
[----:B------:R-:W-:Y:S01]  /*5890*/  WARPGROUP.ARRIVE ;  /* 0x00000000000079c5 */ /* 0x000fe20000000000 */
[----:B------:R-:W-:-:S05]  /*58a0*/  FMUL.FTZ R154, R122, UR4 ;  /* 0x000000047a9a7c20 */ /* 0x000fca0008410000 */
[----:B------:R-:W-:Y:S01]  /*58b0*/  HGMMA.64x128x16.F32.BF16 R24, R148, gdesc[UR8].tnspB, R24, gsb0 ;  /* 0x41e0000894187df0 */ /* 0x000fe20008001818 */
[----:B------:R-:W-:Y:S01]  /*58c0*/  UIADD3 UR10, UR14, 0x180, URZ ;  /* 0x000001800e0a7890 */ /* 0x000fe2000fffe03f */
[----:B------:R-:W1:Y:S01]  /*58d0*/  MUFU.TANH R154, R154 ;  /* 0x0000009a009a7308 */ /* 0x000e620000002400 */
[----:B------:R-:W-:Y:S01]  /*58e0*/  UMOV UR11, 0x40000040 ;  /* 0x40000040000b7882 */ /* 0x000fe20000000000 */
[----:B------:R-:W-:Y:S02]  /*58f0*/  WARPGROUP.DEPBAR.LE gsb0, 0x0 ;  /* 0x00008000000079c5 */ /* 0x000fe40000010000 */
[----:B------:R-:W-:Y:S01]  /*5900*/  WARPGROUP.ARRIVE ;  /* 0x00000000000079c5 */ /* 0x000fe20000000000 */
[----:B------:R-:W-:Y:S01]  /*5910*/  FMUL.FTZ R148, R97, UR4 ;  /* 0x0000000461947c20 */ /* 0x000fe20008410000 */
[----:B------:R-:W-:Y:S01]  /*5920*/  FMUL.FTZ R97, R111, UR4 ;  /* 0x000000046f617c20 */ /* 0x000fe20008410000 */
[----:B------:R-:W-:Y:S01]  /*5930*/  FMUL.FTZ R150, R104, UR4 ;  /* 0x0000000468967c20 */ /* 0x000fe20008410000 */
[----:B------:R-:W-:Y:S01]  /*5940*/  FMUL.FTZ R111, R113, UR4 ;  /* 0x00000004716f7c20 */ /* 0x000fe20008410000 */
[----:B------:R-:W-:Y:S01]  /*5950*/  FMUL.FTZ R113, R117, UR4 ;  /* 0x0000000475717c20 */ /* 0x000fe20008410000 */
[----:B------:R-:W-:Y:S01]  /*5960*/  HGMMA.64x128x16.F32.BF16 R24, R144, gdesc[UR8].tnspB, R24, gsb0 ;  /* 0x41e0000890187df0 */ /* 0x000fe20008001818 */
[----:B------:R-:W-:Y:S01]  /*5970*/  UIADD3 UR10, UR14, 0x200, URZ ;  /* 0x000002000e0a7890 */ /* 0x000fe2000fffe03f */
[----:B------:R-:W-:Y:S01]  /*5980*/  FMUL.FTZ R104, R131, UR4 ;  /* 0x0000000483687c20 */ /* 0x000fe20008410000 */
[----:B------:R-:W-:Y:S01]  /*5990*/  UMOV UR11, 0x40000040 ;  /* 0x40000040000b7882 */ /* 0x000fe20000000000 */
        /* <DEDUP_REMOVED lines=25> */
[----:B------:R-:W-:Y:S01]  /*5b30*/  IMAD R108, R17, UR58, R127 ;  /* 0x0000003a116c7c24 */ /* 0x000fe2000f8e027f */
[----:B------:R1:W1:Y:S08]  /*5b40*/  MUFU.TANH R118, R121 ;  /* 0x0000007900767308 */ /* 0x0002700000002400 */
        /* <DEDUP_REMOVED lines=16> */
[----:B------:R-:W-:-:S02]  /*5c50*/  WARPGROUP.DEPBAR.LE gsb0, 0x0 ;  /* 0x00008000000079c5 */ /* 0x000fc40000010000 */
[----:B------:R-:W-:Y:S01]  /*5c60*/  WARPGROUP.ARRIVE ;  /* 0x00000000000079c5 */ /* 0x000fe20000000000 */
[----:B------:R-:W-:Y:S01]  /*5c70*/  FMUL.FTZ R141, R109, UR4 ;  /* 0x000000046d8d7c20 */ /* 0x000fe20008410000 */
[----:B------:R-:W-:Y:S01]  /*5c80*/  FMUL.FTZ R140, R105, UR4 ;  /* 0x00000004698c7c20 */ /* 0x000fe20008410000 */
[----:B------:R-:W5:Y:S01]  /*5c90*/  LDC R109, c[0x0][0x288] ;  /* 0x0000a200ff6d7b82 */ /* 0x000f620000000800 */
[----:B------:R-:W-:Y:S02]  /*5ca0*/  IMAD.U32 R105, RZ, RZ, UR7 ;  /* 0x00000007ff697e24 */ /* 0x000fe4000f8e00ff */
[----:B------:R-:W-:Y:S01]  /*5cb0*/  HGMMA.64x128x16.F32.BF16 R24, R136, gdesc[UR8].tnspB, R24, gsb0 ;  /* 0x41e0000888187df0 */ /* 0x000fe20008001818 */
[----:B------:R-:W1:Y:S01]  /*5cc0*/  MUFU.TANH R141, R141 ;  /* 0x0000008d008d7308 */ /* 0x000e620000002400 */
[----:B------:R-:W-:-:S05]  /*5cd0*/  @!P2 VIADD R105, R105, 0x2a840 ;  /* 0x0002a8406969a836 */ /* 0x000fca0000000000 */
[----:B------:R-:W-:Y:S02]  /*5ce0*/  @!P2 PRMT R106, RZ, 0x654, R105 ;  /* 0x00000654ff6aa816 */ /* 0x000fe40000000069 */
[----:B------:R-:W1:Y:S08]  /*5cf0*/  MUFU.TANH R140, R140 ;  /* 0x0000008c008c7308 */ /* 0x000e700000002400 */
[----:B------:R1:W1:Y:S01]  /*5d00*/  MUFU.TANH R105, R134 ;  /* 0x0000008600697308 */ /* 0x0002620000002400 */
[----:B-----5:R-:W-:-:S05]  /*5d10*/  IADD3 R109, R108, 0x1, -R109 ;  /* 0x000000016c6d7810 */ /* 0x020fca0007ffe86d */
[----:B------:R-:W-:-:S04]  /*5d20*/  IMAD R109, R16, -0x2, R109 ;  /* 0xfffffffe106d7824 */ /* 0x000fc800078e026d */
[----:B------:R-:W-:-:S04]  /*5d30*/  VIADD R131, R109, UR47 ;  /* 0x0000002f6d837c36 */ /* 0x000fc80008000000 */
[----:B------:R-:W-:Y:S01]  /*5d40*/  IMAD.IADD R115, R3, 0x1, R131 ;  /* 0x0000000103737824 */ /* 0x000fe200078e0283 */
[----:B------:R-:W-:Y:S02]  /*5d50*/  WARPGROUP.DEPBAR.LE gsb0, 0x0 ;  /* 0x00008000000079c5 */ /* 0x000fe40000010000 */
[----:B------:R5:W-:Y:S01]  /*5d60*/  @!P2 SYNCS.ARRIVE.TRANS64.RED.A1T0 RZ, [R106+URZ], RZ ;  /* 0x000000ff6affa9a7 */ /* 0x000be2000810043f */
[----:B------:R-:W-:Y:S02]  /*5d70*/  IMAD R138, R16, -0x2, R127 ;  /* 0xfffffffe108a7824 */ /* 0x000fe400078e027f */
[----:B-----5:R-:W-:Y:S01]  /*5d80*/  FMUL.FTZ R106, R135, UR4 ;  /* 0x00000004876a7c20 */ /* 0x020fe20008410000 */
[----:B------:R-:W-:-:S04]  /*5d90*/  VIADD R135, R109, UR41 ;  /* 0x000000296d877c36 */ /* 0x000fc80008000000 */
[----:B------:R-:W-:Y:S01]  /*5da0*/  IMAD.IADD R117, R3, 0x1, R135 ;  /* 0x0000000103757824 */ /* 0x000fe200078e0287 */
[----:B------:R-:W1:Y:S01]  /*5db0*/  MUFU.TANH R106, R106 ;  /* 0x0000006a006a7308 */ /* 0x000e620000002400 */
[----:B--234-:R-:W-:Y:S05]  /*5dc0*/  @!P1 BRA `(.L_x_899) ;  /* 0x0000000000589947 */ /* 0x01cfea0003800000 */
[----:B------:R-:W-:Y:S01]  /*5dd0*/  ISETP.GT.AND P1, PT, R172, -0x1, PT ;  /* 0xffffffffac00780c */ /* 0x000fe20003f24270 */
[----:B------:R-:W-:-:S12]  /*5de0*/  BSSY B0, `(.L_x_900) ;  /* 0x0000011000007945 */ /* 0x000fd80003800000 */
[----:B------:R-:W-:Y:S05]  /*5df0*/  @P1 BRA `(.L_x_901) ;  /* 0x0000000000201947 */ /* 0x000fea0003800000 */
[----:B------:R-:W-:Y:S01]  /*5e00*/  IMAD.U32 R137, RZ, RZ, UR45 ;  /* 0x0000002dff897e24 */ /* 0x000fe2000f8e00ff */
[----:B------:R-:W-:-:S04]  /*5e10*/  LOP3.LUT R119, RZ, R172, RZ, 0x33, !PT ;  /* 0x000000acff777212 */ /* 0x000fc800078e33ff */
[----:B------:R-:W-:-:S13]  /*5e20*/  ISETP.NE.AND P1, PT, R137, 0x1, PT ;  /* 0x000000018900780c */ /* 0x000fda0003f25270 */
[----:B------:R-:W2:Y:S02]  /*5e30*/  @P1 LDC.64 R108, c[0x0][0x9e8] ;  /* 0x00027a00ff6c1b82 */ /* 0x000ea40000000a00 */
[----:B--2---:R-:W-:-:S05]  /*5e40*/  @P1 IMAD.HI.U32 R108, R119, R108, RZ ;  /* 0x0000006c776c1227 */ /* 0x004fca00078e00ff */
[----:B------:R-:W-:-:S04]  /*5e50*/  @P1 SHF.R.U32.HI R119, RZ, R109, R108 ;  /* 0x0000006dff771219 */ /* 0x000fc8000001166c */
[----:B------:R-:W-:Y:S01]  /*5e60*/  LOP3.LUT R108, RZ, R119, RZ, 0x33, !PT ;  /* 0x00000077ff6c7212 */ /* 0x000fe200078e33ff */
[----:B------:R-:W-:Y:S06]  /*5e70*/  BRA `(.L_x_902) ;  /* 0x00000000001c7947 */ /* 0x000fec0003800000 */
.L_x_901:
[----:B------:R-:W-:-:S05]  /*5e80*/  IMAD.U32 R137, RZ, RZ, UR45 ;  /* 0x0000002dff897e24 */ /* 0x000fca000f8e00ff */
[----:B------:R-:W-:-:S13]  /*5e90*/  ISETP.NE.AND P1, PT, R137, 0x1, PT ;  /* 0x000000018900780c */ /* 0x000fda0003f25270 */
[----:B------:R-:W2:Y:S01]  /*5ea0*/  @P1 LDC.64 R108, c[0x0][0x9e8] ;  /* 0x00027a00ff6c1b82 */ /* 0x000ea20000000a00 */
[----:B------:R-:W-:-:S04]  /*5eb0*/  @P1 IMAD.IADD R119, R3, 0x1, R13 ;  /* 0x0000000103771824 */ /* 0x000fc800078e020d */
[----:B--2---:R-:W-:-:S04]  /*5ec0*/  @P1 IMAD.HI.U32 R114, R119, R108, RZ ;  /* 0x0000006c77721227 */ /* 0x004fc800078e00ff */
[----:B------:R-:W-:Y:S01]  /*5ed0*/  IMAD.MOV.U32 R108, RZ, RZ, R172 ;  /* 0x000000ffff6c7224 */ /* 0x000fe200078e00ac */
[----:B------:R-:W-:-:S07]  /*5ee0*/  @P1 SHF.R.U32.HI R108, RZ, R109, R114 ;  /* 0x0000006dff6c1219 */ /* 0x000fce0000011672 */
.L_x_902:
[----:B------:R-:W-:Y:S05]  /*5ef0*/  BSYNC B0 ;  /* 0x0000000000007941 */ /* 0x000fea0003800000 */
.L_x_900:
[----:B------:R-:W-:-:S05]  /*5f00*/  IMAD R108, R108, R137, R138 ;  /* 0x000000896c6c7224 */ /* 0x000fca00078e028a */
[----:B------:R-:W-:Y:S02]  /*5f10*/  VIADDMNMX R115, R108, R137, R115, PT ;  /* 0x000000896c737246 */ /* 0x000fe40003800173 */
[----:B------:R-:W-:-:S07]  /*5f20*/  VIMNMX R117, R117, R108, !PT ;  /* 0x0000006c75757248 */ /* 0x000fce0007fe0100 */
.L_x_899:
        /* <DEDUP_REMOVED lines=32> */
[----:B------:R-:W-:Y:S01]  /*6130*/  FSEL R158, R101, -INF , !P3 ;  /* 0xff800000659e7808 */ /* 0x000fe20005800000 */
[----:B------:R-:W-:Y:S01]  /*6140*/  IMAD.IADD R101, R4, 0x1, R131 ;  /* 0x0000000104657824 */ /* 0x000fe200078e0283 */
        /* <DEDUP_REMOVED lines=14> */
[----:B------:R-:W-:Y:S01]  /*6230*/  FSEL R132, R107, -INF , !P3 ;  /* 0xff8000006b847808 */ /* 0x000fe20005800000 */
[----:B------:R-:W-:Y:S01]  /*6240*/  IMAD.IADD R107, R4, 0x1, R135 ;  /* 0x00000001046b7824 */ /* 0x000fe200078e0287 */
        /* <DEDUP_REMOVED lines=58> */
[----:B------:R-:W-:Y:S02]  /*65f0*/  P2R R113, PR, RZ, 0x40 ;  /* 0x00000040ff717803 */ /* 0x000fe40000000000 */
[----:B------:R-:W-:-:S04]  /*6600*/  ISETP.GT.AND P6, PT, R117, RZ, !P6 ;  /* 0x000000ff7500720c */ /* 0x000fc800077c4270 */
[----:B------:R-:W-:-:S04]  /*6610*/  ISETP.LT.OR P6, PT, R115, 0x1, P6 ;  /* 0x000000017300780c */ /* 0x000fc800037c1670 */
[----:B------:R-:W-:Y:S02]  /*6620*/  FSEL R109, R21, -INF , !P6 ;  /* 0xff800000156d7808 */ /* 0x000fe40007000000 */
[----:B------:R-:W-:-:S04]  /*6630*/  ISETP.GE.AND P6, PT, R127, 0x5a, PT ;  /* 0x0000005a7f00780c */ /* 0x000fc80003fc6270 */
[----:B------:R-:W-:Y:S02]  /*6640*/  P2R R121, PR, RZ, 0x40 ;  /* 0x00000040ff797803 */ /* 0x000fe40000000000 */
[----:B------:R-:W-:-:S04]  /*6650*/  ISETP.GT.AND P6, PT, R117, 0x59, !P6 ;  /* 0x000000597500780c */ /* 0x000fc800077c4270 */
[----:B------:R-:W-:-:S04]  /*6660*/  ISETP.LT.OR P6, PT, R115, 0x5a, P6 ;  /* 0x0000005a7300780c */ /* 0x000fc800037c1670 */
[----:B------:R-:W-:Y:S02]  /*6670*/  FSEL R110, R133, -INF , !P6 ;  /* 0xff800000856e7808 */ /* 0x000fe40007000000 */
[----:B------:R-:W-:-:S13]  /*6680*/  LOP3.LUT P6, RZ, R18, 0x80000, RZ, 0xc0, !PT ;  /* 0x0008000012ff7812 */ /* 0x000fda00078cc0ff */
[----:B------:R-:W-:Y:S05]  /*6690*/  @!P6 BRA `(.L_x_903) ;  /* 0x000000000054e947 */ /* 0x000fea0003800000 */
[----:B------:R-:W-:Y:S01]  /*66a0*/  IMAD.IADD R21, R4, 0x1, R13 ;  /* 0x0000000104157824 */ /* 0x000fe200078e020d */
[----:B------:R-:W-:Y:S04]  /*66b0*/  BSSY B0, `(.L_x_904) ;  /* 0x0000010000007945 */ /* 0x000fe80003800000 */
[----:B------:R-:W-:-:S13]  /*66c0*/  ISETP.GT.AND P6, PT, R21, -0x1, PT ;  /* 0xffffffff1500780c */ /* 0x000fda0003fc4270 */
[----:B------:R-:W-:Y:S05]  /*66d0*/  @P6 BRA `(.L_x_905) ;  /* 0x0000000000206947 */ /* 0x000fea0003800000 */
[----:B------:R-:W-:Y:S01]  /*66e0*/  IMAD.U32 R111, RZ, RZ, UR45 ;  /* 0x0000002dff6f7e24 */ /* 0x000fe2000f8e00ff */
[----:B------:R-:W-:-:S04]  /*66f0*/  LOP3.LUT R21, RZ, R21, RZ, 0x33, !PT ;  /* 0x00000015ff157212 */ /* 0x000fc800078e33ff */
[----:B------:R-:W-:-:S13]  /*6700*/  ISETP.NE.AND P6, PT, R111, 0x1, PT ;  /* 0x000000016f00780c */ /* 0x000fda0003fc5270 */
[----:B------:R-:W1:Y:S02]  /*6710*/  @P6 LDC.64 R136, c[0x0][0x9e8] ;  /* 0x00027a00ff886b82 */ /* 0x000e640000000a00 */
[----:B-1----:R-:W-:-:S05]  /*6720*/  @P6 IMAD.HI.U32 R136, R21, R136, RZ ;  /* 0x0000008815886227 */ /* 0x002fca00078e00ff */
[----:B------:R-:W-:-:S04]  /*6730*/  @P6 SHF.R.U32.HI R21, RZ, R137, R136 ;  /* 0x00000089ff156219 */ /* 0x000fc80000011688 */
[----:B------:R-:W-:Y:S01]  /*6740*/  LOP3.LUT R21, RZ, R21, RZ, 0x33, !PT ;  /* 0x00000015ff157212 */ /* 0x000fe200078e33ff */
[----:B------:R-:W-:Y:S06]  /*6750*/  BRA `(.L_x_906) ;  /* 0x0000000000147947 */ /* 0x000fec0003800000 */
.L_x_905:
[----:B------:R-:W-:-:S05]  /*6760*/  IMAD.U32 R111, RZ, RZ, UR45 ;  /* 0x0000002dff6f7e24 */ /* 0x000fca000f8e00ff */
[----:B------:R-:W-:-:S13]  /*6770*/  ISETP.NE.AND P6, PT, R111, 0x1, PT ;  /* 0x000000016f00780c */ /* 0x000fda0003fc5270 */
[----:B------:R-:W1:Y:S02]  /*6780*/  @P6 LDC.64 R136, c[0x0][0x9e8] ;  /* 0x00027a00ff886b82 */ /* 0x000e640000000a00 */
[----:B-1----:R-:W-:-:S05]  /*6790*/  @P6 IMAD.HI.U32 R136, R21, R136, RZ ;  /* 0x0000008815886227 */ /* 0x002fca00078e00ff */
[----:B------:R-:W-:-:S07]  /*67a0*/  @P6 SHF.R.U32.HI R21, RZ, R137, R136 ;  /* 0x00000089ff156219 */ /* 0x000fce0000011688 */
.L_x_906:
[----:B------:R-:W-:Y:S05]  /*67b0*/  BSYNC B0 ;  /* 0x0000000000007941 */ /* 0x000fea0003800000 */
.L_x_904:
[----:B------:R-:W-:-:S05]  /*67c0*/  IMAD R136, R21, R111, R138 ;  /* 0x0000006f15887224 */ /* 0x000fca00078e028a */
[----:B------:R-:W-:Y:S02]  /*67d0*/  VIADDMNMX R101, R136, R111, R101, PT ;  /* 0x0000006f88657246 */ /* 0x000fe40003800165 */
[----:B------:R-:W-:-:S07]  /*67e0*/  VIMNMX R107, R107, R136, !PT ;  /* 0x000000886b6b7248 */ /* 0x000fce0007fe0100 */
.L_x_903:
[C---:B------:R-:W-:Y:S01]  /*67f0*/  ISETP.GT.AND P1, PT, R107.reuse, 0x1, !P1 ;  /* 0x000000016b00780c */ /* 0x040fe20004f24270 */
[----:B------:R-:W-:Y:S01]  /*6800*/  UMOV UR39, UR40 ;  /* 0x0000002800277c82 */ /* 0x000fe20008000000 */
[----:B------:R-:W-:Y:S01]  /*6810*/  ISETP.GT.AND P2, PT, R107, 0x8, !P2 ;  /* 0x000000086b00780c */ /* 0x000fe20005744270 */
[----:B------:R-:W-:Y:S01]  /*6820*/  UMOV UR36, UR5 ;  /* 0x0000000500247c82 */ /* 0x000fe20008000000 */
        /* <DEDUP_REMOVED lines=11> */
[----:B------:R-:W-:Y:S02]  /*68e0*/  FMNMX.FTZ R21, R109, R14, !PT ;  /* 0x0000000e6d157209 */ /* 0x000fe40007810000 */
[----:B------:R-:W-:Y:S02]  /*68f0*/  ISETP.GT.AND P1, PT, R107, 0x10, !P1 ;  /* 0x000000106b00780c */ /* 0x000fe40004f24270 */
[----:B------:R-:W-:Y:S02]  /*6900*/  FMNMX.FTZ R21, R190, R21, !PT ;  /* 0x00000015be157209 */ /* 0x000fe40007810000 */
[----:B------:R-:W-:Y:S02]  /*6910*/  ISETP.LT.OR P1, PT, R101, 0x11, P1 ;  /* 0x000000116500780c */ /* 0x000fe40000f21670 */
[----:B------:R-:W-:-:S02]  /*6920*/  FMNMX.FTZ R21, R188, R21, !PT ;  /* 0x00000015bc157209 */ /* 0x000fc40007810000 */
[----:B------:R-:W-:Y:S02]  /*6930*/  FSEL R136, R90, -INF , !P1 ;  /* 0xff8000005a887808 */ /* 0x000fe40004800000 */
[----:B------:R-:W-:Y:S02]  /*6940*/  ISETP.NE.AND P1, PT, R142, RZ, PT ;  /* 0x000000ff8e00720c */ /* 0x000fe40003f25270 */
[----:B------:R-:W-:Y:S02]  /*6950*/  FMNMX.FTZ R21, R186, R21, !PT ;  /* 0x00000015ba157209 */ /* 0x000fe40007810000 */
[----:B------:R-:W-:Y:S02]  /*6960*/  ISETP.GT.AND P1, PT, R107, 0x11, !P1 ;  /* 0x000000116b00780c */ /* 0x000fe40004f24270 */
[----:B------:R-:W-:Y:S02]  /*6970*/  FMNMX.FTZ R21, R184, R21, !PT ;  /* 0x00000015b8157209 */ /* 0x000fe40007810000 */
[----:B------:R-:W-:-:S02]  /*6980*/  ISETP.LT.OR P1, PT, R101, 0x12, P1 ;  /* 0x000000126500780c */ /* 0x000fc40000f21670 */
[----:B------:R-:W-:Y:S02]  /*6990*/  FMNMX.FTZ R21, R182, R21, !PT ;  /* 0x00000015b6157209 */ /* 0x000fe40007810000 */
[----:B------:R-:W-:Y:S02]  /*69a0*/  FSEL R144, R91, -INF , !P1 ;  /* 0xff8000005b907808 */ /* 0x000fe40004800000 */
[----:B------:R-:W-:Y:S02]  /*69b0*/  ISETP.NE.AND P1, PT, R143, RZ, PT ;  /* 0x000000ff8f00720c */ /* 0x000fe40003f25270 */
[----:B------:R-:W-:Y:S02]  /*69c0*/  FMNMX.FTZ R21, R180, R21, !PT ;  /* 0x00000015b4157209 */ /* 0x000fe40007810000 */
[----:B------:R-:W-:Y:S02]  /*69d0*/  ISETP.GT.AND P1, PT, R107, 0x18, !P1 ;  /* 0x000000186b00780c */ /* 0x000fe40004f24270 */
[----:B------:R-:W-:-:S02]  /*69e0*/  FMNMX.FTZ R21, R158, R21, !PT ;  /* 0x000000159e157209 */ /* 0x000fc40007810000 */
[----:B------:R-:W-:Y:S02]  /*69f0*/  ISETP.LT.OR P1, PT, R101, 0x19, P1 ;  /* 0x000000196500780c */ /* 0x000fe40000f21670 */
[----:B------:R-:W-:Y:S02]  /*6a00*/  FMNMX.FTZ R21, R150, R21, !PT ;  /* 0x0000001596157209 */ /* 0x000fe40007810000 */
[----:B------:R-:W-:Y:S02]  /*6a10*/  FSEL R92, R92, -INF , !P1 ;  /* 0xff8000005c5c7808 */ /* 0x000fe40004800000 */
[----:B------:R-:W-:Y:S02]  /*6a20*/  ISETP.GT.AND P1, PT, R107, 0x19, !P2 ;  /* 0x000000196b00780c */ /* 0x000fe40005724270 */
[----:B------:R-:W-:Y:S02]  /*6a30*/  ISETP.NE.AND P2, PT, R140, RZ, PT ;  /* 0x000000ff8c00720c */ /* 0x000fe40003f45270 */
[----:B------:R-:W-:-:S02]  /*6a40*/  ISETP.LT.OR P1, PT, R101, 0x1a, P1 ;  /* 0x0000001a6500780c */ /* 0x000fc40000f21670 */
[----:B------:R-:W-:Y:S02]  /*6a50*/  FMNMX.FTZ R21, R134, R21, !PT ;  /* 0x0000001586157209 */ /* 0x000fe40007810000 */
[----:B------:R-:W-:Y:S02]  /*6a60*/  FSEL R142, R93, -INF , !P1 ;  /* 0xff8000005d8e7808 */ /* 0x000fe40004800000 */
        /* <DEDUP_REMOVED lines=19> */
[----:B------:R-:W-:Y:S02]  /*6ba0*/  ISETP.NE.AND P1, PT, R151, RZ, PT ;  /* 0x000000ff9700720c */ /* 0x000fe40003f25270 */
[----:B------:R-:W-:Y:S02]  /*6bb0*/  FMNMX.FTZ R21, R116, R21, !PT ;  /* 0x0000001574157209 */ /* 0x000fe40007810000 */
[----:B------:R-:W-:-:S02]  /*6bc0*/  ISETP.GT.AND P1, PT, R107, 0x29, !P1 ;  /* 0x000000296b00780c */ /* 0x000fc40004f24270 */
[----:B------:R-:W-:Y:S02]  /*6bd0*/  FMNMX.FTZ R21, R114, R21, !PT ;  /* 0x0000001572157209 */ /* 0x000fe40007810000 */
[----:B------:R-:W-:Y:S02]  /*6be0*/  ISETP.LT.OR P1, PT, R101, 0x2a, P1 ;  /* 0x0000002a6500780c */ /* 0x000fe40000f21670 */
[----:B------:R-:W-:Y:S02]  /*6bf0*/  FMNMX.FTZ R21, R112, R21, !PT ;  /* 0x0000001570157209 */ /* 0x000fe40007810000 */
[----:B------:R-:W-:Y:S02]  /*6c00*/  FSEL R138, R97, -INF , !P1 ;  /* 0xff800000618a7808 */ /* 0x000fe40004800000 */
[----:B------:R-:W-:Y:S02]  /*6c10*/  ISETP.NE.AND P1, PT, R141, RZ, PT ;  /* 0x000000ff8d00720c */ /* 0x000fe40003f25270 */
[----:B------:R-:W-:-:S02]  /*6c20*/  FMNMX.FTZ R21, R108, R21, !PT ;  /* 0x000000156c157209 */ /* 0x000fc40007810000 */
[----:B------:R-:W-:Y:S02]  /*6c30*/  ISETP.GT.AND P1, PT, R107, 0x30, !P1 ;  /* 0x000000306b00780c */ /* 0x000fe40004f24270 */
[----:B------:R-:W-:Y:S02]  /*6c40*/  FMNMX.FTZ R21, R100, R21, !PT ;  /* 0x0000001564157209 */ /* 0x000fe40007810000 */
[----:B------:R-:W-:Y:S02]  /*6c50*/  ISETP.LT.OR P1, PT, R101, 0x31, P1 ;  /* 0x000000316500780c */ /* 0x000fe40000f21670 */
[----:B------:R-:W-:Y:S02]  /*6c60*/  FMNMX.FTZ R89, R110, R21, !PT ;  /* 0x000000156e597209 */ /* 0x000fe40007810000 */
[----:B------:R-:W-:Y:S01]  /*6c70*/  FSEL R98, R98, -INF , !P1 ;  /* 0xff80000062627808 */ /* 0x000fe20004800000 */
[----:B------:R-:W1:Y:S01]  /*6c80*/  LDC R21, c[0x0][0x988] ;  /* 0x00026200ff157b82 */ /* 0x000e620000000800 */
[----:B------:R-:W-:Y:S01]  /*6c90*/  ISETP.NE.AND P1, PT, R152, RZ, PT ;  /* 0x000000ff9800720c */ /* 0x000fe20003f25270 */
[----:B------:R-:W2:Y:S01]  /*6ca0*/  SHFL.BFLY PT, R90, R89, 0x2, 0x1f ;  /* 0x0c401f00595a7f89 */ /* 0x000ea200000e0000 */
[----:B------:R-:W-:-:S02]  /*6cb0*/  ISETP.NE.AND P6, PT, R177, RZ, PT ;  /* 0x000000ffb100720c */ /* 0x000fc40003fc5270 */
[C---:B------:R-:W-:Y:S02]  /*6cc0*/  ISETP.GT.AND P1, PT, R107.reuse, 0x31, !P1 ;  /* 0x000000316b00780c */ /* 0x040fe40004f24270 */
[----:B------:R-:W-:Y:S02]  /*6cd0*/  ISETP.GT.AND P3, PT, R107, 0x50, !P3 ;  /* 0x000000506b00780c */ /* 0x000fe40005f64270 */
[C---:B------:R-:W-:Y:S02]  /*6ce0*/  ISETP.LT.OR P1, PT, R101.reuse, 0x32, P1 ;  /* 0x000000326500780c */ /* 0x040fe40000f21670 */
[----:B------:R-:W-:Y:S02]  /*6cf0*/  ISETP.LT.OR P3, PT, R101, 0x51, P3 ;  /* 0x000000516500780c */ /* 0x000fe40001f61670 */
[----:B------:R-:W-:Y:S02]  /*6d00*/  FSEL R88, R99, -INF , !P1 ;  /* 0xff80000063587808 */ /* 0x000fe40004800000 */
[----:B------:R-:W-:-:S02]  /*6d10*/  ISETP.NE.AND P1, PT, R153, RZ, PT ;  /* 0x000000ff9900720c */ /* 0x000fc40003f25270 */
[C---:B------:R-:W-:Y:S02]  /*6d20*/  ISETP.GT.AND P4, PT, R107.reuse, 0x51, !P4 ;  /* 0x000000516b00780c */ /* 0x040fe40006784270 */
[----:B------:R-:W-:Y:S02]  /*6d30*/  ISETP.GT.AND P1, PT, R107, 0x38, !P1 ;  /* 0x000000386b00780c */ /* 0x000fe40004f24270 */
[----:B------:R-:W-:Y:S02]  /*6d40*/  FSEL R178, R178, -INF , !P3 ;  /* 0xff800000b2b27808 */ /* 0x000fe40005800000 */
[----:B------:R-:W-:Y:S02]  /*6d50*/  ISETP.LT.OR P1, PT, R101, 0x39, P1 ;  /* 0x000000396500780c */ /* 0x000fe40000f21670 */
[----:B------:R-:W-:Y:S02]  /*6d60*/  ISETP.GT.AND P5, PT, R107, 0x58, !P5 ;  /* 0x000000586b00780c */ /* 0x000fe40006fa4270 */
[----:B------:R-:W-:-:S02]  /*6d70*/  FSEL R102, R102, -INF , !P1 ;  /* 0xff80000066667808 */ /* 0x000fc40004800000 */
[----:B------:R-:W-:Y:S02]  /*6d80*/  ISETP.NE.AND P1, PT, R155, RZ, PT ;  /* 0x000000ff9b00720c */ /* 0x000fe40003f25270 */
[----:B--2---:R-:W-:Y:S02]  /*6d90*/  FMNMX.FTZ R91, R89, R90, !PT ;  /* 0x0000005a595b7209 */ /* 0x004fe40007810000 */
[----:B------:R-:W-:Y:S02]  /*6da0*/  ISETP.GT.AND P1, PT, R107, 0x39, !P1 ;  /* 0x000000396b00780c */ /* 0x000fe40004f24270 */
[C---:B------:R-:W-:Y:S01]  /*6db0*/  ISETP.LT.OR P4, PT, R101.reuse, 0x52, P4 ;  /* 0x000000526500780c */ /* 0x040fe20002781670 */
[----:B------:R-:W2:Y:S01]  /*6dc0*/  SHFL.BFLY PT, R90, R91, 0x1, 0x1f ;  /* 0x0c201f005b5a7f89 */ /* 0x000ea200000e0000 */
[C---:B------:R-:W-:Y:S02]  /*6dd0*/  ISETP.LT.OR P1, PT, R101.reuse, 0x3a, P1 ;  /* 0x0000003a6500780c */ /* 0x040fe40000f21670 */
[----:B------:R-:W-:-:S02]  /*6de0*/  ISETP.LT.OR P5, PT, R101, 0x59, P5 ;  /* 0x000000596500780c */ /* 0x000fc40002fa1670 */
[----:B------:R-:W-:Y:S02]  /*6df0*/  FSEL R152, R103, -INF , !P1 ;  /* 0xff80000067987808 */ /* 0x000fe40004800000 */
[----:B------:R-:W-:-:S04]  /*6e00*/  ISETP.NE.AND P1, PT, R157, RZ, PT ;  /* 0x000000ff9d00720c */ /* 0x000fc80003f25270 */
[----:B------:R-:W-:-:S04]  /*6e10*/  ISETP.GT.AND P1, PT, R107, 0x40, !P1 ;  /* 0x000000406b00780c */ /* 0x000fc80004f24270 */
[----:B------:R-:W-:-:S04]  /*6e20*/  ISETP.LT.OR P1, PT, R101, 0x41, P1 ;  /* 0x000000416500780c */ /* 0x000fc80000f21670 */
[----:B------:R-:W-:Y:S02]  /*6e30*/  FSEL R154, R154, -INF , !P1 ;  /* 0xff8000009a9a7808 */ /* 0x000fe40004800000 */
[----:B------:R-:W-:Y:S02]  /*6e40*/  ISETP.NE.AND P1, PT, R159, RZ, PT ;  /* 0x000000ff9f00720c */ /* 0x000fe40003f25270 */
[----:B--2---:R-:W-:Y:S02]  /*6e50*/  FMNMX.FTZ R90, R91, R90, !PT ;  /* 0x0000005a5b5a7209 */ /* 0x004fe40007810000 */
[----:B------:R-:W-:-:S04]  /*6e60*/  ISETP.GT.AND P1, PT, R107, 0x41, !P1 ;  /* 0x000000416b00780c */ /* 0x000fc80004f24270 */
[----:B------:R-:W-:-:S04]  /*6e70*/  ISETP.LT.OR P1, PT, R101, 0x42, P1 ;  /* 0x000000426500780c */ /* 0x000fc80000f21670 */
[----:B------:R-:W-:Y:S02]  /*6e80*/  FSEL R156, R156, -INF , !P1 ;  /* 0xff8000009c9c7808 */ /* 0x000fe40004800000 */
[----:B------:R-:W-:-:S04]  /*6e90*/  ISETP.GT.AND P1, PT, R107, 0x48, !P2 ;  /* 0x000000486b00780c */ /* 0x000fc80005724270 */
[----:B------:R-:W-:-:S04]  /*6ea0*/  ISETP.LT.OR P1, PT, R101, 0x49, P1 ;  /* 0x000000496500780c */ /* 0x000fc80000f21670 */
[----:B------:R-:W-:Y:S02]  /*6eb0*/  FSEL R174, R174, -INF , !P1 ;  /* 0xff800000aeae7808 */ /* 0x000fe40004800000 */
[----:B------:R-:W-:Y:S02]  /*6ec0*/  ISETP.GT.AND P1, PT, R107, 0x49, !P6 ;  /* 0x000000496b00780c */ /* 0x000fe40007724270 */
[----:B------:R-:W-:Y:S02]  /*6ed0*/  ISETP.NE.AND P6, PT, R113, RZ, PT ;  /* 0x000000ff7100720c */ /* 0x000fe40003fc5270 */
[----:B------:R-:W-:-:S04]  /*6ee0*/  ISETP.LT.OR P1, PT, R101, 0x4a, P1 ;  /* 0x0000004a6500780c */ /* 0x000fc80000f21670 */
[----:B------:R-:W-:Y:S02]  /*6ef0*/  FSEL R176, R176, -INF , !P1 ;  /* 0xff800000b0b07808 */ /* 0x000fe40004800000 */
[----:B------:R-:W-:Y:S02]  /*6f00*/  ISETP.GT.AND P1, PT, R107, RZ, !P6 ;  /* 0x000000ff6b00720c */ /* 0x000fe40007724270 */
[----:B------:R-:W-:Y:S02]  /*6f10*/  ISETP.NE.AND P6, PT, R121, RZ, PT ;  /* 0x000000ff7900720c */ /* 0x000fe40003fc5270 */
[----:B------:R-:W-:Y:S02]  /*6f20*/  ISETP.LT.OR P1, PT, R101, 0x1, P1 ;  /* 0x000000016500780c */ /* 0x000fe40000f21670 */
[----:B------:R-:W-:Y:S02]  /*6f30*/  ISETP.GT.AND P2, PT, R107, 0x59, !P6 ;  /* 0x000000596b00780c */ /* 0x000fe40007744270 */
[----:B------:R-:W-:Y:S01]  /*6f40*/  FSEL R192, R0, -INF , !P1 ;  /* 0xff80000000c07808 */ /* 0x000fe20004800000 */
[C---:B-1----:R-:W-:Y:S01]  /*6f50*/  FMUL.FTZ R0, R90.reuse, R21 ;  /* 0x000000155a007220 */ /* 0x042fe20000410000 */
[----:B------:R-:W-:-:S02]  /*6f60*/  FSETP.NEU.FTZ.AND P1, PT, R90, -INF , PT ;  /* 0xff8000005a00780b */ /* 0x000fc40003f3d000 */
[----:B------:R-:W-:Y:S02]  /*6f70*/  FMNMX.FTZ R89, R192, R15, !PT ;  /* 0x0000000fc0597209 */ /* 0x000fe40007810000 */
[----:B------:R-:W-:Y:S02]  /*6f80*/  FSEL R115, R0, RZ, P1 ;  /* 0x000000ff00737208 */ /* 0x000fe40000800000 */
[----:B------:R-:W-:Y:S02]  /*6f90*/  FMNMX.FTZ R91, R148, R89, !PT ;  /* 0x00000059945b7209 */ /* 0x000fe40007810000 */
[----:B------:R-:W-:Y:S01]  /*6fa0*/  ISETP.LT.OR P2, PT, R101, 0x5a, P2 ;  /* 0x0000005a6500780c */ /* 0x000fe20001741670 */
[--C-:B------:R-:W-:Y:S01]  /*6fb0*/  FFMA.FTZ R103, R134, R21, -R115.reuse ;  /* 0x0000001586677223 */ /* 0x100fe20000010873 */
[----:B------:R-:W-:Y:S01]  /*6fc0*/  FMNMX.FTZ R91, R2, R91, !PT ;  /* 0x0000005b025b7209 */ /* 0x000fe20007810000 */
[-CC-:B------:R-:W-:Y:S01]  /*6fd0*/  FFMA.FTZ R0, R180, R21.reuse, -R115.reuse ;  /* 0x00000015b4007223 */ /* 0x180fe20000010873 */
[----:B------:R-:W-:Y:S01]  /*6fe0*/  FSEL R134, R104, -INF , !P4 ;  /* 0xff80000068867808 */ /* 0x000fe20006000000 */
[--C-:B------:R-:W-:Y:S01]  /*6ff0*/  FFMA.FTZ R180, R158, R21, -R115.reuse ;  /* 0x000000159eb47223 */ /* 0x100fe20000010873 */
[----:B------:R-:W-:Y:S01]  /*7000*/  FMNMX.FTZ R91, R146, R91, !PT ;  /* 0x0000005b925b7209 */ /* 0x000fe20007810000 */
[-CC-:B------:R-:W-:Y:S01]  /*7010*/  FFMA.FTZ R109, R109, R21.reuse, -R115.reuse ;  /* 0x000000156d6d7223 */ /* 0x180fe20000010873 */
[----:B------:R-:W-:Y:S01]  /*7020*/  FSEL R158, R105, -INF , !P5 ;  /* 0xff800000699e7808 */ /* 0x000fe20006800000 */
[--C-:B------:R-:W-:Y:S01]  /*7030*/  FFMA.FTZ R190, R190, R21, -R115.reuse ;  /* 0x00000015bebe7223 */ /* 0x100fe20000010873 */
[----:B------:R-:W-:Y:S01]  /*7040*/  FMNMX.FTZ R91, R136, R91, !PT ;  /* 0x0000005b885b7209 */ /* 0x000fe20007810000 */
[----:B------:R1:W-:Y:S01]  /*7050*/  MUFU.EX2 R89, R109 ;  /* 0x0000006d00597308 */ /* 0x0003e20000000800 */
[----:B------:R-:W-:Y:S01]  /*7060*/  FSEL R106, R106, -INF , !P2 ;  /* 0xff8000006a6a7808 */ /* 0x000fe20005000000 */
[--C-:B------:R-:W-:Y:S01]  /*7070*/  FFMA.FTZ R188, R188, R21, -R115.reuse ;  /* 0x00000015bcbc7223 */ /* 0x100fe20000010873 */
[----:B------:R-:W-:Y:S01]  /*7080*/  FMNMX.FTZ R93, R144, R91, !PT ;  /* 0x0000005b905d7209 */ /* 0x000fe20007810000 */
[-CC-:B------:R-:W-:Y:S01]  /*7090*/  FFMA.FTZ R186, R186, R21.reuse, -R115.reuse ;  /* 0x00000015baba7223 */ /* 0x180fe20000010873 */
[----:B------:R-:W-:Y:S01]  /*70a0*/  FSEL R113, R90, RZ, P1 ;  /* 0x000000ff5a717208 */ /* 0x000fe20000800000 */
[--C-:B------:R-:W-:Y:S01]  /*70b0*/  FFMA.FTZ R184, R184, R21, -R115.reuse ;  /* 0x00000015b8b87223 */ /* 0x100fe20000010873 */
[----:B------:R-:W-:Y:S01]  /*70c0*/  FMNMX.FTZ R93, R92, R93, !PT ;  /* 0x0000005d5c5d7209 */ /* 0x000fe20007810000 */
[----:B------:R-:W-:Y:S01]  /*70d0*/  MUFU.EX2 R190, R190 ;  /* 0x000000be00be7308 */ /* 0x000fe20000000800 */
[-CC-:B-1----:R-:W-:Y:S01]  /*70e0*/  FFMA.FTZ R109, R112, R21.reuse, -R115.reuse ;  /* 0x00000015706d7223 */ /* 0x182fe20000010873 */
[--C-:B------:R-:W-:Y:S01]  /*70f0*/  FFMA.FTZ R112, R100, R21, -R115.reuse ;  /* 0x0000001564707223 */ /* 0x100fe20000010873 */
        /* <DEDUP_REMOVED lines=9> */
[-CC-:B------:R-:W-:Y:S01]  /*7190*/  FFMA.FTZ R105, R120, R21.reuse, -R115.reuse ;  /* 0x0000001578697223 */ /* 0x180fe20000010873 */
[----:B------:R-:W-:Y:S01]  /*71a0*/  LOP3.LUT P6, RZ, R179, 0x7f, RZ, 0xc0, !PT ;  /* 0x0000007fb3ff7812 */ /* 0x000fe200078cc0ff */
[--C-:B------:R-:W-:Y:S01]  /*71b0*/  FFMA.FTZ R118, R118, R21, -R115.reuse ;  /* 0x0000001576767223 */ /* 0x100fe20000010873 */
[----:B------:R-:W-:Y:S01]  /*71c0*/  FMNMX.FTZ R95, R96, R95, !PT ;  /* 0x0000005f605f7209 */ /* 0x000fe20007810000 */
[----:B------:R-:W-:Y:S01]  /*71d0*/  MUFU.EX2 R186, R186 ;  /* 0x000000ba00ba7308 */ /* 0x000fe20000000800 */
[-CC-:B------:R-:W-:Y:S01]  /*71e0*/  FFMA.FTZ R114, R114, R21.reuse, -R115.reuse ;  /* 0x0000001572727223 */ /* 0x180fe20000010873 */
[----:B------:R-:W-:Y:S01]  /*71f0*/  FFMA.FTZ R108, R108, R21, -R115 ;  /* 0x000000156c6c7223 */ /* 0x000fe20000010873 */
        /* <DEDUP_REMOVED lines=14> */
[----:B------:R1:W-:Y:S03]  /*72e0*/  MUFU.EX2 R97, R150 ;  /* 0x0000009600617308 */ /* 0x0003e60000000800 */
[----:B------:R-:W-:-:S04]  /*72f0*/  FMNMX.FTZ R99, R134, R99, !PT ;  /* 0x0000006386637209 */ /* 0x000fc80007810000 */
[----:B------:R-:W-:Y:S01]  /*7300*/  FMNMX.FTZ R99, R158, R99, !PT ;  /* 0x000000639e637209 */ /* 0x000fe20007810000 */
[----:B------:R2:W-:Y:S01]  /*7310*/  MUFU.EX2 R104, R103 ;  /* 0x0000006700687308 */ /* 0x0005e20000000800 */
[----:B-1----:R-:W-:Y:S02]  /*7320*/  FFMA.FTZ R150, R132, R21, -R115 ;  /* 0x0000001584967223 */ /* 0x002fe40000010873 */
[----:B------:R-:W-:-:S05]  /*7330*/  FMNMX.FTZ R0, R106, R99, !PT ;  /* 0x000000636a007209 */ /* 0x000fca0007810000 */
[----:B------:R-:W1:Y:S01]  /*7340*/  SHFL.BFLY PT, R107, R0, 0x2, 0x1f ;  /* 0x0c401f00006b7f89 */ /* 0x000e6200000e0000 */
[----:B------:R-:W-:Y:S01]  /*7350*/  MUFU.EX2 R150, R150 ;  /* 0x0000009600967308 */ /* 0x000fe20000000800 */
[-CC-:B--2---:R-:W-:Y:S01]  /*7360*/  FFMA.FTZ R103, R124, R21.reuse, -R115.reuse ;  /* 0x000000157c677223 */ /* 0x184fe20000010873 */
[----:B------:R-:W-:-:S06]  /*7370*/  FFMA.FTZ R124, R128, R21, -R115 ;  /* 0x00000015807c7223 */ /* 0x000fcc0000010873 */
[----:B------:R-:W-:Y:S08]  /*7380*/  MUFU.EX2 R99, R126 ;  /* 0x0000007e00637308 */ /* 0x000ff00000000800 */
[----:B------:R-:W-:Y:S01]  /*7390*/  MUFU.EX2 R101, R101 ;  /* 0x0000006500657308 */ /* 0x000fe20000000800 */
[----:B-1----:R-:W-:Y:S01]  /*73a0*/  FMNMX.FTZ R111, R0, R107, !PT ;  /* 0x0000006b006f7209 */ /* 0x002fe20007810000 */
[----:B------:R-:W-:-:S06]  /*73b0*/  FFMA.FTZ R107, R116, R21, -R115 ;  /* 0x00000015746b7223 */ /* 0x000fcc0000010873 */
[----:B------:R-:W-:Y:S01]  /*73c0*/  MUFU.EX2 R122, R122 ;  /* 0x0000007a007a7308 */ /* 0x000fe20000000800 */
[----:B------:R-:W1:Y:S07]  /*73d0*/  SHFL.BFLY PT, R0, R111, 0x1, 0x1f ;  /* 0x0c201f006f007f89 */ /* 0x000e6e00000e0000 */
[----:B------:R-:W-:Y:S08]  /*73e0*/  MUFU.EX2 R103, R103 ;  /* 0x0000006700677308 */ /* 0x000ff00000000800 */
[----:B------:R-:W-:Y:S08]  /*73f0*/  MUFU.EX2 R124, R124 ;  /* 0x0000007c007c7308 */ /* 0x000ff00000000800 */
[----:B------:R-:W-:Y:S01]  /*7400*/  MUFU.EX2 R105, R105 ;  /* 0x0000006900697308 */ /* 0x000fe20000000800 */
[----:B-1----:R-:W-:Y:S01]  /*7410*/  FMNMX.FTZ R100, R111, R0, !PT ;  /* 0x000000006f647209 */ /* 0x002fe20007810000 */
[----:B------:R-:W-:Y:S01]  /*7420*/  FADD.FTZ R0, -R113, R14 ;  /* 0x0000000e71007221 */ /* 0x000fe20000010100 */
[----:B------:R-:W-:-:S02]  /*7430*/  FFMA.FTZ R14, R110, R21, -R115 ;  /* 0x000000156e0e7223 */ /* 0x000fc40000010873 */
[C---:B------:R-:W-:Y:S01]  /*7440*/  FSETP.NEU.FTZ.AND P1, PT, R100.reuse, -INF , PT ;  /* 0xff8000006400780b */ /* 0x040fe20003f3d000 */
[-C--:B------:R-:W-:Y:S01]  /*7450*/  FMUL.FTZ R110, R100, R21.reuse ;  /* 0x00000015646e7220 */ /* 0x080fe20000410000 */
[----:B------:R-:W-:Y:S01]  /*7460*/  FMUL.FTZ R0, R0, R21 ;  /* 0x0000001500007220 */ /* 0x000fe20000410000 */
[----:B------:R1:W-:Y:S03]  /*7470*/  MUFU.EX2 R111, R112 ;  /* 0x00000070006f7308 */ /* 0x0003e60000000800 */
[----:B------:R-:W-:-:S05]  /*7480*/  FSEL R113, R110, RZ, P1 ;  /* 0x000000ff6e717208 */ /* 0x000fca0000800000 */
[-CC-:B------:R-:W-:Y:S01]  /*7490*/  FFMA.FTZ R159, R2, R21.reuse, -R113.reuse ;  /* 0x00000015029f7223 */ /* 0x180fe20000010871 */
[----:B------:R-:W-:Y:S01]  /*74a0*/  FSEL R2, R100, RZ, P1 ;  /* 0x000000ff64027208 */ /* 0x000fe20000800000 */
[----:B------:R-:W2:Y:S01]  /*74b0*/  MUFU.EX2 R0, R0 ;  /* 0x0000000000007308 */ /* 0x000ea20000000800 */
[-CC-:B------:R-:W-:Y:S01]  /*74c0*/  FFMA.FTZ R157, R192, R21.reuse, -R113.reuse ;  /* 0x00000015c09d7223 */ /* 0x180fe20000010871 */
[-CC-:B------:R-:W-:Y:S01]  /*74d0*/  FFMA.FTZ R110, R148, R21.reuse, -R113.reuse ;  /* 0x00000015946e7223 */ /* 0x180fe20000010871 */
[-C--:B-1----:R-:W-:Y:S01]  /*74e0*/  FFMA.FTZ R112, R146, R21.reuse, -R113 ;  /* 0x0000001592707223 */ /* 0x082fe20000010871 */
[----:B------:R-:W-:Y:S01]  /*74f0*/  FADD.FTZ R2, -R2, R15 ;  /* 0x0000000f02027221 */ /* 0x000fe20000010100 */
[-CC-:B------:R-:W-:Y:S01]  /*7500*/  FFMA.FTZ R153, R136, R21.reuse, -R113.reuse ;  /* 0x0000001588997223 */ /* 0x180fe20000010871 */
[-CC-:B------:R-:W-:Y:S01]  /*7510*/  FFMA.FTZ R116, R144, R21.reuse, -R113.reuse ;  /* 0x0000001590747223 */ /* 0x180fe20000010871 */
[-CC-:B------:R-:W-:Y:S01]  /*7520*/  FFMA.FTZ R155, R92, R21.reuse, -R113.reuse ;  /* 0x000000155c9b7223 */ /* 0x180fe20000010871 */
[-C--:B------:R-:W-:Y:S01]  /*7530*/  FMUL.FTZ R2, R2, R21.reuse ;  /* 0x0000001502027220 */ /* 0x080fe20000410000 */
[----:B------:R-:W-:Y:S01]  /*7540*/  MUFU.EX2 R157, R157 ;  /* 0x0000009d009d7308 */ /* 0x000fe20000000800 */
[-CC-:B------:R-:W-:Y:S01]  /*7550*/  FFMA.FTZ R92, R142, R21.reuse, -R113.reuse ;  /* 0x000000158e5c7223 */ /* 0x180fe20000010871 */
[-CC-:B------:R-:W-:Y:S01]  /*7560*/  FFMA.FTZ R145, R98, R21.reuse, -R113.reuse ;  /* 0x0000001562917223 */ /* 0x180fe20000010871 */
[-CC-:B------:R-:W-:Y:S01]  /*7570*/  FFMA.FTZ R149, R94, R21.reuse, -R113.reuse ;  /* 0x000000155e957223 */ /* 0x180fe20000010871 */
[-CC-:B------:R-:W-:Y:S01]  /*7580*/  FFMA.FTZ R94, R140, R21.reuse, -R113.reuse ;  /* 0x000000158c5e7223 */ /* 0x180fe20000010871 */
[-CC-:B------:R-:W-:Y:S01]  /*7590*/  FFMA.FTZ R151, R96, R21.reuse, -R113.reuse ;  /* 0x0000001560977223 */ /* 0x180fe20000010871 */
[-CC-:B------:R-:W-:Y:S01]  /*75a0*/  FFMA.FTZ R96, R138, R21.reuse, -R113.reuse ;  /* 0x000000158a607223 */ /* 0x180fe20000010871 */
[-C--:B------:R-:W-:Y:S01]  /*75b0*/  FFMA.FTZ R88, R88, R21.reuse, -R113 ;  /* 0x0000001558587223 */ /* 0x080fe20000010871 */
[----:B------:R-:W1:Y:S01]  /*75c0*/  MUFU.EX2 R2, R2 ;  /* 0x0000000200027308 */ /* 0x000e620000000800 */
[----:B--2---:R-:W-:Y:S01]  /*75d0*/  FFMA.FTZ R15, R0, R12, R89 ;  /* 0x0000000c000f7223 */ /* 0x004fe20000010059 */
[-CC-:B------:R-:W-:Y:S01]  /*75e0*/  FFMA.FTZ R102, R102, R21.reuse, -R113.reuse ;  /* 0x0000001566667223 */ /* 0x180fe20000010871 */
[-CC-:B------:R-:W-:Y:S01]  /*75f0*/  FFMA.FTZ R152, R152, R21.reuse, -R113.reuse ;  /* 0x0000001598987223 */ /* 0x180fe20000010871 */
[-C--:B------:R-:W-:Y:S01]  /*7600*/  FFMA.FTZ R154, R154, R21.reuse, -R113 ;  /* 0x000000159a9a7223 */ /* 0x080fe20000010871 */
[----:B------:R-:W-:Y:S01]  /*7610*/  FADD.FTZ R12, R190, R15 ;  /* 0x0000000fbe0c7221 */ /* 0x000fe20000010000 */
[-CC-:B------:R-:W-:Y:S01]  /*7620*/  FFMA.FTZ R156, R156, R21.reuse, -R113.reuse ;  /* 0x000000159c9c7223 */ /* 0x180fe20000010871 */
[-CC-:B------:R-:W-:Y:S01]  /*7630*/  FFMA.FTZ R174, R174, R21.reuse, -R113.reuse ;  /* 0x00000015aeae7223 */ /* 0x180fe20000010871 */
[----:B------:R-:W2:Y:S01]  /*7640*/  MUFU.EX2 R110, R110 ;  /* 0x0000006e006e7308 */ /* 0x000ea20000000800 */
[----:B------:R-:W-:Y:S01]  /*7650*/  FADD.FTZ R15, R91, R12 ;  /* 0x0000000c5b0f7221 */ /* 0x000fe20000010000 */
[-CC-:B------:R-:W-:Y:S01]  /*7660*/  FFMA.FTZ R176, R176, R21.reuse, -R113.reuse ;  /* 0x00000015b0b07223 */ /* 0x180fe20000010871 */
[-CC-:B------:R-:W-:Y:S01]  /*7670*/  FFMA.FTZ R178, R178, R21.reuse, -R113.reuse ;  /* 0x00000015b2b27223 */ /* 0x180fe20000010871 */
[-C--:B------:R-:W-:Y:S01]  /*7680*/  FFMA.FTZ R134, R134, R21.reuse, -R113 ;  /* 0x0000001586867223 */ /* 0x080fe20000010871 */
[----:B------:R-:W-:Y:S01]  /*7690*/  FADD.FTZ R12, R186, R15 ;  /* 0x0000000fba0c7221 */ /* 0x000fe20000010000 */
[----:B------:R-:W-:Y:S01]  /*76a0*/  FFMA.FTZ R106, R106, R21, -R113 ;  /* 0x000000156a6a7223 */ /* 0x000fe20000010871 */
[----:B------:R-:W-:Y:S01]  /*76b0*/  ISETP.GT.AND P1, PT, R20, R175, PT ;  /* 0x000000af1400720c */ /* 0x000fe20003f24270 */
[----:B------:R-:W3:Y:S01]  /*76c0*/  MUFU.EX2 R159, R159 ;  /* 0x0000009f009f7308 */ /* 0x000ee20000000800 */
[----:B-1----:R-:W-:Y:S01]  /*76d0*/  FFMA.FTZ R5, R2, R5, R157 ;  /* 0x0000000502057223 */ /* 0x002fe2000001009d */
[----:B------:R-:W-:Y:S01]  /*76e0*/  FADD.FTZ R15, R93, R12 ;  /* 0x0000000c5d0f7221 */ /* 0x000fe20000010000 */
[----:B------:R-:W-:Y:S01]  /*76f0*/  F2FP.BF16.F32.PACK_AB R148, R104, R97 ;  /* 0x000000616894723e */ /* 0x000fe200000010ff */
[----:B------:R-:W-:Y:S01]  /*7700*/  VIADD R20, R20, 0xffffffff ;  /* 0xffffffff14147836 */ /* 0x000fe20000000000 */
[----:B------:R-:W-:Y:S01]  /*7710*/  F2FP.BF16.F32.PACK_AB R144, R122, R101 ;  /* 0x000000657a90723e */ /* 0x000fe200000010ff */
[----:B------:R-:W-:Y:S01]  /*7720*/  FADD.FTZ R98, R182, R15 ;  /* 0x0000000fb6627221 */ /* 0x000fe20000010000 */
[----:B------:R-:W-:Y:S01]  /*7730*/  F2FP.BF16.F32.PACK_AB R146, R124, R103 ;  /* 0x000000677c92723e */ /* 0x000fe200000010ff */
[----:B------:R-:W1:Y:S01]  /*7740*/  MUFU.EX2 R112, R112 ;  /* 0x0000007000707308 */ /* 0x000e620000000800 */
[C---:B--2---:R-:W-:Y:S01]  /*7750*/  FADD.FTZ R12, R110.reuse, R5 ;  /* 0x000000056e0c7221 */ /* 0x044fe20000010000 */
[----:B------:R-:W-:Y:S01]  /*7760*/  FADD.FTZ R15, R95, R98 ;  /* 0x000000625f0f7221 */ /* 0x000fe20000010000 */
[----:B------:R-:W-:-:S03]  /*7770*/  F2FP.BF16.F32.PACK_AB R157, R110, R157 ;  /* 0x0000009d6e9d723e */ /* 0x000fc600000010ff */
[----:B------:R-:W-:Y:S02]  /*7780*/  FADD.FTZ R98, R180, R15 ;  /* 0x0000000fb4627221 */ /* 0x000fe40000010000 */
[----:B------:R-:W2:Y:S01]  /*7790*/  MUFU.EX2 R153, R153 ;  /* 0x0000009900997308 */ /* 0x000ea20000000800 */
[----:B---3--:R-:W-:Y:S01]  /*77a0*/  FADD.FTZ R5, R159, R12 ;  /* 0x0000000c9f057221 */ /* 0x008fe20000010000 */
[----:B------:R-:W-:Y:S01]  /*77b0*/  FADD.FTZ R15, R97, R98 ;  /* 0x00000062610f7221 */ /* 0x000fe20000010000 */
[----:B------:R-:W-:-:S03]  /*77c0*/  IMAD.U32 R98, RZ, RZ, UR6 ;  /* 0x00000006ff627e24 */ /* 0x000fc6000f8e00ff */
[----:B------:R-:W-:Y:S01]  /*77d0*/  FADD.FTZ R15, R104, R15 ;  /* 0x0000000f680f7221 */ /* 0x000fe20000010000 */
[----:B------:R-:W-:Y:S01]  /*77e0*/  @!P6 VIADD R98, R98, 0x2a860 ;  /* 0x0002a8606262e836 */ /* 0x000fe20000000000 */
[----:B------:R-:W3:Y:S01]  /*77f0*/  MUFU.EX2 R116, R116 ;  /* 0x0000007400747308 */ /* 0x000ee20000000800 */
[C---:B-1----:R-:W-:Y:S01]  /*7800*/  FADD.FTZ R12, R112.reuse, R5 ;  /* 0x00000005700c7221 */ /* 0x042fe20000010000 */
[----:B------:R-:W-:Y:S02]  /*7810*/  F2FP.BF16.F32.PACK_AB R159, R112, R159 ;  /* 0x0000009f709f723e */ /* 0x000fe400000010ff */
[----:B------:R-:W-:-:S04]  /*7820*/  @!P6 PRMT R98, RZ, 0x654, R98 ;  /* 0x00000654ff62e816 */ /* 0x000fc80000000062 */
[----:B------:R-:W1:Y:S01]  /*7830*/  MUFU.EX2 R155, R155 ;  /* 0x0000009b009b7308 */ /* 0x000e620000000800 */
[----:B--2---:R-:W-:Y:S01]  /*7840*/  FADD.FTZ R5, R153, R12 ;  /* 0x0000000c99057221 */ /* 0x004fe20000010000 */
[----:B------:R2:W-:Y:S06]  /*7850*/  @!P6 SYNCS.ARRIVE.TRANS64.RED.A1T0 RZ, [R98+URZ], RZ ;  /* 0x000000ff62ffe9a7 */ /* 0x0005ec000810043f */
[----:B------:R-:W4:Y:S01]  /*7860*/  MUFU.EX2 R92, R92 ;  /* 0x0000005c005c7308 */ /* 0x000f220000000800 */
[C---:B---3--:R-:W-:Y:S01]  /*7870*/  FADD.FTZ R12, R116.reuse, R5 ;  /* 0x00000005740c7221 */ /* 0x048fe20000010000 */
[----:B------:R-:W-:-:S06]  /*7880*/  F2FP.BF16.F32.PACK_AB R153, R116, R153 ;  /* 0x000000997499723e */ /* 0x000fcc00000010ff */
[----:B------:R-:W3:Y:S01]  /*7890*/  MUFU.EX2 R149, R149 ;  /* 0x0000009500957308 */ /* 0x000ee20000000800 */
[----:B-1----:R-:W-:-:S07]  /*78a0*/  FADD.FTZ R5, R155, R12 ;  /* 0x0000000c9b057221 */ /* 0x002fce0000010000 */
[----:B------:R-:W1:Y:S01]  /*78b0*/  MUFU.EX2 R94, R94 ;  /* 0x0000005e005e7308 */ /* 0x000e620000000800 */
[C---:B----4-:R-:W-:Y:S01]  /*78c0*/  FADD.FTZ R12, R92.reuse, R5 ;  /* 0x000000055c0c7221 */ /* 0x050fe20000010000 */
[----:B------:R-:W-:-:S06]  /*78d0*/  F2FP.BF16.F32.PACK_AB R155, R92, R155 ;  /* 0x0000009b5c9b723e */ /* 0x000fcc00000010ff */
[----:B------:R-:W4:Y:S01]  /*78e0*/  MUFU.EX2 R151, R151 ;  /* 0x0000009700977308 */ /* 0x000f220000000800 */
[----:B---3--:R-:W-:-:S07]  /*78f0*/  FADD.FTZ R5, R149, R12 ;  /* 0x0000000c95057221 */ /* 0x008fce0000010000 */
[----:B------:R3:W-:Y:S01]  /*7900*/  MUFU.EX2 R117, R88 ;  /* 0x0000005800757308 */ /* 0x0007e20000000800 */
[----:B-1----:R-:W-:Y:S01]  /*7910*/  FADD.FTZ R12, R94, R5 ;  /* 0x000000055e0c7221 */ /* 0x002fe20000010000 */
[----:B------:R-:W-:Y:S01]  /*7920*/  FFMA.FTZ R5, R158, R21, -R113 ;  /* 0x000000159e057223 */ /* 0x000fe20000010871 */
[----:B------:R-:W-:Y:S02]  /*7930*/  F2FP.BF16.F32.PACK_AB R158, R186, R91 ;  /* 0x0000005bba9e723e */ /* 0x000fe400000010ff */
[----:B------:R-:W-:-:S03]  /*7940*/  F2FP.BF16.F32.PACK_AB R149, R94, R149 ;  /* 0x000000955e95723e */ /* 0x000fc600000010ff */
[----:B------:R-:W1:Y:S01]  /*7950*/  MUFU.EX2 R96, R96 ;  /* 0x0000006000607308 */ /* 0x000e620000000800 */
[----:B---3--:R-:W-:Y:S01]  /*7960*/  FADD.FTZ R88, R150, R15 ;  /* 0x0000000f96587221 */ /* 0x008fe20000010000 */
[----:B------:R-:W-:-:S03]  /*7970*/  F2FP.BF16.F32.PACK_AB R150, R99, R150 ;  /* 0x000000966396723e */ /* 0x000fc600000010ff */
[----:B------:R-:W-:-:S03]  /*7980*/  FADD.FTZ R88, R99, R88 ;  /* 0x0000005863587221 */ /* 0x000fc60000010000 */
[----:B------:R-:W3:Y:S01]  /*7990*/  MUFU.EX2 R145, R145 ;  /* 0x0000009100917308 */ /* 0x000ee20000000800 */
[----:B------:R-:W-:-:S04]  /*79a0*/  FADD.FTZ R15, R101, R88 ;  /* 0x00000058650f7221 */ /* 0x000fc80000010000 */
[----:B------:R-:W-:Y:S01]  /*79b0*/  FADD.FTZ R88, R122, R15 ;  /* 0x0000000f7a587221 */ /* 0x000fe20000010000 */
[----:B----4-:R-:W-:Y:S02]  /*79c0*/  FADD.FTZ R15, R151, R12 ;  /* 0x0000000c970f7221 */ /* 0x010fe40000010000 */
[----:B------:R-:W4:Y:S01]  /*79d0*/  MUFU.EX2 R118, R118 ;  /* 0x0000007600767308 */ /* 0x000f220000000800 */
[----:B------:R-:W-:Y:S01]  /*79e0*/  FADD.FTZ R115, R103, R88 ;  /* 0x0000005867737221 */ /* 0x000fe20000010000 */
[C---:B-1----:R-:W-:Y:S01]  /*79f0*/  FADD.FTZ R12, R96.reuse, R15 ;  /* 0x0000000f600c7221 */ /* 0x042fe20000010000 */
[----:B------:R-:W-:Y:S02]  /*7a00*/  F2FP.BF16.F32.PACK_AB R151, R96, R151 ;  /* 0x000000976097723e */ /* 0x000fe400000010ff */
[----:B------:R-:W-:-:S03]  /*7a10*/  FADD.FTZ R88, R124, R115 ;  /* 0x000000737c587221 */ /* 0x000fc60000010000 */
[----:B------:R-:W1:Y:S01]  /*7a20*/  MUFU.EX2 R147, R102 ;  /* 0x0000006600937308 */ /* 0x000e620000000800 */
[----:B---3--:R-:W-:Y:S01]  /*7a30*/  FADD.FTZ R12, R145, R12 ;  /* 0x0000000c910c7221 */ /* 0x008fe20000010000 */
[----:B------:R-:W-:Y:S01]  /*7a40*/  FADD.FTZ R15, R105, R88 ;  /* 0x00000058690f7221 */ /* 0x000fe20000010000 */
[C---:B------:R-:W-:Y:S02]  /*7a50*/  F2FP.BF16.F32.PACK_AB R145, R117.reuse, R145 ;  /* 0x000000917591723e */ /* 0x040fe400000010ff */
[----:B------:R-:W-:-:S03]  /*7a60*/  FADD.FTZ R12, R117, R12 ;  /* 0x0000000c750c7221 */ /* 0x000fc60000010000 */
[----:B------:R-:W3:Y:S01]  /*7a70*/  MUFU.EX2 R107, R107 ;  /* 0x0000006b006b7308 */ /* 0x000ee20000000800 */
[C---:B----4-:R-:W-:Y:S01]  /*7a80*/  FADD.FTZ R88, R118.reuse, R15 ;  /* 0x0000000f76587221 */ /* 0x050fe20000010000 */
[----:B------:R-:W-:-:S06]  /*7a90*/  F2FP.BF16.F32.PACK_AB R140, R118, R105 ;  /* 0x00000069768c723e */ /* 0x000fcc00000010ff */
[----:B------:R4:W5:Y:S01]  /*7aa0*/  MUFU.EX2 R119, R152 ;  /* 0x0000009800777308 */ /* 0x0009620000000800 */
[----:B-1----:R-:W-:-:S07]  /*7ab0*/  FADD.FTZ R12, R147, R12 ;  /* 0x0000000c930c7221 */ /* 0x002fce0000010000 */
[----:B------:R-:W1:Y:S01]  /*7ac0*/  MUFU.EX2 R114, R114 ;  /* 0x0000007200727308 */ /* 0x000e620000000800 */
[----:B---3--:R-:W-:Y:S01]  /*7ad0*/  FADD.FTZ R15, R107, R88 ;  /* 0x000000586b0f7221 */ /* 0x008fe20000010000 */
[----:B----4-:R-:W-:-:S06]  /*7ae0*/  F2FP.BF16.F32.PACK_AB R152, R182, R93 ;  /* 0x0000005db698723e */ /* 0x010fcc00000010ff */
[----:B------:R3:W4:Y:S01]  /*7af0*/  MUFU.EX2 R141, R154 ;  /* 0x0000009a008d7308 */ /* 0x0007220000000800 */
[C---:B-----5:R-:W-:Y:S01]  /*7b00*/  FADD.FTZ R12, R119.reuse, R12 ;  /* 0x0000000c770c7221 */ /* 0x060fe20000010000 */
[----:B------:R-:W-:-:S06]  /*7b10*/  F2FP.BF16.F32.PACK_AB R147, R119, R147 ;  /* 0x000000937793723e */ /* 0x000fcc00000010ff */
[----:B------:R-:W5:Y:S01]  /*7b20*/  MUFU.EX2 R109, R109 ;  /* 0x0000006d006d7308 */ /* 0x000f620000000800 */
[----:B-1----:R-:W-:Y:S01]  /*7b30*/  FADD.FTZ R88, R114, R15 ;  /* 0x0000000f72587221 */ /* 0x002fe20000010000 */
[----:B---3--:R-:W-:Y:S02]  /*7b40*/  F2FP.BF16.F32.PACK_AB R154, R180, R95 ;  /* 0x0000005fb49a723e */ /* 0x008fe400000010ff */
[----:B------:R-:W-:-:S04]  /*7b50*/  F2FP.BF16.F32.PACK_AB R142, R114, R107 ;  /* 0x0000006b728e723e */ /* 0x000fc800000010ff */
[----:B--2---:R1:W2:Y:S01]  /*7b60*/  MUFU.EX2 R98, R156 ;  /* 0x0000009c00627308 */ /* 0x0042a20000000800 */
[----:B----4-:R-:W-:-:S07]  /*7b70*/  FADD.FTZ R12, R141, R12 ;  /* 0x0000000c8d0c7221 */ /* 0x010fce0000010000 */
[----:B------:R-:W3:Y:S01]  /*7b80*/  MUFU.EX2 R108, R108 ;  /* 0x0000006c006c7308 */ /* 0x000ee20000000800 */
[----:B-----5:R-:W-:Y:S01]  /*7b90*/  FADD.FTZ R15, R109, R88 ;  /* 0x000000586d0f7221 */ /* 0x020fe20000010000 */
[----:B-1----:R-:W-:-:S06]  /*7ba0*/  F2FP.BF16.F32.PACK_AB R156, R190, R89 ;  /* 0x00000059be9c723e */ /* 0x002fcc00000010ff */
[----:B------:R-:W1:Y:S01]  /*7bb0*/  MUFU.EX2 R143, R174 ;  /* 0x000000ae008f7308 */ /* 0x000e620000000800 */
[C---:B--2---:R-:W-:Y:S01]  /*7bc0*/  FADD.FTZ R12, R98.reuse, R12 ;  /* 0x0000000c620c7221 */ /* 0x044fe20000010000 */
[----:B------:R-:W-:-:S06]  /*7bd0*/  F2FP.BF16.F32.PACK_AB R141, R98, R141 ;  /* 0x0000008d628d723e */ /* 0x000fcc00000010ff */
[----:B------:R-:W2:Y:S01]  /*7be0*/  MUFU.EX2 R176, R176 ;  /* 0x000000b000b07308 */ /* 0x000ea20000000800 */
[C---:B---3--:R-:W-:Y:S01]  /*7bf0*/  FADD.FTZ R88, R108.reuse, R15 ;  /* 0x0000000f6c587221 */ /* 0x048fe20000010000 */
[----:B------:R-:W-:-:S03]  /*7c00*/  F2FP.BF16.F32.PACK_AB R136, R108, R109 ;  /* 0x0000006d6c88723e */ /* 0x000fc600000010ff */
[----:B------:R-:W-:-:S03]  /*7c10*/  FADD.FTZ R89, R111, R88 ;  /* 0x000000586f597221 */ /* 0x000fc60000010000 */
        /* <DEDUP_REMOVED lines=13> */
[----:B------:R-:W-:Y:S01]  /*7cf0*/  F2FP.BF16.F32.PACK_AB R138, R14, R111 ;  /* 0x0000006f0e8a723e */ /* 0x000fe200000010ff */
[----:B------:R-:W-:Y:S02]  /*7d00*/  IMAD.MOV.U32 R14, RZ, RZ, R90 ;  /* 0x000000ffff0e7224 */ /* 0x000fe400078e005a */
[C---:B-1----:R-:W-:Y:S01]  /*7d10*/  FADD.FTZ R5, R106.reuse, R15 ;  /* 0x0000000f6a057221 */ /* 0x042fe20000010000 */
[----:B------:R-:W-:Y:S01]  /*7d20*/  F2FP.BF16.F32.PACK_AB R139, R106, R102 ;  /* 0x000000666a8b723e */ /* 0x000fe200000010ff */
[----:B------:R-:W-:Y:S01]  /*7d30*/  IMAD.MOV.U32 R15, RZ, RZ, R100 ;  /* 0x000000ffff0f7224 */ /* 0x000fe200078e0064 */
[----:B------:R-:W-:Y:S06]  /*7d40*/  @P1 BRA `(.L_x_907) ;  /* 0xffffffcc004c1947 */ /* 0x000fec000383ffff */
[----:B------:R-:W-:Y:S01]  /*7d50*/  IMAD.MOV.U32 R15, RZ, RZ, R100 ;  /* 0x000000ffff0f7224 */ /* 0x000fe200078e0064 */
[----:B------:R-:W-:Y:S01]  /*7d60*/  UMOV UR36, UR5 ;  /* 0x0000000500247c82 */ /* 0x000fe20008000000 */
[----:B------:R-:W-:Y:S01]  /*7d70*/  IMAD.MOV.U32 R14, RZ, RZ, R90 ;  /* 0x000000ffff0e7224 */ /* 0x000fe200078e005a */
[----:B------:R-:W-:-:S06]  /*7d80*/  UMOV UR39, UR40 ;  /* 0x0000002800277c82 */ /* 0x000fcc0008000000 */
.L_x_890:
[----:B------:R-:W1:Y:S01]  /*7d90*/  LDC R172, c[0x0][0x9e4] ;  /* 0x00027900ffac7b82 */ /* 0x000e620000000800 */
[----:B------:R-:W-:Y:S02]  /*7da0*/  ULDC UR4, c[0x0][0x9dc] ;  /* 0x0002770000047ab9 */ /* 0x000fe40000000800 */
[----:B------:R-:W-:Y:S01]  /*7db0*/  VIADD R88, R173, -UR4 ;  /* 0x80000004ad587c36 */ /* 0x000fe20008000000 */
[----:B-1----:R-:W-:-:S13]  /*7dc0*/  ISETP.GE.AND P1, PT, R172, 0x1, PT ;  /* 0x00000001ac00780c */ /* 0x002fda0003f26270 */
[----:B------:R-:W-:Y:S05]  /*7dd0*/  @!P1 BRA `(.L_x_908) ;  /* 0x00000000003c9947 */ /* 0x000fea0003800000 */
        /* <DEDUP_REMOVED lines=9> */
.L_x_909:
[----:B------:R-:W-:-:S13]  /*7e70*/  ISETP.NE.AND P1, PT, R172, 0x1, PT ;  /* 0x00000001ac00780c */ /* 0x000fda0003f25270 */
[----:B------:R-:W1:Y:S02]  /*7e80*/  @P1 LDC.64 R90, c[0x0][0x9e8] ;  /* 0x00027a00ff5a1b82 */ /* 0x000e640000000a00 */
[----:B-1----:R-:W-:-:S05]  /*7e90*/  @P1 IMAD.HI.U32 R90, R173, R90, RZ ;  /* 0x0000005aad5a1227 */ /* 0x002fca00078e00ff */
[----:B------:R-:W-:-:S07]  /*7ea0*/  @P1 SHF.R.U32.HI R173, RZ, R91, R90 ;  /* 0x0000005bffad1219 */ /* 0x000fce000001165a */
.L_x_910:
[----:B------:R-:W-:-:S05]  /*7eb0*/  IMAD R173, R173, R172, RZ ;  /* 0x000000acadad7224 */ /* 0x000fca00078e02ff */
[----:B------:R-:W-:-:S07]  /*7ec0*/  VIMNMX R88, R88, R173, !PT ;  /* 0x000000ad58587248 */ /* 0x000fce0007fe0100 */
.L_x_908:
[----:B------:R-:W-:-:S04]  /*7ed0*/  VIADD R88, R88, 0x5f ;  /* 0x0000005f58587836 */ /* 0x000fc80000000000 */
[----:B------:R-:W-:-:S05]  /*7ee0*/  IMAD.HI R88, R88, 0x2aaaaaab, RZ ;  /* 0x2aaaaaab58587827 */ /* 0x000fca00078e02ff */
[----:B------:R-:W-:-:S04]  /*7ef0*/  SHF.R.U32.HI R89, RZ, 0x1f, R88 ;  /* 0x0000001fff597819 */ /* 0x000fc80000011658 */
[----:B------:R-:W-:-:S04]  /*7f00*/  LEA.HI.SX32 R88, R88, R89, 0x1c ;  /* 0x0000005958587211 */ /* 0x000fc800078fe2ff */
[----:B------:R-:W-:-:S04]  /*7f10*/  VIMNMX R173, R19, R88, !PT ;  /* 0x0000005813ad7248 */ /* 0x000fc80007fe0100 */
[----:B------:R-:W-:-:S13]  /*7f20*/  ISETP.GE.AND P1, PT, R20, R173, PT ;  /* 0x000000ad1400720c */ /* 0x000fda0003f26270 */
[----:B------:R-:W-:Y:S05]  /*7f30*/  @!P1 BRA `(.L_x_911) ;  /* 0x0000002000909947 */ /* 0x000fea0003800000 */
[----:B------:R-:W-:Y:S01]  /*7f40*/  IMAD.MOV.U32 R174, RZ, RZ, R15 ;  /* 0x000000ffffae7224 */ /* 0x000fe200078e000f */
[----:B------:R-:W-:Y:S01]  /*7f50*/  UMOV UR7, UR39 ;  /* 0x0000002700077c82 */ /* 0x000fe20008000000 */
[----:B------:R-:W-:Y:S01]  /*7f60*/  IMAD.MOV.U32 R175, RZ, RZ, R14 ;  /* 0x000000ffffaf7224 */ /* 0x000fe200078e000e */
[----:B------:R-:W-:Y:S01]  /*7f70*/  UMOV UR4, UR36 ;  /* 0x0000002400047c82 */ /* 0x000fe20008000000 */
[----:B------:R-:W-:-:S05]  /*7f80*/  ULDC UR5, c[0x0][0x9d8] ;  /* 0x0002760000057ab9 */ /* 0x000fca0000000800 */
.L_x_920:
[----:B------:R-:W-:-:S04]  /*7f90*/  UIADD3 UR36, UR4, 0x1, URZ ;  /* 0x0000000104247890 */ /* 0x000fc8000fffe03f */
[----:B------:R-:W-:-:S04]  /*7fa0*/  UISETP.NE.AND UP0, UPT, UR36, 0x2, UPT ;  /* 0x000000022400788c */ /* 0x000fc8000bf05270 */
[----:B------:R-:W-:Y:S02]  /*7fb0*/  USEL UR39, URZ, 0x1, UP0 ;  /* 0x000000013f277887 */ /* 0x000fe40008000000 */
[----:B------:R-:W-:Y:S02]  /*7fc0*/  USEL UR36, UR36, URZ, UP0 ;  /* 0x0000003f24247287 */ /* 0x000fe40008000000 */
[----:B------:R-:W-:Y:S01]  /*7fd0*/  ULOP3.LUT UR39, UR7, UR39, URZ, 0x3c, !UPT ;  /* 0x0000002707277292 */ /* 0x000fe2000f8e3c3f */
[----:B------:R-:W-:Y:S11]  /*7fe0*/  @!P0 BRA `(.L_x_912) ;  /* 0x0000000000048947 */ /* 0x000ff60003800000 */
[----:B------:R-:W-:Y:S01]  /*7ff0*/  BPT.TRAP 0x1 ;  /* 0x000000040000795c */ /* 0x000fe20000300000 */
.L_x_912:
[----:B------:R-:W-:Y:S01]  /*8000*/  ULEA UR6, UR36, UR37, 0x3 ;  /* 0x0000002524067291 */ /* 0x000fe2000f8e183f */
[----:B------:R-:W-:-:S05]  /*8010*/  IMAD.U32 R14, RZ, RZ, UR39 ;  /* 0x00000027ff0e7e24 */ /* 0x000fca000f8e00ff */
[----:B------:R-:W-:-:S04]  /*8020*/  SHF.L.U32 R14, R14, 0x1f, RZ ;  /* 0x0000001f0e0e7819 */ /* 0x000fc800000006ff */
[----:B------:R1:W2:Y:S01]  /*8030*/  SYNCS.PHASECHK.TRANS64.TRYWAIT P1, [UR6+0x2a830], R14 ;  /* 0x02a8300eff0075a7 */ /* 0x0002a20008020146 */
[----:B------:R-:W-:Y:S05]  /*8040*/  @!P0 BRA `(.L_x_913) ;  /* 0x0000000000048947 */ /* 0x000fea0003800000 */
[----:B------:R-:W-:Y:S01]  /*8050*/  BPT.TRAP 0x1 ;  /* 0x000000040000795c */ /* 0x000fe20000300000 */
.L_x_913:
[----:B--2---:R-:W-:Y:S05]  /*8060*/  @P1 BRA `(.L_x_914) ;  /* 0x0000000000081947 */ /* 0x004fea0003800000 */
[----:B------:R-:W2:Y:S02]  /*8070*/  SYNCS.PHASECHK.TRANS64.TRYWAIT P1, [UR6+0x2a830], R14 ;  /* 0x02a8300eff0075a7 */ /* 0x000ea40008020146 */
[----:B--2---:R-:W-:Y:S05]  /*8080*/  @!P1 BRA `(.L_x_915) ;  /* 0x000000a800649947 */ /* 0x004fea0003800000 */
.L_x_914:
        /* <DEDUP_REMOVED lines=135> */
.L_x_916:
[----:B------:R-:W-:Y:S01]  /*8900*/  ULEA UR10, UR4, UR37, 0x3 ;  /* 0x00000025040a7291 */ /* 0x000fe2000f8e183f */
[----:B------:R-:W-:-:S05]  /*8910*/  IMAD.U32 R0, RZ, RZ, UR7 ;  /* 0x00000007ff007e24 */ /* 0x000fca000f8e00ff */
[----:B------:R-:W-:-:S04]  /*8920*/  SHF.L.U32 R0, R0, 0x1f, RZ ;  /* 0x0000001f00007819 */ /* 0x000fc800000006ff */
[----:B------:R3:W4:Y:S01]  /*8930*/  SYNCS.PHASECHK.TRANS64.TRYWAIT P1, [UR10+0x2a850], R0 ;  /* 0x02a85000ff0075a7 */ /* 0x000722000802014a */
[----:B------:R-:W-:Y:S05]  /*8940*/  @!P0 BRA `(.L_x_917) ;  /* 0x0000000000048947 */ /* 0x000fea0003800000 */
[----:B------:R-:W-:Y:S01]  /*8950*/  BPT.TRAP 0x1 ;  /* 0x000000040000795c */ /* 0x000fe20000300000 */
.L_x_917:
[----:B----4-:R-:W-:Y:S05]  /*8960*/  @P1 BRA `(.L_x_918) ;  /* 0x0000000000081947 */ /* 0x010fea0003800000 */
[----:B------:R-:W4:Y:S02]  /*8970*/  SYNCS.PHASECHK.TRANS64.TRYWAIT P1, [UR10+0x2a850], R0 ;  /* 0x02a85000ff0075a7 */ /* 0x000f24000802014a */
[----:B----4-:R-:W-:Y:S05]  /*8980*/  @!P1 BRA `(.L_x_919) ;  /* 0x000000a0003c9947 */ /* 0x010fea0003800000 */
.L_x_918:
[----:B------:R-:W-:Y:S01]  /*8990*/  UIADD3 UR6, UR37, 0x400, URZ ;  /* 0x0000040025067890 */ /* 0x000fe2000fffe03f */
[----:B------:R-:W-:Y:S01]  /*89a0*/  WARPGROUP.ARRIVE ;  /* 0x00000000000079c5 */ /* 0x000fe20000000000 */
[----:B------:R-:W-:Y:S01]  /*89b0*/  UMOV UR7, 0x40000040 ;  /* 0x4000004000077882 */ /* 0x000fe20000000000 */
[----:B------:R-:W-:Y:S01]  /*89c0*/  FMUL.FTZ R2, R88, UR5 ;  /* 0x0000000558027c20 */ /* 0x000fe20008410000 */
        /* <DEDUP_REMOVED lines=12> */
[----:B------:R-:W-:Y:S01]  /*8a90*/  UIMAD UR4, UR4, 0x600, UR6 ;  /* 0x00000600040478a4 */ /* 0x000fe2000f8e0206 */
[----:B------:R-:W4:Y:S01]  /*8aa0*/  MUFU.TANH R176, R176 ;  /* 0x000000b000b07308 */ /* 0x000f220000002400 */
        /* <DEDUP_REMOVED lines=9> */
[----:B------:R-:W5:Y:S01]  /*8b40*/  MUFU.TANH R178, R178 ;  /* 0x000000b200b27308 */ /* 0x000f620000002400 */
[----:B------:R-:W-:Y:S01]  /*8b50*/  UMOV UR7, 0x40000040 ;  /* 0x4000004000077882 */ /* 0x000fe20000000000 */
[----:B--2---:R-:W-:Y:S01]  /*8b60*/  FMNMX.FTZ R15, R2, R175, !PT ;  /* 0x000000af020f7209 */ /* 0x004fe20007810000 */
[----:B------:R-:W-:Y:S01]  /*8b70*/  FMUL.FTZ R120, R120, UR5 ;  /* 0x0000000578787c20 */ /* 0x000fe20008410000 */
[----:B------:R-:W-:Y:S01]  /*8b80*/  FMUL.FTZ R124, R124, UR5 ;  /* 0x000000057c7c7c20 */ /* 0x000fe20008410000 */
[----:B------:R-:W-:Y:S01]  /*8b90*/  FMUL.FTZ R128, R128, UR5 ;  /* 0x0000000580807c20 */ /* 0x000fe20008410000 */
[----:B------:R-:W-:Y:S01]  /*8ba0*/  FMUL.FTZ R196, R129, UR5 ;  /* 0x0000000581c47c20 */ /* 0x000fe20008410000 */
[----:B----4-:R-:W-:Y:S01]  /*8bb0*/  FMNMX.FTZ R15, R176, R15, !PT ;  /* 0x0000000fb00f7209 */ /* 0x010fe20007810000 */
        /* <DEDUP_REMOVED lines=9> */
[----:B-----5:R-:W-:Y:S01]  /*8c50*/  FMNMX.FTZ R15, R178, R15, !PT ;  /* 0x0000000fb20f7209 */ /* 0x020fe20007810000 */
[----:B------:R-:W-:Y:S01]  /*8c60*/  FMUL.FTZ R98, R99, UR5 ;  /* 0x0000000563627c20 */ /* 0x000fe20008410000 */
[----:B------:R-:W-:Y:S01]  /*8c70*/  FMUL.FTZ R104, R106, UR5 ;  /* 0x000000056a687c20 */ /* 0x000fe20008410000 */
[----:B------:R-:W-:Y:S01]  /*8c80*/  FMUL.FTZ R106, R107, UR5 ;  /* 0x000000056b6a7c20 */ /* 0x000fe20008410000 */
[----:B------:R-:W-:Y:S01]  /*8c90*/  FMUL.FTZ R200, R111, UR5 ;  /* 0x000000056fc87c20 */ /* 0x000fe20008410000 */
[----:B------:R-:W-:Y:S01]  /*8ca0*/  FMUL.FTZ R114, R114, UR5 ;  /* 0x0000000572727c20 */ /* 0x000fe20008410000 */
[----:B------:R-:W-:Y:S01]  /*8cb0*/  FMUL.FTZ R202, R115, UR5 ;  /* 0x0000000573ca7c20 */ /* 0x000fe20008410000 */
[----:B------:R-:W-:Y:S01]  /*8cc0*/  MUFU.TANH R184, R184 ;  /* 0x000000b800b87308 */ /* 0x000fe20000002400 */
[----:B--2---:R-:W-:Y:S01]  /*8cd0*/  FMNMX.FTZ R15, R180, R15, !PT ;  /* 0x0000000fb40f7209 */ /* 0x004fe20007810000 */
[----:B------:R-:W-:Y:S01]  /*8ce0*/  FMUL.FTZ R118, R118, UR5 ;  /* 0x0000000576767c20 */ /* 0x000fe20008410000 */
[----:B------:R-:W-:Y:S01]  /*8cf0*/  FMUL.FTZ R204, R119, UR5 ;  /* 0x0000000577cc7c20 */ /* 0x000fe20008410000 */
[----:B------:R-:W-:Y:S01]  /*8d00*/  FMUL.FTZ R122, R122, UR5 ;  /* 0x000000057a7a7c20 */ /* 0x000fe20008410000 */
[----:B------:R-:W-:Y:S01]  /*8d10*/  FMUL.FTZ R126, R126, UR5 ;  /* 0x000000057e7e7c20 */ /* 0x000fe20008410000 */
[----:B------:R-:W-:Y:S01]  /*8d20*/  FMUL.FTZ R130, R130, UR5 ;  /* 0x0000000582827c20 */ /* 0x000fe20008410000 */
[----:B------:R-:W-:Y:S01]  /*8d30*/  FMUL.FTZ R206, R131, UR5 ;  /* 0x0000000583ce7c20 */ /* 0x000fe20008410000 */
[----:B------:R-:W-:Y:S01]  /*8d40*/  MUFU.TANH R186, R186 ;  /* 0x000000ba00ba7308 */ /* 0x000fe20000002400 */
[----:B----4-:R-:W-:Y:S01]  /*8d50*/  FMNMX.FTZ R15, R182, R15, !PT ;  /* 0x0000000fb60f7209 */ /* 0x010fe20007810000 */
[----:B------:R-:W-:Y:S01]  /*8d60*/  FMUL.FTZ R134, R134, UR5 ;  /* 0x0000000586867c20 */ /* 0x000fe20008410000 */
[----:B------:R-:W2:Y:S01]  /*8d70*/  LDC R21, c[0x0][0x988] ;  /* 0x00026200ff157b82 */ /* 0x000ea20000000800 */
[----:B------:R-:W-:Y:S01]  /*8d80*/  FMUL.FTZ R208, R135, UR5 ;  /* 0x0000000587d07c20 */ /* 0x000fe20008410000 */
[----:B------:R-:W4:Y:S01]  /*8d90*/  S2R R177, SR_TID.X ;  /* 0x0000000000b17919 */ /* 0x000f220000002100 */
[----:B------:R-:W-:-:S02]  /*8da0*/  IMAD.U32 R115, RZ, RZ, UR10 ;  /* 0x0000000aff737e24 */ /* 0x000fc4000f8e00ff */
[----:B------:R-:W-:Y:S08]  /*8db0*/  MUFU.TANH R188, R188 ;  /* 0x000000bc00bc7308 */ /* 0x000ff00000002400 */
[----:B------:R-:W-:Y:S08]  /*8dc0*/  MUFU.TANH R190, R190 ;  /* 0x000000be00be7308 */ /* 0x000ff00000002400 */
[----:B------:R-:W-:Y:S08]  /*8dd0*/  MUFU.TANH R192, R192 ;  /* 0x000000c000c07308 */ /* 0x000ff00000002400 */
[----:B------:R-:W-:Y:S01]  /*8de0*/  MUFU.TANH R110, R110 ;  /* 0x0000006e006e7308 */ /* 0x000fe20000002400 */
[----:B----4-:R-:W-:-:S07]  /*8df0*/  LOP3.LUT P1, RZ, R177, 0x7f, RZ, 0xc0, !PT ;  /* 0x0000007fb1ff7812 */ /* 0x010fce000782c0ff */
        /* <DEDUP_REMOVED lines=14> */
[----:B------:R-:W-:Y:S01]  /*8ee0*/  FMUL.FTZ R100, R102, UR5 ;  /* 0x0000000566647c20 */ /* 0x000fe20008410000 */
[----:B------:R-:W-:Y:S01]  /*8ef0*/  FMUL.FTZ R102, R103, UR5 ;  /* 0x0000000567667c20 */ /* 0x000fe20008410000 */
[----:B------:R-:W-:Y:S01]  /*8f00*/  HGMMA.64x128x16.F32.BF16 R24, R152, gdesc[UR4].tnspB, R24, gsb0 ;  /* 0x41e0000498187df0 */ /* 0x000fe20008001818 */
[----:B------:R-:W-:Y:S01]  /*8f10*/  UIADD3 UR6, UR4, 0x100, URZ ;  /* 0x0000010004067890 */ /* 0x000fe2000fffe03f */
[----:B------:R-:W-:-:S03]  /*8f20*/  UMOV UR7, 0x40000040 ;  /* 0x4000004000077882 */ /* 0x000fc60000000000 */
[----:B------:R-:W4:Y:S08]  /*8f30*/  MUFU.TANH R156, R156 ;  /* 0x0000009c009c7308 */ /* 0x000f300000002400 */
[----:B------:R-:W5:Y:S08]  /*8f40*/  MUFU.TANH R158, R158 ;  /* 0x0000009e009e7308 */ /* 0x000f700000002400 */
[----:B------:R-:W-:Y:S01]  /*8f50*/  MUFU.TANH R90, R90 ;  /* 0x0000005a005a7308 */ /* 0x000fe20000002400 */
[----:B----4-:R-:W-:-:S07]  /*8f60*/  FMNMX.FTZ R15, R156, R15, !PT ;  /* 0x0000000f9c0f7209 */ /* 0x010fce0007810000 */
[----:B------:R-:W-:Y:S01]  /*8f70*/  MUFU.TANH R92, R92 ;  /* 0x0000005c005c7308 */ /* 0x000fe20000002400 */
[----:B-----5:R-:W-:-:S04]  /*8f80*/  FMNMX.FTZ R15, R158, R15, !PT ;  /* 0x0000000f9e0f7209 */ /* 0x020fc80007810000 */
        /* <DEDUP_REMOVED lines=14> */
[----:B------:R-:W-:-:S07]  /*9070*/  FMNMX.FTZ R15, R120, R15, !PT ;  /* 0x0000000f780f7209 */ /* 0x000fce0007810000 */
        /* <DEDUP_REMOVED lines=17> */
[----:B------:R-:W4:Y:S08]  /*9190*/  MUFU.TANH R152, R152 ;  /* 0x0000009800987308 */ /* 0x000f300000002400 */
[----:B------:R-:W5:Y:S08]  /*91a0*/  MUFU.TANH R154, R154 ;  /* 0x0000009a009a7308 */ /* 0x000f700000002400 */
[----:B------:R-:W-:Y:S01]  /*91b0*/  MUFU.TANH R130, R130 ;  /* 0x0000008200827308 */ /* 0x000fe20000002400 */
[----:B----4-:R-:W-:-:S04]  /*91c0*/  FMNMX.FTZ R15, R152, R15, !PT ;  /* 0x0000000f980f7209 */ /* 0x010fc80007810000 */
[----:B------:R-:W-:-:S03]  /*91d0*/  FMNMX.FTZ R15, R124, R15, !PT ;  /* 0x0000000f7c0f7209 */ /* 0x000fc60007810000 */
[----:B------:R-:W-:Y:S01]  /*91e0*/  MUFU.TANH R206, R206 ;  /* 0x000000ce00ce7308 */ /* 0x000fe20000002400 */
[----:B-----5:R-:W-:-:S04]  /*91f0*/  FMNMX.FTZ R15, R154, R15, !PT ;  /* 0x0000000f9a0f7209 */ /* 0x020fc80007810000 */
[----:B------:R-:W-:-:S03]  /*9200*/  FMNMX.FTZ R15, R128, R15, !PT ;  /* 0x0000000f800f7209 */ /* 0x000fc60007810000 */
[----:B------:R-:W-:Y:S01]  /*9210*/  MUFU.TANH R134, R134 ;  /* 0x0000008600867308 */ /* 0x000fe20000002400 */
[----:B------:R-:W-:-:S04]  /*9220*/  FMNMX.FTZ R15, R196, R15, !PT ;  /* 0x0000000fc40f7209 */ /* 0x000fc80007810000 */
[----:B------:R-:W-:-:S03]  /*9230*/  FMNMX.FTZ R15, R132, R15, !PT ;  /* 0x0000000f840f7209 */ /* 0x000fc60007810000 */
[----:B------:R-:W-:Y:S01]  /*9240*/  MUFU.TANH R208, R208 ;  /* 0x000000d000d07308 */ /* 0x000fe20000002400 */
[----:B------:R-:W-:-:S05]  /*9250*/  FMNMX.FTZ R15, R198, R15, !PT ;  /* 0x0000000fc60f7209 */ /* 0x000fca0007810000 */
[----:B---3--:R-:W3:Y:S02]  /*9260*/  SHFL.BFLY PT, R0, R15, 0x2, 0x1f ;  /* 0x0c401f000f007f89 */ /* 0x008ee400000e0000 */
[----:B---3--:R-:W-:-:S05]  /*9270*/  FMNMX.FTZ R0, R15, R0, !PT ;  /* 0x000000000f007209 */ /* 0x008fca0007810000 */
[----:B------:R-:W1:Y:S02]  /*9280*/  SHFL.BFLY PT, R15, R0, 0x1, 0x1f ;  /* 0x0c201f00000f7f89 */ /* 0x000e6400000e0000 */
[----:B-1----:R-:W-:Y:S02]  /*9290*/  FMNMX.FTZ R14, R0, R15, !PT ;  /* 0x0000000f000e7209 */ /* 0x002fe40007810000 */
[----:B------:R-:W-:-:S03]  /*92a0*/  FMNMX.FTZ R15, R88, R174, !PT ;  /* 0x000000ae580f7209 */ /* 0x000fc60007810000 */
[----:B--2---:R-:W-:Y:S01]  /*92b0*/  FMUL.FTZ R91, R14, R21 ;  /* 0x000000150e5b7220 */ /* 0x004fe20000410000 */
[----:B------:R-:W-:Y:S01]  /*92c0*/  FMNMX.FTZ R15, R90, R15, !PT ;  /* 0x0000000f5a0f7209 */ /* 0x000fe20007810000 */
[----:B------:R-:W-:Y:S01]  /*92d0*/  FADD.FTZ R0, -R14, R175 ;  /* 0x000000af0e007221 */ /* 0x000fe20000010100 */
[----:B------:R-:W-:Y:S02]  /*92e0*/  IMAD.MOV.U32 R175, RZ, RZ, R14 ;  /* 0x000000ffffaf7224 */ /* 0x000fe400078e000e */
        /* <DEDUP_REMOVED lines=27> */
[----:B------:R-:W-:-:S02]  /*94a0*/  WARPGROUP.DEPBAR.LE gsb0, 0x0 ;  /* 0x00008000000079c5 */ /* 0x000fc40000010000 */
[----:B------:R-:W-:Y:S01]  /*94b0*/  WARPGROUP.ARRIVE ;  /* 0x00000000000079c5 */ /* 0x000fe20000000000 */
[----:B------:R-:W-:Y:S01]  /*94c0*/  FMNMX.FTZ R15, R106, R15, !PT ;  /* 0x0000000f6a0f7209 */ /* 0x000fe20007810000 */
[----:B------:R-:W-:Y:S01]  /*94d0*/  FMUL.FTZ R148, R123, UR5 ;  /* 0x000000057b947c20 */ /* 0x000fe20008410000 */
[----:B------:R-:W-:Y:S01]  /*94e0*/  FMUL.FTZ R150, R127, UR5 ;  /* 0x000000057f967c20 */ /* 0x000fe20008410000 */
[--C-:B------:R-:W-:Y:S01]  /*94f0*/  FFMA.FTZ R113, R132, R21, -R91.reuse ;  /* 0x0000001584717223 */ /* 0x100fe2000001085b */
[----:B------:R-:W-:Y:S01]  /*9500*/  FMNMX.FTZ R15, R108, R15, !PT ;  /* 0x0000000f6c0f7209 */ /* 0x000fe20007810000 */
[----:B------:R-:W-:Y:S01]  /*9510*/  HGMMA.64x128x16.F32.BF16 R24, R144, gdesc[UR4].tnspB, R24, gsb0 ;  /* 0x41e0000490187df0 */ /* 0x000fe20008001818 */
[----:B------:R-:W-:Y:S01]  /*9520*/  UIADD3 UR6, UR4, 0x200, URZ ;  /* 0x0000020004067890 */ /* 0x000fe2000fffe03f */
[----:B------:R-:W1:Y:S01]  /*9530*/  MUFU.TANH R148, R148 ;  /* 0x0000009400947308 */ /* 0x000e620000002400 */
[----:B------:R-:W-:Y:S01]  /*9540*/  UMOV UR7, 0x40000040 ;  /* 0x4000004000077882 */ /* 0x000fe20000000000 */
[----:B------:R-:W-:Y:S01]  /*9550*/  FMNMX.FTZ R15, R200, R15, !PT ;  /* 0x0000000fc80f7209 */ /* 0x000fe20007810000 */
[----:B------:R-:W-:Y:S01]  /*9560*/  UIADD3 UR4, UR4, 0x280, URZ ;  /* 0x0000028004047890 */ /* 0x000fe2000fffe03f */
[-C--:B------:R-:W-:Y:S01]  /*9570*/  FFMA.FTZ R128, R198, R21.reuse, -R91 ;  /* 0x00000015c6807223 */ /* 0x080fe2000001085b */
[----:B------:R-:W-:Y:S01]  /*9580*/  FMUL.FTZ R0, R0, R21 ;  /* 0x0000001500007220 */ /* 0x000fe20000410000 */
[----:B------:R-:W-:-:S02]  /*9590*/  FMNMX.FTZ R15, R114, R15, !PT ;  /* 0x0000000f720f7209 */ /* 0x000fc40007810000 */
[----:B------:R-:W2:Y:S02]  /*95a0*/  MUFU.TANH R150, R150 ;  /* 0x0000009600967308 */ /* 0x000ea40000002400 */
[----:B------:R-:W-:-:S04]  /*95b0*/  FMNMX.FTZ R15, R202, R15, !PT ;  /* 0x0000000fca0f7209 */ /* 0x000fc80007810000 */
[----:B------:R-:W-:Y:S02]  /*95c0*/  FMNMX.FTZ R15, R118, R15, !PT ;  /* 0x0000000f760f7209 */ /* 0x000fe40007810000 */
[----:B------:R-:W-:Y:S02]  /*95d0*/  MUFU.EX2 R0, R0 ;  /* 0x0000000000007308 */ /* 0x000fe40000000800 */
[----:B------:R-:W-:-:S04]  /*95e0*/  FMNMX.FTZ R15, R204, R15, !PT ;  /* 0x0000000fcc0f7209 */ /* 0x000fc80007810000 */
[----:B------:R-:W-:Y:S02]  /*95f0*/  FMNMX.FTZ R15, R122, R15, !PT ;  /* 0x0000000f7a0f7209 */ /* 0x000fe40007810000 */
[----:B------:R-:W-:Y:S02]  /*9600*/  MUFU.EX2 R89, R89 ;  /* 0x0000005900597308 */ /* 0x000fe40000000800 */
[----:B-1----:R-:W-:-:S04]  /*9610*/  FMNMX.FTZ R15, R148, R15, !PT ;  /* 0x0000000f940f7209 */ /* 0x002fc80007810000 */
[----:B------:R-:W-:Y:S02]  /*9620*/  FMNMX.FTZ R15, R126, R15, !PT ;  /* 0x0000000f7e0f7209 */ /* 0x000fe40007810000 */
[----:B------:R-:W-:Y:S02]  /*9630*/  MUFU.EX2 R176, R176 ;  /* 0x000000b000b07308 */ /* 0x000fe40000000800 */
[----:B--2---:R-:W-:-:S04]  /*9640*/  FMNMX.FTZ R15, R150, R15, !PT ;  /* 0x0000000f960f7209 */ /* 0x004fc80007810000 */
[----:B------:R-:W-:Y:S02]  /*9650*/  FMNMX.FTZ R15, R130, R15, !PT ;  /* 0x0000000f820f7209 */ /* 0x000fe40007810000 */
[----:B------:R-:W-:Y:S02]  /*9660*/  MUFU.EX2 R93, R93 ;  /* 0x0000005d005d7308 */ /* 0x000fe40000000800 */
[----:B------:R-:W-:-:S04]  /*9670*/  FMNMX.FTZ R15, R206, R15, !PT ;  /* 0x0000000fce0f7209 */ /* 0x000fc80007810000 */
[----:B------:R-:W-:Y:S02]  /*9680*/  FMNMX.FTZ R15, R134, R15, !PT ;  /* 0x0000000f860f7209 */ /* 0x000fe40007810000 */
[----:B------:R-:W1:Y:S02]  /*9690*/  MUFU.EX2 R178, R178 ;  /* 0x000000b200b27308 */ /* 0x000e640000000800 */
[----:B------:R-:W-:-:S05]  /*96a0*/  FMNMX.FTZ R15, R208, R15, !PT ;  /* 0x0000000fd00f7209 */ /* 0x000fca0007810000 */
[----:B------:R-:W2:Y:S01]  /*96b0*/  SHFL.BFLY PT, R2, R15, 0x2, 0x1f ;  /* 0x0c401f000f027f89 */ /* 0x000ea200000e0000 */
[----:B------:R-:W-:Y:S08]  /*96c0*/  MUFU.EX2 R95, R95 ;  /* 0x0000005f005f7308 */ /* 0x000ff00000000800 */
[----:B------:R-:W-:Y:S01]  /*96d0*/  MUFU.EX2 R97, R97 ;  /* 0x0000006100617308 */ /* 0x000fe20000000800 */
[----:B-1----:R-:W-:-:S07]  /*96e0*/  F2FP.BF16.F32.PACK_AB R158, R178, R93 ;  /* 0x0000005db29e723e */ /* 0x002fce00000010ff */
[----:B------:R-:W-:Y:S01]  /*96f0*/  MUFU.EX2 R99, R99 ;  /* 0x0000006300637308 */ /* 0x000fe20000000800 */
[----:B--2---:R-:W-:-:S07]  /*9700*/  FMNMX.FTZ R2, R15, R2, !PT ;  /* 0x000000020f027209 */ /* 0x004fce0007810000 */
[----:B------:R-:W-:Y:S01]  /*9710*/  MUFU.EX2 R180, R180 ;  /* 0x000000b400b47308 */ /* 0x000fe20000000800 */
[----:B------:R-:W1:Y:S07]  /*9720*/  SHFL.BFLY PT, R15, R2, 0x1, 0x1f ;  /* 0x0c201f00020f7f89 */ /* 0x000e6e00000e0000 */
[----:B------:R-:W-:Y:S08]  /*9730*/  MUFU.EX2 R101, R101 ;  /* 0x0000006500657308 */ /* 0x000ff00000000800 */
[----:B------:R-:W-:Y:S08]  /*9740*/  MUFU.EX2 R182, R182 ;  /* 0x000000b600b67308 */ /* 0x000ff00000000800 */
[----:B------:R-:W-:Y:S01]  /*9750*/  MUFU.EX2 R103, R103 ;  /* 0x0000006700677308 */ /* 0x000fe20000000800 */
[----:B-1----:R-:W-:-:S07]  /*9760*/  FMNMX.FTZ R15, R2, R15, !PT ;  /* 0x0000000f020f7209 */ /* 0x002fce0007810000 */
[----:B------:R-:W-:Y:S01]  /*9770*/  MUFU.EX2 R110, R110 ;  /* 0x0000006e006e7308 */ /* 0x000fe20000000800 */
[----:B------:R-:W-:Y:S01]  /*9780*/  FADD.FTZ R2, -R15, R174 ;  /* 0x000000ae0f027221 */ /* 0x000fe20000010100 */
[----:B------:R-:W-:-:S03]  /*9790*/  IMAD.MOV.U32 R174, RZ, RZ, R15 ;  /* 0x000000ffffae7224 */ /* 0x000fc600078e000f */
[----:B------:R-:W-:-:S03]  /*97a0*/  FMUL.FTZ R2, R2, R21 ;  /* 0x0000001502027220 */ /* 0x000fc60000410000 */
[----:B------:R-:W-:Y:S08]  /*97b0*/  MUFU.EX2 R105, R105 ;  /* 0x0000006900697308 */ /* 0x000ff00000000800 */
[----:B------:R-:W-:Y:S08]  /*97c0*/  MUFU.EX2 R2, R2 ;  /* 0x0000000200027308 */ /* 0x000ff00000000800 */
[----:B------:R-:W-:Y:S01]  /*97d0*/  MUFU.EX2 R112, R112 ;  /* 0x0000007000707308 */ /* 0x000fe20000000800 */
[----:B------:R-:W-:-:S02]  /*97e0*/  WARPGROUP.DEPBAR.LE gsb0, 0x0 ;  /* 0x00008000000079c5 */ /* 0x000fc40000010000 */
[----:B------:R-:W-:Y:S01]  /*97f0*/  WARPGROUP.ARRIVE ;  /* 0x00000000000079c5 */ /* 0x000fe20000000000 */
[-CC-:B------:R-:W-:Y:S01]  /*9800*/  FFMA.FTZ R144, R156, R21.reuse, -R91.reuse ;  /* 0x000000159c907223 */ /* 0x180fe2000001085b */
[-C--:B------:R-:W-:Y:S01]  /*9810*/  FFMA.FTZ R146, R184, R21.reuse, -R91 ;  /* 0x00000015b8927223 */ /* 0x080fe2000001085b */
[----:B------:R-:W-:Y:S01]  /*9820*/  FMUL.FTZ R91, R15, R21 ;  /* 0x000000150f5b7220 */ /* 0x000fe20000410000 */
[----:B------:R-:W-:Y:S01]  /*9830*/  F2FP.BF16.F32.PACK_AB R156, R176, R89 ;  /* 0x00000059b09c723e */ /* 0x000fe200000010ff */
[----:B------:R-:W-:Y:S01]  /*9840*/  MUFU.EX2 R107, R107 ;  /* 0x0000006b006b7308 */ /* 0x000fe20000000800 */
[----:B------:R-:W-:Y:S01]  /*9850*/  HGMMA.64x128x16.F32.BF16 R24, R140, gdesc[UR4].tnspB, R24, gsb0 ;  /* 0x41e000048c187df0 */ /* 0x000fe20008001818 */
[----:B------:R-:W-:Y:S01]  /*9860*/  UMOV UR6, UR4 ;  /* 0x0000000400067c82 */ /* 0x000fe20008000000 */
[----:B------:R-:W-:Y:S01]  /*9870*/  UMOV UR7, 0x40000040 ;  /* 0x4000004000077882 */ /* 0x000fe20000000000 */
[-CC-:B------:R-:W-:Y:S01]  /*9880*/  FFMA.FTZ R88, R88, R21.reuse, -R91.reuse ;  /* 0x0000001558587223 */ /* 0x180fe2000001085b */
[-CC-:B------:R-:W-:Y:S01]  /*9890*/  FFMA.FTZ R90, R90, R21.reuse, -R91.reuse ;  /* 0x000000155a5a7223 */ /* 0x180fe2000001085b */
[-CC-:B------:R-:W-:Y:S01]  /*98a0*/  FFMA.FTZ R92, R92, R21.reuse, -R91.reuse ;  /* 0x000000155c5c7223 */ /* 0x180fe2000001085b */
[-CC-:B------:R-:W-:Y:S01]  /*98b0*/  FFMA.FTZ R94, R94, R21.reuse, -R91.reuse ;  /* 0x000000155e5e7223 */ /* 0x180fe2000001085b */
[----:B------:R1:W2:Y:S01]  /*98c0*/  MUFU.EX2 R157, R88 ;  /* 0x00000058009d7308 */ /* 0x0002a20000000800 */
[-CC-:B------:R-:W-:Y:S01]  /*98d0*/  FFMA.FTZ R96, R96, R21.reuse, -R91.reuse ;  /* 0x0000001560607223 */ /* 0x180fe2000001085b */
[-CC-:B------:R-:W-:Y:S01]  /*98e0*/  FFMA.FTZ R98, R98, R21.reuse, -R91.reuse ;  /* 0x0000001562627223 */ /* 0x180fe2000001085b */
[-CC-:B------:R-:W-:Y:S01]  /*98f0*/  FFMA.FTZ R100, R100, R21.reuse, -R91.reuse ;  /* 0x0000001564647223 */ /* 0x180fe2000001085b */
[-CC-:B------:R-:W-:Y:S01]  /*9900*/  FFMA.FTZ R102, R102, R21.reuse, -R91.reuse ;  /* 0x0000001566667223 */ /* 0x180fe2000001085b */
[-CC-:B------:R-:W-:Y:S01]  /*9910*/  FFMA.FTZ R104, R104, R21.reuse, -R91.reuse ;  /* 0x0000001568687223 */ /* 0x180fe2000001085b */
[-CC-:B------:R-:W-:Y:S01]  /*9920*/  FFMA.FTZ R106, R106, R21.reuse, -R91.reuse ;  /* 0x000000156a6a7223 */ /* 0x180fe2000001085b */
[----:B------:R-:W-:Y:S01]  /*9930*/  FFMA.FTZ R108, R108, R21, -R91 ;  /* 0x000000156c6c7223 */ /* 0x000fe2000001085b */
[----:B------:R-:W3:Y:S01]  /*9940*/  MUFU.EX2 R90, R90 ;  /* 0x0000005a005a7308 */ /* 0x000ee20000000800 */
[----:B-1----:R-:W-:-:S02]  /*9950*/  IMAD.U32 R88, RZ, RZ, UR36 ;  /* 0x00000024ff587e24 */ /* 0x002fc4000f8e00ff */
[-CC-:B------:R-:W-:Y:S01]  /*9960*/  FFMA.FTZ R200, R200, R21.reuse, -R91.reuse ;  /* 0x00000015c8c87223 */ /* 0x180fe2000001085b */
[-CC-:B------:R-:W-:Y:S01]  /*9970*/  FFMA.FTZ R114, R114, R21.reuse, -R91.reuse ;  /* 0x0000001572727223 */ /* 0x180fe2000001085b */
[-CC-:B------:R-:W-:Y:S01]  /*9980*/  FFMA.FTZ R202, R202, R21.reuse, -R91.reuse ;  /* 0x00000015caca7223 */ /* 0x180fe2000001085b */
[-CC-:B------:R-:W-:Y:S01]  /*9990*/  FFMA.FTZ R118, R118, R21.reuse, -R91.reuse ;  /* 0x0000001576767223 */ /* 0x180fe2000001085b */
[----:B------:R-:W-:Y:S01]  /*99a0*/  @!P1 LEA R88, R88, UR37, 0x3 ;  /* 0x0000002558589c11 */ /* 0x000fe2000f8e18ff */
[----:B------:R-:W-:Y:S01]  /*99b0*/  FFMA.FTZ R204, R204, R21, -R91 ;  /* 0x00000015cccc7223 */ /* 0x000fe2000001085b */
[----:B------:R-:W1:Y:S01]  /*99c0*/  MUFU.EX2 R92, R92 ;  /* 0x0000005c005c7308 */ /* 0x000e620000000800 */
[----:B--2---:R-:W-:Y:S01]  /*99d0*/  FFMA.FTZ R5, R2, R5, R157 ;  /* 0x0000000502057223 */ /* 0x004fe2000001009d */
[-CC-:B------:R-:W-:Y:S01]  /*99e0*/  FFMA.FTZ R122, R122, R21.reuse, -R91.reuse ;  /* 0x000000157a7a7223 */ /* 0x180fe2000001085b */
[----:B------:R-:W-:Y:S02]  /*99f0*/  @!P1 VIADD R88, R88, 0x2a840 ;  /* 0x0002a84058589836 */ /* 0x000fe40000000000 */
[-CC-:B------:R-:W-:Y:S01]  /*9a00*/  FFMA.FTZ R148, R148, R21.reuse, -R91.reuse ;  /* 0x0000001594947223 */ /* 0x180fe2000001085b */
[-CC-:B------:R-:W-:Y:S01]  /*9a10*/  FFMA.FTZ R126, R126, R21.reuse, -R91.reuse ;  /* 0x000000157e7e7223 */ /* 0x180fe2000001085b */
[-CC-:B------:R-:W-:Y:S01]  /*9a20*/  FFMA.FTZ R150, R150, R21.reuse, -R91.reuse ;  /* 0x0000001596967223 */ /* 0x180fe2000001085b */
[-C--:B------:R-:W-:Y:S01]  /*9a30*/  FFMA.FTZ R130, R130, R21.reuse, -R91 ;  /* 0x0000001582827223 */ /* 0x080fe2000001085b */
[----:B------:R-:W-:Y:S01]  /*9a40*/  @!P1 PRMT R88, RZ, 0x654, R88 ;  /* 0x00000654ff589816 */ /* 0x000fe20000000058 */
[----:B------:R-:W2:Y:S01]  /*9a50*/  MUFU.EX2 R94, R94 ;  /* 0x0000005e005e7308 */ /* 0x000ea20000000800 */
[----:B---3--:R-:W-:Y:S01]  /*9a60*/  FADD.FTZ R5, R90, R5 ;  /* 0x000000055a057221 */ /* 0x008fe20000010000 */
[-CC-:B------:R-:W-:Y:S01]  /*9a70*/  FFMA.FTZ R206, R206, R21.reuse, -R91.reuse ;  /* 0x00000015cece7223 */ /* 0x180fe2000001085b */
[-CC-:B------:R-:W-:Y:S01]  /*9a80*/  FFMA.FTZ R134, R134, R21.reuse, -R91.reuse ;  /* 0x0000001586867223 */ /* 0x180fe2000001085b */
[----:B------:R-:W-:Y:S01]  /*9a90*/  FFMA.FTZ R91, R208, R21, -R91 ;  /* 0x00000015d05b7223 */ /* 0x000fe2000001085b */
[----:B------:R-:W-:Y:S01]  /*9aa0*/  UMOV UR4, UR36 ;  /* 0x0000002400047c82 */ /* 0x000fe20008000000 */
[----:B------:R-:W-:-:S02]  /*9ab0*/  F2FP.BF16.F32.PACK_AB R157, R90, R157 ;  /* 0x0000009d5a9d723e */ /* 0x000fc400000010ff */
        /* <DEDUP_REMOVED lines=8> */
[----:B-1----:R-:W-:-:S07]  /*9b40*/  F2FP.BF16.F32.PACK_AB R152, R144, R95 ;  /* 0x0000005f9098723e */ /* 0x002fce00000010ff */
        /* <DEDUP_REMOVED lines=16> */
[----:B--2---:R-:W-:-:S07]  /*9c50*/  FADD.FTZ R5, R108, R5 ;  /* 0x000000056c057221 */ /* 0x004fce0000010000 */
[----:B------:R-:W2:Y:S01]  /*9c60*/  MUFU.EX2 R145, R202 ;  /* 0x000000ca00917308 */ /* 0x000ea20000000800 */
[C---:B---3--:R-:W-:Y:S01]  /*9c70*/  FADD.FTZ R5, R151.reuse, R5 ;  /* 0x0000000597057221 */ /* 0x048fe20000010000 */
[----:B------:R-:W-:-:S06]  /*9c80*/  F2FP.BF16.F32.PACK_AB R151, R151, R108 ;  /* 0x0000006c9797723e */ /* 0x000fcc00000010ff */
[----:B------:R-:W3:Y:S01]  /*9c90*/  MUFU.EX2 R118, R118 ;  /* 0x0000007600767308 */ /* 0x000ee20000000800 */
[----:B-1----:R-:W-:Y:S01]  /*9ca0*/  FADD.FTZ R5, R114, R5 ;  /* 0x0000000572057221 */ /* 0x002fe20000010000 */
[----:B------:R-:W-:Y:S02]  /*9cb0*/  WARPGROUP.DEPBAR.LE gsb0, 0x0 ;  /* 0x00008000000079c5 */ /* 0x000fe40000010000 */
[----:B------:R-:W-:-:S04]  /*9cc0*/  WARPGROUP.ARRIVE ;  /* 0x00000000000079c5 */ /* 0x000fc80000000000 */
[----:B------:R-:W1:Y:S01]  /*9cd0*/  MUFU.EX2 R147, R204 ;  /* 0x000000cc00937308 */ /* 0x000e620000000800 */
[C---:B--2---:R-:W-:Y:S01]  /*9ce0*/  FADD.FTZ R5, R145.reuse, R5 ;  /* 0x0000000591057221 */ /* 0x044fe20000010000 */
[----:B------:R-:W-:Y:S01]  /*9cf0*/  F2FP.BF16.F32.PACK_AB R145, R145, R114 ;  /* 0x000000729191723e */ /* 0x000fe200000010ff */
[----:B------:R-:W-:Y:S01]  /*9d00*/  HGMMA.64x128x16.F32.BF16 R24, R136, gdesc[UR4].tnspB, R24, gsb0 ;  /* 0x41e0000488187df0 */ /* 0x000fe20008001818 */
[----:B------:R-:W-:-:S04]  /*9d10*/  UMOV UR7, UR39 ;  /* 0x0000002700077c82 */ /* 0x000fc80008000000 */
[----:B------:R-:W2:Y:S01]  /*9d20*/  MUFU.EX2 R122, R122 ;  /* 0x0000007a007a7308 */ /* 0x000ea20000000800 */
[----:B---3--:R-:W-:-:S07]  /*9d30*/  FADD.FTZ R5, R118, R5 ;  /* 0x0000000576057221 */ /* 0x008fce0000010000 */
[----:B------:R-:W3:Y:S01]  /*9d40*/  MUFU.EX2 R116, R116 ;  /* 0x0000007400747308 */ /* 0x000ee20000000800 */
[C---:B-1----:R-:W-:Y:S01]  /*9d50*/  FADD.FTZ R5, R147.reuse, R5 ;  /* 0x0000000593057221 */ /* 0x042fe20000010000 */
[----:B------:R-:W-:-:S06]  /*9d60*/  F2FP.BF16.F32.PACK_AB R147, R147, R118 ;  /* 0x000000769393723e */ /* 0x000fcc00000010ff */
[----:B------:R1:W4:Y:S01]  /*9d70*/  MUFU.EX2 R141, R148 ;  /* 0x00000094008d7308 */ /* 0x0003220000000800 */
[----:B--2---:R-:W-:-:S07]  /*9d80*/  FADD.FTZ R5, R122, R5 ;  /* 0x000000057a057221 */ /* 0x004fce0000010000 */
[----:B------:R-:W-:Y:S01]  /*9d90*/  MUFU.EX2 R109, R109 ;  /* 0x0000006d006d7308 */ /* 0x000fe20000000800 */
[----:B-1----:R-:W-:Y:S02]  /*9da0*/  F2FP.BF16.F32.PACK_AB R148, R180, R99 ;  /* 0x00000063b494723e */ /* 0x002fe400000010ff */
[----:B---3--:R-:W-:-:S05]  /*9db0*/  F2FP.BF16.F32.PACK_AB R140, R116, R107 ;  /* 0x0000006b748c723e */ /* 0x008fca00000010ff */
[----:B------:R-:W1:Y:S01]  /*9dc0*/  MUFU.EX2 R126, R126 ;  /* 0x0000007e007e7308 */ /* 0x000e620000000800 */
[C---:B----4-:R-:W-:Y:S01]  /*9dd0*/  FADD.FTZ R5, R141.reuse, R5 ;  /* 0x000000058d057221 */ /* 0x050fe20000010000 */
[----:B------:R-:W-:-:S06]  /*9de0*/  F2FP.BF16.F32.PACK_AB R141, R141, R122 ;  /* 0x0000007a8d8d723e */ /* 0x000fcc00000010ff */
[----:B------:R-:W2:Y:S08]  /*9df0*/  MUFU.EX2 R120, R120 ;  /* 0x0000007800787308 */ /* 0x000eb00000000800 */
[----:B------:R3:W4:Y:S01]  /*9e00*/  MUFU.EX2 R143, R150 ;  /* 0x00000096008f7308 */ /* 0x0007220000000800 */
[----:B-1----:R-:W-:-:S07]  /*9e10*/  FADD.FTZ R5, R126, R5 ;  /* 0x000000057e057221 */ /* 0x002fce0000010000 */
[----:B------:R-:W-:Y:S01]  /*9e20*/  MUFU.EX2 R111, R111 ;  /* 0x0000006f006f7308 */ /* 0x000fe20000000800 */
[----:B---3--:R-:W-:Y:S02]  /*9e30*/  F2FP.BF16.F32.PACK_AB R150, R182, R101 ;  /* 0x00000065b696723e */ /* 0x008fe400000010ff */
[----:B--2---:R-:W-:-:S05]  /*9e40*/  F2FP.BF16.F32.PACK_AB R142, R120, R109 ;  /* 0x0000006d788e723e */ /* 0x004fca00000010ff */
[----:B------:R-:W1:Y:S01]  /*9e50*/  MUFU.EX2 R130, R130 ;  /* 0x0000008200827308 */ /* 0x000e620000000800 */
[C---:B----4-:R-:W-:Y:S01]  /*9e60*/  FADD.FTZ R5, R143.reuse, R5 ;  /* 0x000000058f057221 */ /* 0x050fe20000010000 */
[----:B------:R-:W-:-:S06]  /*9e70*/  F2FP.BF16.F32.PACK_AB R143, R143, R126 ;  /* 0x0000007e8f8f723e */ /* 0x000fcc00000010ff */
[----:B------:R-:W2:Y:S08]  /*9e80*/  MUFU.EX2 R124, R124 ;  /* 0x0000007c007c7308 */ /* 0x000eb00000000800 */
[----:B------:R-:W-:Y:S01]  /*9e90*/  MUFU.EX2 R113, R113 ;  /* 0x0000007100717308 */ /* 0x000fe20000000800 */
[----:B-1----:R-:W-:-:S07]  /*9ea0*/  FADD.FTZ R5, R130, R5 ;  /* 0x0000000582057221 */ /* 0x002fce0000010000 */
[----:B------:R-:W-:Y:S08]  /*9eb0*/  MUFU.EX2 R134, R134 ;  /* 0x0000008600867308 */ /* 0x000ff00000000800 */
[----:B------:R-:W1:Y:S08]  /*9ec0*/  MUFU.EX2 R128, R128 ;  /* 0x0000008000807308 */ /* 0x000e700000000800 */
[----:B------:R-:W3:Y:S01]  /*9ed0*/  MUFU.EX2 R91, R91 ;  /* 0x0000005b005b7308 */ /* 0x000ee20000000800 */
[----:B------:R-:W-:-:S02]  /*9ee0*/  WARPGROUP.DEPBAR.LE gsb0, 0x0 ;  /* 0x00008000000079c5 */ /* 0x000fc40000010000 */
[----:B------:R4:W-:Y:S05]  /*9ef0*/  @!P1 SYNCS.ARRIVE.TRANS64.RED.A1T0 RZ, [R88+URZ], RZ ;  /* 0x000000ff58ff99a7 */ /* 0x0009ea000810043f */
[----:B------:R-:W5:Y:S01]  /*9f00*/  MUFU.EX2 R137, R206 ;  /* 0x000000ce00897308 */ /* 0x000f620000000800 */
[----:B--2---:R-:W-:Y:S02]  /*9f10*/  F2FP.BF16.F32.PACK_AB R136, R124, R111 ;  /* 0x0000006f7c88723e */ /* 0x004fe400000010ff */
[----:B-1----:R-:W-:Y:S02]  /*9f20*/  F2FP.BF16.F32.PACK_AB R138, R128, R113 ;  /* 0x00000071808a723e */ /* 0x002fe400000010ff */
[----:B---3--:R-:W-:Y:S01]  /*9f30*/  F2FP.BF16.F32.PACK_AB R139, R91, R134 ;  /* 0x000000865b8b723e */ /* 0x008fe200000010ff */
[----:B----4-:R-:W-:-:S02]  /*9f40*/  @!P1 VIADD R88, R115, 0x2a860 ;  /* 0x0002a86073589836 */ /* 0x010fc40000000000 */
[----:B------:R-:W-:-:S04]  /*9f50*/  FFMA.FTZ R115, R0, R12, R89 ;  /* 0x0000000c00737223 */ /* 0x000fc80000010059 */
[----:B------:R-:W-:Y:S01]  /*9f60*/  FADD.FTZ R12, R176, R115 ;  /* 0x00000073b00c7221 */ /* 0x000fe20000010000 */
[----:B------:R-:W-:-:S03]  /*9f70*/  @!P1 PRMT R88, RZ, 0x654, R88 ;  /* 0x00000654ff589816 */ /* 0x000fc60000000058 */
[----:B------:R-:W-:Y:S01]  /*9f80*/  FADD.FTZ R115, R93, R12 ;  /* 0x0000000c5d737221 */ /* 0x000fe20000010000 */
[----:B------:R1:W-:Y:S01]  /*9f90*/  @!P1 SYNCS.ARRIVE.TRANS64.RED.A1T0 RZ, [R88+URZ], RZ ;  /* 0x000000ff58ff99a7 */ /* 0x0003e2000810043f */
[----:B------:R-:W-:Y:S01]  /*9fa0*/  ISETP.GT.AND P1, PT, R20, R173, PT ;  /* 0x000000ad1400720c */ /* 0x000fe20003f24270 */
[C---:B-----5:R-:W-:Y:S01]  /*9fb0*/  FADD.FTZ R5, R137.reuse, R5 ;  /* 0x0000000589057221 */ /* 0x060fe20000010000 */
[----:B------:R-:W-:Y:S01]  /*9fc0*/  FADD.FTZ R12, R178, R115 ;  /* 0x00000073b20c7221 */ /* 0x000fe20000010000 */
[----:B------:R-:W-:Y:S01]  /*9fd0*/  F2FP.BF16.F32.PACK_AB R137, R137, R130 ;  /* 0x000000828989723e */ /* 0x000fe200000010ff */
[----:B------:R-:W-:Y:S02]  /*9fe0*/  VIADD R20, R20, 0xffffffff ;  /* 0xffffffff14147836 */ /* 0x000fe40000000000 */
[----:B------:R-:W-:Y:S01]  /*9ff0*/  FADD.FTZ R5, R134, R5 ;  /* 0x0000000586057221 */ /* 0x000fe20000010000 */
[----:B------:R-:W-:-:S03]  /*a000*/  FADD.FTZ R115, R95, R12 ;  /* 0x0000000c5f737221 */ /* 0x000fc60000010000 */
[----:B------:R-:W-:Y:S01]  /*a010*/  FADD.FTZ R5, R91, R5 ;  /* 0x000000055b057221 */ /* 0x000fe20000010000 */
[----:B------:R-:W-:Y:S01]  /*a020*/  FADD.FTZ R12, R144, R115 ;  /* 0x00000073900c7221 */ /* 0x000fe20000010000 */
[----:B------:R-:W-:-:S03]  /*a030*/  F2FP.BF16.F32.PACK_AB R144, R110, R103 ;  /* 0x000000676e90723e */ /* 0x000fc600000010ff */
[----:B------:R-:W-:-:S04]  /*a040*/  FADD.FTZ R115, R97, R12 ;  /* 0x0000000c61737221 */ /* 0x000fc80000010000 */
[----:B------:R-:W-:Y:S01]  /*a050*/  FADD.FTZ R12, R146, R115 ;  /* 0x00000073920c7221 */ /* 0x000fe20000010000 */
[----:B------:R-:W-:-:S03]  /*a060*/  F2FP.BF16.F32.PACK_AB R146, R112, R105 ;  /* 0x000000697092723e */ /* 0x000fc600000010ff */
[----:B------:R-:W-:-:S04]  /*a070*/  FADD.FTZ R115, R99, R12 ;  /* 0x0000000c63737221 */ /* 0x000fc80000010000 */
        /* <DEDUP_REMOVED lines=14> */
[----:B------:R-:W-:Y:S01]  /*a160*/  FADD.FTZ R12, R128, R89 ;  /* 0x00000059800c7221 */ /* 0x000fe20000010000 */
[----:B-1----:R-:W-:Y:S06]  /*a170*/  @P1 BRA `(.L_x_920) ;  /* 0xffffffdc00841947 */ /* 0x002fec000383ffff */
.L_x_911:
[----:B------:R-:W-:-:S13]  /*a180*/  ISETP.GE.AND P1, PT, R20, R19, PT ;  /* 0x000000131400720c */ /* 0x000fda0003f26270 */
[----:B------:R-:W-:Y:S05]  /*a190*/  @!P1 BRA `(.L_x_921) ;  /* 0x0000003000dc9947 */ /* 0x000fea0003800000 */
[----:B------:R-:W-:Y:S01]  /*a1a0*/  IMAD.MOV.U32 R173, RZ, RZ, R15 ;  /* 0x000000ffffad7224 */ /* 0x000fe200078e000f */
[----:B------:R-:W-:Y:S01]  /*a1b0*/  UMOV UR7, UR39 ;  /* 0x0000002700077c82 */ /* 0x000fe20008000000 */
[----:B------:R-:W-:Y:S01]  /*a1c0*/  IMAD.MOV.U32 R175, RZ, RZ, R14 ;  /* 0x000000ffffaf7224 */ /* 0x000fe200078e000e */
[----:B------:R-:W-:Y:S01]  /*a1d0*/  UMOV UR4, UR36 ;  /* 0x0000002400047c82 */ /* 0x000fe20008000000 */
[----:B------:R-:W-:Y:S01]  /*a1e0*/  IMAD.IADD R174, R3, 0x1, R13 ;  /* 0x0000000103ae7824 */ /* 0x000fe200078e020d */
[----:B------:R-:W-:Y:S01]  /*a1f0*/  ULDC UR40, c[0x0][0x9e4] ;  /* 0x0002790000287ab9 */ /* 0x000fe20000000800 */
[----:B------:R-:W-:Y:S01]  /*a200*/  ULDC UR47, c[0x0][0x2e0] ;  /* 0x0000b800002f7ab9 */ /* 0x000fe20000000800 */
[----:B------:R-:W-:Y:S01]  /*a210*/  ULDC UR5, c[0x0][0x9d8] ;  /* 0x0002760000057ab9 */ /* 0x000fe20000000800 */
[----:B------:R-:W-:-:S05]  /*a220*/  ULDC UR45, c[0x0][0x9e0] ;  /* 0x00027800002d7ab9 */ /* 0x000fca0000000800 */
.L_x_938:
[----:B------:R-:W-:-:S04]  /*a230*/  UIADD3 UR36, UR4, 0x1, URZ ;  /* 0x0000000104247890 */ /* 0x000fc8000fffe03f */
[----:B------:R-:W-:-:S04]  /*a240*/  UISETP.NE.AND UP0, UPT, UR36, 0x2, UPT ;  /* 0x000000022400788c */ /* 0x000fc8000bf05270 */
[----:B------:R-:W-:Y:S02]  /*a250*/  USEL UR39, URZ, 0x1, UP0 ;  /* 0x000000013f277887 */ /* 0x000fe40008000000 */
[----:B------:R-:W-:Y:S02]  /*a260*/  USEL UR36, UR36, URZ, UP0 ;  /* 0x0000003f24247287 */ /* 0x000fe40008000000 */
[----:B------:R-:W-:Y:S01]  /*a270*/  ULOP3.LUT UR39, UR7, UR39, URZ, 0x3c, !UPT ;  /* 0x0000002707277292 */ /* 0x000fe2000f8e3c3f */
[----:B------:R-:W-:Y:S11]  /*a280*/  @!P0 BRA `(.L_x_922) ;  /* 0x0000000000048947 */ /* 0x000ff60003800000 */
[----:B------:R-:W-:Y:S01]  /*a290*/  BPT.TRAP 0x1 ;  /* 0x000000040000795c */ /* 0x000fe20000300000 */
.L_x_922:
[----:B------:R-:W-:Y:S01]  /*a2a0*/  ULEA UR6, UR36, UR37, 0x3 ;  /* 0x0000002524067291 */ /* 0x000fe2000f8e183f */
[----:B------:R-:W-:-:S05]  /*a2b0*/  IMAD.U32 R14, RZ, RZ, UR39 ;  /* 0x00000027ff0e7e24 */ /* 0x000fca000f8e00ff */
[----:B------:R-:W-:-:S04]  /*a2c0*/  SHF.L.U32 R14, R14, 0x1f, RZ ;  /* 0x0000001f0e0e7819 */ /* 0x000fc800000006ff */
[----:B------:R1:W2:Y:S01]  /*a2d0*/  SYNCS.PHASECHK.TRANS64.TRYWAIT P1, [UR6+0x2a830], R14 ;  /* 0x02a8300eff0075a7 */ /* 0x0002a20008020146 */
[----:B------:R-:W-:Y:S05]  /*a2e0*/  @!P0 BRA `(.L_x_923) ;  /* 0x0000000000048947 */ /* 0x000fea0003800000 */
[----:B------:R-:W-:Y:S01]  /*a2f0*/  BPT.TRAP 0x1 ;  /* 0x000000040000795c */ /* 0x000fe20000300000 */
.L_x_923:
[----:B--2---:R-:W-:Y:S05]  /*a300*/  @P1 BRA `(.L_x_924) ;  /* 0x0000000000081947 */ /* 0x004fea0003800000 */
[----:B------:R-:W2:Y:S02]  /*a310*/  SYNCS.PHASECHK.TRANS64.TRYWAIT P1, [UR6+0x2a830], R14 ;  /* 0x02a8300eff0075a7 */ /* 0x000ea40008020146 */
[----:B--2---:R-:W-:Y:S05]  /*a320*/  @!P1 BRA `(.L_x_925) ;  /* 0x0000008400ec9947 */ /* 0x004fea0003800000 */
.L_x_924:
        /* <DEDUP_REMOVED lines=135> */
.L_x_926:
[----:B------:R-:W-:Y:S01]  /*aba0*/  ULEA UR10, UR4, UR37, 0x3 ;  /* 0x00000025040a7291 */ /* 0x000fe2000f8e183f */
[----:B------:R-:W-:-:S05]  /*abb0*/  IMAD.U32 R0, RZ, RZ, UR7 ;  /* 0x00000007ff007e24 */ /* 0x000fca000f8e00ff */
[----:B------:R-:W-:-:S04]  /*abc0*/  SHF.L.U32 R0, R0, 0x1f, RZ ;  /* 0x0000001f00007819 */ /* 0x000fc800000006ff */
[----:B------:R3:W4:Y:S01]  /*abd0*/  SYNCS.PHASECHK.TRANS64.TRYWAIT P1, [UR10+0x2a850], R0 ;  /* 0x02a85000ff0075a7 */ /* 0x000722000802014a */
[----:B------:R-:W-:Y:S05]  /*abe0*/  @!P0 BRA `(.L_x_927) ;  /* 0x0000000000048947 */ /* 0x000fea0003800000 */
[----:B------:R-:W-:Y:S01]  /*abf0*/  BPT.TRAP 0x1 ;  /* 0x000000040000795c */ /* 0x000fe20000300000 */
.L_x_927:
[----:B----4-:R-:W-:Y:S05]  /*ac00*/  @P1 BRA `(.L_x_928) ;  /* 0x0000000000081947 */ /* 0x010fea0003800000 */
[----:B------:R-:W4:Y:S02]  /*ac10*/  SYNCS.PHASECHK.TRANS64.TRYWAIT P1, [UR10+0x2a850], R0 ;  /* 0x02a85000ff0075a7 */ /* 0x000f24000802014a */
[----:B----4-:R-:W-:Y:S05]  /*ac20*/  @!P1 BRA `(.L_x_929) ;  /* 0x0000007c00c49947 */ /* 0x010fea0003800000 */
.L_x_928:
[----:B------:R-:W-:Y:S01]  /*ac30*/  UIADD3 UR6, UR37, 0x400, URZ ;  /* 0x0000040025067890 */ /* 0x000fe2000fffe03f */
[----:B------:R-:W-:Y:S01]  /*ac40*/  WARPGROUP.ARRIVE ;  /* 0x00000000000079c5 */ /* 0x000fe20000000000 */
[----:B------:R-:W-:-:S05]  /*ac50*/  UMOV UR7, 0x40000040 ;  /* 0x4000004000077882 */ /* 0x000fca0000000000 */
[----:B------:R-:W4:Y:S01]  /*ac60*/  S2R R177, SR_TID.X ;  /* 0x0000000000b17919 */ /* 0x000f220000002100 */
[----:B------:R-:W-:Y:S01]  /*ac70*/  USHF.R.U32.HI UR6, URZ, 0x4, UR6 ;  /* 0x000000043f067899 */ /* 0x000fe20008011606 */
[----:B--2---:R-:W-:Y:S01]  /*ac80*/  FMUL.FTZ R15, R94, UR5 ;  /* 0x000000055e0f7c20 */ /* 0x004fe20008410000 */
[----:B------:R-:W-:Y:S01]  /*ac90*/  FMUL.FTZ R21, R95, UR5 ;  /* 0x000000055f157c20 */ /* 0x000fe20008410000 */
[----:B-1----:R-:W-:Y:S01]  /*aca0*/  FMUL.FTZ R14, R88, UR5 ;  /* 0x00000005580e7c20 */ /* 0x002fe20008410000 */
[----:B------:R-:W-:Y:S01]  /*acb0*/  ULOP3.LUT UR6, UR6, 0x3fff, URZ, 0xc0, !UPT ;  /* 0x00003fff06067892 */ /* 0x000fe2000f8ec03f */
[----:B---3--:R-:W-:Y:S01]  /*acc0*/  FMUL.FTZ R0, R90, UR5 ;  /* 0x000000055a007c20 */ /* 0x008fe20008410000 */
[----:B------:R-:W-:Y:S01]  /*acd0*/  FMUL.FTZ R2, R91, UR5 ;  /* 0x000000055b027c20 */ /* 0x000fe20008410000 */
[----:B------:R-:W-:Y:S01]  /*ace0*/  FMUL.FTZ R94, R110, UR5 ;  /* 0x000000056e5e7c20 */ /* 0x000fe20008410000 */
        /* <DEDUP_REMOVED lines=23> */
[----:B----4-:R-:W-:Y:S01]  /*ae60*/  LOP3.LUT P1, RZ, R177, 0x7f, RZ, 0xc0, !PT ;  /* 0x0000007fb1ff7812 */ /* 0x010fe2000782c0ff */
        /* <DEDUP_REMOVED lines=8> */
[----:B------:R1:W2:Y:S08]  /*aef0*/  MUFU.TANH R116, R121 ;  /* 0x0000007900747308 */ /* 0x0002b00000002400 */
        /* <DEDUP_REMOVED lines=19> */
[----:B------:R-:W-:Y:S02]  /*b030*/  FMUL.FTZ R104, R131, UR5 ;  /* 0x0000000583687c20 */ /* 0x000fe40008410000 */
[----:B------:R-:W1:Y:S01]  /*b040*/  MUFU.TANH R111, R111 ;  /* 0x0000006f006f7308 */ /* 0x000e620000002400 */
[----:B------:R-:W-:Y:S01]  /*b050*/  HGMMA.64x128x16.F32.BF16 R24, R152, gdesc[UR4].tnspB, R24, gsb0 ;  /* 0x41e0000498187df0 */ /* 0x000fe20008001818 */
[----:B------:R-:W-:Y:S01]  /*b060*/  UIADD3 UR6, UR4, 0x100, URZ ;  /* 0x0000010004067890 */ /* 0x000fe2000fffe03f */
[----:B------:R-:W-:-:S05]  /*b070*/  UMOV UR7, 0x40000040 ;  /* 0x4000004000077882 */ /* 0x000fca0000000000 */
[----:B------:R-:W1:Y:S08]  /*b080*/  MUFU.TANH R158, R158 ;  /* 0x0000009e009e7308 */ /* 0x000e700000002400 */
[----:B------:R-:W1:Y:S08]  /*b090*/  MUFU.TANH R98, R98 ;  /* 0x0000006200627308 */ /* 0x000e700000002400 */
[----:B------:R-:W1:Y:S08]  /*b0a0*/  MUFU.TANH R112, R112 ;  /* 0x0000007000707308 */ /* 0x000e700000002400 */
[----:B------:R-:W1:Y:S08]  /*b0b0*/  MUFU.TANH R113, R113 ;  /* 0x0000007100717308 */ /* 0x000e700000002400 */
[----:B------:R-:W1:Y:S08]  /*b0c0*/  MUFU.TANH R102, R102 ;  /* 0x0000006600667308 */ /* 0x000e700000002400 */
[----:B------:R-:W1:Y:S08]  /*b0d0*/  MUFU.TANH R103, R103 ;  /* 0x0000006700677308 */ /* 0x000e700000002400 */
[----:B------:R1:W1:Y:S08]  /*b0e0*/  MUFU.TANH R118, R120 ;  /* 0x0000007800767308 */ /* 0x0002700000002400 */
[----:B------:R1:W1:Y:S08]  /*b0f0*/  MUFU.TANH R114, R124 ;  /* 0x0000007c00727308 */ /* 0x0002700000002400 */
[----:B------:R-:W1:Y:S08]  /*b100*/  MUFU.TANH R125, R125 ;  /* 0x0000007d007d7308 */ /* 0x000e700000002400 */
[----:B------:R-:W1:Y:S08]  /*b110*/  MUFU.TANH R156, R156 ;  /* 0x0000009c009c7308 */ /* 0x000e700000002400 */
[----:B------:R1:W1:Y:S08]  /*b120*/  MUFU.TANH R121, R128 ;  /* 0x0000008000797308 */ /* 0x0002700000002400 */
        /* <DEDUP_REMOVED lines=8> */
[----:B------:R-:W-:Y:S02]  /*b1b0*/  IMAD R123, R20, -0x60, RZ ;  /* 0xffffffa0147b7824 */ /* 0x000fe400078e02ff */
[----:B------:R-:W-:Y:S02]  /*b1c0*/  FMUL.FTZ R154, R126, UR5 ;  /* 0x000000057e9a7c20 */ /* 0x000fe40008410000 */
[----:B------:R-:W-:Y:S01]  /*b1d0*/  HGMMA.64x128x16.F32.BF16 R24, R148, gdesc[UR4].tnspB, R24, gsb0 ;  /* 0x41e0000494187df0 */ /* 0x000fe20008001818 */
[----:B------:R-:W-:Y:S01]  /*b1e0*/  UIADD3 UR6, UR4, 0x180, URZ ;  /* 0x0000018004067890 */ /* 0x000fe2000fffe03f */
[----:B------:R-:W1:Y:S01]  /*b1f0*/  MUFU.TANH R152, R152 ;  /* 0x0000009800987308 */ /* 0x000e620000002400 */
[----:B------:R-:W-:-:S07]  /*b200*/  UMOV UR7, 0x40000040 ;  /* 0x4000004000077882 */ /* 0x000fce0000000000 */
[----:B------:R-:W1:Y:S01]  /*b210*/  MUFU.TANH R154, R154 ;  /* 0x0000009a009a7308 */ /* 0x000e620000002400 */
[----:B------:R-:W-:Y:S02]  /*b220*/  WARPGROUP.DEPBAR.LE gsb0, 0x0 ;  /* 0x00008000000079c5 */ /* 0x000fe40000010000 */
[----:B------:R-:W-:Y:S01]  /*b230*/  WARPGROUP.ARRIVE ;  /* 0x00000000000079c5 */ /* 0x000fe20000000000 */
[----:B------:R-:W-:Y:S01]  /*b240*/  FMUL.FTZ R150, R105, UR5 ;  /* 0x0000000569967c20 */ /* 0x000fe20008410000 */
[----:B------:R-:W-:Y:S02]  /*b250*/  IMAD.U32 R105, RZ, RZ, UR36 ;  /* 0x00000024ff697e24 */ /* 0x000fe4000f8e00ff */
[----:B------:R-:W-:Y:S02]  /*b260*/  FMUL.FTZ R148, R122, UR5 ;  /* 0x000000057a947c20 */ /* 0x000fe40008410000 */
[----:B------:R-:W-:Y:S01]  /*b270*/  HGMMA.64x128x16.F32.BF16 R24, R144, gdesc[UR4].tnspB, R24, gsb0 ;  /* 0x41e0000490187df0 */ /* 0x000fe20008001818 */
[----:B------:R-:W-:Y:S01]  /*b280*/  UIADD3 UR6, UR4, 0x200, URZ ;  /* 0x0000020004067890 */ /* 0x000fe2000fffe03f */
[----:B------:R-:W-:Y:S01]  /*b290*/  @!P1 LEA R105, R105, UR37, 0x3 ;  /* 0x0000002569699c11 */ /* 0x000fe2000f8e18ff */
[----:B------:R-:W-:Y:S01]  /*b2a0*/  UMOV UR7, 0x40000040 ;  /* 0x4000004000077882 */ /* 0x000fe20000000000 */
[----:B------:R-:W1:Y:S03]  /*b2b0*/  MUFU.TANH R150, R150 ;  /* 0x0000009600967308 */ /* 0x000e660000002400 */
[----:B------:R-:W-:-:S05]  /*b2c0*/  @!P1 VIADD R105, R105, 0x2a840 ;  /* 0x0002a84069699836 */ /* 0x000fca0000000000 */
[----:B------:R-:W1:Y:S01]  /*b2d0*/  MUFU.TANH R148, R148 ;  /* 0x0000009400947308 */ /* 0x000e620000002400 */
[----:B------:R-:W-:Y:S02]  /*b2e0*/  WARPGROUP.DEPBAR.LE gsb0, 0x0 ;  /* 0x00008000000079c5 */ /* 0x000fe40000010000 */
[----:B------:R-:W-:Y:S01]  /*b2f0*/  WARPGROUP.ARRIVE ;  /* 0x00000000000079c5 */ /* 0x000fe20000000000 */
[----:B------:R-:W-:Y:S01]  /*b300*/  FMUL.FTZ R145, R92, UR5 ;  /* 0x000000055c917c20 */ /* 0x000fe20008410000 */
[----:B------:R-:W-:Y:S01]  /*b310*/  FMUL.FTZ R92, R106, UR5 ;  /* 0x000000056a5c7c20 */ /* 0x000fe20008410000 */
[----:B------:R-:W-:Y:S01]  /*b320*/  @!P1 PRMT R106, RZ, 0x654, R105 ;  /* 0x00000654ff6a9816 */ /* 0x000fe20000000069 */
        /* <DEDUP_REMOVED lines=9> */
[----:B------:R-:W-:Y:S01]  /*b3c0*/  IMAD R108, R17, UR47, R123 ;  /* 0x0000002f116c7c24 */ /* 0x000fe2000f8e027b */
        /* <DEDUP_REMOVED lines=8> */
[----:B------:R1:W1:Y:S01]  /*b450*/  MUFU.TANH R105, R134 ;  /* 0x0000008600697308 */ /* 0x0002620000002400 */
[----:B------:R-:W-:-:S02]  /*b460*/  WARPGROUP.DEPBAR.LE gsb0, 0x0 ;  /* 0x00008000000079c5 */ /* 0x000fc40000010000 */
[----:B------:R-:W-:Y:S01]  /*b470*/  WARPGROUP.ARRIVE ;  /* 0x00000000000079c5 */ /* 0x000fe20000000000 */
[----:B------:R-:W-:Y:S02]  /*b480*/  FMUL.FTZ R140, R109, UR5 ;  /* 0x000000056d8c7c20 */ /* 0x000fe40008410000 */
[----:B------:R-:W5:Y:S03]  /*b490*/  LDC R109, c[0x0][0x288] ;  /* 0x0000a200ff6d7b82 */ /* 0x000f660000000800 */
[----:B------:R-:W-:Y:S01]  /*b4a0*/  HGMMA.64x128x16.F32.BF16 R24, R136, gdesc[UR4].tnspB, R24, gsb0 ;  /* 0x41e0000488187df0 */ /* 0x000fe20008001818 */
[----:B------:R-:W1:Y:S01]  /*b4b0*/  MUFU.TANH R140, R140 ;  /* 0x0000008c008c7308 */ /* 0x000e620000002400 */
[----:B-----5:R-:W-:-:S05]  /*b4c0*/  IADD3 R109, R108, 0x1, -R109 ;  /* 0x000000016c6d7810 */ /* 0x020fca0007ffe86d */
[----:B------:R-:W-:-:S04]  /*b4d0*/  IMAD R109, R16, -0x2, R109 ;  /* 0xfffffffe106d7824 */ /* 0x000fc800078e026d */
[C---:B------:R-:W-:Y:S02]  /*b4e0*/  VIADD R127, R109.reuse, UR45 ;  /* 0x0000002d6d7f7c36 */ /* 0x040fe40008000000 */
[----:B------:R-:W-:Y:S02]  /*b4f0*/  VIADD R131, R109, UR41 ;  /* 0x000000296d837c36 */ /* 0x000fe40008000000 */
[C---:B------:R-:W-:Y:S02]  /*b500*/  IMAD.IADD R115, R3.reuse, 0x1, R127 ;  /* 0x0000000103737824 */ /* 0x040fe400078e027f */
[----:B------:R-:W-:Y:S01]  /*b510*/  IMAD.IADD R117, R3, 0x1, R131 ;  /* 0x0000000103757824 */ /* 0x000fe200078e0283 */
[----:B------:R-:W-:Y:S02]  /*b520*/  WARPGROUP.DEPBAR.LE gsb0, 0x0 ;  /* 0x00008000000079c5 */ /* 0x000fe40000010000 */
[----:B------:R5:W-:Y:S01]  /*b530*/  @!P1 SYNCS.ARRIVE.TRANS64.RED.A1T0 RZ, [R106+URZ], RZ ;  /* 0x000000ff6aff99a7 */ /* 0x000be2000810043f */
[----:B------:R-:W-:Y:S01]  /*b540*/  ISETP.GE.AND P1, PT, R172, 0x1, PT ;  /* 0x00000001ac00780c */ /* 0x000fe20003f26270 */
[----:B-----5:R-:W-:Y:S01]  /*b550*/  FMUL.FTZ R106, R135, UR5 ;  /* 0x00000005876a7c20 */ /* 0x020fe20008410000 */
[----:B------:R-:W-:-:S05]  /*b560*/  IMAD R135, R16, -0x2, R123 ;  /* 0xfffffffe10877824 */ /* 0x000fca00078e027b */
[----:B------:R-:W1:Y:S06]  /*b570*/  MUFU.TANH R106, R106 ;  /* 0x0000006a006a7308 */ /* 0x000e6c0000002400 */
[----:B--234-:R-:W-:Y:S05]  /*b580*/  @!P1 BRA `(.L_x_930) ;  /* 0x0000000000589947 */ /* 0x01cfea0003800000 */
[----:B------:R-:W-:Y:S01]  /*b590*/  ISETP.GT.AND P1, PT, R174, -0x1, PT ;  /* 0xffffffffae00780c */ /* 0x000fe20003f24270 */
[----:B------:R-:W-:-:S12]  /*b5a0*/  BSSY B0, `(.L_x_931) ;  /* 0x0000011000007945 */ /* 0x000fd80003800000 */
[----:B------:R-:W-:Y:S05]  /*b5b0*/  @P1 BRA `(.L_x_932) ;  /* 0x0000000000201947 */ /* 0x000fea0003800000 */
[----:B-1----:R-:W-:Y:S01]  /*b5c0*/  IMAD.U32 R120, RZ, RZ, UR40 ;  /* 0x00000028ff787e24 */ /* 0x002fe2000f8e00ff */
[----:B------:R-:W-:-:S04]  /*b5d0*/  LOP3.LUT R119, RZ, R174, RZ, 0x33, !PT ;  /* 0x000000aeff777212 */ /* 0x000fc800078e33ff */
[----:B------:R-:W-:-:S13]  /*b5e0*/  ISETP.NE.AND P1, PT, R120, 0x1, PT ;  /* 0x000000017800780c */ /* 0x000fda0003f25270 */
[----:B------:R-:W1:Y:S02]  /*b5f0*/  @P1 LDC.64 R108, c[0x0][0x9e8] ;  /* 0x00027a00ff6c1b82 */ /* 0x000e640000000a00 */
[----:B-1----:R-:W-:-:S05]  /*b600*/  @P1 IMAD.HI.U32 R108, R119, R108, RZ ;  /* 0x0000006c776c1227 */ /* 0x002fca00078e00ff */
[----:B------:R-:W-:-:S04]  /*b610*/  @P1 SHF.R.U32.HI R119, RZ, R109, R108 ;  /* 0x0000006dff771219 */ /* 0x000fc8000001166c */
[----:B------:R-:W-:Y:S01]  /*b620*/  LOP3.LUT R108, RZ, R119, RZ, 0x33, !PT ;  /* 0x00000077ff6c7212 */ /* 0x000fe200078e33ff */
[----:B------:R-:W-:Y:S06]  /*b630*/  BRA `(.L_x_933) ;  /* 0x00000000001c7947 */ /* 0x000fec0003800000 */
.L_x_932:
[----:B-1----:R-:W-:-:S05]  /*b640*/  IMAD.U32 R120, RZ, RZ, UR40 ;  /* 0x00000028ff787e24 */ /* 0x002fca000f8e00ff */
[----:B------:R-:W-:-:S13]  /*b650*/  ISETP.NE.AND P1, PT, R120, 0x1, PT ;  /* 0x000000017800780c */ /* 0x000fda0003f25270 */
[----:B------:R-:W1:Y:S01]  /*b660*/  @P1 LDC.64 R108, c[0x0][0x9e8] ;  /* 0x00027a00ff6c1b82 */ /* 0x000e620000000a00 */
[----:B------:R-:W-:-:S04]  /*b670*/  @P1 IMAD.IADD R119, R3, 0x1, R13 ;  /* 0x0000000103771824 */ /* 0x000fc800078e020d */
[----:B-1----:R-:W-:-:S04]  /*b680*/  @P1 IMAD.HI.U32 R122, R119, R108, RZ ;  /* 0x0000006c777a1227 */ /* 0x002fc800078e00ff */
[----:B------:R-:W-:Y:S01]  /*b690*/  IMAD.MOV.U32 R108, RZ, RZ, R174 ;  /* 0x000000ffff6c7224 */ /* 0x000fe200078e00ae */
[----:B------:R-:W-:-:S07]  /*b6a0*/  @P1 SHF.R.U32.HI R108, RZ, R109, R122 ;  /* 0x0000006dff6c1219 */ /* 0x000fce000001167a */
.L_x_933:
[----:B------:R-:W-:Y:S05]  /*b6b0*/  BSYNC B0 ;  /* 0x0000000000007941 */ /* 0x000fea0003800000 */
.L_x_931:
[----:B------:R-:W-:-:S05]  /*b6c0*/  IMAD R108, R108, R120, R135 ;  /* 0x000000786c6c7224 */ /* 0x000fca00078e0287 */
[----:B------:R-:W-:Y:S02]  /*b6d0*/  VIADDMNMX R115, R108, R120, R115, PT ;  /* 0x000000786c737246 */ /* 0x000fe40003800173 */
[----:B------:R-:W-:-:S07]  /*b6e0*/  VIMNMX R117, R117, R108, !PT ;  /* 0x0000006c75757248 */ /* 0x000fce0007fe0100 */
.L_x_930:
        /* <DEDUP_REMOVED lines=117> */
[----:B------:R-:W-:-:S13]  /*be40*/  ISETP.GE.AND P6, PT, R172, 0x1, PT ;  /* 0x00000001ac00780c */ /* 0x000fda0003fc6270 */
        /* <DEDUP_REMOVED lines=13> */
.L_x_936:
[----:B------:R-:W-:-:S05]  /*bf20*/  IMAD.U32 R109, RZ, RZ, UR40 ;  /* 0x00000028ff6d7e24 */ /* 0x000fca000f8e00ff */
[----:B------:R-:W-:-:S13]  /*bf30*/  ISETP.NE.AND P6, PT, R109, 0x1, PT ;  /* 0x000000016d00780c */ /* 0x000fda0003fc5270 */
[----:B------:R-:W1:Y:S02]  /*bf40*/  @P6 LDC.64 R132, c[0x0][0x9e8] ;  /* 0x00027a00ff846b82 */ /* 0x000e640000000a00 */
[----:B-1----:R-:W-:-:S05]  /*bf50*/  @P6 IMAD.HI.U32 R132, R14, R132, RZ ;  /* 0x000000840e846227 */ /* 0x002fca00078e00ff */
[----:B------:R-:W-:-:S07]  /*bf60*/  @P6 SHF.R.U32.HI R14, RZ, R133, R132 ;  /* 0x00000085ff0e6219 */ /* 0x000fce0000011684 */
.L_x_937:
[----:B------:R-:W-:Y:S05]  /*bf70*/  BSYNC B0 ;  /* 0x0000000000007941 */ /* 0x000fea0003800000 */
.L_x_935:
[----:B------:R-:W-:-:S05]  /*bf80*/  IMAD R14, R14, R109, R135 ;  /* 0x0000006d0e0e7224 */ /* 0x000fca00078e0287 */
[----:B------:R-:W-:Y:S02]  /*bf90*/  VIADDMNMX R97, R14, R109, R97, PT ;  /* 0x0000006d0e617246 */ /* 0x000fe40003800161 */
[----:B------:R-:W-:-:S07]  /*bfa0*/  VIMNMX R101, R101, R14, !PT ;  /* 0x0000000e65657248 */ /* 0x000fce0007fe0100 */
.L_x_934:
        /* <DEDUP_REMOVED lines=14> */
[----:B------:R-:W-:Y:S01]  /*c090*/  ISETP.NE.AND P1, PT, R134, RZ, PT ;  /* 0x000000ff8600720c */ /* 0x000fe20003f25270 */
[----:B------:R-:W1:Y:S01]  /*c0a0*/  LDC R21, c[0x0][0x988] ;  /* 0x00026200ff157b82 */ /* 0x000e620000000800 */
        /* <DEDUP_REMOVED lines=21> */
[----:B------:R-:W-:Y:S02]  /*c200*/  FMNMX.FTZ R15, R150, R15, !PT ;  /* 0x0000000f960f7209 */ /* 0x000fe40007810000 */
        /* <DEDUP_REMOVED lines=30> */
[----:B------:R-:W-:-:S02]  /*c3f0*/  ISETP.NE.AND P2, PT, R155, RZ, PT ;  /* 0x000000ff9b00720c */ /* 0x000fc40003f45270 */
[----:B------:R-:W-:Y:S02]  /*c400*/  ISETP.GT.AND P1, PT, R101, 0x30, !P1 ;  /* 0x000000306500780c */ /* 0x000fe40004f24270 */
[----:B------:R-:W-:Y:S02]  /*c410*/  FMNMX.FTZ R15, R96, R15, !PT ;  /* 0x0000000f600f7209 */ /* 0x000fe40007810000 */
[----:B------:R-:W-:Y:S02]  /*c420*/  ISETP.LT.OR P1, PT, R97, 0x31, P1 ;  /* 0x000000316100780c */ /* 0x000fe40000f21670 */
[----:B------:R-:W-:Y:S02]  /*c430*/  FMNMX.FTZ R15, R108, R15, !PT ;  /* 0x0000000f6c0f7209 */ /* 0x000fe40007810000 */
[----:B------:R-:W-:Y:S02]  /*c440*/  FSEL R98, R98, -INF , !P1 ;  /* 0xff80000062627808 */ /* 0x000fe40004800000 */
        /* <DEDUP_REMOVED lines=61> */
[----:B------:R-:W-:Y:S01]  /*c820*/  FSEL R130, R106, -INF , !P2 ;  /* 0xff8000006a827808 */ /* 0x000fe20005000000 */
        /* <DEDUP_REMOVED lines=23> */
[----:B------:R-:W-:Y:S01]  /*c9a0*/  FSEL R110, R14, RZ, P1 ;  /* 0x000000ff0e6e7208 */ /* 0x000fe20000800000 */
[--C-:B------:R-:W-:Y:S01]  /*c9b0*/  FFMA.FTZ R96, R96, R21, -R111.reuse ;  /* 0x0000001560607223 */ /* 0x100fe2000001086f */
[----:B------:R-:W-:Y:S01]  /*c9c0*/  FMNMX.FTZ R15, R134, R15, !PT ;  /* 0x0000000f860f7209 */ /* 0x000fe20007810000 */
[----:B------:R-:W-:Y:S01]  /*c9d0*/  FFMA.FTZ R111, R108, R21, -R111 ;  /* 0x000000156c6f7223 */ /* 0x000fe2000001086f */
[----:B------:R-:W-:Y:S01]  /*c9e0*/  MUFU.EX2 R89, R194 ;  /* 0x000000c200597308 */ /* 0x000fe20000000800 */
[----:B------:R-:W-:Y:S01]  /*c9f0*/  FADD.FTZ R110, -R110, R175 ;  /* 0x000000af6e6e7221 */ /* 0x000fe20000010100 */
[----:B------:R-:W-:Y:S01]  /*ca00*/  FMNMX.FTZ R15, R98, R15, !PT ;  /* 0x0000000f620f7209 */ /* 0x000fe20007810000 */
[----:B------:R-:W-:Y:S01]  /*ca10*/  IMAD.MOV.U32 R175, RZ, RZ, R14 ;  /* 0x000000ffffaf7224 */ /* 0x000fe200078e000e */
[----:B------:R-:W-:-:S02]  /*ca20*/  LOP3.LUT P6, RZ, R177, 0x7f, RZ, 0xc0, !PT ;  /* 0x0000007fb1ff7812 */ /* 0x000fc400078cc0ff */
        /* <DEDUP_REMOVED lines=16> */
[----:B------:R-:W-:Y:S03]  /*cb30*/  MUFU.EX2 R95, R95 ;  /* 0x0000005f005f7308 */ /* 0x000fe60000000800 */
[----:B-1----:R-:W1:Y:S05]  /*cb40*/  SHFL.BFLY PT, R0, R15, 0x2, 0x1f ;  /* 0x0c401f000f007f89 */ /* 0x002e6a00000e0000 */
[----:B------:R-:W-:Y:S08]  /*cb50*/  MUFU.EX2 R178, R178 ;  /* 0x000000b200b27308 */ /* 0x000ff00000000800 */
[----:B------:R-:W-:Y:S08]  /*cb60*/  MUFU.EX2 R99, R99 ;  /* 0x0000006300637308 */ /* 0x000ff00000000800 */
[----:B------:R-:W-:Y:S01]  /*cb70*/  MUFU.EX2 R97, R97 ;  /* 0x0000006100617308 */ /* 0x000fe20000000800 */
[----:B-1----:R-:W-:-:S05]  /*cb80*/  FMNMX.FTZ R0, R15, R0, !PT ;  /* 0x000000000f007209 */ /* 0x002fca0007810000 */
[----:B------:R-:W1:Y:S02]  /*cb90*/  SHFL.BFLY PT, R15, R0, 0x1, 0x1f ;  /* 0x0c201f00000f7f89 */ /* 0x000e6400000e0000 */
[----:B------:R-:W-:Y:S08]  /*cba0*/  MUFU.EX2 R106, R106 ;  /* 0x0000006a006a7308 */ /* 0x000ff00000000800 */
[----:B------:R-:W-:Y:S08]  /*cbb0*/  MUFU.EX2 R101, R101 ;  /* 0x0000006500657308 */ /* 0x000ff00000000800 */
[----:B------:R-:W-:Y:S01]  /*cbc0*/  MUFU.EX2 R120, R120 ;  /* 0x0000007800787308 */ /* 0x000fe20000000800 */
[----:B-1----:R-:W-:Y:S01]  /*cbd0*/  FMNMX.FTZ R15, R0, R15, !PT ;  /* 0x0000000f000f7209 */ /* 0x002fe20007810000 */
[----:B------:R-:W-:-:S06]  /*cbe0*/  FMUL.FTZ R0, R110, R21 ;  /* 0x000000156e007220 */ /* 0x000fcc0000410000 */
[----:B------:R-:W-:Y:S01]  /*cbf0*/  MUFU.EX2 R103, R103 ;  /* 0x0000006700677308 */ /* 0x000fe20000000800 */
[C---:B------:R-:W-:Y:S01]  /*cc00*/  FSETP.NEU.FTZ.AND P1, PT, R15.reuse, -INF , PT ;  /* 0xff8000000f00780b */ /* 0x040fe20003f3d000 */
[----:B------:R-:W-:-:S05]  /*cc10*/  FMUL.FTZ R108, R15, R21 ;  /* 0x000000150f6c7220 */ /* 0x000fca0000410000 */
[----:B------:R-:W-:Y:S01]  /*cc20*/  FSEL R113, R108, RZ, P1 ;  /* 0x000000ff6c717208 */ /* 0x000fe20000800000 */
[----:B------:R-:W1:Y:S04]  /*cc30*/  MUFU.EX2 R0, R0 ;  /* 0x0000000000007308 */ /* 0x000e680000000800 */
[-CC-:B------:R-:W-:Y:S01]  /*cc40*/  FFMA.FTZ R159, R2, R21.reuse, -R113.reuse ;  /* 0x00000015029f7223 */ /* 0x180fe20000010871 */
[----:B------:R-:W-:Y:S01]  /*cc50*/  FSEL R2, R15, RZ, P1 ;  /* 0x000000ff0f027208 */ /* 0x000fe20000800000 */
[-CC-:B------:R-:W-:Y:S01]  /*cc60*/  FFMA.FTZ R157, R190, R21.reuse, -R113.reuse ;  /* 0x00000015be9d7223 */ /* 0x180fe20000010871 */
[-CC-:B------:R-:W-:Y:S01]  /*cc70*/  FFMA.FTZ R108, R144, R21.reuse, -R113.reuse ;  /* 0x00000015906c7223 */ /* 0x180fe20000010871 */
[-CC-:B------:R-:W-:Y:S01]  /*cc80*/  FFMA.FTZ R110, R142, R21.reuse, -R113.reuse ;  /* 0x000000158e6e7223 */ /* 0x180fe20000010871 */
[-C--:B------:R-:W-:Y:S01]  /*cc90*/  FFMA.FTZ R153, R132, R21.reuse, -R113 ;  /* 0x0000001584997223 */ /* 0x080fe20000010871 */
[----:B------:R-:W-:Y:S01]  /*cca0*/  FADD.FTZ R2, -R2, R173 ;  /* 0x000000ad02027221 */ /* 0x000fe20000010100 */
[----:B------:R-:W-:Y:S01]  /*ccb0*/  MUFU.EX2 R159, R159 ;  /* 0x0000009f009f7308 */ /* 0x000fe20000000800 */
[-CC-:B------:R-:W-:Y:S01]  /*ccc0*/  FFMA.FTZ R114, R140, R21.reuse, -R113.reuse ;  /* 0x000000158c727223 */ /* 0x180fe20000010871 */
[-CC-:B------:R-:W-:Y:S01]  /*ccd0*/  FFMA.FTZ R155, R90, R21.reuse, -R113.reuse ;  /* 0x000000155a9b7223 */ /* 0x180fe20000010871 */
[-C--:B------:R-:W-:Y:S01]  /*cce0*/  FMUL.FTZ R2, R2, R21.reuse ;  /* 0x0000001502027220 */ /* 0x080fe20000410000 */
[-CC-:B------:R-:W-:Y:S01]  /*ccf0*/  FFMA.FTZ R90, R138, R21.reuse, -R113.reuse ;  /* 0x000000158a5a7223 */ /* 0x180fe20000010871 */
[-C--:B------:R-:W-:Y:S01]  /*cd00*/  FFMA.FTZ R145, R98, R21.reuse, -R113 ;  /* 0x0000001562917223 */ /* 0x080fe20000010871 */
[----:B-1----:R-:W-:Y:S01]  /*cd10*/  FFMA.FTZ R115, R0, R12, R89 ;  /* 0x0000000c00737223 */ /* 0x002fe20000010059 */
[-CC-:B------:R-:W-:Y:S01]  /*cd20*/  FFMA.FTZ R149, R92, R21.reuse, -R113.reuse ;  /* 0x000000155c957223 */ /* 0x180fe20000010871 */
[----:B------:R-:W-:Y:S01]  /*cd30*/  MUFU.EX2 R157, R157 ;  /* 0x0000009d009d7308 */ /* 0x000fe20000000800 */
[-C--:B------:R-:W-:Y:S01]  /*cd40*/  FFMA.FTZ R92, R136, R21.reuse, -R113 ;  /* 0x00000015885c7223 */ /* 0x080fe20000010871 */
[----:B------:R-:W-:Y:S01]  /*cd50*/  FADD.FTZ R12, R188, R115 ;  /* 0x00000073bc0c7221 */ /* 0x000fe20000010000 */
[-CC-:B------:R-:W-:Y:S01]  /*cd60*/  FFMA.FTZ R151, R94, R21.reuse, -R113.reuse ;  /* 0x000000155e977223 */ /* 0x180fe20000010871 */
[-CC-:B------:R-:W-:Y:S01]  /*cd70*/  FFMA.FTZ R88, R88, R21.reuse, -R113.reuse ;  /* 0x0000001558587223 */ /* 0x180fe20000010871 */
[-CC-:B------:R-:W-:Y:S01]  /*cd80*/  FFMA.FTZ R94, R134, R21.reuse, -R113.reuse ;  /* 0x00000015865e7223 */ /* 0x180fe20000010871 */
[----:B------:R-:W-:Y:S01]  /*cd90*/  FADD.FTZ R115, R91, R12 ;  /* 0x0000000c5b737221 */ /* 0x000fe20000010000 */
[-CC-:B------:R-:W-:Y:S01]  /*cda0*/  FFMA.FTZ R102, R102, R21.reuse, -R113.reuse ;  /* 0x0000001566667223 */ /* 0x180fe20000010871 */
[----:B------:R-:W1:Y:S01]  /*cdb0*/  MUFU.EX2 R2, R2 ;  /* 0x0000000200027308 */ /* 0x000e620000000800 */
[-C--:B------:R-:W-:Y:S01]  /*cdc0*/  FFMA.FTZ R146, R146, R21.reuse, -R113 ;  /* 0x0000001592927223 */ /* 0x080fe20000010871 */
[----:B------:R-:W-:Y:S01]  /*cdd0*/  FADD.FTZ R12, R186, R115 ;  /* 0x00000073ba0c7221 */ /* 0x000fe20000010000 */
[-CC-:B------:R-:W-:Y:S01]  /*cde0*/  FFMA.FTZ R148, R148, R21.reuse, -R113.reuse ;  /* 0x0000001594947223 */ /* 0x180fe20000010871 */
[-CC-:B------:R-:W-:Y:S01]  /*cdf0*/  FFMA.FTZ R152, R152, R21.reuse, -R113.reuse ;  /* 0x0000001598987223 */ /* 0x180fe20000010871 */
[-CC-:B------:R-:W-:Y:S01]  /*ce00*/  FFMA.FTZ R154, R154, R21.reuse, -R113.reuse ;  /* 0x000000159a9a7223 */ /* 0x180fe20000010871 */
[----:B------:R-:W-:Y:S01]  /*ce10*/  FADD.FTZ R115, R93, R12 ;  /* 0x0000000c5d737221 */ /* 0x000fe20000010000 */
[----:B------:R-:W-:Y:S01]  /*ce20*/  FFMA.FTZ R176, R176, R21, -R113 ;  /* 0x00000015b0b07223 */ /* 0x000fe20000010871 */
[----:B------:R-:W2:Y:S01]  /*ce30*/  MUFU.EX2 R108, R108 ;  /* 0x0000006c006c7308 */ /* 0x000ea20000000800 */
[----:B------:R-:W-:Y:S01]  /*ce40*/  ISETP.GT.AND P1, PT, R20, R19, PT ;  /* 0x000000131400720c */ /* 0x000fe20003f24270 */
[----:B------:R-:W-:Y:S01]  /*ce50*/  FADD.FTZ R98, R182, R115 ;  /* 0x00000073b6627221 */ /* 0x000fe20000010000 */
[----:B------:R-:W-:Y:S01]  /*ce60*/  F2FP.BF16.F32.PACK_AB R144, R120, R101 ;  /* 0x000000657890723e */ /* 0x000fe200000010ff */
[----:B------:R-:W-:-:S02]  /*ce70*/  VIADD R20, R20, 0xffffffff ;  /* 0xffffffff14147836 */ /* 0x000fc40000000000 */
[----:B------:R-:W-:Y:S01]  /*ce80*/  FADD.FTZ R115, R95, R98 ;  /* 0x000000625f737221 */ /* 0x000fe20000010000 */
[----:B------:R-:W-:Y:S01]  /*ce90*/  IMAD.MOV.U32 R173, RZ, RZ, R15 ;  /* 0x000000ffffad7224 */ /* 0x000fe200078e000f */
[----:B------:R-:W3:Y:S01]  /*cea0*/  MUFU.EX2 R110, R110 ;  /* 0x0000006e006e7308 */ /* 0x000ee20000000800 */
[----:B-1----:R-:W-:Y:S01]  /*ceb0*/  FFMA.FTZ R5, R2, R5, R157 ;  /* 0x0000000502057223 */ /* 0x002fe2000001009d */
[----:B------:R-:W-:-:S04]  /*cec0*/  FADD.FTZ R98, R178, R115 ;  /* 0x00000073b2627221 */ /* 0x000fc80000010000 */
[----:B------:R-:W-:Y:S01]  /*ced0*/  FADD.FTZ R115, R99, R98 ;  /* 0x0000006263737221 */ /* 0x000fe20000010000 */
[----:B------:R-:W-:Y:S01]  /*cee0*/  IMAD.U32 R98, RZ, RZ, UR10 ;  /* 0x0000000aff627e24 */ /* 0x000fe2000f8e00ff */
[----:B------:R-:W1:Y:S01]  /*cef0*/  MUFU.EX2 R153, R153 ;  /* 0x0000009900997308 */ /* 0x000e620000000800 */
[C---:B--2---:R-:W-:Y:S01]  /*cf00*/  FADD.FTZ R12, R108.reuse, R5 ;  /* 0x000000056c0c7221 */ /* 0x044fe20000010000 */
[----:B------:R-:W-:Y:S01]  /*cf10*/  F2FP.BF16.F32.PACK_AB R157, R108, R157 ;  /* 0x0000009d6c9d723e */ /* 0x000fe200000010ff */
[----:B------:R-:W-:Y:S02]  /*cf20*/  @!P6 VIADD R98, R98, 0x2a860 ;  /* 0x0002a8606262e836 */ /* 0x000fe40000000000 */
[----:B------:R-:W-:-:S03]  /*cf30*/  FADD.FTZ R5, R159, R12 ;  /* 0x0000000c9f057221 */ /* 0x000fc60000010000 */
[----:B------:R-:W2:Y:S01]  /*cf40*/  MUFU.EX2 R114, R114 ;  /* 0x0000007200727308 */ /* 0x000ea20000000800 */
[C---:B---3--:R-:W-:Y:S01]  /*cf50*/  FADD.FTZ R12, R110.reuse, R5 ;  /* 0x000000056e0c7221 */ /* 0x048fe20000010000 */
[----:B------:R-:W-:Y:S02]  /*cf60*/  @!P6 PRMT R98, RZ, 0x654, R98 ;  /* 0x00000654ff62e816 */ /* 0x000fe40000000062 */
[----:B------:R-:W-:Y:S02]  /*cf70*/  F2FP.BF16.F32.PACK_AB R159, R110, R159 ;  /* 0x0000009f6e9f723e */ /* 0x000fe400000010ff */
[----:B------:R3:W-:Y:S02]  /*cf80*/  @!P6 SYNCS.ARRIVE.TRANS64.RED.A1T0 RZ, [R98+URZ], RZ ;  /* 0x000000ff62ffe9a7 */ /* 0x0007e4000810043f */
[----:B------:R-:W4:Y:S01]  /*cf90*/  MUFU.EX2 R155, R155 ;  /* 0x0000009b009b7308 */ /* 0x000f220000000800 */
[----:B-1----:R-:W-:-:S07]  /*cfa0*/  FADD.FTZ R5, R153, R12 ;  /* 0x0000000c99057221 */ /* 0x002fce0000010000 */
[----:B------:R-:W1:Y:S01]  /*cfb0*/  MUFU.EX2 R90, R90 ;  /* 0x0000005a005a7308 */ /* 0x000e620000000800 */
[C---:B--2---:R-:W-:Y:S01]  /*cfc0*/  FADD.FTZ R12, R114.reuse, R5 ;  /* 0x00000005720c7221 */ /* 0x044fe20000010000 */
[----:B------:R-:W-:-:S06]  /*cfd0*/  F2FP.BF16.F32.PACK_AB R153, R114, R153 ;  /* 0x000000997299723e */ /* 0x000fcc00000010ff */
[----:B------:R-:W2:Y:S01]  /*cfe0*/  MUFU.EX2 R149, R149 ;  /* 0x0000009500957308 */ /* 0x000ea20000000800 */
[----:B----4-:R-:W-:-:S07]  /*cff0*/  FADD.FTZ R5, R155, R12 ;  /* 0x0000000c9b057221 */ /* 0x010fce0000010000 */
[----:B------:R-:W4:Y:S01]  /*d000*/  MUFU.EX2 R92, R92 ;  /* 0x0000005c005c7308 */ /* 0x000f220000000800 */
[----:B-1----:R-:W-:Y:S01]  /*d010*/  FADD.FTZ R12, R90, R5 ;  /* 0x000000055a0c7221 */ /* 0x002fe20000010000 */
[----:B------:R-:W-:Y:S01]  /*d020*/  FFMA.FTZ R5, R156, R21, -R113 ;  /* 0x000000159c057223 */ /* 0x000fe20000010871 */
[----:B------:R-:W-:Y:S02]  /*d030*/  F2FP.BF16.F32.PACK_AB R156, R188, R89 ;  /* 0x00000059bc9c723e */ /* 0x000fe400000010ff */
[----:B------:R-:W-:-:S03]  /*d040*/  F2FP.BF16.F32.PACK_AB R155, R90, R155 ;  /* 0x0000009b5a9b723e */ /* 0x000fc600000010ff */
[----:B------:R1:W-:Y:S08]  /*d050*/  MUFU.EX2 R118, R88 ;  /* 0x0000005800767308 */ /* 0x0003f00000000800 */
[----:B------:R-:W5:Y:S01]  /*d060*/  MUFU.EX2 R151, R151 ;  /* 0x0000009700977308 */ /* 0x000f620000000800 */
[----:B-1----:R-:W-:-:S04]  /*d070*/  FADD.FTZ R88, R104, R115 ;  /* 0x0000007368587221 */ /* 0x002fc80000010000 */
[----:B------:R-:W-:-:S03]  /*d080*/  FADD.FTZ R115, R97, R88 ;  /* 0x0000005861737221 */ /* 0x000fc60000010000 */
[----:B------:R-:W1:Y:S01]  /*d090*/  MUFU.EX2 R94, R94 ;  /* 0x0000005e005e7308 */ /* 0x000e620000000800 */
[----:B------:R-:W-:Y:S01]  /*d0a0*/  FADD.FTZ R88, R106, R115 ;  /* 0x000000736a587221 */ /* 0x000fe20000010000 */
[----:B--2---:R-:W-:Y:S01]  /*d0b0*/  FADD.FTZ R115, R149, R12 ;  /* 0x0000000c95737221 */ /* 0x004fe20000010000 */
[C---:B----4-:R-:W-:Y:S02]  /*d0c0*/  F2FP.BF16.F32.PACK_AB R149, R92.reuse, R149 ;  /* 0x000000955c95723e */ /* 0x050fe400000010ff */
[----:B------:R-:W-:Y:S01]  /*d0d0*/  FADD.FTZ R117, R101, R88 ;  /* 0x0000005865757221 */ /* 0x000fe20000010000 */
[----:B---3--:R-:W-:Y:S01]  /*d0e0*/  FADD.FTZ R98, R92, R115 ;  /* 0x000000735c627221 */ /* 0x008fe20000010000 */
[----:B------:R-:W-:Y:S01]  /*d0f0*/  FFMA.FTZ R88, R158, R21, -R113 ;  /* 0x000000159e587223 */ /* 0x000fe20000010871 */
[----:B------:R-:W2:Y:S01]  /*d100*/  MUFU.EX2 R145, R145 ;  /* 0x0000009100917308 */ /* 0x000ea20000000800 */
[----:B------:R-:W-:Y:S01]  /*d110*/  FADD.FTZ R12, R120, R117 ;  /* 0x00000075780c7221 */ /* 0x000fe20000010000 */
[----:B-----5:R-:W-:Y:S01]  /*d120*/  FADD.FTZ R115, R151, R98 ;  /* 0x0000006297737221 */ /* 0x020fe20000010000 */
[----:B------:R-:W-:-:S02]  /*d130*/  F2FP.BF16.F32.PACK_AB R158, R186, R91 ;  /* 0x0000005bba9e723e */ /* 0x000fc400000010ff */
[----:B------:R-:W-:Y:S01]  /*d140*/  FADD.FTZ R117, R103, R12 ;  /* 0x0000000c67757221 */ /* 0x000fe20000010000 */
[-CC-:B------:R-:W-:Y:S01]  /*d150*/  FFMA.FTZ R12, R150, R21.reuse, -R113.reuse ;  /* 0x00000015960c7223 */ /* 0x180fe20000010871 */
[----:B------:R-:W-:Y:S01]  /*d160*/  FFMA.FTZ R113, R130, R21, -R113 ;  /* 0x0000001582717223 */ /* 0x000fe20000010871 */
[----:B------:R-:W3:Y:S01]  /*d170*/  MUFU.EX2 R122, R122 ;  /* 0x0000007a007a7308 */ /* 0x000ee20000000800 */
[----:B-1----:R-:W-:Y:S01]  /*d180*/  FADD.FTZ R98, R94, R115 ;  /* 0x000000735e627221 */ /* 0x002fe20000010000 */
[----:B------:R-:W-:Y:S02]  /*d190*/  F2FP.BF16.F32.PACK_AB R150, R106, R97 ;  /* 0x000000616a96723e */ /* 0x000fe400000010ff */
[----:B------:R-:W-:-:S04]  /*d1a0*/  F2FP.BF16.F32.PACK_AB R151, R94, R151 ;  /* 0x000000975e97723e */ /* 0x000fc800000010ff */
[----:B------:R-:W1:Y:S01]  /*d1b0*/  MUFU.EX2 R105, R105 ;  /* 0x0000006900697308 */ /* 0x000e620000000800 */
[----:B--2---:R-:W-:Y:S01]  /*d1c0*/  FADD.FTZ R98, R145, R98 ;  /* 0x0000006291627221 */ /* 0x004fe20000010000 */
[----:B------:R-:W-:-:S03]  /*d1d0*/  F2FP.BF16.F32.PACK_AB R145, R118, R145 ;  /* 0x000000917691723e */ /* 0x000fc600000010ff */
[----:B------:R-:W-:-:S03]  /*d1e0*/  FADD.FTZ R98, R118, R98 ;  /* 0x0000006276627221 */ /* 0x000fc60000010000 */
[----:B------:R3:W2:Y:S08]  /*d1f0*/  MUFU.EX2 R147, R102 ;  /* 0x0000006600937308 */ /* 0x0006b00000000800 */
[----:B------:R-:W4:Y:S01]  /*d200*/  MUFU.EX2 R116, R116 ;  /* 0x0000007400747308 */ /* 0x000f220000000800 */
[----:B---3--:R-:W-:-:S04]  /*d210*/  FADD.FTZ R102, R122, R117 ;  /* 0x000000757a667221 */ /* 0x008fc80000010000 */
[----:B-1----:R-:W-:-:S03]  /*d220*/  FADD.FTZ R115, R105, R102 ;  /* 0x0000006669737221 */ /* 0x002fc60000010000 */
[----:B------:R1:W3:Y:S01]  /*d230*/  MUFU.EX2 R119, R146 ;  /* 0x0000009200777308 */ /* 0x0002e20000000800 */
[----:B--2---:R-:W-:-:S07]  /*d240*/  FADD.FTZ R98, R147, R98 ;  /* 0x0000006293627221 */ /* 0x004fce0000010000 */
[----:B------:R-:W2:Y:S01]  /*d250*/  MUFU.EX2 R107, R107 ;  /* 0x0000006b006b7308 */ /* 0x000ea20000000800 */
[----:B----4-:R-:W-:Y:S01]  /*d260*/  FADD.FTZ R102, R116, R115 ;  /* 0x0000007374667221 */ /* 0x010fe20000010000 */
[----:B-1----:R-:W-:Y:S02]  /*d270*/  F2FP.BF16.F32.PACK_AB R146, R122, R103 ;  /* 0x000000677a92723e */ /* 0x002fe400000010ff */
[----:B------:R-:W-:-:S04]  /*d280*/  F2FP.BF16.F32.PACK_AB R140, R116, R105 ;  /* 0x00000069748c723e */ /* 0x000fc800000010ff */
[----:B------:R1:W4:Y:S01]  /*d290*/  MUFU.EX2 R141, R148 ;  /* 0x00000094008d7308 */ /* 0x0003220000000800 */
[C---:B---3--:R-:W-:Y:S01]  /*d2a0*/  FADD.FTZ R98, R119.reuse, R98 ;  /* 0x0000006277627221 */ /* 0x048fe20000010000 */
[----:B------:R-:W-:-:S06]  /*d2b0*/  F2FP.BF16.F32.PACK_AB R147, R119, R147 ;  /* 0x000000937793723e */ /* 0x000fcc00000010ff */
[----:B------:R-:W3:Y:S01]  /*d2c0*/  MUFU.EX2 R112, R112 ;  /* 0x0000007000707308 */ /* 0x000ee20000000800 */
[----:B--2---:R-:W-:Y:S01]  /*d2d0*/  FADD.FTZ R89, R107, R102 ;  /* 0x000000666b597221 */ /* 0x004fe20000010000 */
[----:B-1----:R-:W-:-:S06]  /*d2e0*/  F2FP.BF16.F32.PACK_AB R148, R104, R99 ;  /* 0x000000636894723e */ /* 0x002fcc00000010ff */
[----:B------:R1:W2:Y:S01]  /*d2f0*/  MUFU.EX2 R121, R152 ;  /* 0x0000009800797308 */ /* 0x0002a20000000800 */
[----:B----4-:R-:W-:-:S07]  /*d300*/  FADD.FTZ R98, R141, R98 ;  /* 0x000000628d627221 */ /* 0x010fce0000010000 */
[----:B------:R4:W5:Y:S01]  /*d310*/  MUFU.EX2 R143, R154 ;  /* 0x0000009a008f7308 */ /* 0x0009620000000800 */
[----:B---3--:R-:W-:Y:S01]  /*d320*/  FADD.FTZ R102, R112, R89 ;  /* 0x0000005970667221 */ /* 0x008fe20000010000 */
[----:B-1----:R-:W-:Y:S02]  /*d330*/  F2FP.BF16.F32.PACK_AB R152, R182, R93 ;  /* 0x0000005db698723e */ /* 0x002fe400000010ff */
[----:B------:R-:W-:-:S04]  /*d340*/  F2FP.BF16.F32.PACK_AB R142, R112, R107 ;  /* 0x0000006b708e723e */ /* 0x000fc800000010ff */
[----:B------:R-:W1:Y:S01]  /*d350*/  MUFU.EX2 R117, R5 ;  /* 0x0000000500757308 */ /* 0x000e620000000800 */
[C---:B--2---:R-:W-:Y:S01]  /*d360*/  FADD.FTZ R98, R121.reuse, R98 ;  /* 0x0000006279627221 */ /* 0x044fe20000010000 */
[----:B----4-:R-:W-:Y:S02]  /*d370*/  F2FP.BF16.F32.PACK_AB R154, R178, R95 ;  /* 0x0000005fb29a723e */ /* 0x010fe400000010ff */
[----:B------:R-:W-:-:S04]  /*d380*/  F2FP.BF16.F32.PACK_AB R141, R121, R141 ;  /* 0x0000008d798d723e */ /* 0x000fc800000010ff */
[----:B------:R-:W2:Y:S01]  /*d390*/  MUFU.EX2 R109, R109 ;  /* 0x0000006d006d7308 */ /* 0x000ea20000000800 */
[----:B-----5:R-:W-:-:S07]  /*d3a0*/  FADD.FTZ R98, R143, R98 ;  /* 0x000000628f627221 */ /* 0x020fce0000010000 */
[----:B------:R-:W3:Y:S01]  /*d3b0*/  MUFU.EX2 R137, R176 ;  /* 0x000000b000897308 */ /* 0x000ee20000000800 */
[C---:B-1----:R-:W-:Y:S01]  /*d3c0*/  FADD.FTZ R98, R117.reuse, R98 ;  /* 0x0000006275627221 */ /* 0x042fe20000010000 */
[----:B------:R-:W-:-:S06]  /*d3d0*/  F2FP.BF16.F32.PACK_AB R143, R117, R143 ;  /* 0x0000008f758f723e */ /* 0x000fcc00000010ff */
[----:B------:R-:W1:Y:S01]  /*d3e0*/  MUFU.EX2 R100, R100 ;  /* 0x0000006400647308 */ /* 0x000e620000000800 */
[----:B--2---:R-:W-:-:S07]  /*d3f0*/  FADD.FTZ R5, R109, R102 ;  /* 0x000000666d057221 */ /* 0x004fce0000010000 */
        /* <DEDUP_REMOVED lines=9> */
[----:B---3--:R-:W-:-:S07]  /*d490*/  FADD.FTZ R102, R96, R5 ;  /* 0x0000000560667221 */ /* 0x008fce0000010000 */
[----:B------:R-:W3:Y:S01]  /*d4a0*/  MUFU.EX2 R113, R113 ;  /* 0x0000007100717308 */ /* 0x000ee20000000800 */
[----:B-1----:R-:W-:Y:S01]  /*d4b0*/  FADD.FTZ R98, R139, R98 ;  /* 0x000000628b627221 */ /* 0x002fe20000010000 */
[C---:B--2---:R-:W-:Y:S01]  /*d4c0*/  FADD.FTZ R12, R111.reuse, R102 ;  /* 0x000000666f0c7221 */ /* 0x044fe20000010000 */
[----:B------:R-:W-:Y:S02]  /*d4d0*/  F2FP.BF16.F32.PACK_AB R138, R111, R96 ;  /* 0x000000606f8a723e */ /* 0x000fe400000010ff */
[C---:B---3--:R-:W-:Y:S01]  /*d4e0*/  FADD.FTZ R5, R113.reuse, R98 ;  /* 0x0000006271057221 */ /* 0x048fe20000010000 */
[----:B------:R-:W-:Y:S01]  /*d4f0*/  F2FP.BF16.F32.PACK_AB R139, R113, R139 ;  /* 0x0000008b718b723e */ /* 0x000fe200000010ff */
[----:B------:R-:W-:Y:S06]  /*d500*/  @P1 BRA `(.L_x_938) ;  /* 0xffffffcc00481947 */ /* 0x000fec000383ffff */
.L_x_921:
        /* <DEDUP_REMOVED lines=67> */
.L_x_939:
[----:B------:R-:W-:Y:S01]  /*d940*/  ULEA UR5, UR36, UR37, 0x3 ;  /* 0x0000002524057291 */ /* 0x000fe2000f8e183f */
[----:B------:R-:W-:-:S05]  /*d950*/  IMAD.U32 R0, RZ, RZ, UR39 ;  /* 0x00000027ff007e24 */ /* 0x000fca000f8e00ff */
[----:B------:R-:W-:-:S04]  /*d960*/  SHF.L.U32 R0, R0, 0x1f, RZ ;  /* 0x0000001f00007819 */ /* 0x000fc800000006ff */
[----:B------:R1:W2:Y:S01]  /*d970*/  SYNCS.PHASECHK.TRANS64.TRYWAIT P1, [UR5+0x2a850], R0 ;  /* 0x02a85000ff0075a7 */ /* 0x0002a20008020145 */
[----:B------:R-:W-:Y:S05]  /*d980*/  @!P0 BRA `(.L_x_940) ;  /* 0x0000000000048947 */ /* 0x000fea0003800000 */
[----:B------:R-:W-:Y:S01]  /*d990*/  BPT.TRAP 0x1 ;  /* 0x000000040000795c */ /* 0x000fe20000300000 */
.L_x_940:
[----:B--2---:R-:W-:Y:S05]  /*d9a0*/  @P1 BRA `(.L_x_941) ;  /* 0x0000000000081947 */ /* 0x004fea0003800000 */
[----:B------:R-:W2:Y:S02]  /*d9b0*/  SYNCS.PHASECHK.TRANS64.TRYWAIT P0, [UR5+0x2a850], R0 ;  /* 0x02a85000ff0075a7 */ /* 0x000ea40008000145 */
[----:B--2---:R-:W-:Y:S05]  /*d9c0*/  @!P0 BRA `(.L_x_942) ;  /* 0x0000005000748947 */ /* 0x004fea0003800000 */
.L_x_941:
[----:B------:R-:W-:Y:S01]  /*d9d0*/  UIADD3 UR37, UR37, 0x400, URZ ;  /* 0x0000040025257890 */ /* 0x000fe2000fffe03f */
[----:B------:R-:W-:Y:S01]  /*d9e0*/  WARPGROUP.ARRIVE ;  /* 0x00000000000079c5 */ /* 0x000fe20000000000 */
[----:B------:R-:W-:Y:S01]  /*d9f0*/  UMOV UR7, 0x40000040 ;  /* 0x4000004000077882 */ /* 0x000fe20000000000 */
[----:B-12---:R-:W1:Y:S01]  /*da00*/  SHFL.BFLY PT, R0, R5, 0x2, 0x1f ;  /* 0x0c401f0005007f89 */ /* 0x006e6200000e0000 */
[----:B------:R-:W-:Y:S01]  /*da10*/  USHF.R.U32.HI UR37, URZ, 0x4, UR37 ;  /* 0x000000043f257899 */ /* 0x000fe20008011625 */
[----:B------:R-:W-:Y:S02]  /*da20*/  IMAD.U32 R11, RZ, RZ, UR5 ;  /* 0x00000005ff0b7e24 */ /* 0x000fe4000f8e00ff */
[----:B------:R-:W2:Y:S01]  /*da30*/  SHFL.BFLY PT, R3, R12, 0x2, 0x1f ;  /* 0x0c401f000c037f89 */ /* 0x000ea200000e0000 */
[----:B------:R-:W-:Y:S01]  /*da40*/  ULOP3.LUT UR37, UR37, 0x3fff, URZ, 0xc0, !UPT ;  /* 0x00003fff25257892 */ /* 0x000fe2000f8ec03f */
[----:B------:R-:W-:Y:S01]  /*da50*/  VIADD R164, R164, 0x1 ;  /* 0x00000001a4a47836 */ /* 0x000fe20000000000 */
[----:B------:R-:W3:Y:S02]  /*da60*/  S2R R8, SR_TID.X ;  /* 0x0000000000087919 */ /* 0x000ee40000002100 */
[----:B------:R-:W-:-:S04]  /*da70*/  ULOP3.LUT UR4, UR37, 0x3000000, URZ, 0xfc, !UPT ;  /* 0x0300000025047892 */ /* 0x000fc8000f8efc3f */
[----:B------:R-:W-:Y:S02]  /*da80*/  UIMAD UR4, UR36, 0x600, UR4 ;  /* 0x00000600240478a4 */ /* 0x000fe4000f8e0204 */
[----:B------:R-:W-:-:S04]  /*da90*/  UIADD3 UR36, UR36, 0x1, URZ ;  /* 0x0000000124247890 */ /* 0x000fc8000fffe03f */
[----:B------:R-:W-:Y:S01]  /*daa0*/  UISETP.NE.AND UP0, UPT, UR36, 0x2, UPT ;  /* 0x000000022400788c */ /* 0x000fe2000bf05270 */
[----:B------:R-:W-:Y:S02]  /*dab0*/  UMOV UR6, UR4 ;  /* 0x0000000400067c82 */ /* 0x000fe40008000000 */
[----:B------:R-:W-:Y:S01]  /*dac0*/  HGMMA.64x128x16.F32.BF16 R24, R156, gdesc[UR4].tnspB, R24, gsb0 ;  /* 0x41e000049c187df0 */ /* 0x000fe20008001818 */
[----:B------:R-:W-:Y:S01]  /*dad0*/  UIADD3 UR6, UR4, 0x80, URZ ;  /* 0x0000008004067890 */ /* 0x000fe2000fffe03f */
[----:B-1----:R-:W-:Y:S01]  /*dae0*/  FADD.FTZ R2, R0, R5 ;  /* 0x0000000500027221 */ /* 0x002fe20000010000 */
[----:B------:R-:W-:Y:S01]  /*daf0*/  UMOV UR7, 0x40000040 ;  /* 0x4000004000077882 */ /* 0x000fe20000000000 */
[----:B------:R-:W-:Y:S01]  /*db00*/  CS2R R4, SRZ ;  /* 0x0000000000047805 */ /* 0x000fe2000001ff00 */
[----:B--2---:R-:W-:Y:S01]  /*db10*/  FADD.FTZ R3, R3, R12 ;  /* 0x0000000c03037221 */ /* 0x004fe20000010000 */
[----:B------:R-:W-:Y:S01]  /*db20*/  USEL UR36, UR36, URZ, UP0 ;  /* 0x0000003f24247287 */ /* 0x000fe20008000000 */
[----:B------:R-:W1:Y:S04]  /*db30*/  SHFL.BFLY PT, R7, R2, 0x1, 0x1f ;  /* 0x0c201f0002077f89 */ /* 0x000e6800000e0000 */
[----:B------:R-:W2:Y:S01]  /*db40*/  SHFL.BFLY PT, R0, R3, 0x1, 0x1f ;  /* 0x0c201f0003007f89 */ /* 0x000ea200000e0000 */
[----:B---3--:R-:W-:Y:S01]  /*db50*/  LOP3.LUT P2, RZ, R8, 0x7f, RZ, 0xc0, !PT ;  /* 0x0000007f08ff7812 */ /* 0x008fe2000784c0ff */
[----:B-1----:R-:W-:Y:S01]  /*db60*/  FADD.FTZ R10, R2, R7 ;  /* 0x00000007020a7221 */ /* 0x002fe20000010000 */
[----:B------:R-:W-:-:S02]  /*db70*/  IMAD.MOV.U32 R2, RZ, RZ, -0x800000 ;  /* 0xff800000ff027424 */ /* 0x000fc400078e00ff */
[----:B--2---:R-:W-:Y:S02]  /*db80*/  FADD.FTZ R9, R3, R0 ;  /* 0x0000000003097221 */ /* 0x004fe40000010000 */
[----:B------:R-:W-:Y:S01]  /*db90*/  FSETP.NE.FTZ.AND P1, PT, R10, RZ, PT ;  /* 0x000000ff0a00720b */ /* 0x000fe20003f35000 */
[----:B------:R-:W-:Y:S02]  /*dba0*/  IMAD.MOV.U32 R0, RZ, RZ, -0x800000 ;  /* 0xff800000ff007424 */ /* 0x000fe400078e00ff */
[----:B------:R-:W-:-:S10]  /*dbb0*/  FSETP.NE.FTZ.AND P0, PT, R9, RZ, PT ;  /* 0x000000ff0900720b */ /* 0x000fd40003f15000 */
[----:B------:R-:W1:Y:S03]  /*dbc0*/  @P1 MUFU.LG2 R7, R10 ;  /* 0x0000000a00071308 */ /* 0x000e660000000c00 */
[C---:B------:R-:W-:Y:S01]  /*dbd0*/  @P0 FMUL.FTZ R3, R21.reuse, 0.69314718246459960938 ;  /* 0x3f31721815030820 */ /* 0x040fe20000410000 */
[----:B------:R-:W-:-:S04]  /*dbe0*/  @P1 FMUL.FTZ R21, R21, 0.69314718246459960938 ;  /* 0x3f31721815151820 */ /* 0x000fc80000410000 */
[----:B------:R-:W2:Y:S08]  /*dbf0*/  @P0 MUFU.LG2 R6, R9 ;  /* 0x0000000900060308 */ /* 0x000eb00000000c00 */
[----:B------:R-:W3:Y:S01]  /*dc00*/  @P0 MUFU.RCP R4, R9 ;  /* 0x0000000900040308 */ /* 0x000ee20000001000 */
[----:B-1----:R-:W-:Y:S01]  /*dc10*/  @P1 FMUL.FTZ R8, R7, 0.69314718246459960938 ;  /* 0x3f31721807081820 */ /* 0x002fe20000410000 */
[----:B------:R-:W-:-:S03]  /*dc20*/  @!P2 VIADD R7, R11, 0x2a860 ;  /* 0x0002a8600b07a836 */ /* 0x000fc60000000000 */
[----:B------:R-:W-:Y:S02]  /*dc30*/  @P1 FFMA.FTZ R0, R21, R15, R8 ;  /* 0x0000000f15001223 */ /* 0x000fe40000010008 */
[----:B------:R-:W-:Y:S01]  /*dc40*/  @!P2 PRMT R7, RZ, 0x654, R7 ;  /* 0x00000654ff07a816 */ /* 0x000fe20000000007 */
[----:B------:R1:W4:Y:S01]  /*dc50*/  @P1 MUFU.RCP R5, R10 ;  /* 0x0000000a00051308 */ /* 0x0003220000001000 */
[----:B--2---:R-:W-:-:S04]  /*dc60*/  @P0 FMUL.FTZ R6, R6, 0.69314718246459960938 ;  /* 0x3f31721806060820 */ /* 0x004fc80000410000 */
[----:B------:R-:W-:Y:S01]  /*dc70*/  @P0 FFMA.FTZ R2, R3, R14, R6 ;  /* 0x0000000e03020223 */ /* 0x000fe20000010006 */
[----:B------:R-:W-:Y:S01]  /*dc80*/  PLOP3.LUT P0, PT, PT, PT, PT, 0x8, 0x0 ;  /* 0x000000000000781c */ /* 0x000fe20003f0e170 */
        /* <DEDUP_REMOVED lines=21> */
[----:B------:R-:W-:-:S04]  /*dde0*/  USEL UR4, URZ, 0x1, UP0 ;  /* 0x000000013f047887 */ /* 0x000fc80008000000 */
[----:B------:R-:W-:Y:S01]  /*ddf0*/  ULOP3.LUT UR39, UR39, UR4, URZ, 0x3c, !UPT ;  /* 0x0000000427277292 */ /* 0x000fe2000f8e3c3f */
[----:B------:R-:W-:Y:S02]  /*de00*/  WARPGROUP.DEPBAR.LE gsb0, 0x0 ;  /* 0x00008000000079c5 */ /* 0x000fe40000010000 */
[----:B------:R-:W-:-:S06]  /*de10*/  WARPGROUP.ARRIVE ;  /* 0x00000000000079c5 */ /* 0x000fcc0000000000 */
[----:B------:R-:W-:Y:S03]  /*de20*/  HGMMA.64x128x16.F32.BF16 R24, R136, gdesc[UR4].tnspB, R24, gsb0 ;  /* 0x41e0000488187df0 */ /* 0x000fe60008001818 */
[----:B------:R-:W-:Y:S02]  /*de30*/  WARPGROUP.DEPBAR.LE gsb0, 0x0 ;  /* 0x00008000000079c5 */ /* 0x000fe40000010000 */
[-C--:B---3--:R-:W-:Y:S01]  /*de40*/  FMUL.FTZ R3, R28, R4.reuse ;  /* 0x000000041c037220 */ /* 0x088fe20000410000 */
[-C--:B------:R-:W-:Y:S01]  /*de50*/  FMUL.FTZ R6, R29, R4.reuse ;  /* 0x000000041d067220 */ /* 0x080fe20000410000 */
[----:B------:R2:W-:Y:S01]  /*de60*/  @!P2 SYNCS.ARRIVE.TRANS64.RED.A1T0 RZ, [R7+URZ], RZ ;  /* 0x000000ff07ffa9a7 */ /* 0x0005e2000810043f */
[-C--:B-1----:R-:W-:Y:S01]  /*de70*/  FMUL.FTZ R10, R24, R4.reuse ;  /* 0x00000004180a7220 */ /* 0x082fe20000410000 */
        /* <DEDUP_REMOVED lines=29> */
[-C--:B----4-:R-:W-:Y:S01]  /*e050*/  FMUL.FTZ R9, R26, R5.reuse ;  /* 0x000000051a097220 */ /* 0x090fe20000410000 */
[-C--:B------:R-:W-:Y:S01]  /*e060*/  FMUL.FTZ R8, R27, R5.reuse ;  /* 0x000000051b087220 */ /* 0x080fe20000410000 */
[-C--:B------:R-:W-:Y:S01]  /*e070*/  FMUL.FTZ R30, R30, R5.reuse ;  /* 0x000000051e1e7220 */ /* 0x080fe20000410000 */
[-C--:B--2---:R-:W-:Y:S01]  /*e080*/  FMUL.FTZ R7, R31, R5.reuse ;  /* 0x000000051f077220 */ /* 0x084fe20000410000 */
        /* <DEDUP_REMOVED lines=27> */
[----:B------:R-:W-:-:S07]  /*e240*/  FMUL.FTZ R87, R87, R5 ;  /* 0x0000000557577220 */ /* 0x000fce0000410000 */
.L_x_872:
[----:B------:R-:W1:Y:S08]  /*e250*/  S2UR UR4, SR_CgaCtaId ;  /* 0x00000000000479c3 */ /* 0x000e700000008800 */
[----:B------:R-:W-:Y:S06]  /*e260*/  BAR.SYNC.DEFER_BLOCKING 0x5, 0x120 ;  /* 0x0144800000007b1d */ /* 0x000fec0000010000 */
[----:B------:R-:W-:-:S02]  /*e270*/  UMOV UR37, 0x400 ;  /* 0x0000040000257882 */ /* 0x000fc40000000000 */
[----:B-1----:R-:W-:-:S09]  /*e280*/  ULEA UR37, UR4, UR37, 0x18 ;  /* 0x0000002504257291 */ /* 0x002fd2000f8ec03f */
[----:B------:R-:W1:Y:S02]  /*e290*/  LDS R4, [UR37+0x2a8d0] ;  /* 0x02a8d025ff047984 */ /* 0x000e640008000800 */
[----:B-1----:R-:W-:Y:S01]  /*e2a0*/  R2UR UR4, R4 ;  /* 0x00000000040472ca */ /* 0x002fe200000e0000 */
[----:B------:R-:W-:Y:S06]  /*e2b0*/  BAR.ARV 0x4, 0x120 ;  /* 0x0104800000007b1d */ /* 0x000fec0000002000 */
[----:B------:R-:W-:Y:S08]  /*e2c0*/  @P0 BRA `(.L_x_943) ;  /* 0x0000000800500947 */ /* 0x000ff00003800000 */
[----:B------:R-:W-:Y:S01]  /*e2d0*/  VIADD R31, R167, UR42 ;  /* 0x0000002aa71f7c36 */ /* 0x000fe20008000000 */
[C---:B------:R-:W-:Y:S01]  /*e2e0*/  LOP3.LUT R5, R22.reuse, 0x380, RZ, 0xc0, !PT ;  /* 0x0000038016057812 */ /* 0x040fe200078ec0ff */
[----:B------:R-:W-:Y:S01]  /*e2f0*/  BAR.SYNC.DEFER_BLOCKING 0x1, 0x100 ;  /* 0x0044000000007b1d */ /* 0x000fe20000010000 */
[C---:B------:R-:W-:Y:S01]  /*e300*/  IADD3 R27, P2, R22.reuse, 0x20, RZ ;  /* 0x00000020161b7810 */ /* 0x040fe20007f5e0ff */
[----:B------:R-:W-:Y:S01]  /*e310*/  VIADD R4, R31, 0x8 ;  /* 0x000000081f047836 */ /* 0x000fe20000000000 */
[C---:B------:R-:W-:Y:S01]  /*e320*/  IADD3 R11, P6, R22.reuse, 0x40, RZ ;  /* 0x00000040160b7810 */ /* 0x040fe20007fde0ff */
[----:B------:R-:W-:Y:S01]  /*e330*/  USHF.R.S32.HI UR5, URZ, 0x1f, UR43 ;  /* 0x0000001f3f057899 */ /* 0x000fe2000801142b */
[----:B------:R-:W-:Y:S01]  /*e340*/  IADD3 R15, P4, R22, 0x4000, RZ ;  /* 0x00004000160f7810 */ /* 0x000fe20007f9e0ff */
[----:B------:R-:W-:Y:S01]  /*e350*/  ULDC UR10, c[0x0][0xa88] ;  /* 0x0002a200000a7ab9 */ /* 0x000fe20000000800 */
[----:B------:R-:W-:Y:S01]  /*e360*/  LOP3.LUT P0, RZ, R166, 0x3, RZ, 0xc0, !PT ;  /* 0x00000003a6ff7812 */ /* 0x000fe2000780c0ff */
[----:B------:R-:W1:Y:S01]  /*e370*/  LDC.64 R72, c[0x0][0xb78] ;  /* 0x0002de00ff487b82 */ /* 0x000e620000000a00 */
[----:B------:R-:W-:Y:S01]  /*e380*/  SHF.R.U64 R5, R5, 0x3, RZ ;  /* 0x0000000305057819 */ /* 0x000fe200000012ff */
[----:B------:R-:W-:Y:S01]  /*e390*/  ULDC.64 UR8, c[0x0][0xb70] ;  /* 0x0002dc0000087ab9 */ /* 0x000fe20000000a00 */
[----:B------:R-:W-:Y:S01]  /*e3a0*/  LOP3.LUT R26, R27, 0x380, RZ, 0xc0, !PT ;  /* 0x000003801b1a7812 */ /* 0x000fe200078ec0ff */
[----:B------:R-:W-:Y:S01]  /*e3b0*/  UIMAD UR5, UR5, UR8, URZ ;  /* 0x00000008050572a4 */ /* 0x000fe2000f8e023f */
[----:B------:R-:W-:Y:S01]  /*e3c0*/  LOP3.LUT R24, R11, 0x380, RZ, 0xc0, !PT ;  /* 0x000003800b187812 */ /* 0x000fe200078ec0ff */
[----:B------:R-:W-:Y:S01]  /*e3d0*/  UIMAD.WIDE.U32 UR6, UR43, UR8, URZ ;  /* 0x000000082b0672a5 */ /* 0x000fe2000f8e003f */
[----:B------:R-:W-:Y:S01]  /*e3e0*/  LOP3.LUT R14, R15, 0x380, RZ, 0xc0, !PT ;  /* 0x000003800f0e7812 */ /* 0x000fe200078ec0ff */
[----:B------:R-:W-:Y:S01]  /*e3f0*/  UIMAD UR5, UR43, UR9, UR5 ;  /* 0x000000092b0572a4 */ /* 0x000fe2000f8e0205 */
[----:B------:R-:W-:Y:S01]  /*e400*/  ISETP.GE.OR P1, PT, R4, UR10, P0 ;  /* 0x0000000a04007c0c */ /* 0x000fe20008726670 */
[----:B------:R-:W-:Y:S01]  /*e410*/  USHF.R.S32.HI UR8, URZ, 0x1f, UR44 ;  /* 0x0000001f3f087899 */ /* 0x000fe2000801142c */
[----:B------:R-:W-:Y:S01]  /*e420*/  IADD3 R21, P5, R22, 0x60, RZ ;  /* 0x0000006016157810 */ /* 0x000fe20007fbe0ff */
[----:B------:R-:W-:Y:S01]  /*e430*/  UIADD3 UR5, UR7, UR5, URZ ;  /* 0x0000000507057290 */ /* 0x000fe2000fffe03f */
[----:B------:R-:W-:Y:S01]  /*e440*/  LOP3.LUT R4, R5, R22, RZ, 0x3c, !PT ;  /* 0x0000001605047212 */ /* 0x000fe200078e3cff */
[----:B------:R-:W-:Y:S01]  /*e450*/  IMAD.MOV.U32 R5, RZ, RZ, R23 ;  /* 0x000000ffff057224 */ /* 0x000fe200078e0017 */
[----:B------:R-:W-:-:S02]  /*e460*/  SHF.R.U64 R26, R26, 0x3, RZ ;  /* 0x000000031a1a7819 */ /* 0x000fc400000012ff */
[----:B------:R-:W-:Y:S02]  /*e470*/  SHF.R.U64 R24, R24, 0x3, RZ ;  /* 0x0000000318187819 */ /* 0x000fe400000012ff */
[----:B------:R-:W-:Y:S02]  /*e480*/  SHF.R.U64 R14, R14, 0x3, RZ ;  /* 0x000000030e0e7819 */ /* 0x000fe400000012ff */
[----:B------:R-:W-:Y:S02]  /*e490*/  LOP3.LUT R20, R21, 0x380, RZ, 0xc0, !PT ;  /* 0x0000038015147812 */ /* 0x000fe400078ec0ff */
[----:B------:R-:W-:Y:S01]  /*e4a0*/  LOP3.LUT R26, R26, R27, RZ, 0x3c, !PT ;  /* 0x0000001b1a1a7212 */ /* 0x000fe200078e3cff */
[----:B------:R-:W-:Y:S01]  /*e4b0*/  IMAD.X R27, RZ, RZ, R23, P2 ;  /* 0x000000ffff1b7224 */ /* 0x000fe200010e0617 */
[----:B------:R-:W-:Y:S02]  /*e4c0*/  LOP3.LUT R24, R24, R11, RZ, 0x3c, !PT ;  /* 0x0000000b18187212 */ /* 0x000fe400078e3cff */
[----:B------:R-:W-:-:S02]  /*e4d0*/  LOP3.LUT R14, R14, R15, RZ, 0x3c, !PT ;  /* 0x0000000f0e0e7212 */ /* 0x000fc400078e3cff */
[----:B------:R-:W-:Y:S02]  /*e4e0*/  MOV R11, R4 ;  /* 0x00000004000b7202 */ /* 0x000fe40000000f00 */
[----:B------:R-:W-:Y:S02]  /*e4f0*/  IADD3 R15, P2, R22, 0x4040, RZ ;  /* 0x00004040160f7810 */ /* 0x000fe40007f5e0ff */
[----:B------:R-:W-:Y:S02]  /*e500*/  SHF.R.U64 R20, R20, 0x3, RZ ;  /* 0x0000000314147819 */ /* 0x000fe400000012ff */
[----:B------:R-:W-:Y:S01]  /*e510*/  F2FP.BF16.F32.PACK_AB R4, R25, R10 ;  /* 0x0000000a1904723e */ /* 0x000fe200000010ff */
[----:B------:R-:W-:Y:S01]  /*e520*/  IMAD.X R25, RZ, RZ, R23, P6 ;  /* 0x000000ffff197224 */ /* 0x000fe200030e0617 */
[----:B------:R-:W-:Y:S02]  /*e530*/  IADD3 R17, P6, R22, 0x4060, RZ ;  /* 0x0000406016117810 */ /* 0x000fe40007fde0ff */
[----:B------:R-:W-:-:S02]  /*e540*/  LOP3.LUT R10, R15, 0x380, RZ, 0xc0, !PT ;  /* 0x000003800f0a7812 */ /* 0x000fc400078ec0ff */
[----:B------:R-:W-:Y:S01]  /*e550*/  LOP3.LUT R20, R20, R21, RZ, 0x3c, !PT ;  /* 0x0000001514147212 */ /* 0x000fe200078e3cff */
[--C-:B------:R-:W-:Y:S01]  /*e560*/  IMAD.X R21, RZ, RZ, R23.reuse, P5 ;  /* 0x000000ffff157224 */ /* 0x100fe200028e0617 */
[----:B------:R-:W-:Y:S02]  /*e570*/  IADD3 R13, P3, R22, 0x4020, RZ ;  /* 0x00004020160d7810 */ /* 0x000fe40007f7e0ff */
[----:B------:R-:W-:Y:S01]  /*e580*/  F2FP.BF16.F32.PACK_AB R5, R8, R9 ;  /* 0x000000090805723e */ /* 0x000fe200000010ff */
[----:B------:R-:W-:Y:S01]  /*e590*/  IMAD.X R9, RZ, RZ, R23, P6 ;  /* 0x000000ffff097224 */ /* 0x000fe200030e0617 */
[----:B------:R-:W-:Y:S02]  /*e5a0*/  F2FP.BF16.F32.PACK_AB R6, R6, R3 ;  /* 0x000000030606723e */ /* 0x000fe400000010ff */
[----:B------:R-:W-:Y:S02]  /*e5b0*/  F2FP.BF16.F32.PACK_AB R7, R7, R30 ;  /* 0x0000001e0707723e */ /* 0x000fe400000010ff */
[----:B------:R-:W-:-:S02]  /*e5c0*/  LOP3.LUT R8, R17, 0x380, RZ, 0xc0, !PT ;  /* 0x0000038011087812 */ /* 0x000fc400078ec0ff */
[----:B------:R-:W-:Y:S01]  /*e5d0*/  SHF.R.U64 R10, R10, 0x3, RZ ;  /* 0x000000030a0a7819 */ /* 0x000fe200000012ff */
[----:B------:R2:W-:Y:S01]  /*e5e0*/  STSM.16.M88.4 [R11], R4 ;  /* 0x000000040b007844 */ /* 0x0005e20000000200 */
[----:B------:R-:W-:Y:S02]  /*e5f0*/  LOP3.LUT R12, R13, 0x380, RZ, 0xc0, !PT ;  /* 0x000003800d0c7812 */ /* 0x000fe400078ec0ff */
[----:B------:R-:W-:Y:S02]  /*e600*/  MOV R27, R26 ;  /* 0x0000001a001b7202 */ /* 0x000fe40000000f00 */
[----:B------:R-:W-:Y:S02]  /*e610*/  MOV R26, R24 ;  /* 0x00000018001a7202 */ /* 0x000fe40000000f00 */
[----:B------:R-:W-:Y:S02]  /*e620*/  SHF.R.U64 R8, R8, 0x3, RZ ;  /* 0x0000000308087819 */ /* 0x000fe400000012ff */
[----:B------:R-:W-:Y:S01]  /*e630*/  MOV R25, R20 ;  /* 0x0000001400197202 */ /* 0x000fe20000000f00 */
[----:B------:R-:W-:Y:S01]  /*e640*/  IMAD.U32 R21, RZ, RZ, UR7 ;  /* 0x00000007ff157e24 */ /* 0x000fe2000f8e00ff */
[----:B------:R-:W-:Y:S01]  /*e650*/  LOP3.LUT R10, R10, R15, RZ, 0x3c, !PT ;  /* 0x0000000f0a0a7212 */ /* 0x000fe200078e3cff */
[----:B------:R-:W-:Y:S01]  /*e660*/  IMAD.U32 R20, RZ, RZ, UR6 ;  /* 0x00000006ff147e24 */ /* 0x000fe2000f8e00ff */
[----:B------:R-:W-:Y:S01]  /*e670*/  SHF.R.U64 R12, R12, 0x3, RZ ;  /* 0x000000030c0c7819 */ /* 0x000fe200000012ff */
[----:B------:R-:W-:Y:S01]  /*e680*/  IMAD.U32 R21, RZ, RZ, UR5 ;  /* 0x00000005ff157e24 */ /* 0x000fe2000f8e00ff */
[----:B------:R-:W-:Y:S01]  /*e690*/  LOP3.LUT R8, R8, R17, RZ, 0x3c, !PT ;  /* 0x0000001108087212 */ /* 0x000fe200078e3cff */
[----:B--2---:R-:W-:Y:S01]  /*e6a0*/  IMAD.X R11, RZ, RZ, R23, P2 ;  /* 0x000000ffff0b7224 */ /* 0x004fe200010e0617 */
[----:B------:R-:W-:Y:S01]  /*e6b0*/  F2FP.BF16.F32.PACK_AB R4, R33, R32 ;  /* 0x000000202104723e */ /* 0x000fe200000010ff */
[C---:B-1----:R-:W-:Y:S01]  /*e6c0*/  IMAD.WIDE.U32 R20, R72.reuse, UR44, R20 ;  /* 0x0000002c48147c25 */ /* 0x042fe2000f8e0014 */
[----:B------:R-:W-:Y:S01]  /*e6d0*/  F2FP.BF16.F32.PACK_AB R5, R35, R34 ;  /* 0x000000222305723e */ /* 0x000fe200000010ff */
[----:B------:R-:W-:Y:S01]  /*e6e0*/  ULDC.64 UR6, c[0x0][0xb40] ;  /* 0x0002d00000067ab9 */ /* 0x000fe20000000a00 */
[----:B------:R-:W-:Y:S01]  /*e6f0*/  MOV R17, R10 ;  /* 0x0000000a00117202 */ /* 0x000fe20000000f00 */
[----:B------:R-:W-:Y:S01]  /*e700*/  IMAD R10, R72, UR8, RZ ;  /* 0x00000008480a7c24 */ /* 0x000fe2000f8e02ff */
[----:B------:R-:W-:Y:S01]  /*e710*/  F2FP.BF16.F32.PACK_AB R6, R37, R36 ;  /* 0x000000242506723e */ /* 0x000fe200000010ff */
[--C-:B------:R-:W-:Y:S01]  /*e720*/  IMAD.X R15, RZ, RZ, R23.reuse, P4 ;  /* 0x000000ffff0f7224 */ /* 0x100fe200020e0617 */
[----:B------:R-:W-:Y:S01]  /*e730*/  F2FP.BF16.F32.PACK_AB R7, R39, R38 ;  /* 0x000000262707723e */ /* 0x000fe200000010ff */
[----:B------:R-:W-:Y:S01]  /*e740*/  IMAD R30, R73, UR44, R10 ;  /* 0x0000002c491e7c24 */ /* 0x000fe2000f8e020a */
[----:B------:R-:W-:Y:S01]  /*e750*/  LOP3.LUT R12, R12, R13, RZ, 0x3c, !PT ;  /* 0x0000000d0c0c7212 */ /* 0x000fe200078e3cff */
[----:B------:R-:W-:Y:S01]  /*e760*/  IMAD.X R13, RZ, RZ, R23, P3 ;  /* 0x000000ffff0d7224 */ /* 0x000fe200018e0617 */
[----:B------:R-:W-:Y:S01]  /*e770*/  MOV R3, R8 ;  /* 0x0000000800037202 */ /* 0x000fe20000000f00 */
[----:B------:R1:W-:Y:S01]  /*e780*/  STSM.16.M88.4 [R27], R4 ;  /* 0x000000041b007844 */ /* 0x0003e20000000200 */
[----:B------:R-:W-:-:S02]  /*e790*/  IADD3 R20, P2, R31, R20, RZ ;  /* 0x000000141f147210 */ /* 0x000fc40007f5e0ff */
[----:B------:R-:W-:Y:S02]  /*e7a0*/  MOV R24, R14 ;  /* 0x0000000e00187202 */ /* 0x000fe40000000f00 */
[----:B------:R-:W-:Y:S02]  /*e7b0*/  MOV R19, R12 ;  /* 0x0000000c00137202 */ /* 0x000fe40000000f00 */
[----:B------:R-:W-:Y:S02]  /*e7c0*/  F2FP.BF16.F32.PACK_AB R8, R41, R40 ;  /* 0x000000282908723e */ /* 0x000fe400000010ff */
[----:B------:R-:W-:Y:S02]  /*e7d0*/  F2FP.BF16.F32.PACK_AB R9, R43, R42 ;  /* 0x0000002a2b09723e */ /* 0x000fe400000010ff */
[----:B------:R-:W-:Y:S02]  /*e7e0*/  F2FP.BF16.F32.PACK_AB R10, R45, R44 ;  /* 0x0000002c2d0a723e */ /* 0x000fe400000010ff */
[----:B------:R-:W-:-:S02]  /*e7f0*/  F2FP.BF16.F32.PACK_AB R11, R47, R46 ;  /* 0x0000002e2f0b723e */ /* 0x000fc400000010ff */
[----:B------:R-:W-:Y:S02]  /*e800*/  F2FP.BF16.F32.PACK_AB R12, R49, R48 ;  /* 0x00000030310c723e */ /* 0x000fe400000010ff */
[----:B-1----:R-:W-:Y:S01]  /*e810*/  SHF.R.S32.HI R27, RZ, 0x1f, R31 ;  /* 0x0000001fff1b7819 */ /* 0x002fe2000001141f */
[----:B------:R-:W-:Y:S01]  /*e820*/  STSM.16.M88.4 [R26], R8 ;  /* 0x000000081a007844 */ /* 0x000fe20000000200 */
[----:B------:R-:W-:Y:S02]  /*e830*/  F2FP.BF16.F32.PACK_AB R13, R51, R50 ;  /* 0x00000032330d723e */ /* 0x000fe400000010ff */
[----:B------:R-:W-:Y:S02]  /*e840*/  F2FP.BF16.F32.PACK_AB R14, R53, R52 ;  /* 0x00000034350e723e */ /* 0x000fe400000010ff */
[----:B------:R-:W-:Y:S02]  /*e850*/  F2FP.BF16.F32.PACK_AB R15, R55, R54 ;  /* 0x00000036370f723e */ /* 0x000fe400000010ff */
[----:B------:R-:W-:-:S02]  /*e860*/  F2FP.BF16.F32.PACK_AB R64, R65, R64 ;  /* 0x000000404140723e */ /* 0x000fc400000010ff */
[----:B------:R-:W-:Y:S01]  /*e870*/  F2FP.BF16.F32.PACK_AB R4, R57, R56 ;  /* 0x000000383904723e */ /* 0x000fe200000010ff */
[----:B------:R-:W-:Y:S01]  /*e880*/  STSM.16.M88.4 [R25], R12 ;  /* 0x0000000c19007844 */ /* 0x000fe20000000200 */
[----:B------:R-:W-:Y:S02]  /*e890*/  F2FP.BF16.F32.PACK_AB R5, R59, R58 ;  /* 0x0000003a3b05723e */ /* 0x000fe400000010ff */
[----:B------:R-:W-:Y:S02]  /*e8a0*/  F2FP.BF16.F32.PACK_AB R6, R61, R60 ;  /* 0x0000003c3d06723e */ /* 0x000fe400000010ff */
[----:B------:R-:W-:Y:S02]  /*e8b0*/  F2FP.BF16.F32.PACK_AB R7, R63, R62 ;  /* 0x0000003e3f07723e */ /* 0x000fe400000010ff */
[----:B------:R-:W-:Y:S02]  /*e8c0*/  F2FP.BF16.F32.PACK_AB R65, R67, R66 ;  /* 0x000000424341723e */ /* 0x000fe400000010ff */
[----:B------:R-:W-:Y:S01]  /*e8d0*/  ISETP.GE.OR P0, PT, R31, UR10, P0 ;  /* 0x0000000a1f007c0c */ /* 0x000fe20008706670 */
[----:B------:R1:W-:Y:S01]  /*e8e0*/  STSM.16.M88.4 [R24], R4 ;  /* 0x0000000418007844 */ /* 0x0003e20000000200 */
[----:B------:R-:W-:-:S02]  /*e8f0*/  IADD3.X R27, R27, R21, R30, P2, !PT ;  /* 0x000000151b1b7210 */ /* 0x000fc400017fe41e */
[----:B------:R-:W-:Y:S01]  /*e900*/  F2FP.BF16.F32.PACK_AB R66, R69, R68 ;  /* 0x000000444542723e */ /* 0x000fe200000010ff */
[----:B------:R-:W2:Y:S01]  /*e910*/  SHFL.IDX PT, R6, R169, RZ, 0x1f ;  /* 0x00001fffa9067589 */ /* 0x000ea200000e0000 */
[----:B------:R-:W-:Y:S02]  /*e920*/  F2FP.BF16.F32.PACK_AB R67, R71, R70 ;  /* 0x000000464743723e */ /* 0x000fe400000010ff */
[----:B------:R-:W-:Y:S02]  /*e930*/  F2FP.BF16.F32.PACK_AB R28, R28, R29 ;  /* 0x0000001d1c1c723e */ /* 0x000fe400000010ff */
[----:B------:R-:W-:Y:S01]  /*e940*/  F2FP.BF16.F32.PACK_AB R80, R81, R80 ;  /* 0x000000505150723e */ /* 0x000fe200000010ff */
[----:B------:R3:W-:Y:S01]  /*e950*/  STSM.16.M88.4 [R19], R64 ;  /* 0x0000004013007844 */ /* 0x0007e20000000200 */
[----:B------:R-:W-:Y:S02]  /*e960*/  F2FP.BF16.F32.PACK_AB R29, R75, R74 ;  /* 0x0000004a4b1d723e */ /* 0x000fe400000010ff */
[----:B------:R-:W-:-:S02]  /*e970*/  F2FP.BF16.F32.PACK_AB R30, R77, R76 ;  /* 0x0000004c4d1e723e */ /* 0x000fc400000010ff */
[----:B------:R-:W-:Y:S02]  /*e980*/  F2FP.BF16.F32.PACK_AB R31, R79, R78 ;  /* 0x0000004e4f1f723e */ /* 0x000fe400000010ff */
[----:B------:R-:W-:Y:S02]  /*e990*/  F2FP.BF16.F32.PACK_AB R81, R83, R82 ;  /* 0x000000525351723e */ /* 0x000fe400000010ff */
[----:B------:R-:W-:Y:S01]  /*e9a0*/  F2FP.BF16.F32.PACK_AB R82, R85, R84 ;  /* 0x000000545552723e */ /* 0x000fe200000010ff */
[----:B------:R3:W-:Y:S01]  /*e9b0*/  STSM.16.M88.4 [R17], R28 ;  /* 0x0000001c11007844 */ /* 0x0007e20000000200 */
[----:B------:R-:W-:Y:S02]  /*e9c0*/  F2FP.BF16.F32.PACK_AB R83, R87, R86 ;  /* 0x000000565753723e */ /* 0x000fe400000010ff */
[----:B-1----:R-:W-:-:S03]  /*e9d0*/  LEA R4, P2, R20, UR6, 0x2 ;  /* 0x0000000614047c11 */ /* 0x002fc6000f8410ff */
[----:B------:R3:W-:Y:S01]  /*e9e0*/  STSM.16.M88.4 [R3], R80 ;  /* 0x0000005003007844 */ /* 0x0007e20000000200 */
[----:B------:R-:W-:Y:S01]  /*e9f0*/  LEA.HI.X R5, R20, UR7, R27, 0x2, P2 ;  /* 0x0000000714057c11 */ /* 0x000fe200090f141b */
[----:B------:R-:W-:Y:S01]  /*ea00*/  @!PT LDS RZ, [RZ] ;  /* 0x00000000fffff984 */ /* 0x000fe20000000800 */
[----:B------:R-:W-:Y:S01]  /*ea10*/  @!PT LDS RZ, [RZ] ;  /* 0x00000000fffff984 */ /* 0x000fe20000000800 */
[----:B------:R-:W-:Y:S01]  /*ea20*/  @!PT LDS RZ, [RZ] ;  /* 0x00000000fffff984 */ /* 0x000fe20000000800 */
[----:B------:R1:W-:Y:S06]  /*ea30*/  MEMBAR.ALL.CTA ;  /* 0x0000000000007992 */ /* 0x0003ec0000008000 */
[----:B-1----:R-:W1:Y:S02]  /*ea40*/  FENCE.VIEW.ASYNC.S ;  /* 0x00000000000073c6 */ /* 0x002e640000000000 */
[----:B-1----:R-:W-:Y:S06]  /*ea50*/  BAR.ARV 0x1, 0x120 ;  /* 0x0044800000007b1d */ /* 0x002fec0000002000 */
[----:B------:R3:W-:Y:S04]  /*ea60*/  @!P1 STG.E desc[UR60][R4.64+0x20], R0 ;  /* 0x0000200004009986 */ /* 0x0007e8000c10193c */
[----:B------:R3:W-:Y:S01]  /*ea70*/  @!P0 STG.E desc[UR60][R4.64], R2 ;  /* 0x0000000204008986 */ /* 0x0007e2000c10193c */
[----:B--2---:R-:W-:-:S13]  /*ea80*/  ISETP.NE.AND P0, PT, R6, 0x7, PT ;  /* 0x000000070600780c */ /* 0x004fda0003f05270 */
[----:B---3--:R-:W-:Y:S05]  /*ea90*/  @P0 BRA `(.L_x_944) ;  /* 0x0000000800740947 */ /* 0x008fea0003800000 */
[----:B------:R-:W-:Y:S01]  /*eaa0*/  BAR.SYNC.DEFER_BLOCKING 0x1, 0x120 ;  /* 0x0044800000007b1d */ /* 0x000fe20000010000 */
[----:B------:R-:W-:-:S05]  /*eab0*/  ELECT P0, URZ, PT ;  /* 0x00000000003f782f */ /* 0x000fca0003800000 */
[----:B------:R-:W-:Y:S08]  /*eac0*/  BSSY B0, `(.L_x_945) ;  /* 0x0000013000007945 */ /* 0x000ff00003800000 */
[----:B------:R-:W-:Y:S05]  /*ead0*/  @!P0 BRA `(.L_x_946) ;  /* 0x0000000000448947 */ /* 0x000fea0003800000 */
[----:B------:R-:W-:Y:S01]  /*eae0*/  ULDC.64 UR8, c[0x0][0x198] ;  /* 0x0000660000087ab9 */ /* 0x000fe20000000a00 */
[----:B------:R-:W-:Y:S02]  /*eaf0*/  UIADD3 UR5, UR37, 0x4000, URZ ;  /* 0x0000400025057890 */ /* 0x000fe4000fffe03f */
[----:B------:R-:W-:Y:S01]  /*eb00*/  UIADD3 UR6, UP0, UR8, 0x9f0, URZ ;  /* 0x000009f008067890 */ /* 0x000fe2000ff1e03f */
[----:B------:R-:W-:Y:S01]  /*eb10*/  UMOV UR41, URZ ;  /* 0x0000003f00297c82 */ /* 0x000fe20008000000 */
[----:B------:R-:W-:Y:S02]  /*eb20*/  UMOV UR45, URZ ;  /* 0x0000003f002d7c82 */ /* 0x000fe40008000000 */
[----:B------:R-:W-:Y:S01]  /*eb30*/  UIADD3.X UR7, URZ, UR9, URZ, UP0, !UPT ;  /* 0x000000093f077290 */ /* 0x000fe200087fe43f */
[----:B------:R-:W-:Y:S01]  /*eb40*/  UMOV UR40, UR37 ;  /* 0x0000002500287c82 */ /* 0x000fe20008000000 */
[----:B------:R-:W-:-:S07]  /*eb50*/  UMOV UR8, 0x40 ;  /* 0x0000004000087882 */ /* 0x000fce0000000000 */
[----:B------:R1:W-:Y:S02]  /*eb60*/  UTMASTG.5D [UR40], [UR6] ;  /* 0x00000028060073b5 */ /* 0x0003e40008020000 */
[----:B-1----:R-:W-:Y:S01]  /*eb70*/  UMOV UR40, UR5 ;  /* 0x0000000500287c82 */ /* 0x002fe20008000000 */
[----:B------:R-:W-:Y:S01]  /*eb80*/  UMOV UR41, UR8 ;  /* 0x0000000800297c82 */ /* 0x000fe20008000000 */
[----:B------:R-:W-:Y:S01]  /*eb90*/  UIADD3 UR5, UR37, 0x2a820, URZ ;  /* 0x0002a82025057890 */ /* 0x000fe2000fffe03f */
[----:B------:R1:W-:Y:S03]  /*eba0*/  UTMASTG.5D [UR40], [UR6] ;  /* 0x00000028060073b5 */ /* 0x0003e60008020000 */
[----:B------:R-:W-:Y:S01]  /*ebb0*/  UPRMT UR5, URZ, 0x654, UR5 ;  /* 0x000006543f057896 */ /* 0x000fe20008000005 */
[----:B------:R0:W-:Y:S01]  /*ebc0*/  UTMACMDFLUSH ;  /* 0x00000000000079b7 */ /* 0x0001e20000000000 */
[----:B------:R-:W-:-:S07]  /*ebd0*/  DEPBAR.LE SB0, 0x0 ;  /* 0x000080000000791a */ /* 0x000fce0000000000 */
[----:B-1----:R-:W-:Y:S03]  /*ebe0*/  SYNCS.ARRIVE.TRANS64.RED.A1T0 RZ, [UR5], RZ ;  /* 0x000000ffffff79a7 */ /* 0x002fe60008100405 */
.L_x_946:
[----:B------:R-:W-:Y:S05]  /*ebf0*/  BSYNC B0 ;  /* 0x0000000000007941 */ /* 0x000fea0003800000 */
.L_x_945:
[----:B------:R-:W-:Y:S05]  /*ec00*/  BRA `(.L_x_944) ;  /* 0x0000000800187947 */ /* 0x000fea0003800000 */
.L_x_943:
[----:B------:R-:W1:Y:S01]  /*ec10*/  LDC R12, c[0x0][0xdac] ;  /* 0x00036b00ff0c7b82 */ /* 0x000e620000000800 */
[----:B------:R-:W-:Y:S01]  /*ec20*/  ISETP.GT.AND P0, PT, R171, 0x7f, PT ;  /* 0x0000007fab00780c */ /* 0x000fe20003f04270 */
[----:B------:R-:W-:Y:S01]  /*ec30*/  USHF.R.S32.HI UR6, URZ, 0x1f, UR43 ;  /* 0x0000001f3f067899 */ /* 0x000fe2000801142b */
[----:B------:R-:W-:Y:S01]  /*ec40*/  BSSY B0, `(.L_x_947) ;  /* 0x000001b000007945 */ /* 0x000fe20003800000 */
[----:B------:R-:W-:Y:S01]  /*ec50*/  USHF.R.S32.HI UR7, URZ, 0x1f, UR44 ;  /* 0x0000001f3f077899 */ /* 0x000fe2000801142c */
[----:B------:R-:W-:-:S03]  /*ec60*/  SHF.R.S32.HI R161, RZ, 0x1f, R160 ;  /* 0x0000001fffa17819 */ /* 0x000fc600000114a0 */
[----:B------:R-:W2:Y:S08]  /*ec70*/  LDC.64 R6, c[0x0][0xae0] ;  /* 0x0002b800ff067b82 */ /* 0x000eb00000000a00 */
[----:B------:R-:W3:Y:S01]  /*ec80*/  LDC.64 R8, c[0x0][0xae8] ;  /* 0x0002ba00ff087b82 */ /* 0x000ee20000000a00 */
[----:B------:R-:W-:Y:S05]  /*ec90*/  @P0 BRA `(.L_x_948) ;  /* 0x0000000000540947 */ /* 0x000fea0003800000 */
[----:B------:R-:W4:Y:S01]  /*eca0*/  S2R R0, SR_TID.X ;  /* 0x0000000000007919 */ /* 0x000f220000002100 */
[----:B------:R-:W-:Y:S01]  /*ecb0*/  ULDC UR5, c[0x0][0xa88] ;  /* 0x0002a20000057ab9 */ /* 0x000fe20000000800 */
[----:B----4-:R-:W-:-:S04]  /*ecc0*/  IADD3 R2, R165, -0x80, R0 ;  /* 0xffffff80a5027810 */ /* 0x010fc80007ffe000 */
[----:B------:R-:W-:-:S13]  /*ecd0*/  ISETP.GE.AND P0, PT, R2, UR5, PT ;  /* 0x0000000502007c0c */ /* 0x000fda000bf06270 */
[----:B------:R-:W-:Y:S05]  /*ece0*/  @P0 BRA `(.L_x_948) ;  /* 0x0000000000400947 */ /* 0x000fea0003800000 */
[----:B------:R-:W4:Y:S01]  /*ecf0*/  LDC.64 R4, c[0x0][0xb70] ;  /* 0x0002dc00ff047b82 */ /* 0x000f220000000a00 */
[----:B------:R-:W-:Y:S01]  /*ed00*/  SHF.R.S32.HI R3, RZ, 0x1f, R2 ;  /* 0x0000001fff037819 */ /* 0x000fe20000011402 */
[----:B------:R-:W-:-:S06]  /*ed10*/  ULDC.64 UR8, c[0x0][0xb40] ;  /* 0x0002d00000087ab9 */ /* 0x000fcc0000000a00 */
[----:B------:R-:W5:Y:S01]  /*ed20*/  LDC.64 R10, c[0x0][0xb78] ;  /* 0x0002de00ff0a7b82 */ /* 0x000f620000000a00 */
[C---:B----4-:R-:W-:Y:S02]  /*ed30*/  IMAD R0, R4.reuse, UR6, RZ ;  /* 0x0000000604007c24 */ /* 0x050fe4000f8e02ff */
[----:B------:R-:W-:-:S04]  /*ed40*/  IMAD.WIDE.U32 R2, R4, UR43, R2 ;  /* 0x0000002b04027c25 */ /* 0x000fc8000f8e0002 */
[----:B------:R-:W-:Y:S02]  /*ed50*/  IMAD R5, R5, UR43, R0 ;  /* 0x0000002b05057c24 */ /* 0x000fe4000f8e0200 */
[C---:B-----5:R-:W-:Y:S02]  /*ed60*/  IMAD R0, R10.reuse, UR7, RZ ;  /* 0x000000070a007c24 */ /* 0x060fe4000f8e02ff */
[----:B------:R-:W-:Y:S02]  /*ed70*/  IMAD.IADD R3, R3, 0x1, R5 ;  /* 0x0000000103037824 */ /* 0x000fe400078e0205 */
[----:B------:R-:W-:Y:S02]  /*ed80*/  IMAD R5, R11, UR44, R0 ;  /* 0x0000002c0b057c24 */ /* 0x000fe4000f8e0200 */
[----:B------:R-:W-:-:S04]  /*ed90*/  IMAD.WIDE.U32 R2, R10, UR44, R2 ;  /* 0x0000002c0a027c25 */ /* 0x000fc8000f8e0002 */
[----:B------:R-:W-:Y:S01]  /*eda0*/  IMAD.IADD R3, R3, 0x1, R5 ;  /* 0x0000000103037824 */ /* 0x000fe200078e0205 */
[----:B------:R-:W-:-:S04]  /*edb0*/  LEA R4, P0, R2, UR8, 0x2 ;  /* 0x0000000802047c11 */ /* 0x000fc8000f8010ff */
[----:B------:R-:W-:Y:S01]  /*edc0*/  LEA.HI.X R5, R2, UR9, R3, 0x2, P0 ;  /* 0x0000000902057c11 */ /* 0x000fe200080f1403 */
[----:B------:R-:W-:-:S05]  /*edd0*/  IMAD.MOV.U32 R3, RZ, RZ, -0x800000 ;  /* 0xff800000ff037424 */ /* 0x000fca00078e00ff */
[----:B------:R4:W-:Y:S03]  /*ede0*/  STG.E desc[UR60][R4.64], R3 ;  /* 0x0000000304007986 */ /* 0x0009e6000c10193c */
.L_x_948:
[----:B------:R-:W-:Y:S05]  /*edf0*/  BSYNC B0 ;  /* 0x0000000000007941 */ /* 0x000fea0003800000 */
.L_x_947:
[----:B------:R-:W-:Y:S01]  /*ee00*/  ULDC UR5, c[0x0][0xa88] ;  /* 0x0002a20000057ab9 */ /* 0x000fe20000000800 */
[C---:B--2---:R-:W-:Y:S01]  /*ee10*/  IMAD R0, R6.reuse, UR6, RZ ;  /* 0x0000000606007c24 */ /* 0x044fe2000f8e02ff */
[----:B------:R-:W-:Y:S01]  /*ee20*/  UIADD3 UR42, -UR42, UR5, URZ ;  /* 0x000000052a2a7290 */ /* 0x000fe2000fffe13f */
[----:B----4-:R-:W-:Y:S01]  /*ee30*/  IMAD.WIDE.U32 R2, R6, UR43, R160 ;  /* 0x0000002b06027c25 */ /* 0x010fe2000f8e00a0 */
[----:B------:R-:W-:Y:S01]  /*ee40*/  ULOP3.LUT UR46, URZ, UR46, URZ, 0x33, !UPT ;  /* 0x0000002e3f2e7292 */ /* 0x000fe2000f8e333f */
[----:B------:R-:W-:Y:S01]  /*ee50*/  SHF.R.S32.HI R163, RZ, 0x1f, R162 ;  /* 0x0000001fffa37819 */ /* 0x000fe200000114a2 */
[----:B------:R-:W-:Y:S01]  /*ee60*/  BSSY B0, `(.L_x_949) ;  /* 0x0000021000007945 */ /* 0x000fe20003800000 */
[----:B------:R-:W-:Y:S01]  /*ee70*/  IMAD R5, R7, UR43, R0 ;  /* 0x0000002b07057c24 */ /* 0x000fe2000f8e0200 */
[C---:B------:R-:W-:Y:S01]  /*ee80*/  ISETP.GE.AND P2, PT, R162.reuse, UR42, PT ;  /* 0x0000002aa2007c0c */ /* 0x040fe2000bf46270 */
[C---:B------:R-:W-:Y:S02]  /*ee90*/  VIADD R0, R162.reuse, 0x40 ;  /* 0x00000040a2007836 */ /* 0x040fe40000000000 */
[----:B------:R-:W-:-:S02]  /*eea0*/  VIADD R4, R162, 0x20 ;  /* 0x00000020a2047836 */ /* 0x000fc40000000000 */
[----:B------:R-:W-:Y:S01]  /*eeb0*/  IMAD.IADD R3, R3, 0x1, R5 ;  /* 0x0000000103037824 */ /* 0x000fe200078e0205 */
[----:B------:R-:W-:Y:S01]  /*eec0*/  ISETP.GE.AND P0, PT, R0, UR42, PT ;  /* 0x0000002a00007c0c */ /* 0x000fe2000bf06270 */
[----:B---3--:R-:W-:Y:S01]  /*eed0*/  IMAD R0, R8, UR7, RZ ;  /* 0x0000000708007c24 */ /* 0x008fe2000f8e02ff */
[----:B------:R-:W-:Y:S01]  /*eee0*/  ISETP.GE.AND P4, PT, R4, UR42, PT ;  /* 0x0000002a04007c0c */ /* 0x000fe2000bf86270 */
[----:B------:R-:W-:Y:S02]  /*eef0*/  VIADD R4, R162, 0x60 ;  /* 0x00000060a2047836 */ /* 0x000fe40000000000 */
[----:B------:R-:W-:Y:S02]  /*ef00*/  IMAD R9, R9, UR44, R0 ;  /* 0x0000002c09097c24 */ /* 0x000fe4000f8e0200 */
[----:B-1----:R-:W-:Y:S01]  /*ef10*/  VIADD R5, R12, UR46 ;  /* 0x0000002e0c057c36 */ /* 0x002fe20008000000 */
[----:B------:R-:W-:Y:S01]  /*ef20*/  ISETP.GE.AND P1, PT, R4, UR42, PT ;  /* 0x0000002a04007c0c */ /* 0x000fe2000bf26270 */
[----:B------:R-:W-:-:S04]  /*ef30*/  IMAD.WIDE.U32 R6, R8, UR44, R2 ;  /* 0x0000002c08067c25 */ /* 0x000fc8000f8e0002 */
[----:B------:R-:W-:-:S04]  /*ef40*/  IMAD.WIDE R4, R5, 0x80, R162 ;  /* 0x0000008005047825 */ /* 0x000fc800078e02a2 */
[----:B------:R-:W-:Y:S01]  /*ef50*/  IMAD.IADD R11, R7, 0x1, R9 ;  /* 0x00000001070b7824 */ /* 0x000fe200078e0209 */
[----:B------:R-:W-:Y:S06]  /*ef60*/  @P2 BRA `(.L_x_950) ;  /* 0x0000000000402947 */ /* 0x000fec0003800000 */
[----:B------:R-:W-:Y:S01]  /*ef70*/  ULDC.64 UR6, c[0x0][0xad8] ;  /* 0x0002b60000067ab9 */ /* 0x000fe20000000a00 */
[C---:B------:R-:W-:Y:S01]  /*ef80*/  VIADD R0, R160.reuse, 0x40 ;  /* 0x00000040a0007836 */ /* 0x040fe20000000000 */
[----:B------:R-:W-:Y:S01]  /*ef90*/  ULDC UR5, c[0x0][0xa8c] ;  /* 0x0002a30000057ab9 */ /* 0x000fe20000000800 */
[----:B------:R-:W-:Y:S01]  /*efa0*/  IMAD R9, R5, UR6, RZ ;  /* 0x0000000605097c24 */ /* 0x000fe2000f8e02ff */
[----:B------:R-:W-:Y:S01]  /*efb0*/  ISETP.GE.AND P2, PT, R160, UR5, PT ;  /* 0x00000005a0007c0c */ /* 0x000fe2000bf46270 */
[----:B------:R-:W-:Y:S01]  /*efc0*/  IMAD.MOV.U32 R2, RZ, RZ, R6 ;  /* 0x000000ffff027224 */ /* 0x000fe200078e0006 */
[----:B------:R-:W-:Y:S01]  /*efd0*/  ISETP.GE.AND P3, PT, R0, UR5, PT ;  /* 0x0000000500007c0c */ /* 0x000fe2000bf66270 */
[----:B------:R-:W-:Y:S02]  /*efe0*/  IMAD.MOV.U32 R3, RZ, RZ, R11 ;  /* 0x000000ffff037224 */ /* 0x000fe400078e000b */
        /* <DEDUP_REMOVED lines=8> */
.L_x_950:
[----:B------:R-:W-:Y:S05]  /*f070*/  BSYNC B0 ;  /* 0x0000000000007941 */ /* 0x000fea0003800000 */
.L_x_949:
[----:B------:R-:W-:Y:S04]  /*f080*/  BSSY B0, `(.L_x_951) ;  /* 0x0000014000007945 */ /* 0x000fe80003800000 */
[----:B------:R-:W-:Y:S05]  /*f090*/  @P4 BRA `(.L_x_952) ;  /* 0x0000000000484947 */ /* 0x000fea0003800000 */
[----:B-1----:R-:W-:Y:S01]  /*f0a0*/  IADD3 R9, P2, R4, 0x20, RZ ;  /* 0x0000002004097810 */ /* 0x002fe20007f5e0ff */
[----:B------:R-:W-:Y:S01]  /*f0b0*/  ULDC.64 UR6, c[0x0][0xad8] ;  /* 0x0002b60000067ab9 */ /* 0x000fe20000000a00 */
[----:B------:R-:W-:Y:S01]  /*f0c0*/  IMAD.MOV.U32 R2, RZ, RZ, R6 ;  /* 0x000000ffff027224 */ /* 0x000fe200078e0006 */
[----:B------:R-:W-:Y:S01]  /*f0d0*/  ULDC UR5, c[0x0][0xa8c] ;  /* 0x0002a30000057ab9 */ /* 0x000fe20000000800 */
[----:B------:R-:W-:Y:S01]  /*f0e0*/  IMAD.MOV.U32 R3, RZ, RZ, R11 ;  /* 0x000000ffff037224 */ /* 0x000fe200078e000b */
[C---:B------:R-:W-:Y:S01]  /*f0f0*/  ISETP.GE.AND P3, PT, R160.reuse, UR5, PT ;  /* 0x00000005a0007c0c */ /* 0x040fe2000bf66270 */
[----:B------:R-:W-:Y:S02]  /*f100*/  IMAD.X R0, RZ, RZ, R5, P2 ;  /* 0x000000ffff007224 */ /* 0x000fe400010e0605 */
        /* <DEDUP_REMOVED lines=11> */
.L_x_952:
[----:B------:R-:W-:Y:S05]  /*f1c0*/  BSYNC B0 ;  /* 0x0000000000007941 */ /* 0x000fea0003800000 */
.L_x_951:
[----:B------:R-:W-:Y:S04]  /*f1d0*/  BSSY B0, `(.L_x_953) ;  /* 0x0000014000007945 */ /* 0x000fe80003800000 */
[----:B------:R-:W-:Y:S05]  /*f1e0*/  @P0 BRA `(.L_x_954) ;  /* 0x0000000000480947 */ /* 0x000fea0003800000 */
[----:B-12---:R-:W-:Y:S01]  /*f1f0*/  IADD3 R9, P0, R4, 0x40, RZ ;  /* 0x0000004004097810 */ /* 0x006fe20007f1e0ff */
        /* <DEDUP_REMOVED lines=17> */
.L_x_954:
[----:B------:R-:W-:Y:S05]  /*f310*/  BSYNC B0 ;  /* 0x0000000000007941 */ /* 0x000fea0003800000 */
.L_x_953:
        /* <DEDUP_REMOVED lines=20> */
.L_x_955:
[----:B------:R-:W-:Y:S05]  /*f460*/  BSYNC B0 ;  /* 0x0000000000007941 */ /* 0x000fea0003800000 */
.L_x_944:
[----:B------:R-:W5:Y:S02]  /*f470*/  LDC R0, c[0x0][0xda8] ;  /* 0x00036a00ff007b82 */ /* 0x000f640000000800 */
[----:B-----5:R-:W-:-:S13]  /*f480*/  ISETP.LE.AND P0, PT, R0, UR4, PT ;  /* 0x0000000400007c0c */ /* 0x020fda000bf03270 */
[----:B------:R-:W-:Y:S05]  /*f490*/  @!P0 BRA `(.L_x_956) ;  /* 0xffffff1800508947 */ /* 0x000fea000383ffff */
[----:B------:R-:W-:Y:S05]  /*f4a0*/  EXIT ;  /* 0x000000000000794d */ /* 0x000fea0003800000 */
.L_x_862:
[----:B------:R-:W-:-:S08]  /*f4b0*/  NOP ;  /* 0x0000000000007918 */ /* 0x000fd00000000000 */
[----:B-1----:R-:W1:-:S00]  /*f4c0*/  USETMAXREG.DEALLOC.CTAPOOL 0x18 ;  /* 0x00000018000079c8 */ /* 0x002e4000080e0500 */
[----:B-1----:R-:W-:-:S06]  /*f4d0*/  LOP3.LUT R0, R0, 0x3, RZ, 0xc0, !PT ;  /* 0x0000000300007812 */ /* 0x002fcc00078ec0ff */
[----:B------:R-:W1:Y:S02]  /*f4e0*/  SHFL.IDX PT, R0, R0, RZ, 0x1f ;  /* 0x00001fff00007589 */ /* 0x000e6400000e0000 */
[----:B-1----:R-:W-:-:S13]  /*f4f0*/  ISETP.NE.AND P0, PT, R0, RZ, PT ;  /* 0x000000ff0000720c */ /* 0x002fda0003f05270 */
[----:B------:R-:W-:Y:S05]  /*f500*/  @P0 EXIT ;  /* 0x000000000000094d */ /* 0x000fea0003800000 */
[----:B------:R-:W1:Y:S01]  /*f510*/  S2UR UR4, SR_CTAID.X ;  /* 0x00000000000479c3 */ /* 0x000e620000002500 */
[----:B------:R-:W-:Y:S01]  /*f520*/  UMOV UR47, URZ ;  /* 0x0000003f002f7c82 */ /* 0x000fe20008000000 */
[----:B------:R-:W-:Y:S02]  /*f530*/  IMAD.MOV.U32 R16, RZ, RZ, RZ ;  /* 0x000000ffff107224 */ /* 0x000fe400078e00ff */
[----:B------:R-:W-:-:S04]  /*f540*/  IMAD.MOV.U32 R17, RZ, RZ, 0x1 ;  /* 0x00000001ff117424 */ /* 0x000fc800078e00ff */
[----:B------:R-:W1:Y:S02]  /*f550*/  LDC R0, c[0x0][0xda8] ;  /* 0x00036a00ff007b82 */ /* 0x000e640000000800 */
[----:B-1----:R-:W-:-:S13]  /*f560*/  ISETP.LE.AND P0, PT, R0, UR4, PT ;  /* 0x0000000400007c0c */ /* 0x002fda000bf03270 */
[----:B------:R-:W-:Y:S05]  /*f570*/  @P0 BRA `(.L_x_957) ;  /* 0x0000002c00f40947 */ /* 0x000fea0003800000 */
[----:B------:R-:W-:Y:S01]  /*f580*/  IMAD.U32 R19, RZ, RZ, UR4 ;  /* 0x00000004ff137e24 */ /* 0x000fe2000f8e00ff */
[----:B------:R-:W-:Y:S01]  /*f590*/  ULDC UR48, c[0x0][0xc] ;  /* 0x0000030000307ab9 */ /* 0x000fe20000000800 */
[----:B------:R-:W-:Y:S01]  /*f5a0*/  IMAD.MOV.U32 R17, RZ, RZ, 0x1 ;  /* 0x00000001ff117424 */ /* 0x000fe200078e00ff */
[----:B------:R-:W-:Y:S01]  /*f5b0*/  ULDC.64 UR44, c[0x0][0x198] ;  /* 0x00006600002c7ab9 */ /* 0x000fe20000000a00 */
[----:B------:R-:W-:Y:S01]  /*f5c0*/  IMAD.MOV.U32 R16, RZ, RZ, RZ ;  /* 0x000000ffff107224 */ /* 0x000fe200078e00ff */
[----:B------:R-:W-:-:S06]  /*f5d0*/  UMOV UR47, URZ ;  /* 0x0000003f002f7c82 */ /* 0x000fcc0008000000 */
.L_x_1011:
[----:B------:R-:W-:Y:S01]  /*f5e0*/  ULDC UR7, c[0x0][0xdd0] ;  /* 0x0003740000077ab9 */ /* 0x000fe20000000800 */
[----:B-1----:R-:W1:Y:S01]  /*f5f0*/  LDC R0, c[0x0][0xde8] ;  /* 0x00037a00ff007b82 */ /* 0x002e620000000800 */
[C---:B------:R-:W-:Y:S01]  /*f600*/  R2UR UR8, R19.reuse ;  /* 0x00000000130872ca */ /* 0x040fe200000e0000 */
[----:B------:R-:W-:Y:S01]  /*f610*/  UISETP.NE.AND UP0, UPT, UR7, 0x1, UPT ;  /* 0x000000010700788c */ /* 0x000fe2000bf05270 */
[----:B------:R-:W-:-:S10]  /*f620*/  R2UR UR6, R19 ;  /* 0x00000000130672ca */ /* 0x000fd400000e0000 */
[----:B------:R-:W-:Y:S01]  /*f630*/  @UP0 ULDC UR4, c[0x0][0xdd4] ;  /* 0x0003750000040ab9 */ /* 0x000fe20000000800 */
[----:B------:R-:W-:Y:S01]  /*f640*/  @UP0 ULDC UR9, c[0x0][0xdd8] ;  /* 0x0003760000090ab9 */ /* 0x000fe20000000800 */
[----:B------:R-:W-:-:S04]  /*f650*/  UIMAD.WIDE.U32 UR4, UR8, UR4, URZ ;  /* 0x00000004080472a5 */ /* 0x000fc8000f8e003f */
[----:B------:R-:W-:-:S04]  /*f660*/  @UP0 USHF.R.U32.HI UR8, URZ, UR9, UR5 ;  /* 0x000000093f080299 */ /* 0x000fc80008011605 */
[----:B------:R-:W-:Y:S02]  /*f670*/  UIADD3 UR4, -UR8, URZ, URZ ;  /* 0x0000003f08047290 */ /* 0x000fe4000fffe13f */
[----:B-1----:R-:W-:Y:S02]  /*f680*/  ISETP.LE.AND P0, PT, R0, UR8, PT ;  /* 0x0000000800007c0c */ /* 0x002fe4000bf03270 */
[----:B------:R-:W-:-:S11]  /*f690*/  UIMAD UR7, UR7, UR4, UR6 ;  /* 0x00000004070772a4 */ /* 0x000fd6000f8e0206 */
[----:B------:R-:W-:Y:S05]  /*f6a0*/  @!P0 BRA `(.L_x_958) ;  /* 0x0000000000208947 */ /* 0x000fea0003800000 */
        /* <DEDUP_REMOVED lines=8> */
.L_x_958:
[----:B------:R-:W-:Y:S01]  /*f730*/  ULDC UR9, c[0x0][0xdc4] ;  /* 0x0003710000097ab9 */ /* 0x000fe20000000800 */
[----:B------:R-:W-:Y:S01]  /*f740*/  UMOV UR6, UR7 ;  /* 0x0000000700067c82 */ /* 0x000fe20008000000 */
[----:B------:R-:W-:-:S11]  /*f750*/  UISETP.NE.AND UP0, UPT, UR9, 0x1, UPT ;  /* 0x000000010900788c */ /* 0x000fd6000bf05270 */
[----:B------:R-:W-:Y:S02]  /*f760*/  @UP0 ULDC.64 UR10, c[0x0][0xdc8] ;  /* 0x00037200000a0ab9 */ /* 0x000fe40000000a00 */
[----:B------:R-:W-:-:S04]  /*f770*/  UIMAD.WIDE.U32 UR4, UR7, UR10, URZ ;  /* 0x0000000a070472a5 */ /* 0x000fc8000f8e003f */
[----:B------:R-:W-:-:S04]  /*f780*/  @UP0 USHF.R.U32.HI UR6, URZ, UR11, UR5 ;  /* 0x0000000b3f060299 */ /* 0x000fc80008011605 */
[----:B------:R-:W-:-:S12]  /*f790*/  UIMAD UR4, UR6, UR9, URZ ;  /* 0x00000009060472a4 */ /* 0x000fd8000f8e023f */
.L_x_959:
[----:B------:R-:W-:Y:S01]  /*f7a0*/  ULDC.64 UR12, c[0x0][0x3f8] ;  /* 0x0000fe00000c7ab9 */ /* 0x000fe20000000a00 */
[----:B------:R-:W-:Y:S02]  /*f7b0*/  UIADD3 UR9, UR7, -UR4, URZ ;  /* 0x8000000407097290 */ /* 0x000fe4000fffe03f */
[----:B------:R-:W-:Y:S02]  /*f7c0*/  UISETP.NE.U32.AND UP0, UPT, UR12, URZ, UPT ;  /* 0x0000003f0c00728c */ /* 0x000fe4000bf05070 */
[----:B------:R-:W-:Y:S01]  /*f7d0*/  ULOP3.LUT UR10, URZ, UR6, URZ, 0x33, !UPT ;  /* 0x000000063f0a7292 */ /* 0x000fe2000f8e333f */
[----:B------:R-:W-:Y:S01]  /*f7e0*/  ULDC UR12, c[0x0][0xdb8] ;  /* 0x00036e00000c7ab9 */ /* 0x000fe20000000800 */
[----:B------:R-:W-:Y:S01]  /*f7f0*/  ULDC.64 UR4, c[0x0][0x9e0] ;  /* 0x0002780000047ab9 */ /* 0x000fe20000000a00 */
[----:B------:R-:W-:Y:S02]  /*f800*/  UISETP.NE.AND UP1, UPT, UR12, 0x1, UPT ;  /* 0x000000010c00788c */ /* 0x000fe4000bf25270 */
[----:B------:R-:W-:Y:S01]  /*f810*/  UISETP.NE.AND.EX UP0, UPT, UR13, URZ, UPT, UP0 ;  /* 0x0000003f0d00728c */ /* 0x000fe2000bf05300 */
[----:B------:R-:W-:-:S02]  /*f820*/  ULDC UR11, c[0x0][0xdc4] ;  /* 0x00037100000b7ab9 */ /* 0x000fc40000000800 */
[----:B------:R-:W-:Y:S01]  /*f830*/  ULDC UR13, c[0x0][0xdac] ;  /* 0x00036b00000d7ab9 */ /* 0x000fe20000000800 */
[----:B------:R-:W-:Y:S02]  /*f840*/  UISETP.GE.AND UP2, UPT, UR5, 0x1, UPT ;  /* 0x000000010500788c */ /* 0x000fe4000bf46270 */
[----:B------:R-:W-:Y:S02]  /*f850*/  UIMAD UR11, UR8, UR11, UR9 ;  /* 0x0000000b080b72a4 */ /* 0x000fe4000f8e0209 */
[----:B------:R-:W-:Y:S01]  /*f860*/  UIADD3 UR10, UR10, UR13, URZ ;  /* 0x0000000d0a0a7290 */ /* 0x000fe2000fffe03f */
[----:B------:R-:W-:Y:S01]  /*f870*/  @UP1 ULDC UR8, c[0x0][0xdbc] ;  /* 0x00036f0000081ab9 */ /* 0x000fe20000000800 */
[----:B------:R-:W-:Y:S01]  /*f880*/  PLOP3.LUT P1, PT, PT, PT, UP2, 0x80, 0x0 ;  /* 0x000000000000781c */ /* 0x000fe20003f2f028 */
[----:B------:R-:W-:Y:S02]  /*f890*/  UIMAD.WIDE.U32 UR8, UR11, UR8, URZ ;  /* 0x000000080b0872a5 */ /* 0x000fe4000f8e003f */
[----:B------:R-:W-:Y:S01]  /*f8a0*/  USHF.L.U32 UR41, UR10, 0x7, URZ ;  /* 0x000000070a297899 */ /* 0x000fe2000800063f */
[----:B------:R-:W-:Y:S01]  /*f8b0*/  ULDC UR14, c[0x0][0x404] ;  /* 0x00010100000e7ab9 */ /* 0x000fe20000000800 */
[----:B------:R-:W-:Y:S01]  /*f8c0*/  ULDC UR7, c[0x0][0x288] ;  /* 0x0000a20000077ab9 */ /* 0x000fe20000000800 */
[----:B------:R-:W-:Y:S01]  /*f8d0*/  @UP1 ULDC UR13, c[0x0][0xdc0] ;  /* 0x00037000000d1ab9 */ /* 0x000fe20000000800 */
[----:B------:R-:W-:Y:S01]  /*f8e0*/  UMOV UR43, UR11 ;  /* 0x0000000b002b7c82 */ /* 0x000fe20008000000 */
[----:B------:R-:W-:-:S02]  /*f8f0*/  USEL UR14, UR14, 0x1, UP0 ;  /* 0x000000010e0e7887 */ /* 0x000fc40008000000 */
[----:B------:R-:W-:Y:S02]  /*f900*/  UIADD3 UR10, UR41, 0x80, -UR7 ;  /* 0x00000080290a7890 */ /* 0x000fe4000fffe807 */
[----:B------:R-:W-:Y:S01]  /*f910*/  @UP1 USHF.R.U32.HI UR43, URZ, UR13, UR9 ;  /* 0x0000000d3f2b1299 */ /* 0x000fe20008011609 */
[----:B------:R-:W-:Y:S02]  /*f920*/  ULDC UR6, c[0x0][0x2e0] ;  /* 0x0000b80000067ab9 */ /* 0x000fe40000000800 */
[----:B------:R-:W-:Y:S02]  /*f930*/  UIMAD UR8, UR14, UR6, UR10 ;  /* 0x000000060e0872a4 */ /* 0x000fe4000f8e020a */
[----:B------:R-:W-:Y:S02]  /*f940*/  UIADD3 UR42, -UR43, URZ, URZ ;  /* 0x0000003f2b2a7290 */ /* 0x000fe4000fffe13f */
[----:B------:R-:W-:Y:S02]  /*f950*/  UIADD3 UR4, UR8, UR4, URZ ;  /* 0x0000000408047290 */ /* 0x000fe4000fffe03f */
[----:B------:R-:W-:Y:S01]  /*f960*/  UIMAD UR42, UR12, UR42, UR11 ;  /* 0x0000002a0c2a72a4 */ /* 0x000fe2000f8e020b */
[----:B------:R-:W-:Y:S11]  /*f970*/  @!P1 BRA `(.L_x_960) ;  /* 0x0000000000449947 */ /* 0x000ff60003800000 */
[----:B------:R-:W-:Y:S01]  /*f980*/  ISETP.LT.AND P0, PT, RZ, UR8, PT ;  /* 0x00000008ff007c0c */ /* 0x000fe2000bf01270 */
[----:B------:R-:W-:-:S12]  /*f990*/  UIADD3 UR10, UR8, -0x1, URZ ;  /* 0xffffffff080a7890 */ /* 0x000fd8000fffe03f */
[----:B------:R-:W-:Y:S05]  /*f9a0*/  @P0 BRA `(.L_x_961) ;  /* 0x00000000001c0947 */ /* 0x000fea0003800000 */
[----:B------:R-:W-:Y:S02]  /*f9b0*/  UISETP.NE.AND UP0, UPT, UR5, 0x1, UPT ;  /* 0x000000010500788c */ /* 0x000fe4000bf05270 */
[----:B------:R-:W-:-:S09]  /*f9c0*/  UIADD3 UR10, -UR8, URZ, URZ ;  /* 0x0000003f080a7290 */ /* 0x000fd2000fffe13f */
[----:B------:R-:W-:Y:S02]  /*f9d0*/  @UP0 ULDC.64 UR12, c[0x0][0x9e8] ;  /* 0x00027a00000c0ab9 */ /* 0x000fe40000000a00 */
[----:B------:R-:W-:-:S04]  /*f9e0*/  UIMAD.WIDE.U32 UR8, UR10, UR12, URZ ;  /* 0x0000000c0a0872a5 */ /* 0x000fc8000f8e003f */
[----:B------:R-:W-:-:S04]  /*f9f0*/  @UP0 USHF.R.U32.HI UR10, URZ, UR13, UR9 ;  /* 0x0000000d3f0a0299 */ /* 0x000fc80008011609 */
[----:B------:R-:W-:Y:S01]  /*fa00*/  ULOP3.LUT UR10, URZ, UR10, URZ, 0x33, !UPT ;  /* 0x0000000a3f0a7292 */ /* 0x000fe2000f8e333f */
[----:B------:R-:W-:Y:S11]  /*fa10*/  BRA `(.L_x_962) ;  /* 0x0000000000107947 */ /* 0x000ff60003800000 */
.L_x_961:
[----:B------:R-:W-:-:S11]  /*fa20*/  UISETP.NE.AND UP0, UPT, UR5, 0x1, UPT ;  /* 0x000000010500788c */ /* 0x000fd6000bf05270 */
[----:B------:R-:W-:Y:S02]  /*fa30*/  @UP0 ULDC.64 UR12, c[0x0][0x9e8] ;  /* 0x00027a00000c0ab9 */ /* 0x000fe40000000a00 */
[----:B------:R-:W-:-:S04]  /*fa40*/  UIMAD.WIDE.U32 UR8, UR10, UR12, URZ ;  /* 0x0000000c0a0872a5 */ /* 0x000fc8000f8e003f */
[----:B------:R-:W-:-:S12]  /*fa50*/  @UP0 USHF.R.U32.HI UR10, URZ, UR13, UR9 ;  /* 0x0000000d3f0a0299 */ /* 0x000fd80008011609 */
.L_x_962:
[----:B------:R-:W-:-:S04]  /*fa60*/  UIMAD UR10, UR10, UR5, UR5 ;  /* 0x000000050a0a72a4 */ /* 0x000fc8000f8e0205 */
[----:B------:R-:W-:-:S04]  /*fa70*/  UISETP.LT.AND UP0, UPT, UR4, UR10, UPT ;  /* 0x0000000a0400728c */ /* 0x000fc8000bf01270 */
[----:B------:R-:W-:-:S12]  /*fa80*/  USEL UR4, UR4, UR10, UP0 ;  /* 0x0000000a04047287 */ /* 0x000fd80008000000 */
.L_x_960:
[----:B------:R-:W-:Y:S02]  /*fa90*/  UIMAD UR8, UR14, UR6, 0x5f ;  /* 0x0000005f0e0874a4 */ /* 0x000fe4000f8e0206 */
[----:B------:R-:W-:Y:S02]  /*faa0*/  UIADD3 UR10, UR4, 0x5f, URZ ;  /* 0x0000005f040a7890 */ /* 0x000fe4000fffe03f */
[----:B------:R-:W-:Y:S02]  /*fab0*/  UIMAD.WIDE UR8, UR8, 0x2aaaaaab, URZ ;  /* 0x2aaaaaab080878a5 */ /* 0x000fe4000f8e023f */
[----:B------:R-:W-:Y:S02]  /*fac0*/  UIMAD.WIDE UR10, UR10, 0x2aaaaaab, URZ ;  /* 0x2aaaaaab0a0a78a5 */ /* 0x000fe4000f8e023f */
[----:B------:R-:W-:Y:S02]  /*fad0*/  USHF.R.U32.HI UR8, URZ, 0x1f, UR9 ;  /* 0x0000001f3f087899 */ /* 0x000fe40008011609 */
[----:B------:R-:W-:-:S02]  /*fae0*/  USHF.R.U32.HI UR4, URZ, 0x1f, UR11 ;  /* 0x0000001f3f047899 */ /* 0x000fc4000801160b */
[----:B------:R-:W-:Y:S02]  /*faf0*/  UIADD3 UR7, UR41, -UR7, URZ ;  /* 0x8000000729077290 */ /* 0x000fe4000fffe03f */
[----:B------:R-:W-:Y:S02]  /*fb00*/  ULEA.HI.SX32 UR9, UR9, UR8, 0x1c ;  /* 0x0000000809097291 */ /* 0x000fe4000f8fe23f */
[----:B------:R-:W-:Y:S02]  /*fb10*/  ULEA.HI.SX32 UR4, UR11, UR4, 0x1c ;  /* 0x000000040b047291 */ /* 0x000fe4000f8fe23f */
[----:B------:R-:W-:Y:S02]  /*fb20*/  UIMAD UR7, UR14, UR6, UR7 ;  /* 0x000000060e0772a4 */ /* 0x000fe4000f8e0207 */
[----:B------:R-:W-:Y:S01]  /*fb30*/  UISETP.LT.AND UP0, UPT, UR9, UR4, UPT ;  /* 0x000000040900728c */ /* 0x000fe2000bf01270 */
[----:B------:R-:W-:Y:S02]  /*fb40*/  ULDC UR8, c[0x0][0x9dc] ;  /* 0x0002770000087ab9 */ /* 0x000fe40000000800 */
[----:B------:R-:W-:-:S02]  /*fb50*/  UIADD3 UR8, UR7, -UR8, URZ ;  /* 0x8000000807087290 */ /* 0x000fc4000fffe03f */
[----:B------:R-:W-:Y:S01]  /*fb60*/  USEL UR46, UR9, UR4, UP0 ;  /* 0x00000004092e7287 */ /* 0x000fe20008000000 */
[----:B------:R-:W-:Y:S11]  /*fb70*/  @!P1 BRA `(.L_x_963) ;  /* 0x0000000000489947 */ /* 0x000ff60003800000 */
[----:B------:R-:W-:Y:S02]  /*fb80*/  UMOV UR4, UR7 ;  /* 0x0000000700047c82 */ /* 0x000fe40008000000 */
[----:B------:R-:W-:-:S06]  /*fb90*/  UISETP.GT.AND UP0, UPT, UR4, -0x1, UPT ;  /* 0xffffffff0400788c */ /* 0x000fcc000bf04270 */
[----:B------:R-:W-:-:S13]  /*fba0*/  PLOP3.LUT P0, PT, PT, PT, UP0, 0x80, 0x0 ;  /* 0x000000000000781c */ /* 0x000fda0003f0f008 */
[----:B------:R-:W-:Y:S05]  /*fbb0*/  @P0 BRA `(.L_x_964) ;  /* 0x00000000001c0947 */ /* 0x000fea0003800000 */
[----:B------:R-:W-:Y:S02]  /*fbc0*/  UISETP.NE.AND UP0, UPT, UR5, 0x1, UPT ;  /* 0x000000010500788c */ /* 0x000fe4000bf05270 */
[----:B------:R-:W-:-:S09]  /*fbd0*/  ULOP3.LUT UR4, URZ, UR4, URZ, 0x33, !UPT ;  /* 0x000000043f047292 */ /* 0x000fd2000f8e333f */
[----:B------:R-:W-:Y:S02]  /*fbe0*/  @UP0 ULDC.64 UR10, c[0x0][0x9e8] ;  /* 0x00027a00000a0ab9 */ /* 0x000fe40000000a00 */
[----:B------:R-:W-:-:S04]  /*fbf0*/  UIMAD.WIDE.U32 UR6, UR4, UR10, URZ ;  /* 0x0000000a040672a5 */ /* 0x000fc8000f8e003f */
[----:B------:R-:W-:-:S04]  /*fc00*/  @UP0 USHF.R.U32.HI UR4, URZ, UR11, UR7 ;  /* 0x0000000b3f040299 */ /* 0x000fc80008011607 */
[----:B------:R-:W-:Y:S01]  /*fc10*/  ULOP3.LUT UR4, URZ, UR4, URZ, 0x33, !UPT ;  /* 0x000000043f047292 */ /* 0x000fe2000f8e333f */
[----:B------:R-:W-:Y:S11]  /*fc20*/  BRA `(.L_x_965) ;  /* 0x0000000000107947 */ /* 0x000ff60003800000 */
.L_x_964:
[----:B------:R-:W-:-:S11]  /*fc30*/  UISETP.NE.AND UP0, UPT, UR5, 0x1, UPT ;  /* 0x000000010500788c */ /* 0x000fd6000bf05270 */
[----:B------:R-:W-:Y:S02]  /*fc40*/  @UP0 ULDC.64 UR10, c[0x0][0x9e8] ;  /* 0x00027a00000a0ab9 */ /* 0x000fe40000000a00 */
[----:B------:R-:W-:-:S04]  /*fc50*/  UIMAD.WIDE.U32 UR6, UR4, UR10, URZ ;  /* 0x0000000a040672a5 */ /* 0x000fc8000f8e003f */
[----:B------:R-:W-:-:S12]  /*fc60*/  @UP0 USHF.R.U32.HI UR4, URZ, UR11, UR7 ;  /* 0x0000000b3f040299 */ /* 0x000fd80008011607 */
.L_x_965:
[----:B------:R-:W-:-:S04]  /*fc70*/  UIMAD UR4, UR4, UR5, URZ ;  /* 0x00000005040472a4 */ /* 0x000fc8000f8e023f */
[----:B------:R-:W-:-:S04]  /*fc80*/  UISETP.LT.AND UP0, UPT, UR8, UR4, UPT ;  /* 0x000000040800728c */ /* 0x000fc8000bf01270 */
[----:B------:R-:W-:-:S12]  /*fc90*/  USEL UR8, UR8, UR4, !UP0 ;  /* 0x0000000408087287 */ /* 0x000fd8000c000000 */
.L_x_963:
[----:B------:R-:W-:Y:S01]  /*fca0*/  UIMAD.WIDE UR4, UR8, 0x2aaaaaab, URZ ;  /* 0x2aaaaaab080478a5 */ /* 0x000fe2000f8e023f */
[----:B------:R-:W-:Y:S03]  /*fcb0*/  BSSY B6, `(.L_x_966) ;  /* 0x0000278000067945 */ /* 0x000fe60003800000 */
[----:B------:R-:W-:-:S04]  /*fcc0*/  USHF.R.U32.HI UR4, URZ, 0x1f, UR5 ;  /* 0x0000001f3f047899 */ /* 0x000fc80008011605 */
[----:B------:R-:W-:-:S04]  /*fcd0*/  ULEA.HI.SX32 UR4, UR5, UR4, 0x1c ;  /* 0x0000000405047291 */ /* 0x000fc8000f8fe23f */
[----:B------:R-:W-:-:S04]  /*fce0*/  UISETP.LT.AND UP0, UPT, URZ, UR4, UPT ;  /* 0x000000043f00728c */ /* 0x000fc8000bf01270 */
[----:B------:R-:W-:-:S04]  /*fcf0*/  USEL UR39, URZ, UR4, !UP0 ;  /* 0x000000043f277287 */ /* 0x000fc8000c000000 */
[----:B------:R-:W-:-:S06]  /*fd00*/  UISETP.GT.AND UP0, UPT, UR46, UR39, UPT ;  /* 0x000000272e00728c */ /* 0x000fcc000bf04270 */
[----:B------:R-:W-:-:S13]  /*fd10*/  PLOP3.LUT P0, PT, PT, PT, UP0, 0x80, 0x0 ;  /* 0x000000000000781c */ /* 0x000fda0003f0f008 */
[----:B------:R-:W-:Y:S05]  /*fd20*/  @P0 BRA `(.L_x_967) ;  /* 0x0000000000480947 */ /* 0x000fea0003800000 */
[----:B------:R-:W1:Y:S01]  /*fd30*/  S2R R0, SR_TID.X ;  /* 0x0000000000007919 */ /* 0x000e620000002100 */
[----:B------:R-:W-:Y:S01]  /*fd40*/  IMAD.MOV.U32 R13, RZ, RZ, R19 ;  /* 0x000000ffff0d7224 */ /* 0x000fe200078e0013 */
[----:B-1----:R-:W-:-:S04]  /*fd50*/  LOP3.LUT R0, R0, 0x1f, RZ, 0xc0, !PT ;  /* 0x0000001f00007812 */ /* 0x002fc800078ec0ff */
[----:B------:R-:W-:-:S13]  /*fd60*/  ISETP.NE.AND P0, PT, R0, RZ, PT ;  /* 0x000000ff0000720c */ /* 0x000fda0003f05270 */
[----:B------:R-:W-:Y:S05]  /*fd70*/  @P0 BRA `(.L_x_968) ;  /* 0x0000002400ac0947 */ /* 0x000fea0003800000 */
[----:B------:R-:W1:Y:S01]  /*fd80*/  S2R R5, SR_LANEID ;  /* 0x0000000000057919 */ /* 0x000e620000000000 */
[----:B------:R-:W-:Y:S01]  /*fd90*/  VOTEU.ANY UR4, UPT, PT ;  /* 0x0000000000047886 */ /* 0x000fe200038e0100 */
[----:B------:R-:W2:Y:S01]  /*fda0*/  LDC.64 R2, c[0x0][0xdf0] ;  /* 0x00037c00ff027b82 */ /* 0x000ea20000000a00 */
[----:B------:R-:W1:Y:S02]  /*fdb0*/  FLO.U32 R0, UR4 ;  /* 0x0000000400007d00 */ /* 0x000e6400080e0000 */
[----:B-1----:R-:W-:-:S06]  /*fdc0*/  ISETP.EQ.U32.AND P0, PT, R0, R5, PT ;  /* 0x000000050000720c */ /* 0x002fcc0003f02070 */
[----:B------:R-:W2:Y:S07]  /*fdd0*/  POPC R5, UR4 ;  /* 0x0000000400057d09 */ /* 0x000eae0008000000 */
[----:B--2---:R-:W2:Y:S01]  /*fde0*/  @P0 ATOMG.E.ADD.STRONG.GPU PT, R3, desc[UR60][R2.64], R5 ;  /* 0x00000005020309a8 */ /* 0x004ea200081ee1fc */
[----:B------:R-:W1:Y:S02]  /*fdf0*/  S2R R4, SR_LTMASK ;  /* 0x0000000000047919 */ /* 0x000e640000003900 */
[----:B-1----:R-:W-:-:S04]  /*fe00*/  LOP3.LUT R4, R4, UR4, RZ, 0xc0, !PT ;  /* 0x0000000404047c12 */ /* 0x002fc8000f8ec0ff */
[----:B------:R-:W1:Y:S01]  /*fe10*/  POPC R13, R4 ;  /* 0x00000004000d7309 */ /* 0x000e620000000000 */
[----:B--2---:R-:W1:Y:S02]  /*fe20*/  SHFL.IDX PT, R0, R3, R0, 0x1f ;  /* 0x00001f0003007589 */ /* 0x004e6400000e0000 */
[----:B-1----:R-:W-:Y:S01]  /*fe30*/  IADD3 R13, R0, UR48, R13 ;  /* 0x00000030000d7c10 */ /* 0x002fe2000fffe00d */
[----:B------:R-:W-:Y:S06]  /*fe40*/  BRA `(.L_x_968) ;  /* 0x0000002400787947 */ /* 0x000fec0003800000 */
.L_x_967:
[----:B------:R-:W1:Y:S01]  /*fe50*/  S2UR UR4, SR_CgaCtaId ;  /* 0x00000000000479c3 */ /* 0x000e620000008800 */
[----:B------:R-:W-:Y:S02]  /*fe60*/  UMOV UR38, 0x400 ;  /* 0x0000040000267882 */ /* 0x000fe40000000000 */
[----:B-1----:R-:W-:-:S04]  /*fe70*/  ULEA UR38, UR4, UR38, 0x18 ;  /* 0x0000002604267291 */ /* 0x002fc8000f8ec03f */
[----:B------:R-:W-:-:S04]  /*fe80*/  UIADD3 UR4, UR38, 0x18400, URZ ;  /* 0x0001840026047890 */ /* 0x000fc8000fffe03f */
[----:B------:R-:W-:-:S06]  /*fe90*/  ULOP3.LUT UP0, URZ, UR4, 0x3ff, URZ, 0xc0, !UPT ;  /* 0x000003ff043f7892 */ /* 0x000fcc000f80c03f */
[----:B------:R-:W-:-:S13]  /*fea0*/  PLOP3.LUT P0, PT, PT, PT, UP0, 0x80, 0x0 ;  /* 0x000000000000781c */ /* 0x000fda0003f0f008 */
[----:B------:R-:W-:Y:S05]  /*feb0*/  @!P0 BRA `(.L_x_969) ;  /* 0x0000000000408947 */ /* 0x000fea0003800000 */
        /* <DEDUP_REMOVED lines=15> */
[----:B-1----:R-:W-:Y:S05]  /*ffb0*/  CALL.ABS.NOINC R2 ;  /* 0x0000000002007343 */ /* 0x002fea0003c00000 */
.L_x_969:
        /* <DEDUP_REMOVED lines=8> */
[----:B------:R1:W2:Y:S01]  /*10040*/  LDC.64 R2, c[0x4][R18] ;  /* 0x0100000012027b82 */ /* 0x0002a20000000a00 */
[----:B------:R-:W-:Y:S02]  /*10050*/  IMAD.U32 R4, RZ, RZ, UR6 ;  /* 0x00000006ff047e24 */ /* 0x000fe4000f8e00ff */
[----:B------:R-:W-:Y:S02]  /*10060*/  IMAD.U32 R5, RZ, RZ, UR7 ;  /* 0x00000007ff057e24 */ /* 0x000fe4000f8e00ff */
[----:B------:R-:W-:Y:S02]  /*10070*/  IMAD.U32 R6, RZ, RZ, UR8 ;  /* 0x00000008ff067e24 */ /* 0x000fe4000f8e00ff */
[----:B------:R-:W-:-:S02]  /*10080*/  IMAD.U32 R7, RZ, RZ, UR9 ;  /* 0x00000009ff077e24 */ /* 0x000fc4000f8e00ff */
[----:B------:R-:W-:Y:S02]  /*10090*/  IMAD.U32 R10, RZ, RZ, UR4 ;  /* 0x00000004ff0a7e24 */ /* 0x000fe4000f8e00ff */
[----:B------:R-:W-:Y:S02]  /*100a0*/  IMAD.U32 R11, RZ, RZ, UR5 ;  /* 0x00000005ff0b7e24 */ /* 0x000fe4000f8e00ff */
[----:B------:R-:W-:Y:S02]  /*100b0*/  IMAD.MOV.U32 R8, RZ, RZ, 0x70 ;  /* 0x00000070ff087424 */ /* 0x000fe400078e00ff */
[----:B------:R-:W-:Y:S02]  /*100c0*/  IMAD.MOV.U32 R12, RZ, RZ, 0x1 ;  /* 0x00000001ff0c7424 */ /* 0x000fe400078e00ff */
[----:B-1----:R-:W-:-:S07]  /*100d0*/  IMAD.MOV.U32 R13, RZ, RZ, RZ ;  /* 0x000000ffff0d7224 */ /* 0x002fce00078e00ff */
[----:B------:R-:W-:-:S07]  /*100e0*/  LEPC R20, `(.L_x_971) ;  /* 0x000000001014794e */ /* 0x000fce0000000000 */
[----:B--2---:R-:W-:Y:S05]  /*100f0*/  CALL.ABS.NOINC R2 ;  /* 0x0000000002007343 */ /* 0x004fea0003c00000 */
.L_x_971:
[----:B------:R1:W2:Y:S01]  /*10100*/  LDC.64 R2, c[0x4][R18] ;  /* 0x0100000012027b82 */ /* 0x0002a20000000a00 */
[----:B------:R-:W-:Y:S01]  /*10110*/  ULDC.64 UR6, c[0x4][0xb8] ;  /* 0x01002e0000067ab9 */ /* 0x000fe20000000a00 */
[----:B------:R-:W-:Y:S01]  /*10120*/  ULDC.64 UR8, c[0x4][0xc0] ;  /* 0x0100300000087ab9 */ /* 0x000fe20000000a00 */
[----:B------:R-:W-:Y:S01]  /*10130*/  ULDC.64 UR4, c[0x4][0x48] ;  /* 0x0100120000047ab9 */ /* 0x000fe20000000a00 */
        /* <DEDUP_REMOVED lines=11> */
.L_x_970:
[----:B------:R-:W-:Y:S01]  /*101f0*/  ULDC.64 UR4, c[0x0][0x9f8] ;  /* 0x00027e0000047ab9 */ /* 0x000fe20000000a00 */
[----:B------:R-:W-:Y:S01]  /*10200*/  IMAD.U32 R5, RZ, RZ, UR43 ;  /* 0x0000002bff057e24 */ /* 0x000fe2000f8e00ff */
[----:B------:R-:W-:Y:S01]  /*10210*/  ISETP.NE.U32.AND P0, PT, RZ, UR4, PT ;  /* 0x00000004ff007c0c */ /* 0x000fe2000bf05070 */
[----:B------:R-:W-:Y:S01]  /*10220*/  IMAD.U32 R0, RZ, RZ, UR43 ;  /* 0x0000002bff007e24 */ /* 0x000fe2000f8e00ff */
[----:B------:R-:W1:Y:S01]  /*10230*/  LDC R4, c[0x0][0x428] ;  /* 0x00010a00ff047b82 */ /* 0x000e620000000800 */
[----:B------:R-:W2:Y:S01]  /*10240*/  S2R R18, SR_TID.X ;  /* 0x0000000000127919 */ /* 0x000ea20000002100 */
[----:B------:R-:W-:-:S13]  /*10250*/  ISETP.NE.AND.EX P0, PT, RZ, UR5, PT, P0 ;  /* 0x00000005ff007c0c */ /* 0x000fda000bf05300 */
[----:B------:R-:W3:Y:S02]  /*10260*/  @P0 LDC.64 R2, c[0x0][0x9f8] ;  /* 0x00027e00ff020b82 */ /* 0x000ee40000000a00 */
[----:B---3--:R-:W-:-:S05]  /*10270*/  @P0 IMAD.WIDE R2, R5, 0x4, R2 ;  /* 0x0000000405020825 */ /* 0x008fca00078e0202 */
[----:B------:R3:W4:Y:S01]  /*10280*/  @P0 LDG.E R0, desc[UR60][R2.64] ;  /* 0x0000003c02000981 */ /* 0x000722000c1e1900 */
[----:B-1----:R-:W-:Y:S01]  /*10290*/  ISETP.NE.AND P0, PT, R4, 0x1, PT ;  /* 0x000000010400780c */ /* 0x002fe20003f05270 */
[----:B------:R-:W-:Y:S01]  /*102a0*/  IMAD.U32 R4, RZ, RZ, UR42 ;  /* 0x0000002aff047e24 */ /* 0x000fe2000f8e00ff */
[----:B--2---:R-:W-:Y:S01]  /*102b0*/  LOP3.LUT R18, R18, 0x1f, RZ, 0xc0, !PT ;  /* 0x0000001f12127812 */ /* 0x004fe200078ec0ff */
[----:B------:R-:W-:Y:S01]  /*102c0*/  UMOV UR40, URZ ;  /* 0x0000003f00287c82 */ /* 0x000fe20008000000 */
[----:B------:R-:W-:Y:S01]  /*102d0*/  UMOV UR8, 0x40 ;  /* 0x0000004000087882 */ /* 0x000fe20000000000 */
[----:B------:R-:W-:Y:S01]  /*102e0*/  UMOV UR9, UR41 ;  /* 0x0000002900097c82 */ /* 0x000fe20008000000 */
[----:B------:R-:W-:Y:S01]  /*102f0*/  ISETP.NE.AND P1, PT, R18, RZ, PT ;  /* 0x000000ff1200720c */ /* 0x000fe20003f25270 */
[----:B------:R-:W-:Y:S01]  /*10300*/  UMOV UR10, UR42 ;  /* 0x0000002a000a7c82 */ /* 0x000fe20008000000 */
[----:B------:R-:W-:Y:S01]  /*10310*/  UMOV UR11, UR43 ;  /* 0x0000002b000b7c82 */ /* 0x000fe20008000000 */
[----:B---3--:R-:W1:Y:S01]  /*10320*/  LDC.64 R2, c[0x0][0x3f8] ;  /* 0x0000fe00ff027b82 */ /* 0x008e620000000a00 */
[----:B------:R-:W-:Y:S01]  /*10330*/  UMOV UR12, 0x80 ;  /* 0x00000080000c7882 */ /* 0x000fe20000000000 */
[----:B------:R-:W-:Y:S01]  /*10340*/  UMOV UR13, UR41 ;  /* 0x00000029000d7c82 */ /* 0x000fe20008000000 */
[----:B------:R-:W-:Y:S01]  /*10350*/  UMOV UR14, UR42 ;  /* 0x0000002a000e7c82 */ /* 0x000fe20008000000 */
[----:B------:R-:W-:Y:S01]  /*10360*/  UMOV UR15, UR43 ;  /* 0x0000002b000f7c82 */ /* 0x000fe20008000000 */
[----:B------:R-:W-:-:S03]  /*10370*/  UMOV UR6, 0xffffffff ;  /* 0xffffffff00067882 */ /* 0x000fc60000000000 */
[----:B------:R-:W2:Y:S02]  /*10380*/  @P0 LDC R5, c[0x0][0x42c] ;  /* 0x00010b00ff050b82 */ /* 0x000ea40000000800 */
[----:B------:R-:W-:-:S05]  /*10390*/  VOTEU.ALL UP1, P1 ;  /* 0x00000000003f7886 */ /* 0x000fca0000820000 */
[----:B------:R-:W-:Y:S01]  /*103a0*/  @!UP1 UIADD3 UR4, UP0, UR44, 0x270, URZ ;  /* 0x000002702c049890 */ /* 0x000fe2000ff1e03f */
[----:B------:R-:W3:Y:S03]  /*103b0*/  @P0 LDC R6, c[0x0][0x430] ;  /* 0x00010c00ff060b82 */ /* 0x000ee60000000800 */
[----:B------:R-:W-:-:S09]  /*103c0*/  @!UP1 UIADD3.X UR5, URZ, UR45, URZ, UP0, !UPT ;  /* 0x0000002d3f059290 */ /* 0x000fd200087fe43f */
[----:B------:R1:W-:Y:S01]  /*103d0*/  @!UP1 UTMAPF.L2.4D [UR40], [UR4] ;  /* 0x00000028040095b8 */ /* 0x0003e20008018000 */
[----:B--2---:R-:W-:Y:S01]  /*103e0*/  @P0 IMAD.HI.U32 R5, R5, UR42, RZ ;  /* 0x0000002a05050c27 */ /* 0x004fe2000f8e00ff */
[----:B------:R2:W-:Y:S04]  /*103f0*/  @!UP1 UTMAPF.L2.4D [UR8], [UR4] ;  /* 0x00000008040095b8 */ /* 0x0005e80008018000 */
[----:B---3--:R-:W-:Y:S01]  /*10400*/  @P0 SHF.R.U32.HI R4, RZ, R6, R5 ;  /* 0x00000006ff040219 */ /* 0x008fe20000011605 */
[----:B------:R-:W-:Y:S01]  /*10410*/  IMAD.U32 R5, RZ, RZ, UR46 ;  /* 0x0000002eff057e24 */ /* 0x000fe2000f8e00ff */
[----:B-1----:R-:W-:Y:S01]  /*10420*/  ISETP.NE.U32.AND P0, PT, R2, RZ, PT ;  /* 0x000000ff0200720c */ /* 0x002fe20003f05070 */
[----:B------:R2:W-:Y:S02]  /*10430*/  @!UP1 UTMAPF.L2.4D [UR12], [UR4] ;  /* 0x0000000c040095b8 */ /* 0x0005e40008018000 */
[----:B------:R-:W-:Y:S01]  /*10440*/  VIADD R5, R5, 0xffffffff ;  /* 0xffffffff05057836 */ /* 0x000fe20000000000 */
[----:B------:R-:W-:-:S04]  /*10450*/  ISETP.NE.AND.EX P0, PT, R3, RZ, PT, P0 ;  /* 0x000000ff0300720c */ /* 0x000fc80003f05300 */
[----:B----4-:R-:W-:Y:S01]  /*10460*/  SEL R6, R0, RZ, !P0 ;  /* 0x000000ff00067207 */ /* 0x010fe20004000000 */
[----:B--2---:R-:W-:Y:S08]  /*10470*/  BRA.DIV UR6, `(.L_x_972) ;  /* 0x0000002606e07947 */ /* 0x004ff0000b800000 */
.L_x_1023:
[----:B------:R-:W-:Y:S01]  /*10480*/  UMOV UR4, 0xffffffff ;  /* 0xffffffff00047882 */ /* 0x000fe20000000000 */
[----:B------:R-:W-:Y:S02]  /*10490*/  SHF.R.S32.HI R18, RZ, 0x1f, R0 ;  /* 0x0000001fff127819 */ /* 0x000fe40000011400 */
[----:B------:R-:W-:Y:S05]  /*104a0*/  BRA.DIV UR4, `(.L_x_973) ;  /* 0x0000002a04007947 */ /* 0x000fea000b800000 */
[----:B------:R-:W-:-:S13]  /*104b0*/  ELECT P6, URZ, PT ;  /* 0x00000000003f782f */ /* 0x000fda00038c0000 */
.L_x_1026:
[----:B------:R-:W-:Y:S05]  /*104c0*/  @!P6 BRA `(.L_x_974) ;  /* 0x0000000000f8e947 */ /* 0x000fea0003800000 */
[----:B------:R-:W-:Y:S01]  /*104d0*/  IMAD.MOV.U32 R6, RZ, RZ, R0 ;  /* 0x000000ffff067224 */ /* 0x000fe200078e0000 */
[----:B------:R-:W-:Y:S06]  /*104e0*/  @!P0 BRA `(.L_x_975) ;  /* 0x0000000000488947 */ /* 0x000fec0003800000 */
[----:B------:R-:W1:Y:S01]  /*104f0*/  LDC R11, c[0x0][0x41c] ;  /* 0x00010700ff0b7b82 */ /* 0x000e620000000800 */
[----:B------:R-:W-:Y:S01]  /*10500*/  IMAD.MOV.U32 R10, RZ, RZ, R5 ;  /* 0x000000ffff0a7224 */ /* 0x000fe200078e0005 */
[----:B------:R-:W-:Y:S02]  /*10510*/  ULDC.64 UR4, c[0x0][0x408] ;  /* 0x0001020000047ab9 */ /* 0x000fe40000000a00 */
[----:B------:R-:W-:-:S04]  /*10520*/  IMAD R9, R18, UR4, RZ ;  /* 0x0000000412097c24 */ /* 0x000fc8000f8e02ff */
[----:B------:R-:W-:Y:S01]  /*10530*/  IMAD R9, R0, UR5, R9 ;  /* 0x0000000500097c24 */ /* 0x000fe2000f8e0209 */
[----:B-1----:R-:W-:-:S13]  /*10540*/  ISETP.NE.AND P2, PT, R11, 0x1, PT ;  /* 0x000000010b00780c */ /* 0x002fda0003f45270 */
[----:B------:R-:W1:Y:S02]  /*10550*/  @P2 LDC.64 R6, c[0x0][0x420] ;  /* 0x00010800ff062b82 */ /* 0x000e640000000a00 */
[----:B-1----:R-:W-:-:S05]  /*10560*/  @P2 IMAD.HI.U32 R6, R5, R6, RZ ;  /* 0x0000000605062227 */ /* 0x002fca00078e00ff */
[----:B------:R-:W-:-:S04]  /*10570*/  @P2 SHF.R.U32.HI R10, RZ, R7, R6 ;  /* 0x00000007ff0a2219 */ /* 0x000fc80000011606 */
[--C-:B------:R-:W-:Y:S01]  /*10580*/  SHF.R.S32.HI R7, RZ, 0x1f, R10.reuse ;  /* 0x0000001fff077819 */ /* 0x100fe2000001140a */
[----:B------:R-:W-:-:S04]  /*10590*/  IMAD.MOV.U32 R6, RZ, RZ, R10 ;  /* 0x000000ffff067224 */ /* 0x000fc800078e000a */
[----:B------:R-:W-:-:S04]  /*105a0*/  IMAD.WIDE.U32 R6, R0, UR4, R6 ;  /* 0x0000000400067c25 */ /* 0x000fc8000f8e0006 */
[----:B------:R-:W-:Y:S01]  /*105b0*/  IMAD.IADD R7, R7, 0x1, R9 ;  /* 0x0000000107077824 */ /* 0x000fe200078e0209 */
[----:B------:R-:W-:-:S04]  /*105c0*/  LEA R8, P2, R6, R2, 0x2 ;  /* 0x0000000206087211 */ /* 0x000fc800078410ff */
[----:B------:R-:W-:-:S05]  /*105d0*/  LEA.HI.X R9, R6, R3, R7, 0x2, P2 ;  /* 0x0000000306097211 */ /* 0x000fca00010f1407 */
[----:B------:R1:W5:Y:S01]  /*105e0*/  LDG.E R6, desc[UR60][R8.64] ;  /* 0x0000003c08067981 */ /* 0x000362000c1e1900 */
[----:B------:R-:W-:-:S04]  /*105f0*/  IMAD.MOV R10, RZ, RZ, -R10 ;  /* 0x000000ffff0a7224 */ /* 0x000fc800078e0a0a */
[----:B------:R-:W-:-:S07]  /*10600*/  IMAD R5, R11, R10, R5 ;  /* 0x0000000a0b057224 */ /* 0x000fce00078e0205 */
.L_x_975:
[----:B------:R-:W2:Y:S01]  /*10610*/  S2R R7, SR_TID.X ;  /* 0x0000000000077919 */ /* 0x000ea20000002100 */
[----:B-1----:R-:W-:Y:S02]  /*10620*/  LEA R8, R16, UR38, 0x3 ;  /* 0x0000002610087c11 */ /* 0x002fe4000f8e18ff */
[----:B--2---:R-:W-:Y:S02]  /*10630*/  LOP3.LUT R9, R7, 0x7f, RZ, 0xc0, !PT ;  /* 0x0000007f07097812 */ /* 0x004fe400078ec0ff */
[----:B------:R-:W-:Y:S02]  /*10640*/  SHF.L.U32 R7, R17, 0x1f, RZ ;  /* 0x0000001f11077819 */ /* 0x000fe400000006ff */
[----:B------:R-:W-:Y:S02]  /*10650*/  ISETP.NE.AND P3, PT, R9, RZ, PT ;  /* 0x000000ff0900720c */ /* 0x000fe40003f65270 */
[----:B------:R-:W1:Y:S02]  /*10660*/  SYNCS.PHASECHK.TRANS64.TRYWAIT P2, [R8+URZ+0x2a840], R7 ;  /* 0x02a84007080075a7 */ /* 0x000e64000804017f */
[----:B-1----:R-:W-:Y:S09]  /*10670*/  @!P2 BRA `(.L_x_976) ;  /* 0x0000002400aca947 */ /* 0x002ff20003800000 */
.L_x_1027:
        /* <DEDUP_REMOVED lines=8> */
.L_x_977:
        /* <DEDUP_REMOVED lines=10> */
[----:B------:R-:W-:-:S03]  /*107a0*/  UMOV UR16, 0x40 ;  /* 0x0000004000107882 */ /* 0x000fc60000000000 */
[----:B------:R-:W-:Y:S02]  /*107b0*/  UIMAD UR8, UR8, 0x9000, UR38 ;  /* 0x00009000080878a4 */ /* 0x000fe4000f8e0226 */
[----:B------:R-:W-:Y:S02]  /*107c0*/  UIADD3 UR9, UR9, 0x2a830, URZ ;  /* 0x0002a83009097890 */ /* 0x000fe4000fffe03f */
[----:B------:R-:W-:Y:S02]  /*107d0*/  UIMAD UR11, UR11, 0x60, URZ ;  /* 0x000000600b0b78a4 */ /* 0x000fe4000f8e023f */
        /* <DEDUP_REMOVED lines=13> */
.L_x_974:
[----:B------:R-:W-:Y:S05]  /*108b0*/  WARPSYNC.ALL ;  /* 0x0000000000007948 */ /* 0x000fea0003800000 */
[----:B------:R-:W-:Y:S01]  /*108c0*/  BAR.SYNC.DEFER_BLOCKING 0x8, 0x120 ;  /* 0x0204800000007b1d */ /* 0x000fe20000010000 */
[----:B------:R-:W-:Y:S01]  /*108d0*/  ELECT P2, URZ, PT ;  /* 0x00000000003f782f */ /* 0x000fe20003840000 */
[----:B------:R-:W-:Y:S02]  /*108e0*/  UIADD3 UR47, UR47, 0x1, URZ ;  /* 0x000000012f2f7890 */ /* 0x000fe4000fffe03f */
[----:B------:R-:W-:Y:S02]  /*108f0*/  UIADD3 UR4, UP0, UR44, 0x270, URZ ;  /* 0x000002702c047890 */ /* 0x000fe4000ff1e03f */
[----:B------:R-:W-:-:S02]  /*10900*/  ULEA.HI UR5, UR47, UR47, URZ, 0x1 ;  /* 0x0000002f2f057291 */ /* 0x000fc4000f8f083f */
[----:B------:R-:W-:Y:S02]  /*10910*/  UIADD3 UR8, UR38, 0xc400, URZ ;  /* 0x0000c40026087890 */ /* 0x000fe4000fffe03f */
[----:B------:R-:W-:Y:S02]  /*10920*/  ULOP3.LUT UR5, UR5, 0xfffffffe, URZ, 0xc0, !UPT ;  /* 0xfffffffe05057892 */ /* 0x000fe4000f8ec03f */
[----:B------:R-:W-:Y:S02]  /*10930*/  UIADD3 UR9, UR38, 0x2a800, URZ ;  /* 0x0002a80026097890 */ /* 0x000fe4000fffe03f */
[----:B-1----:R-:W-:Y:S01]  /*10940*/  @P2 IMAD.MOV.U32 R7, RZ, RZ, 0xc000 ;  /* 0x0000c000ff072424 */ /* 0x002fe200078e00ff */
[----:B------:R-:W-:Y:S02]  /*10950*/  UIADD3 UR14, UR47, -UR5, URZ ;  /* 0x800000052f0e7290 */ /* 0x000fe4000fffe03f */
[----:B------:R-:W-:Y:S02]  /*10960*/  UIADD3.X UR5, URZ, UR45, URZ, UP0, !UPT ;  /* 0x0000002d3f057290 */ /* 0x000fe400087fe43f */
[----:B------:R-:W-:-:S02]  /*10970*/  UIADD3 UR24, UR38, 0x10400, URZ ;  /* 0x0001040026187890 */ /* 0x000fc4000fffe03f */
[----:B------:R-:W-:Y:S01]  /*10980*/  UIADD3 UR16, UR38, 0x14400, URZ ;  /* 0x0001440026107890 */ /* 0x000fe2000fffe03f */
[----:B------:R-:W-:Y:S01]  /*10990*/  UMOV UR11, UR41 ;  /* 0x00000029000b7c82 */ /* 0x000fe20008000000 */
[----:B------:R1:W-:Y:S01]  /*109a0*/  @P2 SYNCS.ARRIVE.TRANS64 RZ, [UR38+0x2a800], R7 ;  /* 0x02a80007ffff29a7 */ /* 0x0003e20008000026 */
[----:B------:R-:W-:Y:S01]  /*109b0*/  UMOV UR12, UR42 ;  /* 0x0000002a000c7c82 */ /* 0x000fe20008000000 */
[----:B------:R-:W-:Y:S01]  /*109c0*/  UMOV UR13, UR43 ;  /* 0x0000002b000d7c82 */ /* 0x000fe20008000000 */
[----:B------:R-:W-:Y:S01]  /*109d0*/  UMOV UR6, 0x0 ;  /* 0x0000000000067882 */ /* 0x000fe20000000000 */
[----:B------:R-:W-:Y:S01]  /*109e0*/  UMOV UR7, 0x12f00000 ;  /* 0x12f0000000077882 */ /* 0x000fe20000000000 */
[----:B------:R-:W-:Y:S01]  /*109f0*/  UMOV UR10, URZ ;  /* 0x0000003f000a7c82 */ /* 0x000fe20008000000 */
[----:B------:R-:W-:Y:S01]  /*10a00*/  UMOV UR27, UR41 ;  /* 0x00000029001b7c82 */ /* 0x000fe20008000000 */
[----:B------:R-:W-:Y:S01]  /*10a10*/  UMOV UR28, UR42 ;  /* 0x0000002a001c7c82 */ /* 0x000fe20008000000 */
[----:B-1----:R-:W-:Y:S01]  /*10a20*/  IMAD.U32 R7, RZ, RZ, UR14 ;  /* 0x0000000eff077e24 */ /* 0x002fe2000f8e00ff */
[----:B------:R-:W-:Y:S01]  /*10a30*/  UMOV UR29, UR43 ;  /* 0x0000002b001d7c82 */ /* 0x000fe20008000000 */
[----:B------:R-:W-:Y:S01]  /*10a40*/  UMOV UR26, 0x40 ;  /* 0x00000040001a7882 */ /* 0x000fe20000000000 */
[----:B------:R-:W-:Y:S01]  /*10a50*/  UMOV UR25, UR9 ;  /* 0x0000000900197c82 */ /* 0x000fe20008000000 */
[----:B------:R-:W-:Y:S01]  /*10a60*/  UMOV UR19, UR41 ;  /* 0x0000002900137c82 */ /* 0x000fe20008000000 */
[----:B------:R-:W-:Y:S01]  /*10a70*/  SHF.L.U32 R7, R7, 0x1f, RZ ;  /* 0x0000001f07077819 */ /* 0x000fe200000006ff */
[----:B------:R-:W-:Y:S01]  /*10a80*/  UMOV UR20, UR42 ;  /* 0x0000002a00147c82 */ /* 0x000fe20008000000 */
[----:B------:R-:W-:Y:S01]  /*10a90*/  UMOV UR21, UR43 ;  /* 0x0000002b00157c82 */ /* 0x000fe20008000000 */
[----:B------:R-:W-:Y:S01]  /*10aa0*/  UMOV UR18, 0x80 ;  /* 0x0000008000127882 */ /* 0x000fe20000000000 */
[----:B------:R1:W-:Y:S01]  /*10ab0*/  UTMALDG.4D [UR8], [UR4], desc[UR6] ;  /* 0x00000608040075b4 */ /* 0x0003e20008019000 */
[----:B------:R-:W-:Y:S01]  /*10ac0*/  UMOV UR17, UR9 ;  /* 0x0000000900117c82 */ /* 0x000fe20008000000 */
[----:B------:R1:W-:Y:S01]  /*10ad0*/  UTMALDG.4D [UR24], [UR4], desc[UR6] ;  /* 0x00000618040075b4 */ /* 0x0003e20008019000 */
[----:B------:R1:W-:Y:S01]  /*10ae0*/  UTMALDG.4D [UR16], [UR4], desc[UR6] ;  /* 0x00000610040075b4 */ /* 0x0003e20008019000 */
[----:B------:R-:W2:Y:S02]  /*10af0*/  SYNCS.PHASECHK.TRANS64.TRYWAIT P2, [UR38+0x2a820], R7 ;  /* 0x02a82007ff0075a7 */ /* 0x000ea40008040166 */
[----:B-12---:R-:W-:Y:S05]  /*10b00*/  @!P2 BRA `(.L_x_978) ;  /* 0x00000020009ca947 */ /* 0x006fea0003800000 */
.L_x_1028:
[----:B------:R-:W-:-:S04]  /*10b10*/  UIADD3 UR4, UR46, -0x2, URZ ;  /* 0xfffffffe2e047890 */ /* 0x000fc8000fffe03f */
[----:B------:R-:W-:-:S06]  /*10b20*/  UISETP.GE.AND UP0, UPT, UR4, UR39, UPT ;  /* 0x000000270400728c */ /* 0x000fcc000bf06270 */
[----:B------:R-:W-:-:S13]  /*10b30*/  PLOP3.LUT P2, PT, PT, PT, UP0, 0x80, 0x0 ;  /* 0x000000000000781c */ /* 0x000fda0003f4f008 */
[----:B------:R-:W-:Y:S05]  /*10b40*/  @!P2 BRA `(.L_x_979) ;  /* 0x000000140048a947 */ /* 0x000fea0003800000 */
[----:B-1----:R-:W-:Y:S01]  /*10b50*/  IMAD R8, RZ, RZ, -UR46 ;  /* 0x8000002eff087e24 */ /* 0x002fe2000f8e02ff */
[----:B------:R-:W-:Y:S01]  /*10b60*/  LOP3.LUT R11, RZ, UR39, RZ, 0x33, !PT ;  /* 0x00000027ff0b7c12 */ /* 0x000fe2000f8e33ff */
[----:B------:R-:W-:-:S03]  /*10b70*/  ULDC.64 UR36, c[0x0][0x408] ;  /* 0x0001020000247ab9 */ /* 0x000fc60000000a00 */
[----:B------:R-:W-:-:S05]  /*10b80*/  VIADDMNMX R11, R8, 0x1, R11, !PT ;  /* 0x00000001080b7846 */ /* 0x000fca000780010b */
[----:B------:R-:W-:-:S05]  /*10b90*/  VIADD R7, R11, UR46 ;  /* 0x0000002e0b077c36 */ /* 0x000fca0008000000 */
[----:B------:R-:W-:-:S04]  /*10ba0*/  LOP3.LUT R7, R7, 0x1, RZ, 0xc0, !PT ;  /* 0x0000000107077812 */ /* 0x000fc800078ec0ff */
[----:B------:R-:W-:Y:S01]  /*10bb0*/  ISETP.NE.U32.AND P2, PT, R7, 0x1, PT ;  /* 0x000000010700780c */ /* 0x000fe20003f45070 */
[----:B------:R-:W-:-:S12]  /*10bc0*/  IMAD.U32 R7, RZ, RZ, UR4 ;  /* 0x00000004ff077e24 */ /* 0x000fd8000f8e00ff */
        /* <DEDUP_REMOVED lines=12> */
[----:B-1----:R-:W-:-:S13]  /*10c90*/  ISETP.NE.AND P2, PT, R13, 0x1, PT ;  /* 0x000000010d00780c */ /* 0x002fda0003f45270 */
[----:B------:R-:W1:Y:S02]  /*10ca0*/  @P2 LDC.64 R8, c[0x0][0x420] ;  /* 0x00010800ff082b82 */ /* 0x000e640000000a00 */
[----:B-1----:R-:W-:-:S04]  /*10cb0*/  @P2 IMAD.HI.U32 R14, R7, R8, RZ ;  /* 0x00000008070e2227 */ /* 0x002fc800078e00ff */
[----:B------:R-:W-:Y:S01]  /*10cc0*/  IMAD.MOV.U32 R8, RZ, RZ, R7 ;  /* 0x000000ffff087224 */ /* 0x000fe200078e0007 */
[----:B------:R-:W-:-:S04]  /*10cd0*/  @P2 SHF.R.U32.HI R8, RZ, R9, R14 ;  /* 0x00000009ff082219 */ /* 0x000fc8000001160e */
[--C-:B------:R-:W-:Y:S01]  /*10ce0*/  SHF.R.S32.HI R9, RZ, 0x1f, R8.reuse ;  /* 0x0000001fff097819 */ /* 0x100fe20000011408 */
[----:B------:R-:W-:-:S04]  /*10cf0*/  IMAD.MOV R14, RZ, RZ, -R8 ;  /* 0x000000ffff0e7224 */ /* 0x000fc800078e0a08 */
        /* <DEDUP_REMOVED lines=8> */
.L_x_983:
[----:B-1----:R-:W1:Y:S01]  /*10d80*/  S2R R2, SR_TID.X ;  /* 0x0000000000027919 */ /* 0x002e620000002100 */
[----:B------:R-:W-:Y:S02]  /*10d90*/  LEA R3, R10, UR38, 0x3 ;  /* 0x000000260a037c11 */ /* 0x000fe4000f8e18ff */
[----:B-1----:R-:W-:Y:S02]  /*10da0*/  LOP3.LUT R9, R2, 0x7f, RZ, 0xc0, !PT ;  /* 0x0000007f02097812 */ /* 0x002fe400078ec0ff */
[----:B------:R-:W-:Y:S02]  /*10db0*/  SHF.L.U32 R2, R12, 0x1f, RZ ;  /* 0x0000001f0c027819 */ /* 0x000fe400000006ff */
[----:B------:R-:W-:Y:S02]  /*10dc0*/  ISETP.NE.AND P2, PT, R9, RZ, PT ;  /* 0x000000ff0900720c */ /* 0x000fe40003f45270 */
[----:B------:R-:W1:Y:S02]  /*10dd0*/  SYNCS.PHASECHK.TRANS64.TRYWAIT P3, [R3+URZ+0x2a840], R2 ;  /* 0x02a84002030075a7 */ /* 0x000e64000806017f */
[----:B-1----:R-:W-:Y:S09]  /*10de0*/  @!P3 BRA `(.L_x_984) ;  /* 0x0000001c00fcb947 */ /* 0x002ff20003800000 */
.L_x_1029:
        /* <DEDUP_REMOVED lines=8> */
.L_x_985:
[----:B------:R-:W-:Y:S01]  /*10e70*/  R2UR UR8, R10 ;  /* 0x000000000a0872ca */ /* 0x000fe200000e0000 */
[----:B------:R-:W-:Y:S01]  /*10e80*/  UIADD3 UR4, UP0, UR44, 0x370, URZ ;  /* 0x000003702c047890 */ /* 0x000fe2000ff1e03f */
[----:B------:R-:W-:Y:S01]  /*10e90*/  R2UR UR9, R3 ;  /* 0x00000000030972ca */ /* 0x000fe200000e0000 */
[----:B------:R-:W-:Y:S01]  /*10ea0*/  UIADD3 UR19, UR38, 0x2a800, URZ ;  /* 0x0002a80026137890 */ /* 0x000fe2000fffe03f */
[----:B------:R-:W-:Y:S01]  /*10eb0*/  R2UR UR11, R7 ;  /* 0x00000000070b72ca */ /* 0x000fe200000e0000 */
[----:B------:R-:W-:Y:S01]  /*10ec0*/  UIADD3.X UR5, URZ, UR45, URZ, UP0, !UPT ;  /* 0x0000002d3f057290 */ /* 0x000fe200087fe43f */
[----:B------:R-:W-:Y:S01]  /*10ed0*/  R2UR UR12, R4 ;  /* 0x00000000040c72ca */ /* 0x000fe200000e0000 */
[----:B------:R-:W-:Y:S01]  /*10ee0*/  UMOV UR10, URZ ;  /* 0x0000003f000a7c82 */ /* 0x000fe20008000000 */
[----:B-----5:R-:W-:Y:S01]  /*10ef0*/  R2UR UR13, R8 ;  /* 0x00000000080d72ca */ /* 0x020fe200000e0000 */
[----:B------:R-:W-:Y:S01]  /*10f00*/  UMOV UR6, 0x0 ;  /* 0x0000000000067882 */ /* 0x000fe20000000000 */
[----:B------:R-:W-:Y:S01]  /*10f10*/  UMOV UR7, 0x14f00000 ;  /* 0x14f0000000077882 */ /* 0x000fe20000000000 */
[----:B------:R-:W-:Y:S01]  /*10f20*/  UMOV UR18, 0x40 ;  /* 0x0000004000127882 */ /* 0x000fe20000000000 */
[----:B------:R-:W-:Y:S01]  /*10f30*/  UMOV UR17, 0x80 ;  /* 0x0000008000117882 */ /* 0x000fe20000000000 */
[----:B------:R-:W-:Y:S01]  /*10f40*/  UIMAD UR8, UR8, 0x9000, UR38 ;  /* 0x00009000080878a4 */ /* 0x000fe2000f8e0226 */
[----:B-1----:R-:W-:Y:S01]  /*10f50*/  SHF.L.U32 R3, R17, 0x1f, RZ ;  /* 0x0000001f11037819 */ /* 0x002fe200000006ff */
[----:B------:R-:W-:Y:S01]  /*10f60*/  UIADD3 UR9, UR9, 0x2a830, URZ ;  /* 0x0002a83009097890 */ /* 0x000fe2000fffe03f */
[----:B------:R-:W-:Y:S01]  /*10f70*/  LEA R2, R16, UR19, 0x3 ;  /* 0x0000001310027c11 */ /* 0x000fe2000f8e18ff */
[----:B------:R-:W-:-:S02]  /*10f80*/  UIMAD UR11, UR11, 0x60, URZ ;  /* 0x000000600b0b78a4 */ /* 0x000fc4000f8e023f */
        /* <DEDUP_REMOVED lines=13> */
.L_x_1030:
[----:B------:R-:W-:Y:S05]  /*11060*/  @P2 BRA `(.L_x_987) ;  /* 0x0000000000202947 */ /* 0x000fea0003800000 */
[----:B------:R-:W2:Y:S01]  /*11070*/  S2R R9, SR_TID.X ;  /* 0x0000000000097919 */ /* 0x000ea20000002100 */
[----:B-1----:R-:W-:Y:S01]  /*11080*/  LEA R2, R16, UR38, 0x3 ;  /* 0x0000002610027c11 */ /* 0x002fe2000f8e18ff */
[----:B------:R-:W-:-:S04]  /*11090*/  IMAD.MOV.U32 R3, RZ, RZ, 0x6000 ;  /* 0x00006000ff037424 */ /* 0x000fc800078e00ff */
[----:B------:R3:W-:Y:S01]  /*110a0*/  SYNCS.ARRIVE.TRANS64 RZ, [R2+URZ+0x2a850], R3 ;  /* 0x02a8500302ff79a7 */ /* 0x0007e2000800003f */
[----:B--2---:R-:W-:-:S04]  /*110b0*/  LOP3.LUT R9, R9, 0x1f, RZ, 0xc0, !PT ;  /* 0x0000001f09097812 */ /* 0x004fc800078ec0ff */
[----:B------:R-:W-:-:S13]  /*110c0*/  ISETP.NE.AND P2, PT, R9, RZ, PT ;  /* 0x000000ff0900720c */ /* 0x000fda0003f45270 */
[----:B---3--:R-:W-:Y:S05]  /*110d0*/  @!P2 BRA `(.L_x_987) ;  /* 0x000000000004a947 */ /* 0x008fea0003800000 */
[----:B------:R-:W-:Y:S01]  /*110e0*/  BPT.TRAP 0x1 ;  /* 0x000000040000795c */ /* 0x000fe20000300000 */
.L_x_987:
        /* <DEDUP_REMOVED lines=9> */
[----:B------:R-:W-:Y:S02]  /*11180*/  IMAD.MOV.U32 R6, RZ, RZ, R8 ;  /* 0x000000ffff067224 */ /* 0x000fe400078e0008 */
[----:B------:R-:W-:-:S02]  /*11190*/  IMAD.MOV.U32 R5, RZ, RZ, R7 ;  /* 0x000000ffff057224 */ /* 0x000fc400078e0007 */
[----:B------:R-:W-:Y:S02]  /*111a0*/  UIMAD UR6, UR9, 0x6000, UR38 ;  /* 0x00006000090678a4 */ /* 0x000fe4000f8e0226 */
[----:B------:R-:W-:Y:S02]  /*111b0*/  ULEA UR9, UR9, UR38, 0x3 ;  /* 0x0000002609097291 */ /* 0x000fe4000f8e183f */
[----:B------:R-:W-:Y:S02]  /*111c0*/  UIMAD UR11, UR11, 0x60, URZ ;  /* 0x000000600b0b78a4 */ /* 0x000fe4000f8e023f */
[----:B------:R-:W-:Y:S02]  /*111d0*/  UIADD3 UR8, UR6, 0x400, URZ ;  /* 0x0000040006087890 */ /* 0x000fe4000fffe03f */
        /* <DEDUP_REMOVED lines=8> */
.L_x_982:
[----:B------:R-:W-:Y:S05]  /*11260*/  BSYNC B0 ;  /* 0x0000000000007941 */ /* 0x000fea0003800000 */
.L_x_981:
[----:B------:R-:W-:Y:S01]  /*11270*/  UIADD3 UR4, UR46, -0x3, URZ ;  /* 0xfffffffd2e047890 */ /* 0x000fe2000fffe03f */
[----:B------:R-:W-:Y:S02]  /*11280*/  IMAD.MOV.U32 R16, RZ, RZ, R10 ;  /* 0x000000ffff107224 */ /* 0x000fe400078e000a */
[----:B------:R-:W-:-:S03]  /*11290*/  IMAD.MOV.U32 R17, RZ, RZ, R12 ;  /* 0x000000ffff117224 */ /* 0x000fc600078e000c */
[----:B------:R-:W-:-:S07]  /*112a0*/  IMAD.U32 R7, RZ, RZ, UR4 ;  /* 0x00000004ff077e24 */ /* 0x000fce000f8e00ff */
.L_x_980:
[----:B------:R-:W-:Y:S01]  /*112b0*/  ULOP3.LUT UR4, URZ, UR46, URZ, 0x33, !UPT ;  /* 0x0000002e3f047292 */ /* 0x000fe2000f8e333f */
[----:B------:R-:W-:Y:S01]  /*112c0*/  VIADD R11, R11, 0xfffffffe ;  /* 0xfffffffe0b0b7836 */ /* 0x000fe20000000000 */
[----:B------:R-:W-:Y:S04]  /*112d0*/  BSSY B0, `(.L_x_979) ;  /* 0x00000d9000007945 */ /* 0x000fe80003800000 */
[----:B------:R-:W-:-:S13]  /*112e0*/  ISETP.NE.AND P2, PT, R11, UR4, PT ;  /* 0x000000040b007c0c */ /* 0x000fda000bf45270 */
[----:B------:R-:W-:Y:S05]  /*112f0*/  @!P2 BRA `(.L_x_988) ;  /* 0x0000000c0058a947 */ /* 0x000fea0003800000 */
[----:B------:R-:W-:-:S07]  /*11300*/  IMAD.MOV.U32 R8, RZ, RZ, R6 ;  /* 0x000000ffff087224 */ /* 0x000fce00078e0006 */
.L_x_1003:
[----:B------:R-:W-:Y:S01]  /*11310*/  VIADD R10, R16, 0x1 ;  /* 0x00000001100a7836 */ /* 0x000fe20000000000 */
[----:B------:R-:W-:Y:S05]  /*11320*/  YIELD ;  /* 0x0000000000007946 */ /* 0x000fea0003800000 */
[----:B------:R-:W-:Y:S01]  /*11330*/  ISETP.NE.AND P2, PT, R10, 0x2, PT ;  /* 0x000000020a00780c */ /* 0x000fe20003f45270 */
[----:B------:R-:W-:Y:S03]  /*11340*/  BSSY B1, `(.L_x_989) ;  /* 0x0000065000017945 */ /* 0x000fe60003800000 */
[----:B-1----:R-:W-:-:S02]  /*11350*/  SEL R2, RZ, 0x1, P2 ;  /* 0x00000001ff027807 */ /* 0x002fc40001000000 */
[----:B------:R-:W-:Y:S02]  /*11360*/  SEL R10, R10, RZ, P2 ;  /* 0x000000ff0a0a7207 */ /* 0x000fe40001000000 */
[----:B------:R-:W-:Y:S01]  /*11370*/  LOP3.LUT R11, R17, R2, RZ, 0x3c, !PT ;  /* 0x00000002110b7212 */ /* 0x000fe200078e3cff */
[----:B------:R-:W-:Y:S06]  /*11380*/  @!P6 BRA `(.L_x_990) ;  /* 0x000000040080e947 */ /* 0x000fec0003800000 */
[----:B------:R-:W-:Y:S01]  /*11390*/  IMAD.MOV.U32 R12, RZ, RZ, R7 ;  /* 0x000000ffff0c7224 */ /* 0x000fe200078e0007 */
[----:B------:R-:W-:Y:S06]  /*113a0*/  @!P0 BRA `(.L_x_991) ;  /* 0x0000000000448947 */ /* 0x000fec0003800000 */
[----:B------:R-:W1:Y:S01]  /*113b0*/  LDC R9, c[0x0][0x41c] ;  /* 0x00010700ff097b82 */ /* 0x000e620000000800 */
[----:B------:R-:W-:-:S04]  /*113c0*/  IMAD R13, R18, UR36, RZ ;  /* 0x00000024120d7c24 */ /* 0x000fc8000f8e02ff */
[----:B------:R-:W-:Y:S01]  /*113d0*/  IMAD R13, R0, UR37, R13 ;  /* 0x00000025000d7c24 */ /* 0x000fe2000f8e020d */
        /* <DEDUP_REMOVED lines=8> */
[----:B------:R-:W1:Y:S01]  /*11460*/  LDC.64 R8, c[0x0][0x3f8] ;  /* 0x0000fe00ff087b82 */ /* 0x000e620000000a00 */
[----:B------:R-:W-:-:S04]  /*11470*/  IMAD.WIDE.U32 R2, R0, UR36, R2 ;  /* 0x0000002400027c25 */ /* 0x000fc8000f8e0002 */
[----:B------:R-:W-:Y:S01]  /*11480*/  IMAD.IADD R13, R13, 0x1, R3 ;  /* 0x000000010d0d7824 */ /* 0x000fe200078e0203 */
[----:B-1----:R-:W-:-:S04]  /*11490*/  LEA R8, P2, R2, R8, 0x2 ;  /* 0x0000000802087211 */ /* 0x002fc800078410ff */
[----:B------:R-:W-:-:S05]  /*114a0*/  LEA.HI.X R9, R2, R9, R13, 0x2, P2 ;  /* 0x0000000902097211 */ /* 0x000fca00010f140d */
[----:B------:R1:W5:Y:S04]  /*114b0*/  LDG.E R8, desc[UR60][R8.64] ;  /* 0x0000003c08087981 */ /* 0x000368000c1e1900 */
.L_x_991:
[----:B------:R-:W1:Y:S01]  /*114c0*/  S2R R2, SR_TID.X ;  /* 0x0000000000027919 */ /* 0x000e620000002100 */
[----:B------:R-:W-:Y:S02]  /*114d0*/  LEA R3, R10, UR38, 0x3 ;  /* 0x000000260a037c11 */ /* 0x000fe4000f8e18ff */
[----:B-1----:R-:W-:Y:S02]  /*114e0*/  LOP3.LUT R9, R2, 0x7f, RZ, 0xc0, !PT ;  /* 0x0000007f02097812 */ /* 0x002fe400078ec0ff */
[----:B------:R-:W-:Y:S02]  /*114f0*/  SHF.L.U32 R2, R11, 0x1f, RZ ;  /* 0x0000001f0b027819 */ /* 0x000fe400000006ff */
[----:B------:R-:W-:Y:S02]  /*11500*/  ISETP.NE.AND P2, PT, R9, RZ, PT ;  /* 0x000000ff0900720c */ /* 0x000fe40003f45270 */
[----:B------:R-:W1:Y:S02]  /*11510*/  SYNCS.PHASECHK.TRANS64.TRYWAIT P3, [R3+URZ+0x2a840], R2 ;  /* 0x02a84002030075a7 */ /* 0x000e64000806017f */
[----:B-1----:R-:W-:Y:S09]  /*11520*/  @!P3 BRA `(.L_x_992) ;  /* 0x000000180054b947 */ /* 0x002ff20003800000 */
.L_x_1031:
        /* <DEDUP_REMOVED lines=8> */
.L_x_993:
        /* <DEDUP_REMOVED lines=14> */
[----:B------:R-:W-:Y:S01]  /*11690*/  SHF.L.U32 R17, R17, 0x1f, RZ ;  /* 0x0000001f11117819 */ /* 0x000fe200000006ff */
[----:B------:R-:W-:Y:S01]  /*116a0*/  UIADD3 UR9, UR9, 0x2a830, URZ ;  /* 0x0002a83009097890 */ /* 0x000fe2000fffe03f */
[----:B-1----:R-:W-:Y:S01]  /*116b0*/  LEA R2, R16, UR19, 0x3 ;  /* 0x0000001310027c11 */ /* 0x002fe2000f8e18ff */
        /* <DEDUP_REMOVED lines=14> */
.L_x_1032:
[----:B------:R-:W-:Y:S05]  /*117a0*/  @P2 BRA `(.L_x_995) ;  /* 0x00000000001c2947 */ /* 0x000fea0003800000 */
[----:B------:R-:W2:Y:S02]  /*117b0*/  S2R R3, SR_TID.X ;  /* 0x0000000000037919 */ /* 0x000ea40000002100 */
[----:B--2---:R-:W-:Y:S01]  /*117c0*/  LOP3.LUT R9, R3, 0x1f, RZ, 0xc0, !PT ;  /* 0x0000001f03097812 */ /* 0x004fe200078ec0ff */
[----:B------:R-:W-:-:S03]  /*117d0*/  IMAD.MOV.U32 R3, RZ, RZ, 0x6000 ;  /* 0x00006000ff037424 */ /* 0x000fc600078e00ff */
[----:B------:R-:W-:Y:S01]  /*117e0*/  ISETP.NE.AND P2, PT, R9, RZ, PT ;  /* 0x000000ff0900720c */ /* 0x000fe20003f45270 */
[----:B------:R2:W-:-:S12]  /*117f0*/  SYNCS.ARRIVE.TRANS64 RZ, [R2+URZ+0x50], R3 ;  /* 0x0000500302ff79a7 */ /* 0x0005d8000800003f */
[----:B--2---:R-:W-:Y:S05]  /*11800*/  @!P2 BRA `(.L_x_995) ;  /* 0x000000000004a947 */ /* 0x004fea0003800000 */
[----:B------:R-:W-:Y:S01]  /*11810*/  BPT.TRAP 0x1 ;  /* 0x000000040000795c */ /* 0x000fe20000300000 */
.L_x_995:
        /* <DEDUP_REMOVED lines=11> */
[----:B------:R-:W-:Y:S01]  /*118d0*/  IMAD.MOV.U32 R6, RZ, RZ, R8 ;  /* 0x000000ffff067224 */ /* 0x000fe200078e0008 */
[----:B------:R-:W-:Y:S02]  /*118e0*/  UIMAD UR6, UR6, 0x6000, UR38 ;  /* 0x00006000060678a4 */ /* 0x000fe4000f8e0226 */
        /* <DEDUP_REMOVED lines=10> */
.L_x_990:
[----:B------:R-:W-:Y:S05]  /*11990*/  BSYNC B1 ;  /* 0x0000000000017941 */ /* 0x000fea0003800000 */
.L_x_989:
[----:B------:R-:W-:Y:S01]  /*119a0*/  VIADD R16, R10, 0x1 ;  /* 0x000000010a107836 */ /* 0x000fe20000000000 */
[----:B------:R-:W-:Y:S01]  /*119b0*/  BSSY B1, `(.L_x_996) ;  /* 0x0000067000017945 */ /* 0x000fe20003800000 */
[----:B------:R-:W-:-:S03]  /*119c0*/  VIADD R12, R7, 0xffffffff ;  /* 0xffffffff070c7836 */ /* 0x000fc60000000000 */
[----:B------:R-:W-:-:S04]  /*119d0*/  ISETP.NE.AND P2, PT, R16, 0x2, PT ;  /* 0x000000021000780c */ /* 0x000fc80003f45270 */
[----:B-1----:R-:W-:Y:S02]  /*119e0*/  SEL R2, RZ, 0x1, P2 ;  /* 0x00000001ff027807 */ /* 0x002fe40001000000 */
[----:B------:R-:W-:Y:S02]  /*119f0*/  SEL R16, R16, RZ, P2 ;  /* 0x000000ff10107207 */ /* 0x000fe40001000000 */
[----:B------:R-:W-:Y:S01]  /*11a00*/  LOP3.LUT R17, R11, R2, RZ, 0x3c, !PT ;  /* 0x000000020b117212 */ /* 0x000fe200078e3cff */
[----:B------:R-:W-:Y:S06]  /*11a10*/  @!P6 BRA `(.L_x_997) ;  /* 0x000000040080e947 */ /* 0x000fec0003800000 */
[----:B------:R-:W-:Y:S01]  /*11a20*/  IMAD.MOV.U32 R13, RZ, RZ, R12 ;  /* 0x000000ffff0d7224 */ /* 0x000fe200078e000c */
[----:B------:R-:W-:Y:S06]  /*11a30*/  @!P0 BRA `(.L_x_998) ;  /* 0x0000000000448947 */ /* 0x000fec0003800000 */
[----:B------:R-:W1:Y:S02]  /*11a40*/  LDC R8, c[0x0][0x41c] ;  /* 0x00010700ff087b82 */ /* 0x000e640000000800 */
        /* <DEDUP_REMOVED lines=16> */
.L_x_998:
[----:B------:R-:W-:Y:S02]  /*11b50*/  LEA R2, R16, UR38, 0x3 ;  /* 0x0000002610027c11 */ /* 0x000fe4000f8e18ff */
[----:B------:R-:W-:-:S04]  /*11b60*/  SHF.L.U32 R3, R17, 0x1f, RZ ;  /* 0x0000001f11037819 */ /* 0x000fc800000006ff */
[----:B------:R-:W2:Y:S02]  /*11b70*/  SYNCS.PHASECHK.TRANS64.TRYWAIT P2, [R2+URZ+0x2a840], R3 ;  /* 0x02a84003020075a7 */ /* 0x000ea4000804017f */
[----:B--2---:R-:W-:Y:S05]  /*11b80*/  @!P2 BRA `(.L_x_999) ;  /* 0x0000001000e4a947 */ /* 0x004fea0003800000 */
.L_x_1033:
        /* <DEDUP_REMOVED lines=11> */
.L_x_1000:
[----:B------:R-:W-:Y:S01]  /*11c40*/  R2UR UR9, R16 ;  /* 0x00000000100972ca */ /* 0x000fe200000e0000 */
[----:B------:R-:W-:Y:S01]  /*11c50*/  UIADD3 UR19, UR38, 0x2a800, URZ ;  /* 0x0002a80026137890 */ /* 0x000fe2000fffe03f */
[----:B------:R-:W-:Y:S01]  /*11c60*/  R2UR UR11, R13 ;  /* 0x000000000d0b72ca */ /* 0x000fe200000e0000 */
[----:B------:R-:W-:Y:S01]  /*11c70*/  UIADD3 UR4, UP0, UR44, 0x370, URZ ;  /* 0x000003702c047890 */ /* 0x000fe2000ff1e03f */
[----:B------:R-:W-:Y:S01]  /*11c80*/  R2UR UR12, R4 ;  /* 0x00000000040c72ca */ /* 0x000fe200000e0000 */
[----:B------:R-:W-:Y:S01]  /*11c90*/  UMOV UR10, URZ ;  /* 0x0000003f000a7c82 */ /* 0x000fe20008000000 */
[----:B-----5:R-:W-:Y:S01]  /*11ca0*/  R2UR UR13, R8 ;  /* 0x00000000080d72ca */ /* 0x020fe200000e0000 */
[----:B------:R-:W-:Y:S01]  /*11cb0*/  UIADD3.X UR5, URZ, UR45, URZ, UP0, !UPT ;  /* 0x0000002d3f057290 */ /* 0x000fe200087fe43f */
[----:B------:R-:W-:Y:S01]  /*11cc0*/  SHF.L.U32 R11, R11, 0x1f, RZ ;  /* 0x0000001f0b0b7819 */ /* 0x000fe200000006ff */
[----:B------:R-:W-:Y:S01]  /*11cd0*/  UMOV UR6, 0x0 ;  /* 0x0000000000067882 */ /* 0x000fe20000000000 */
[----:B------:R-:W-:Y:S01]  /*11ce0*/  UMOV UR7, 0x14f00000 ;  /* 0x14f0000000077882 */ /* 0x000fe20000000000 */
[----:B------:R-:W-:Y:S01]  /*11cf0*/  UMOV UR18, 0x40 ;  /* 0x0000004000127882 */ /* 0x000fe20000000000 */
[----:B------:R-:W-:Y:S01]  /*11d00*/  UMOV UR17, 0x80 ;  /* 0x0000008000117882 */ /* 0x000fe20000000000 */
[----:B------:R-:W-:Y:S01]  /*11d10*/  UIMAD UR8, UR9, 0x9000, UR38 ;  /* 0x00009000090878a4 */ /* 0x000fe2000f8e0226 */
[----:B--2---:R-:W-:Y:S01]  /*11d20*/  LEA R2, R10, UR19, 0x3 ;  /* 0x000000130a027c11 */ /* 0x004fe2000f8e18ff */
[----:B------:R-:W-:-:S02]  /*11d30*/  ULEA UR9, UR9, UR19, 0x3 ;  /* 0x0000001309097291 */ /* 0x000fc4000f8e183f */
[----:B------:R-:W-:Y:S02]  /*11d40*/  UIMAD UR11, UR11, 0x60, URZ ;  /* 0x000000600b0b78a4 */ /* 0x000fe4000f8e023f */
[----:B------:R-:W-:Y:S02]  /*11d50*/  UIADD3 UR14, UR8, 0x18400, URZ ;  /* 0x00018400080e7890 */ /* 0x000fe4000fffe03f */
        /* <DEDUP_REMOVED lines=13> */
.L_x_1034:
        /* <DEDUP_REMOVED lines=8> */
.L_x_1002:
        /* <DEDUP_REMOVED lines=23> */
.L_x_997:
[----:B------:R-:W-:Y:S05]  /*12020*/  BSYNC B1 ;  /* 0x0000000000017941 */ /* 0x000fea0003800000 */
.L_x_996:
[----:B------:R-:W-:Y:S01]  /*12030*/  ISETP.GT.AND P2, PT, R12, UR39, PT ;  /* 0x000000270c007c0c */ /* 0x000fe2000bf44270 */
[----:B------:R-:W-:-:S12]  /*12040*/  VIADD R7, R7, 0xfffffffe ;  /* 0xfffffffe07077836 */ /* 0x000fd80000000000 */
[----:B------:R-:W-:Y:S05]  /*12050*/  @P2 BRA `(.L_x_1003) ;  /* 0xfffffff000ac2947 */ /* 0x000fea000383ffff */
.L_x_988:
[----:B------:R-:W-:Y:S05]  /*12060*/  BSYNC B0 ;  /* 0x0000000000007941 */ /* 0x000fea0003800000 */
.L_x_979:
[----:B------:R-:W-:Y:S04]  /*12070*/  BSSY B0, `(.L_x_1004) ;  /* 0x000000e000007945 */ /* 0x000fe80003800000 */
[----:B------:R-:W-:Y:S05]  /*12080*/  @P1 BRA `(.L_x_1005) ;  /* 0x0000000000301947 */ /* 0x000fea0003800000 */
[----:B-1----:R-:W1:Y:S01]  /*12090*/  S2R R7, SR_LANEID ;  /* 0x0000000000077919 */ /* 0x002e620000000000 */
        /* <DEDUP_REMOVED lines=10> */
[----:B-1----:R-:W-:-:S07]  /*12140*/  IADD3 R19, R0, UR48, R19 ;  /* 0x0000003000137c10 */ /* 0x002fce000fffe013 */
.L_x_1005:
[----:B------:R-:W-:Y:S05]  /*12150*/  BSYNC B0 ;  /* 0x0000000000007941 */ /* 0x000fea0003800000 */
.L_x_1004:
[----:B------:R-:W-:Y:S04]  /*12160*/  BSSY B0, `(.L_x_1006) ;  /* 0x0000026000007945 */ /* 0x000fe80003800000 */
[----:B------:R-:W-:Y:S05]  /*12170*/  @!P6 BRA `(.L_x_1007) ;  /* 0x000000000090e947 */ /* 0x000fea0003800000 */
[----:B------:R-:W2:Y:S01]  /*12180*/  S2R R0, SR_TID.X ;  /* 0x0000000000007919 */ /* 0x000ea20000002100 */
[----:B-1----:R-:W-:Y:S02]  /*12190*/  LEA R3, R16, UR38, 0x3 ;  /* 0x0000002610037c11 */ /* 0x002fe4000f8e18ff */
[----:B--2---:R-:W-:Y:S02]  /*121a0*/  LOP3.LUT R2, R0, 0x7f, RZ, 0xc0, !PT ;  /* 0x0000007f00027812 */ /* 0x004fe400078ec0ff */
[----:B------:R-:W-:Y:S02]  /*121b0*/  SHF.L.U32 R0, R17, 0x1f, RZ ;  /* 0x0000001f11007819 */ /* 0x000fe400000006ff */
[----:B------:R-:W-:Y:S02]  /*121c0*/  ISETP.NE.AND P1, PT, R2, RZ, PT ;  /* 0x000000ff0200720c */ /* 0x000fe40003f25270 */
[----:B------:R-:W1:Y:S02]  /*121d0*/  SYNCS.PHASECHK.TRANS64.TRYWAIT P0, [R3+URZ+0x2a860], R0 ;  /* 0x02a86000030075a7 */ /* 0x000e64000800017f */
[----:B-1----:R-:W-:Y:S09]  /*121e0*/  @!P0 BRA `(.L_x_1008) ;  /* 0x0000000c00748947 */ /* 0x002ff20003800000 */
.L_x_1035:
        /* <DEDUP_REMOVED lines=8> */
.L_x_1009:
        /* <DEDUP_REMOVED lines=9> */
[----:B------:R-:W-:-:S04]  /*12300*/  UMOV UR15, 0x40 ;  /* 0x00000040000f7882 */ /* 0x000fc80000000000 */
        /* <DEDUP_REMOVED lines=11> */
.L_x_1007:
[----:B------:R-:W-:Y:S05]  /*123c0*/  BSYNC B0 ;  /* 0x0000000000007941 */ /* 0x000fea0003800000 */
.L_x_1006:
[----:B------:R-:W-:Y:S02]  /*123d0*/  VIADD R16, R16, 0x1 ;  /* 0x0000000110107836 */ /* 0x000fe40000000000 */
[----:B------:R-:W-:-:S03]  /*123e0*/  IMAD.MOV.U32 R13, RZ, RZ, R19 ;  /* 0x000000ffff0d7224 */ /* 0x000fc600078e0013 */
[----:B------:R-:W-:-:S04]  /*123f0*/  ISETP.NE.AND P0, PT, R16, 0x2, PT ;  /* 0x000000021000780c */ /* 0x000fc80003f05270 */
[----:B-1----:R-:W-:Y:S02]  /*12400*/  SEL R0, RZ, 0x1, P0 ;  /* 0x00000001ff007807 */ /* 0x002fe40000000000 */
[----:B------:R-:W-:Y:S02]  /*12410*/  SEL R16, R16, RZ, P0 ;  /* 0x000000ff10107207 */ /* 0x000fe40000000000 */
[----:B------:R-:W-:-:S07]  /*12420*/  LOP3.LUT R17, R17, R0, RZ, 0x3c, !PT ;  /* 0x0000000011117212 */ /* 0x000fce00078e3cff */
.L_x_968:
[----:B------:R-:W-:Y:S05]  /*12430*/  BSYNC B6 ;  /* 0x0000000000067941 */ /* 0x000fea0003800000 */
.L_x_966:
[----:B------:R-:W-:-:S03]  /*12440*/  UMOV UR4, 0xffffffff ;  /* 0xffffffff00047882 */ /* 0x000fc60000000000 */
[----:B------:R-:W-:Y:S05]  /*12450*/  BRA.DIV UR4, `(.L_x_1010) ;  /* 0x0000000a04ec7947 */ /* 0x000fea000b800000 */
[----:B------:R1:W2:Y:S02]  /*12460*/  SHFL.IDX PT, R14, R13, RZ, 0x1f ;  /* 0x00001fff0d0e7589 */ /* 0x0002a400000e0000 */
.L_x_1038:
[----:B------:R-:W3:Y:S01]  /*12470*/  S2R R0, SR_TID.X ;  /* 0x0000000000007919 */ /* 0x000ee20000002100 */
[----:B------:R-:W-:Y:S05]  /*12480*/  WARPSYNC.ALL ;  /* 0x0000000000007948 */ /* 0x000fea0003800000 */
[----:B------:R-:W-:Y:S01]  /*12490*/  BAR.SYNC.DEFER_BLOCKING 0x4, 0x120 ;  /* 0x0104800000007b1d */ /* 0x000fe20000010000 */
[----:B--2---:R-:W-:-:S05]  /*124a0*/  IMAD.MOV.U32 R19, RZ, RZ, R14 ;  /* 0x000000ffff137224 */ /* 0x004fca00078e000e */
[----:B------:R-:W-:Y:S01]  /*124b0*/  ULDC UR4, c[0x0][0xda8] ;  /* 0x00036a0000047ab9 */ /* 0x000fe20000000800 */
[----:B---3--:R-:W-:-:S04]  /*124c0*/  LOP3.LUT R0, R0, 0x1f, RZ, 0xc0, !PT ;  /* 0x0000001f00007812 */ /* 0x008fc800078ec0ff */
[----:B------:R-:W-:-:S13]  /*124d0*/  ISETP.NE.AND P0, PT, R0, RZ, PT ;  /* 0x000000ff0000720c */ /* 0x000fda0003f05270 */
[----:B------:R-:W2:Y:S01]  /*124e0*/  @!P0 S2R R3, SR_CgaCtaId ;  /* 0x0000000000038919 */ /* 0x000ea20000008800 */
[----:B------:R-:W-:-:S04]  /*124f0*/  @!P0 MOV R0, 0x400 ;  /* 0x0000040000008802 */ /* 0x000fc80000000f00 */
[----:B--2---:R-:W-:-:S05]  /*12500*/  @!P0 LEA R0, R3, R0, 0x18 ;  /* 0x0000000003008211 */ /* 0x004fca00078ec0ff */
[----:B------:R2:W-:Y:S01]  /*12510*/  @!P0 STS [R0+0x2a8d0], R13 ;  /* 0x02a8d00d00008388 */ /* 0x0005e20000000800 */
[----:B------:R-:W-:Y:S06]  /*12520*/  BAR.ARV 0x5, 0x120 ;  /* 0x0144800000007b1d */ /* 0x000fec0000002000 */
[----:B------:R-:W-:-:S13]  /*12530*/  ISETP.GE.AND P0, PT, R19, UR4, PT ;  /* 0x0000000413007c0c */ /* 0x000fda000bf06270 */
[----:B--2---:R-:W-:Y:S05]  /*12540*/  @!P0 BRA `(.L_x_1011) ;  /* 0xffffffd000248947 */ /* 0x004fea000383ffff */
.L_x_957:
[----:B------:R-:W2:Y:S01]  /*12550*/  S2R R3, SR_CgaCtaId ;  /* 0x0000000000037919 */ /* 0x000ea20000008800 */
[----:B------:R-:W-:Y:S01]  /*12560*/  UIADD3 UR47, UR47, 0x1, URZ ;  /* 0x000000012f2f7890 */ /* 0x000fe2000fffe03f */
[----:B------:R-:W-:-:S03]  /*12570*/  MOV R0, 0x400 ;  /* 0x0000040000007802 */ /* 0x000fc60000000f00 */
[----:B------:R-:W-:-:S04]  /*12580*/  ULEA.HI UR4, UR47, UR47, URZ, 0x1 ;  /* 0x0000002f2f047291 */ /* 0x000fc8000f8f083f */
[----:B------:R-:W-:-:S04]  /*12590*/  ULOP3.LUT UR4, UR4, 0xfffffffe, URZ, 0xc0, !UPT ;  /* 0xfffffffe04047892 */ /* 0x000fc8000f8ec03f */
[----:B------:R-:W-:Y:S01]  /*125a0*/  UIADD3 UR4, UR47, -UR4, URZ ;  /* 0x800000042f047290 */ /* 0x000fe2000fffe03f */
[----:B--2---:R-:W-:-:S05]  /*125b0*/  LEA R7, R3, R0, 0x18 ;  /* 0x0000000003077211 */ /* 0x004fca00078ec0ff */
[----:B------:R-:W-:-:S05]  /*125c0*/  IMAD.U32 R0, RZ, RZ, UR4 ;  /* 0x00000004ff007e24 */ /* 0x000fca000f8e00ff */
[----:B------:R-:W-:-:S04]  /*125d0*/  SHF.L.U32 R0, R0, 0x1f, RZ ;  /* 0x0000001f00007819 */ /* 0x000fc800000006ff */
[----:B------:R-:W2:Y:S02]  /*125e0*/  SYNCS.PHASECHK.TRANS64.TRYWAIT P0, [R7+URZ+0x2a820], R0 ;  /* 0x02a82000070075a7 */ /* 0x000ea4000800017f */
[----:B--2---:R-:W-:Y:S05]  /*125f0*/  @!P0 BRA `(.L_x_1012) ;  /* 0x0000000800a88947 */ /* 0x004fea0003800000 */
.L_x_1039:
[----:B------:R-:W3:Y:S02]  /*12600*/  S2R R2, SR_TID.X ;  /* 0x0000000000027919 */ /* 0x000ee40000002100 */
[----:B---3--:R-:W-:-:S04]  /*12610*/  SHF.R.U32.HI R2, RZ, 0x5, R2 ;  /* 0x00000005ff027819 */ /* 0x008fc80000011602 */
[----:B------:R-:W-:-:S05]  /*12620*/  LOP3.LUT R2, R2, 0x3, RZ, 0xc0, !PT ;  /* 0x0000000302027812 */ /* 0x000fca00078ec0ff */
[----:B--2---:R-:W2:Y:S02]  /*12630*/  SHFL.IDX PT, R0, R2, RZ, 0x1f ;  /* 0x00001fff02007589 */ /* 0x004ea400000e0000 */
[----:B--2---:R-:W-:-:S13]  /*12640*/  ISETP.NE.AND P0, PT, R0, RZ, PT ;  /* 0x000000ff0000720c */ /* 0x004fda0003f05270 */
[----:B------:R-:W-:Y:S05]  /*12650*/  @P0 EXIT ;  /* 0x000000000000094d */ /* 0x000fea0003800000 */
[----:B------:R-:W-:Y:S01]  /*12660*/  ELECT P0, URZ, PT ;  /* 0x00000000003f782f */ /* 0x000fe20003800000 */
[----:B------:R-:W-:-:S12]  /*12670*/  BSSY B0, `(.L_x_1013) ;  /* 0x0000022000007945 */ /* 0x000fd80003800000 */
[----:B------:R-:W-:Y:S05]  /*12680*/  @!P0 BRA `(.L_x_1014) ;  /* 0x0000000000808947 */ /* 0x000fea0003800000 */
[----:B------:R-:W2:Y:S02]  /*12690*/  LDL R2, [R1] ;  /* 0x0000000001027983 */ /* 0x000ea40000100800 */
[----:B--2---:R-:W-:-:S13]  /*126a0*/  R2UR UR4, R2 ;  /* 0x00000000020472ca */ /* 0x004fda00000e0000 */
[----:B------:R-:W-:-:S06]  /*126b0*/  ULOP3.LUT UR4, UR4, 0x2, URZ, 0xfc, !UPT ;  /* 0x0000000204047892 */ /* 0x000fcc000f8efc3f */
[----:B------:R-:W-:-:S05]  /*126c0*/  IMAD.U32 R0, RZ, RZ, UR4 ;  /* 0x00000004ff007e24 */ /* 0x000fca000f8e00ff */
[----:B------:R-:W-:-:S13]  /*126d0*/  ISETP.NE.AND P2, PT, R0, 0x3, PT ;  /* 0x000000030000780c */ /* 0x000fda0003f45270 */
[----:B------:R-:W-:Y:S05]  /*126e0*/  @!P2 BRA `(.L_x_1015) ;  /* 0x000000000004a947 */ /* 0x000fea0003800000 */
[----:B------:R-:W-:Y:S01]  /*126f0*/  BPT.TRAP 0x1 ;  /* 0x000000040000795c */ /* 0x000fe20000300000 */
.L_x_1015:
[----:B------:R-:W-:Y:S01]  /*12700*/  VIADD R3, R7, 0x2a840 ;  /* 0x0002a84007037836 */ /* 0x000fe20000000000 */
[----:B------:R-:W-:Y:S01]  /*12710*/  SHF.L.U32 R4, R17, 0x1f, RZ ;  /* 0x0000001f11047819 */ /* 0x000fe200000006ff */
[C---:B------:R-:W-:Y:S02]  /*12720*/  VIADD R0, R16.reuse, 0x1 ;  /* 0x0000000110007836 */ /* 0x040fe40000000000 */
[----:B------:R-:W-:-:S03]  /*12730*/  IMAD R5, R16, 0x8, R3 ;  /* 0x0000000810057824 */ /* 0x000fc600078e0203 */
[----:B------:R-:W-:Y:S01]  /*12740*/  ISETP.NE.AND P1, PT, R0, 0x2, PT ;  /* 0x000000020000780c */ /* 0x000fe20003f25270 */
[----:B------:R-:W2:Y:S03]  /*12750*/  SYNCS.PHASECHK.TRANS64.TRYWAIT P0, [R5+URZ], R4 ;  /* 0x00000004050075a7 */ /* 0x000ea6000800017f */
[----:B------:R-:W-:-:S04]  /*12760*/  SEL R2, RZ, 0x1, P1 ;  /* 0x00000001ff027807 */ /* 0x000fc80000800000 */
[----:B------:R-:W-:Y:S02]  /*12770*/  LOP3.LUT R17, R17, R2, RZ, 0x3c, !PT ;  /* 0x0000000211117212 */ /* 0x000fe400078e3cff */
[----:B------:R-:W-:Y:S02]  /*12780*/  SEL R2, R0, RZ, P1 ;  /* 0x000000ff00027207 */ /* 0x000fe40000800000 */
[----:B------:R-:W-:-:S03]  /*12790*/  SHF.L.U32 R0, R17, 0x1f, RZ ;  /* 0x0000001f11007819 */ /* 0x000fc600000006ff */
[----:B------:R-:W-:Y:S01]  /*127a0*/  IMAD R3, R2, 0x8, R3 ;  /* 0x0000000802037824 */ /* 0x000fe200078e0203 */
[----:B--2---:R-:W-:Y:S06]  /*127b0*/  @!P0 BRA `(.L_x_1016) ;  /* 0x00000008004c8947 */ /* 0x004fec0003800000 */
.L_x_1040:
[----:B------:R-:W3:Y:S02]  /*127c0*/  SYNCS.PHASECHK.TRANS64.TRYWAIT P0, [R3+URZ], R0 ;  /* 0x00000000030075a7 */ /* 0x000ee4000800017f */
[----:B---3--:R-:W-:Y:S05]  /*127d0*/  @!P0 BRA `(.L_x_1017) ;  /* 0x0000000800588947 */ /* 0x008fea0003800000 */
.L_x_1041:
[----:B------:R-:W-:Y:S05]  /*127e0*/  @!P2 BRA `(.L_x_1018) ;  /* 0x000000000004a947 */ /* 0x000fea0003800000 */
[----:B------:R-:W-:Y:S01]  /*127f0*/  BPT.TRAP 0x1 ;  /* 0x000000040000795c */ /* 0x000fe20000300000 */
.L_x_1018:
[----:B---3--:R-:W-:-:S04]  /*12800*/  VIADD R3, R7, 0x2a860 ;  /* 0x0002a86007037836 */ /* 0x008fc80000000000 */
[----:B--2---:R-:W-:-:S04]  /*12810*/  IMAD R5, R16, 0x8, R3 ;  /* 0x0000000810057824 */ /* 0x004fc800078e0203 */
[----:B------:R-:W2:Y:S02]  /*12820*/  SYNCS.PHASECHK.TRANS64.TRYWAIT P0, [R5+URZ], R4 ;  /* 0x00000004050075a7 */ /* 0x000ea4000800017f */
[----:B--2---:R-:W-:Y:S05]  /*12830*/  @!P0 BRA `(.L_x_1019) ;  /* 0x0000000800548947 */ /* 0x004fea0003800000 */
.L_x_1042:
[----:B------:R-:W-:-:S07]  /*12840*/  IMAD R3, R2, 0x8, R3 ;  /* 0x0000000802037824 */ /* 0x000fce00078e0203 */
.L_x_1020:
[----:B---3--:R3:W4:Y:S02]  /*12850*/  SYNCS.PHASECHK.TRANS64.TRYWAIT P0, [R3+URZ], R0 ;  /* 0x00000000030075a7 */ /* 0x008724000800017f */
[----:B----4-:R-:W-:Y:S05]  /*12860*/  @!P0 NANOSLEEP.SYNCS 0x989680 ;  /* 0x009896800000895d */ /* 0x010fea0003900000 */
[----:B------:R-:W4:Y:S02]  /*12870*/  @!P0 SYNCS.PHASECHK.TRANS64 P0, [R3+URZ], R0 ;  /* 0x00000000030085a7 */ /* 0x000f24000800007f */
[----:B----4-:R-:W-:Y:S05]  /*12880*/  @!P0 BRA `(.L_x_1020) ;  /* 0xfffffffc00f08947 */ /* 0x010fea000383ffff */
.L_x_1014:
[----:B------:R-:W-:Y:S05]  /*12890*/  BSYNC B0 ;  /* 0x0000000000007941 */ /* 0x000fea0003800000 */
.L_x_1013:
[----:B------:R-:W-:Y:S05]  /*128a0*/  EXIT ;  /* 0x000000000000794d */ /* 0x000fea0003800000 */
.L_x_874:
[----:B-1----:R-:W-:-:S04]  /*128b0*/  IMAD.U32 R3, RZ, RZ, UR37 ;  /* 0x00000025ff037e24 */ /* 0x002fc8000f8e00ff */
[----:B------:R1:W2:Y:S03]  /*128c0*/  SYNCS.PHASECHK.TRANS64.TRYWAIT P1, [R3+URZ+0x2a800], R0 ;  /* 0x02a80000030075a7 */ /* 0x0002a6000802017f */
[----:B--2---:R-:W-:Y:S05]  /*128d0*/  @!P1 NANOSLEEP.SYNCS 0x989680 ;  /* 0x009896800000995d */ /* 0x004fea0003900000 */
[----:B------:R-:W2:Y:S02]  /*128e0*/  @!P1 SYNCS.PHASECHK.TRANS64 P1, [R3+URZ+0x2a800], R0 ;  /* 0x02a80000030095a7 */ /* 0x000ea4000802007f */
[----:B--2---:R-:W-:Y:S05]  /*128f0*/  @!P1 BRA `(.L_x_874) ;  /* 0xfffffffc00ec9947 */ /* 0x004fea000383ffff */
[----:B------:R-:W-:Y:S05]  /*12900*/  BRA `(.L_x_1021) ;  /* 0xfffffef0000c7947 */ /* 0x000fea000383ffff */
.L_x_878:
[----:B--2---:R2:W3:Y:S02]  /*12910*/  SYNCS.PHASECHK.TRANS64.TRYWAIT P1, [R3+URZ+0x2a830], R0 ;  /* 0x02a83000030075a7 */ /* 0x0044e4000802017f */
[----:B---3--:R-:W-:Y:S05]  /*12920*/  @!P1 NANOSLEEP.SYNCS 0x989680 ;  /* 0x009896800000995d */ /* 0x008fea0003900000 */
[----:B------:R-:W3:Y:S02]  /*12930*/  @!P1 SYNCS.PHASECHK.TRANS64 P1, [R3+URZ+0x2a830], R0 ;  /* 0x02a83000030095a7 */ /* 0x000ee4000802007f */
[----:B---3--:R-:W-:Y:S05]  /*12940*/  @!P1 BRA `(.L_x_878) ;  /* 0xfffffffc00f09947 */ /* 0x008fea000383ffff */
[----:B------:R-:W-:Y:S05]  /*12950*/  BRA `(.L_x_877) ;  /* 0xfffffef000387947 */ /* 0x000fea000383ffff */
.L_x_894:
[----:B--2---:R-:W-:-:S04]  /*12960*/  IMAD.U32 R88, RZ, RZ, UR7 ;  /* 0x00000007ff587e24 */ /* 0x004fc8000f8e00ff */
[----:B------:R2:W3:Y:S03]  /*12970*/  SYNCS.PHASECHK.TRANS64.TRYWAIT P1, [R88+URZ+0x2a830], R21 ;  /* 0x02a83015580075a7 */ /* 0x0004e6000802017f */
[----:B---3--:R-:W-:Y:S05]  /*12980*/  @!P1 NANOSLEEP.SYNCS 0x989680 ;  /* 0x009896800000995d */ /* 0x008fea0003900000 */
[----:B------:R-:W3:Y:S02]  /*12990*/  @!P1 SYNCS.PHASECHK.TRANS64 P1, [R88+URZ+0x2a830], R21 ;  /* 0x02a83015580095a7 */ /* 0x000ee4000802007f */
[----:B---3--:R-:W-:Y:S05]  /*129a0*/  @!P1 BRA `(.L_x_894) ;  /* 0xfffffffc00ec9947 */ /* 0x008fea000383ffff */
[----:B------:R-:W-:Y:S05]  /*129b0*/  BRA `(.L_x_893) ;  /* 0xffffff2000707947 */ /* 0x000fea000383ffff */
.L_x_898:
[----:B-1----:R-:W-:-:S04]  /*129c0*/  IMAD.U32 R21, RZ, RZ, UR6 ;  /* 0x00000006ff157e24 */ /* 0x002fc8000f8e00ff */
[----:B------:R1:W3:Y:S03]  /*129d0*/  SYNCS.PHASECHK.TRANS64.TRYWAIT P1, [R21+URZ+0x2a850], R0 ;  /* 0x02a85000150075a7 */ /* 0x0002e6000802017f */
[----:B---3--:R-:W-:Y:S05]  /*129e0*/  @!P1 NANOSLEEP.SYNCS 0x989680 ;  /* 0x009896800000995d */ /* 0x008fea0003900000 */
[----:B------:R-:W3:Y:S02]  /*129f0*/  @!P1 SYNCS.PHASECHK.TRANS64 P1, [R21+URZ+0x2a850], R0 ;  /* 0x02a85000150095a7 */ /* 0x000ee4000802007f */
[----:B---3--:R-:W-:Y:S05]  /*12a00*/  @!P1 BRA `(.L_x_898) ;  /* 0xfffffffc00ec9947 */ /* 0x008fea000383ffff */
[----:B------:R-:W-:Y:S05]  /*12a10*/  BRA `(.L_x_897) ;  /* 0xffffff2800987947 */ /* 0x000fea000383ffff */
.L_x_915:
[----:B--2---:R-:W-:-:S04]  /*12a20*/  IMAD.U32 R15, RZ, RZ, UR6 ;  /* 0x00000006ff0f7e24 */ /* 0x004fc8000f8e00ff */
[----:B------:R2:W3:Y:S03]  /*12a30*/  SYNCS.PHASECHK.TRANS64.TRYWAIT P1, [R15+URZ+0x2a830], R14 ;  /* 0x02a8300e0f0075a7 */ /* 0x0004e6000802017f */
[----:B---3--:R-:W-:Y:S05]  /*12a40*/  @!P1 NANOSLEEP.SYNCS 0x989680 ;  /* 0x009896800000995d */ /* 0x008fea0003900000 */
[----:B------:R-:W3:Y:S02]  /*12a50*/  @!P1 SYNCS.PHASECHK.TRANS64 P1, [R15+URZ+0x2a830], R14 ;  /* 0x02a8300e0f0095a7 */ /* 0x000ee4000802007f */
[----:B---3--:R-:W-:Y:S05]  /*12a60*/  @!P1 BRA `(.L_x_915) ;  /* 0xfffffffc00ec9947 */ /* 0x008fea000383ffff */
[----:B------:R-:W-:Y:S05]  /*12a70*/  BRA `(.L_x_914) ;  /* 0xffffff5400847947 */ /* 0x000fea000383ffff */
.L_x_919:
[----:B--2---:R-:W-:-:S04]  /*12a80*/  IMAD.U32 R15, RZ, RZ, UR10 ;  /* 0x0000000aff0f7e24 */ /* 0x004fc8000f8e00ff */
[----:B------:R2:W4:Y:S03]  /*12a90*/  SYNCS.PHASECHK.TRANS64.TRYWAIT P1, [R15+URZ+0x2a850], R0 ;  /* 0x02a850000f0075a7 */ /* 0x000526000802017f */
[----:B----4-:R-:W-:Y:S05]  /*12aa0*/  @!P1 NANOSLEEP.SYNCS 0x989680 ;  /* 0x009896800000995d */ /* 0x010fea0003900000 */
[----:B------:R-:W4:Y:S02]  /*12ab0*/  @!P1 SYNCS.PHASECHK.TRANS64 P1, [R15+URZ+0x2a850], R0 ;  /* 0x02a850000f0095a7 */ /* 0x000f24000802007f */
[----:B----4-:R-:W-:Y:S05]  /*12ac0*/  @!P1 BRA `(.L_x_919) ;  /* 0xfffffffc00ec9947 */ /* 0x010fea000383ffff */
[----:B------:R-:W-:Y:S05]  /*12ad0*/  BRA `(.L_x_918) ;  /* 0xffffff5c00ac7947 */ /* 0x000fea000383ffff */
.L_x_925:
[----:B--2---:R-:W-:-:S04]  /*12ae0*/  IMAD.U32 R15, RZ, RZ, UR6 ;  /* 0x00000006ff0f7e24 */ /* 0x004fc8000f8e00ff */
[----:B------:R2:W3:Y:S03]  /*12af0*/  SYNCS.PHASECHK.TRANS64.TRYWAIT P1, [R15+URZ+0x2a830], R14 ;  /* 0x02a8300e0f0075a7 */ /* 0x0004e6000802017f */
[----:B---3--:R-:W-:Y:S05]  /*12b00*/  @!P1 NANOSLEEP.SYNCS 0x989680 ;  /* 0x009896800000995d */ /* 0x008fea0003900000 */
[----:B------:R-:W3:Y:S02]  /*12b10*/  @!P1 SYNCS.PHASECHK.TRANS64 P1, [R15+URZ+0x2a830], R14 ;  /* 0x02a8300e0f0095a7 */ /* 0x000ee4000802007f */
[----:B---3--:R-:W-:Y:S05]  /*12b20*/  @!P1 BRA `(.L_x_925) ;  /* 0xfffffffc00ec9947 */ /* 0x008fea000383ffff */
[----:B------:R-:W-:Y:S05]  /*12b30*/  BRA `(.L_x_924) ;  /* 0xffffff7400fc7947 */ /* 0x000fea000383ffff */
.L_x_929:
[----:B--2---:R-:W-:-:S04]  /*12b40*/  IMAD.U32 R15, RZ, RZ, UR10 ;  /* 0x0000000aff0f7e24 */ /* 0x004fc8000f8e00ff */
[----:B------:R2:W4:Y:S03]  /*12b50*/  SYNCS.PHASECHK.TRANS64.TRYWAIT P1, [R15+URZ+0x2a850], R0 ;  /* 0x02a850000f0075a7 */ /* 0x000526000802017f */
[----:B----4-:R-:W-:Y:S05]  /*12b60*/  @!P1 NANOSLEEP.SYNCS 0x989680 ;  /* 0x009896800000995d */ /* 0x010fea0003900000 */
[----:B------:R-:W4:Y:S02]  /*12b70*/  @!P1 SYNCS.PHASECHK.TRANS64 P1, [R15+URZ+0x2a850], R0 ;  /* 0x02a850000f0095a7 */ /* 0x000f24000802007f */
[----:B----4-:R-:W-:Y:S05]  /*12b80*/  @!P1 BRA `(.L_x_929) ;  /* 0xfffffffc00ec9947 */ /* 0x010fea000383ffff */
[----:B------:R-:W-:Y:S05]  /*12b90*/  BRA `(.L_x_928) ;  /* 0xffffff8000247947 */ /* 0x000fea000383ffff */
.L_x_942:
[----:B--2---:R-:W-:-:S04]  /*12ba0*/  IMAD.U32 R3, RZ, RZ, UR5 ;  /* 0x00000005ff037e24 */ /* 0x004fc8000f8e00ff */
[----:B------:R2:W3:Y:S03]  /*12bb0*/  SYNCS.PHASECHK.TRANS64.TRYWAIT P0, [R3+URZ+0x2a850], R0 ;  /* 0x02a85000030075a7 */ /* 0x0004e6000800017f */
[----:B---3--:R-:W-:Y:S05]  /*12bc0*/  @!P0 NANOSLEEP.SYNCS 0x989680 ;  /* 0x009896800000895d */ /* 0x008fea0003900000 */
[----:B------:R-:W3:Y:S02]  /*12bd0*/  @!P0 SYNCS.PHASECHK.TRANS64 P0, [R3+URZ+0x2a850], R0 ;  /* 0x02a85000030085a7 */ /* 0x000ee4000800007f */
[----:B---3--:R-:W-:Y:S05]  /*12be0*/  @!P0 BRA `(.L_x_942) ;  /* 0xfffffffc00ec8947 */ /* 0x008fea000383ffff */
[----:B------:R-:W-:Y:S05]  /*12bf0*/  BRA `(.L_x_941) ;  /* 0xffffffac00747947 */ /* 0x000fea000383ffff */
.L_x_972:
[----:B------:R-:W1:Y:S01]  /*12c00*/  S2R R18, SR_TID.X ;  /* 0x0000000000127919 */ /* 0x000e620000002100 */
[----:B------:R-:W-:Y:S02]  /*12c10*/  IMAD.MOV.U32 R12, RZ, RZ, RZ ;  /* 0x000000ffff0c7224 */ /* 0x000fe400078e00ff */
[----:B------:R-:W-:Y:S02]  /*12c20*/  IMAD.MOV.U32 R11, RZ, RZ, 0x1f ;  /* 0x0000001fff0b7424 */ /* 0x000fe400078e00ff */
[----:B------:R-:W-:Y:S01]  /*12c30*/  IMAD.MOV.U32 R15, RZ, RZ, -0x1 ;  /* 0xffffffffff0f7424 */ /* 0x000fe200078e00ff */
[----:B-1----:R-:W-:-:S04]  /*12c40*/  SHF.R.U32.HI R18, RZ, 0x5, R18 ;  /* 0x00000005ff127819 */ /* 0x002fc80000011612 */
[----:B------:R-:W-:-:S05]  /*12c50*/  LOP3.LUT R18, R18, 0x3, RZ, 0xc0, !PT ;  /* 0x0000000312127812 */ /* 0x000fca00078ec0ff */
[----:B------:R-:W-:-:S07]  /*12c60*/  IMAD.MOV.U32 R13, RZ, RZ, R18 ;  /* 0x000000ffff0d7224 */ /* 0x000fce00078e0012 */
[----:B------:R-:W-:Y:S05]  /*12c70*/  WARPSYNC.COLLECTIVE R15, `(.L_x_1022) ;  /* 0x000000000f087348 */ /* 0x000fea0003c00000 */
[----:B------:R1:W2:Y:S02]  /*12c80*/  SHFL.IDX P6, R14, R13, R12, R11 ;  /* 0x0000000c0d0e7389 */ /* 0x0002a400000c000b */
[----:B-12---:R-:W-:Y:S01]  /*12c90*/  ENDCOLLECTIVE ;  /* 0x000000000000791b */ /* 0x006fe20003800000 */
.L_x_1022:
[----:B------:R-:W-:Y:S05]  /*12ca0*/  BRA `(.L_x_1023) ;  /* 0xffffffd400f47947 */ /* 0x000fea000383ffff */
.L_x_973:
[----:B------:R-:W-:Y:S01]  /*12cb0*/  BSSY B0, `(.L_x_1024) ;  /* 0x0000006000007945 */ /* 0x000fe20003800000 */
[----:B------:R-:W-:-:S07]  /*12cc0*/  IMAD.MOV.U32 R15, RZ, RZ, -0x1 ;  /* 0xffffffffff0f7424 */ /* 0x000fce00078e00ff */
[----:B------:R-:W-:Y:S05]  /*12cd0*/  WARPSYNC.COLLECTIVE R15, `(.L_x_1025) ;  /* 0x000000000f0c7348 */ /* 0x000fea0003c00000 */
[----:B------:R-:W-:Y:S02]  /*12ce0*/  ELECT P6, UR62, PT ;  /* 0x00000000003e782f */ /* 0x000fe400038c0000 */
[----:B------:R-:W-:Y:S01]  /*12cf0*/  MOV R14, UR62 ;  /* 0x0000003e000e7c02 */ /* 0x000fe20008000f00 */
[----:B------:R-:W-:Y:S10]  /*12d00*/  ENDCOLLECTIVE ;  /* 0x000000000000791b */ /* 0x000ff40003800000 */
.L_x_1025:
[----:B------:R-:W-:Y:S05]  /*12d10*/  BSYNC B0 ;  /* 0x0000000000007941 */ /* 0x000fea0003800000 */
.L_x_1024:
[----:B------:R-:W-:Y:S05]  /*12d20*/  BRA `(.L_x_1026) ;  /* 0xffffffd400e47947 */ /* 0x000fea000383ffff */
.L_x_976:
[----:B-1----:R1:W2:Y:S02]  /*12d30*/  SYNCS.PHASECHK.TRANS64.TRYWAIT P2, [R8+URZ+0x2a840], R7 ;  /* 0x02a84007080075a7 */ /* 0x0022a4000804017f */
[----:B--2---:R-:W-:Y:S05]  /*12d40*/  @!P2 NANOSLEEP.SYNCS 0x989680 ;  /* 0x009896800000a95d */ /* 0x004fea0003900000 */
[----:B------:R-:W2:Y:S02]  /*12d50*/  @!P2 SYNCS.PHASECHK.TRANS64 P2, [R8+URZ+0x2a840], R7 ;  /* 0x02a840070800a5a7 */ /* 0x000ea4000804007f */
[----:B--2---:R-:W-:Y:S05]  /*12d60*/  @!P2 BRA `(.L_x_976) ;  /* 0xfffffffc00f0a947 */ /* 0x004fea000383ffff */
[----:B------:R-:W-:Y:S05]  /*12d70*/  BRA `(.L_x_1027) ;  /* 0xffffffd800407947 */ /* 0x000fea000383ffff */
.L_x_978:
[----:B-1----:R-:W-:-:S04]  /*12d80*/  IMAD.U32 R8, RZ, RZ, UR38 ;  /* 0x00000026ff087e24 */ /* 0x002fc8000f8e00ff */
[----:B------:R1:W2:Y:S03]  /*12d90*/  SYNCS.PHASECHK.TRANS64.TRYWAIT P2, [R8+URZ+0x2a820], R7 ;  /* 0x02a82007080075a7 */ /* 0x0002a6000804017f */
[----:B--2---:R-:W-:Y:S05]  /*12da0*/  @!P2 NANOSLEEP.SYNCS 0x989680 ;  /* 0x009896800000a95d */ /* 0x004fea0003900000 */
[----:B------:R-:W2:Y:S02]  /*12db0*/  @!P2 SYNCS.PHASECHK.TRANS64 P2, [R8+URZ+0x2a820], R7 ;  /* 0x02a820070800a5a7 */ /* 0x000ea4000804007f */
[----:B--2---:R-:W-:Y:S05]  /*12dc0*/  @!P2 BRA `(.L_x_978) ;  /* 0xfffffffc00eca947 */ /* 0x004fea000383ffff */
[----:B------:R-:W-:Y:S05]  /*12dd0*/  BRA `(.L_x_1028) ;  /* 0xffffffdc004c7947 */ /* 0x000fea000383ffff */
.L_x_984:
[----:B-1----:R1:W2:Y:S02]  /*12de0*/  SYNCS.PHASECHK.TRANS64.TRYWAIT P3, [R3+URZ+0x2a840], R2 ;  /* 0x02a84002030075a7 */ /* 0x0022a4000806017f */
[----:B--2---:R-:W-:Y:S05]  /*12df0*/  @!P3 NANOSLEEP.SYNCS 0x989680 ;  /* 0x009896800000b95d */ /* 0x004fea0003900000 */
[----:B------:R-:W2:Y:S02]  /*12e00*/  @!P3 SYNCS.PHASECHK.TRANS64 P3, [R3+URZ+0x2a840], R2 ;  /* 0x02a840020300b5a7 */ /* 0x000ea4000806007f */
[----:B--2---:R-:W-:Y:S05]  /*12e10*/  @!P3 BRA `(.L_x_984) ;  /* 0xfffffffc00f0b947 */ /* 0x004fea000383ffff */
[----:B------:R-:W-:Y:S05]  /*12e20*/  BRA `(.L_x_1029) ;  /* 0xffffffdc00f07947 */ /* 0x000fea000383ffff */
.L_x_986:
[----:B-1----:R1:W2:Y:S02]  /*12e30*/  SYNCS.PHASECHK.TRANS64.TRYWAIT P3, [R2+URZ+0x60], R3 ;  /* 0x00006003020075a7 */ /* 0x0022a4000806017f */
[----:B--2---:R-:W-:Y:S05]  /*12e40*/  @!P3 NANOSLEEP.SYNCS 0x989680 ;  /* 0x009896800000b95d */ /* 0x004fea0003900000 */
[----:B------:R-:W2:Y:S02]  /*12e50*/  @!P3 SYNCS.PHASECHK.TRANS64 P3, [R2+URZ+0x60], R3 ;  /* 0x000060030200b5a7 */ /* 0x000ea4000806007f */
[----:B--2---:R-:W-:Y:S05]  /*12e60*/  @!P3 BRA `(.L_x_986) ;  /* 0xfffffffc00f0b947 */ /* 0x004fea000383ffff */
[----:B------:R-:W-:Y:S05]  /*12e70*/  BRA `(.L_x_1030) ;  /* 0xffffffe000787947 */ /* 0x000fea000383ffff */
.L_x_992:
[----:B-1----:R1:W2:Y:S02]  /*12e80*/  SYNCS.PHASECHK.TRANS64.TRYWAIT P3, [R3+URZ+0x2a840], R2 ;  /* 0x02a84002030075a7 */ /* 0x0022a4000806017f */
[----:B--2---:R-:W-:Y:S05]  /*12e90*/  @!P3 NANOSLEEP.SYNCS 0x989680 ;  /* 0x009896800000b95d */ /* 0x004fea0003900000 */
[----:B------:R-:W2:Y:S02]  /*12ea0*/  @!P3 SYNCS.PHASECHK.TRANS64 P3, [R3+URZ+0x2a840], R2 ;  /* 0x02a840020300b5a7 */ /* 0x000ea4000806007f */
[----:B--2---:R-:W-:Y:S05]  /*12eb0*/  @!P3 BRA `(.L_x_992) ;  /* 0xfffffffc00f0b947 */ /* 0x004fea000383ffff */
[----:B------:R-:W-:Y:S05]  /*12ec0*/  BRA `(.L_x_1031) ;  /* 0xffffffe400987947 */ /* 0x000fea000383ffff */
.L_x_994:
[----:B-1----:R1:W2:Y:S02]  /*12ed0*/  SYNCS.PHASECHK.TRANS64.TRYWAIT P3, [R2+URZ+0x60], R17 ;  /* 0x00006011020075a7 */ /* 0x0022a4000806017f */
[----:B--2---:R-:W-:Y:S05]  /*12ee0*/  @!P3 NANOSLEEP.SYNCS 0x989680 ;  /* 0x009896800000b95d */ /* 0x004fea0003900000 */
[----:B------:R-:W2:Y:S02]  /*12ef0*/  @!P3 SYNCS.PHASECHK.TRANS64 P3, [R2+URZ+0x60], R17 ;  /* 0x000060110200b5a7 */ /* 0x000ea4000806007f */
[----:B--2---:R-:W-:Y:S05]  /*12f00*/  @!P3 BRA `(.L_x_994) ;  /* 0xfffffffc00f0b947 */ /* 0x004fea000383ffff */
[----:B------:R-:W-:Y:S05]  /*12f10*/  BRA `(.L_x_1032) ;  /* 0xffffffe800207947 */ /* 0x000fea000383ffff */
.L_x_999:
[----:B--2---:R2:W3:Y:S02]  /*12f20*/  SYNCS.PHASECHK.TRANS64.TRYWAIT P2, [R2+URZ+0x2a840], R3 ;  /* 0x02a84003020075a7 */ /* 0x0044e4000804017f */
[----:B---3--:R-:W-:Y:S05]  /*12f30*/  @!P2 NANOSLEEP.SYNCS 0x989680 ;  /* 0x009896800000a95d */ /* 0x008fea0003900000 */
[----:B------:R-:W3:Y:S02]  /*12f40*/  @!P2 SYNCS.PHASECHK.TRANS64 P2, [R2+URZ+0x2a840], R3 ;  /* 0x02a840030200a5a7 */ /* 0x000ee4000804007f */
[----:B---3--:R-:W-:Y:S05]  /*12f50*/  @!P2 BRA `(.L_x_999) ;  /* 0xfffffffc00f0a947 */ /* 0x008fea000383ffff */
[----:B------:R-:W-:Y:S05]  /*12f60*/  BRA `(.L_x_1033) ;  /* 0xffffffec00087947 */ /* 0x000fea000383ffff */
.L_x_1001:
[----:B-1----:R1:W2:Y:S02]  /*12f70*/  SYNCS.PHASECHK.TRANS64.TRYWAIT P2, [R2+URZ+0x60], R11 ;  /* 0x0000600b020075a7 */ /* 0x0022a4000804017f */
[----:B--2---:R-:W-:Y:S05]  /*12f80*/  @!P2 NANOSLEEP.SYNCS 0x989680 ;  /* 0x009896800000a95d */ /* 0x004fea0003900000 */
[----:B------:R-:W2:Y:S02]  /*12f90*/  @!P2 SYNCS.PHASECHK.TRANS64 P2, [R2+URZ+0x60], R11 ;  /* 0x0000600b0200a5a7 */ /* 0x000ea4000804007f */
[----:B--2---:R-:W-:Y:S05]  /*12fa0*/  @!P2 BRA `(.L_x_1001) ;  /* 0xfffffffc00f0a947 */ /* 0x004fea000383ffff */
[----:B------:R-:W-:Y:S05]  /*12fb0*/  BRA `(.L_x_1034) ;  /* 0xffffffec009c7947 */ /* 0x000fea000383ffff */
.L_x_1008:
[----:B-1----:R1:W2:Y:S02]  /*12fc0*/  SYNCS.PHASECHK.TRANS64.TRYWAIT P0, [R3+URZ+0x2a860], R0 ;  /* 0x02a86000030075a7 */ /* 0x0022a4000800017f */
[----:B--2---:R-:W-:Y:S05]  /*12fd0*/  @!P0 NANOSLEEP.SYNCS 0x989680 ;  /* 0x009896800000895d */ /* 0x004fea0003900000 */
[----:B------:R-:W2:Y:S02]  /*12fe0*/  @!P0 SYNCS.PHASECHK.TRANS64 P0, [R3+URZ+0x2a860], R0 ;  /* 0x02a86000030085a7 */ /* 0x000ea4000800007f */
[----:B--2---:R-:W-:Y:S05]  /*12ff0*/  @!P0 BRA `(.L_x_1008) ;  /* 0xfffffffc00f08947 */ /* 0x004fea000383ffff */
[----:B------:R-:W-:Y:S05]  /*13000*/  BRA `(.L_x_1035) ;  /* 0xfffffff000787947 */ /* 0x000fea000383ffff */
.L_x_1010:
[----:B------:R-:W-:Y:S01]  /*13010*/  BSSY B0, `(.L_x_1036) ;  /* 0x0000007000007945 */ /* 0x000fe20003800000 */
[----:B------:R-:W-:Y:S02]  /*13020*/  IMAD.MOV.U32 R12, RZ, RZ, RZ ;  /* 0x000000ffff0c7224 */ /* 0x000fe400078e00ff */
[----:B------:R-:W-:Y:S02]  /*13030*/  IMAD.MOV.U32 R11, RZ, RZ, 0x1f ;  /* 0x0000001fff0b7424 */ /* 0x000fe400078e00ff */
[----:B------:R-:W-:-:S07]  /*13040*/  IMAD.MOV.U32 R15, RZ, RZ, -0x1 ;  /* 0xffffffffff0f7424 */ /* 0x000fce00078e00ff */
[----:B------:R-:W-:Y:S05]  /*13050*/  WARPSYNC.COLLECTIVE R15, `(.L_x_1037) ;  /* 0x000000000f087348 */ /* 0x000fea0003c00000 */
[----:B------:R1:W2:Y:S02]  /*13060*/  SHFL.IDX P6, R14, R13, R12, R11 ;  /* 0x0000000c0d0e7389 */ /* 0x0002a400000c000b */
[----:B-12---:R-:W-:Y:S01]  /*13070*/  ENDCOLLECTIVE ;  /* 0x000000000000791b */ /* 0x006fe20003800000 */
.L_x_1037:
[----:B------:R-:W-:Y:S05]  /*13080*/  BSYNC B0 ;  /* 0x0000000000007941 */ /* 0x000fea0003800000 */
.L_x_1036:
[----:B------:R-:W-:Y:S05]  /*13090*/  BRA `(.L_x_1038) ;  /* 0xfffffff000f47947 */ /* 0x000fea000383ffff */
.L_x_1012:
[----:B--2---:R2:W3:Y:S02]  /*130a0*/  SYNCS.PHASECHK.TRANS64.TRYWAIT P0, [R7+URZ+0x2a820], R0 ;  /* 0x02a82000070075a7 */ /* 0x0044e4000800017f */
[----:B---3--:R-:W-:Y:S05]  /*130b0*/  @!P0 NANOSLEEP.SYNCS 0x989680 ;  /* 0x009896800000895d */ /* 0x008fea0003900000 */
[----:B------:R-:W3:Y:S02]  /*130c0*/  @!P0 SYNCS.PHASECHK.TRANS64 P0, [R7+URZ+0x2a820], R0 ;  /* 0x02a82000070085a7 */ /* 0x000ee4000800007f */
[----:B---3--:R-:W-:Y:S05]  /*130d0*/  @!P0 BRA `(.L_x_1012) ;  /* 0xfffffffc00f08947 */ /* 0x008fea000383ffff */
[----:B------:R-:W-:Y:S05]  /*130e0*/  BRA `(.L_x_1039) ;  /* 0xfffffff400447947 */ /* 0x000fea000383ffff */
.L_x_1016:
[----:B--2---:R2:W3:Y:S02]  /*130f0*/  SYNCS.PHASECHK.TRANS64.TRYWAIT P0, [R5+URZ], R4 ;  /* 0x00000004050075a7 */ /* 0x0044e4000800017f */
[----:B---3--:R-:W-:Y:S05]  /*13100*/  @!P0 NANOSLEEP.SYNCS 0x989680 ;  /* 0x009896800000895d */ /* 0x008fea0003900000 */
[----:B------:R-:W3:Y:S02]  /*13110*/  @!P0 SYNCS.PHASECHK.TRANS64 P0, [R5+URZ], R4 ;  /* 0x00000004050085a7 */ /* 0x000ee4000800007f */
[----:B---3--:R-:W-:Y:S05]  /*13120*/  @!P0 BRA `(.L_x_1016) ;  /* 0xfffffffc00f08947 */ /* 0x008fea000383ffff */
[----:B------:R-:W-:Y:S05]  /*13130*/  BRA `(.L_x_1040) ;  /* 0xfffffff400a07947 */ /* 0x000fea000383ffff */
.L_x_1017:
[----:B---3--:R3:W4:Y:S02]  /*13140*/  SYNCS.PHASECHK.TRANS64.TRYWAIT P0, [R3+URZ], R0 ;  /* 0x00000000030075a7 */ /* 0x008724000800017f */
[----:B----4-:R-:W-:Y:S05]  /*13150*/  @!P0 NANOSLEEP.SYNCS 0x989680 ;  /* 0x009896800000895d */ /* 0x010fea0003900000 */
[----:B------:R-:W4:Y:S02]  /*13160*/  @!P0 SYNCS.PHASECHK.TRANS64 P0, [R3+URZ], R0 ;  /* 0x00000000030085a7 */ /* 0x000f24000800007f */
[----:B----4-:R-:W-:Y:S05]  /*13170*/  @!P0 BRA `(.L_x_1017) ;  /* 0xfffffffc00f08947 */ /* 0x010fea000383ffff */
[----:B------:R-:W-:Y:S05]  /*13180*/  BRA `(.L_x_1041) ;  /* 0xfffffff400947947 */ /* 0x000fea000383ffff */
.L_x_1019:
[----:B--2---:R2:W3:Y:S02]  /*13190*/  SYNCS.PHASECHK.TRANS64.TRYWAIT P0, [R5+URZ], R4 ;  /* 0x00000004050075a7 */ /* 0x0044e4000800017f */
[----:B---3--:R-:W-:Y:S05]  /*131a0*/  @!P0 NANOSLEEP.SYNCS 0x989680 ;  /* 0x009896800000895d */ /* 0x008fea0003900000 */
[----:B------:R-:W3:Y:S02]  /*131b0*/  @!P0 SYNCS.PHASECHK.TRANS64 P0, [R5+URZ], R4 ;  /* 0x00000004050085a7 */ /* 0x000ee4000800007f */
[----:B---3--:R-:W-:Y:S05]  /*131c0*/  @!P0 BRA `(.L_x_1019) ;  /* 0xfffffffc00f08947 */ /* 0x008fea000383ffff */
[----:B------:R-:W-:Y:S05]  /*131d0*/  BRA `(.L_x_1042) ;  /* 0xfffffff400987947 */ /* 0x000fea000383ffff */
.L_x_1043:
        /* <DEDUP_REMOVED lines=10> */
.L_x_2660:


//--------------------- .text._ZN7cutlass13device_kernelIN5flash11enable_sm90INS1_16FlashAttnFwdSm90INS1_25CollectiveMainloopFwdSm90ILi2EN4cute5tupleIJNS5_1CILi1EEES8_S8_EEENS6_IJNS7_ILi128EEENS7_ILi96EEENS7_ILi192EEEEEELi128ENS_10bfloat16_tEfNS_4arch4Sm90ELb0ELb1ELb1ELb1ELb0ELb0ELb0ELb1ELb1ELb0ELb0ELb0EEENS1_21CollectiveEpilogueFwdINS6_IJSA_SA_SB_EEES9_SE_SG_Li256ELb1ELb0ELb0ELb0EEENS1_36VarlenDynamicPersistentTileSchedulerILi128ELi96ELi256ELi32ELb0ELb0ELb1ELb1ELb0ELb1EEEEEEEEEvNT_6ParamsE --------------------------
	.section	.text._ZN7cutlass13device_kernelIN5flash11enable_sm90INS1_16FlashAttnFwdSm90INS1_25CollectiveMainloopFwdSm90ILi2EN4cute5tupleIJNS5_1CILi1EEES8_S8_EEENS6_IJNS7_ILi128EEENS7_ILi96EEENS7_ILi192EEEEEELi128ENS_10bfloat16_tEfNS_4arch4Sm90ELb0ELb1ELb1ELb1ELb0ELb0ELb0ELb1ELb1ELb0ELb0ELb0EEENS1_21CollectiveEpilogueFwdINS6_IJSA_SA_SB_EEES9_SE_SG_Li256ELb1ELb0ELb0ELb0EEENS1_36VarlenDynamicPersistentTileSchedulerILi128ELi96ELi256ELi32ELb0ELb0ELb1ELb1ELb0ELb1EEEEEEEEEvNT_6ParamsE,"ax",@progbits
	.align	128
.text._ZN7cutlass13device_kernelIN5flash11enable_sm90INS1_16FlashAttnFwdSm90INS1_25CollectiveMainloopFwdSm90ILi2EN4cute5tupleIJNS5_1CILi1EEES8_S8_EEENS6_IJNS7_ILi128EEENS7_ILi96EEENS7_ILi192EEEEEELi128ENS_10bfloat16_tEfNS_4arch4Sm90ELb0ELb1ELb1ELb1ELb0ELb0ELb0ELb1ELb1ELb0ELb0ELb0EEENS1_21CollectiveEpilogueFwdINS6_IJSA_SA_SB_EEES9_SE_SG_Li256ELb1ELb0ELb0ELb0EEENS1_36VarlenDynamicPersistentTileSchedulerILi128ELi96ELi256ELi32ELb0ELb0ELb1ELb1ELb0ELb1EEEEEEEEEvNT_6ParamsE:
        .type           _ZN7cutlass13device_kernelIN5flash11enable_sm90INS1_16FlashAttnFwdSm90INS1_25CollectiveMainloopFwdSm90ILi2EN4cute5tupleIJNS5_1CILi1EEES8_S8_EEENS6_IJNS7_ILi128EEENS7_ILi96EEENS7_ILi192EEEEEELi128ENS_10bfloat16_tEfNS_4arch4Sm90ELb0ELb1ELb1ELb1ELb0ELb0ELb0ELb1ELb1ELb0ELb0ELb0EEENS1_21CollectiveEpilogueFwdINS6_IJSA_SA_SB_EEES9_SE_SG_Li256ELb1ELb0ELb0ELb0EEENS1_36VarlenDynamicPersistentTileSchedulerILi128ELi96ELi256ELi32ELb0ELb0ELb1ELb1ELb0ELb1EEEEEEEEEvNT_6ParamsE,@function
        .size           _ZN7cutlass13device_kernelIN5flash11enable_sm90INS1_16FlashAttnFwdSm90INS1_25CollectiveMainloopFwdSm90ILi2EN4cute5tupleIJNS5_1CILi1EEES8_S8_EEENS6_IJNS7_ILi128EEENS7_ILi96EEENS7_ILi192EEEEEELi128ENS_10bfloat16_tEfNS_4arch4Sm90ELb0ELb1ELb1ELb1ELb0ELb0ELb0ELb1ELb1ELb0ELb0ELb0EEENS1_21CollectiveEpilogueFwdINS6_IJSA_SA_SB_EEES9_SE_SG_Li256ELb1ELb0ELb0ELb0EEENS1_36VarlenDynamicPersistentTileSchedulerILi128ELi96ELi256ELi32ELb0ELb0ELb1ELb1ELb0ELb1EEEEEEEEEvNT_6ParamsE,(.L_x_2661 - _ZN7cutlass13device_kernelIN5flash11enable_sm90INS1_16FlashAttnFwdSm90INS1_25CollectiveMainloopFwdSm90ILi2EN4cute5tupleIJNS5_1CILi1EEES8_S8_EEENS6_IJNS7_ILi128EEENS7_ILi96EEENS7_ILi192EEEEEELi128ENS_10bfloat16_tEfNS_4arch4Sm90ELb0ELb1ELb1ELb1ELb0ELb0ELb0ELb1ELb1ELb0ELb0ELb0EEENS1_21CollectiveEpilogueFwdINS6_IJSA_SA_SB_EEES9_SE_SG_Li256ELb1ELb0ELb0ELb0EEENS1_36VarlenDynamicPersistentTileSchedulerILi128ELi96ELi256ELi32ELb0ELb0ELb1ELb1ELb0ELb1EEEEEEEEEvNT_6ParamsE)
        .other          _ZN7cutlass13device_kernelIN5flash11enable_sm90INS1_16FlashAttnFwdSm90INS1_25CollectiveMainloopFwdSm90ILi2EN4cute5tupleIJNS5_1CILi1EEES8_S8_EEENS6_IJNS7_ILi128EEENS7_ILi96EEENS7_ILi192EEEEEELi128ENS_10bfloat16_tEfNS_4arch4Sm90ELb0ELb1ELb1ELb1ELb0ELb0ELb0ELb1ELb1ELb0ELb0ELb0EEENS1_21CollectiveEpilogueFwdINS6_IJSA_SA_SB_EEES9_SE_SG_Li256ELb1ELb0ELb0ELb0EEENS1_36VarlenDynamicPersistentTileSchedulerILi128ELi96ELi256ELi32ELb0ELb0ELb1ELb1ELb0ELb1EEEEEEEEEvNT_6ParamsE,@"STO_CUDA_ENTRY STV_DEFAULT"
_ZN7cutlass13device_kernelIN5flash11enable_sm90INS1_16FlashAttnFwdSm90INS1_25CollectiveMainloopFwdSm90ILi2EN4cute5tupleIJNS5_1CILi1EEES8_S8_EEENS6_IJNS7_ILi128EEENS7_ILi96EEENS7_ILi192EEEEEELi128ENS_10bfloat16_tEfNS_4arch4Sm90ELb0ELb1ELb1ELb1ELb0ELb0ELb0ELb1ELb1ELb0ELb0ELb0EEENS1_21CollectiveEpilogueFwdINS6_IJSA_SA_SB_EEES9_SE_SG_Li256ELb1ELb0ELb0ELb0EEENS1_36VarlenDynamicPersistentTileSchedulerILi128ELi96ELi256ELi32ELb0ELb0ELb1ELb1ELb0ELb1EEEEEEEEEvNT_6ParamsE:
        /* <DEDUP_REMOVED lines=20> */
.L_x_1045:
[----:B------:R-:W-:Y:S05]  /*0140*/  BSYNC B0 ;  /* 0x0000000000007941 */ /* 0x000fea0003800000 */
.L_x_1044:
        /* <DEDUP_REMOVED lines=40> */
.L_x_1046:
        /* <DEDUP_REMOVED lines=22> */
.L_x_1047:
        /* <DEDUP_REMOVED lines=18> */
.L_x_1048:
        /* <DEDUP_REMOVED lines=22> */
.L_x_1049:
        /* <DEDUP_REMOVED lines=22> */
.L_x_1050:
[----:B0-----:R-:W-:Y:S01]  /*0910*/  ISETP.NE.AND P0, PT, R2, RZ, PT ;  /* 0x000000ff0200720c */ /* 0x001fe20003f05270 */
[----:B------:R-:W-:Y:S01]  /*0920*/  IMAD.MOV.U32 R2, RZ, RZ, 0x1 ;  /* 0x00000001ff027424 */ /* 0x000fe200078e00ff */
[----:B------:R-:W-:-:S04]  /*0930*/  NOP ;  /* 0x0000000000007918 */ /* 0x000fc80000000000 */
[----:B------:R-:W-:-:S05]  /*0940*/  SEL R2, R2, 0x2, !P0 ;  /* 0x0000000202027807 */ /* 0x000fca0004000000 */
[----:B------:R0:W-:Y:S01]  /*0950*/  STL [R1+0x20], R2 ;  /* 0x0000200201007387 */ /* 0x0001e20000100800 */
[----:B-123--:R-:W-:Y:S06]  /*0960*/  BAR.SYNC.DEFER_BLOCKING 0x0 ;  /* 0x0000000000007b1d */ /* 0x00efec0000010000 */
[----:B------:R-:W-:Y:S05]  /*0970*/  @!P0 BRA `(.L_x_1051) ;  /* 0x000000f400cc8947 */ /* 0x000fea0003800000 */
.L_x_1052:
        /* <DEDUP_REMOVED lines=14> */
[----:B------:R-:W2:Y:S01]  /*0a60*/  LDL.LU R8, [R1+0x20] ;  /* 0x0000200001087983 */ /* 0x000ea20000300800 */
[----:B------:R-:W1:Y:S02]  /*0a70*/  S2R R0, SR_TID.X ;  /* 0x0000000000007919 */ /* 0x000e640000002100 */
[----:B-1----:R-:W-:-:S05]  /*0a80*/  VIADD R174, R0, 0xffffff80 ;  /* 0xffffff8000ae7836 */ /* 0x002fca0000000000 */
[----:B------:R-:W-:-:S04]  /*0a90*/  SHF.R.S32.HI R3, RZ, 0x1f, R174 ;  /* 0x0000001fff037819 */ /* 0x000fc800000114ae */
[----:B------:R-:W-:-:S04]  /*0aa0*/  LEA.HI R5, R3, R174, RZ, 0x7 ;  /* 0x000000ae03057211 */ /* 0x000fc800078f38ff */
[----:B------:R-:W-:-:S05]  /*0ab0*/  LOP3.LUT R7, R5, 0xffffff80, RZ, 0xc0, !PT ;  /* 0xffffff8005077812 */ /* 0x000fca00078ec0ff */
[----:B------:R-:W-:-:S05]  /*0ac0*/  IMAD.IADD R170, R174, 0x1, -R7 ;  /* 0x00000001aeaa7824 */ /* 0x000fca00078e0a07 */
[----:B------:R-:W-:-:S04]  /*0ad0*/  SHF.R.S32.HI R11, RZ, 0x1f, R170 ;  /* 0x0000001fff0b7819 */ /* 0x000fc800000114aa */
[----:B------:R-:W-:-:S04]  /*0ae0*/  LEA.HI R4, R11, R170, RZ, 0x2 ;  /* 0x000000aa0b047211 */ /* 0x000fc800078f10ff */
[--C-:B------:R-:W-:Y:S02]  /*0af0*/  SHF.R.S32.HI R6, RZ, 0x2, R4.reuse ;  /* 0x00000002ff067819 */ /* 0x100fe40000011404 */
[----:B------:R-:W-:-:S04]  /*0b00*/  SHF.R.S32.HI R7, RZ, 0x1f, R4 ;  /* 0x0000001fff077819 */ /* 0x000fc80000011404 */
[----:B------:R-:W-:Y:S02]  /*0b10*/  LEA.HI R7, R7, R6, RZ, 0x3 ;  /* 0x0000000607077211 */ /* 0x000fe400078f18ff */
[-C--:B------:R-:W-:Y:S02]  /*0b20*/  LEA.HI R0, R3, R174.reuse, RZ, 0x4 ;  /* 0x000000ae03007211 */ /* 0x080fe400078f20ff */
[----:B------:R-:W-:Y:S02]  /*0b30*/  SHF.R.S32.HI R172, RZ, 0x7, R5 ;  /* 0x00000007ffac7819 */ /* 0x000fe40000011405 */
[----:B------:R-:W-:Y:S02]  /*0b40*/  LOP3.LUT R7, R7, 0xfffffff8, RZ, 0xc0, !PT ;  /* 0xfffffff807077812 */ /* 0x000fe400078ec0ff */
[----:B0-----:R-:W-:Y:S02]  /*0b50*/  LEA.HI R2, R3, R174, RZ, 0x5 ;  /* 0x000000ae03027211 */ /* 0x001fe400078f28ff */
[----:B------:R-:W-:-:S02]  /*0b60*/  SHF.R.S32.HI R9, RZ, 0x4, R0 ;  /* 0x00000004ff097819 */ /* 0x000fc40000011400 */
[----:B------:R-:W-:Y:S02]  /*0b70*/  LEA.HI R11, R11, R170, RZ, 0x5 ;  /* 0x000000aa0b0b7211 */ /* 0x000fe400078f28ff */
[----:B------:R-:W-:Y:S01]  /*0b80*/  LEA.HI R5, R5, R172, RZ, 0x1 ;  /* 0x000000ac05057211 */ /* 0x000fe200078f08ff */
[----:B------:R-:W-:Y:S01]  /*0b90*/  IMAD.IADD R6, R6, 0x1, -R7 ;  /* 0x0000000106067824 */ /* 0x000fe200078e0a07 */
[----:B------:R-:W-:Y:S01]  /*0ba0*/  LOP3.LUT R7, R0, 0x3fffff0, RZ, 0xc0, !PT ;  /* 0x03fffff000077812 */ /* 0x000fe200078ec0ff */
[----:B------:R-:W-:Y:S01]  /*0bb0*/  IMAD.SHL.U32 R2, R2, 0x20, RZ ;  /* 0x0000002002027824 */ /* 0x000fe200078e00ff */
[----:B------:R-:W-:Y:S02]  /*0bc0*/  LEA.HI R0, R0, R9, RZ, 0x1 ;  /* 0x0000000900007211 */ /* 0x000fe400078f08ff */
[----:B------:R-:W-:Y:S02]  /*0bd0*/  SHF.R.S32.HI R11, RZ, 0x5, R11 ;  /* 0x00000005ff0b7819 */ /* 0x000fe4000001140b */
[----:B------:R-:W-:Y:S01]  /*0be0*/  LOP3.LUT R5, R5, 0x3fffffe, RZ, 0xc0, !PT ;  /* 0x03fffffe05057812 */ /* 0x000fe200078ec0ff */
[----:B------:R-:W-:Y:S01]  /*0bf0*/  IMAD.IADD R7, R174, 0x1, -R7 ;  /* 0x00000001ae077824 */ /* 0x000fe200078e0a07 */
[----:B------:R-:W-:Y:S01]  /*0c00*/  LOP3.LUT R2, R2, 0xfffffc00, RZ, 0xc0, !PT ;  /* 0xfffffc0002027812 */ /* 0x000fe200078ec0ff */
[----:B------:R-:W-:Y:S01]  /*0c10*/  IMAD R6, R11, 0x10, R6 ;  /* 0x000000100b067824 */ /* 0x000fe200078e0206 */
[----:B------:R-:W-:Y:S01]  /*0c20*/  LOP3.LUT R0, R0, 0x1ffffffe, RZ, 0xc0, !PT ;  /* 0x1ffffffe00007812 */ /* 0x000fe200078ec0ff */
[----:B------:R-:W-:Y:S01]  /*0c30*/  IMAD.IADD R5, R172, 0x1, -R5 ;  /* 0x00000001ac057824 */ /* 0x000fe200078e0a05 */
[----:B------:R-:W-:Y:S01]  /*0c40*/  LEA.HI R3, R3, R174, RZ, 0x3 ;  /* 0x000000ae03037211 */ /* 0x000fe200078f18ff */
[----:B------:R-:W-:-:S02]  /*0c50*/  IMAD R7, R7, 0x40, R2 ;  /* 0x0000004007077824 */ /* 0x000fc400078e0202 */
[----:B------:R-:W-:Y:S02]  /*0c60*/  IMAD.IADD R0, R9, 0x1, -R0 ;  /* 0x0000000109007824 */ /* 0x000fe400078e0a00 */
[----:B------:R-:W-:Y:S01]  /*0c70*/  IMAD R171, R5, 0x40, R6 ;  /* 0x0000004005ab7824 */ /* 0x000fe200078e0206 */
[----:B------:R-:W-:Y:S01]  /*0c80*/  LOP3.LUT R5, R3, 0x1ffffff8, RZ, 0xc0, !PT ;  /* 0x1ffffff803057812 */ /* 0x000fe200078ec0ff */
[----:B------:R-:W-:Y:S01]  /*0c90*/  IMAD R173, R0, 0x8, R7 ;  /* 0x0000000800ad7824 */ /* 0x000fe200078e0207 */
[----:B------:R-:W-:-:S03]  /*0ca0*/  LOP3.LUT R7, R4, 0x7ffffffc, RZ, 0xc0, !PT ;  /* 0x7ffffffc04077812 */ /* 0x000fc600078ec0ff */
[----:B------:R-:W-:Y:S01]  /*0cb0*/  IMAD.IADD R5, R174, 0x1, -R5 ;  /* 0x00000001ae057824 */ /* 0x000fe200078e0a05 */
[----:B------:R-:W-:Y:S01]  /*0cc0*/  SHF.R.S32.HI R164, RZ, 0x3, R3 ;  /* 0x00000003ffa47819 */ /* 0x000fe20000011403 */
[----:B------:R-:W-:Y:S02]  /*0cd0*/  IMAD.MOV.U32 R169, RZ, RZ, RZ ;  /* 0x000000ffffa97224 */ /* 0x000fe400078e00ff */
[----:B------:R-:W-:Y:S02]  /*0ce0*/  IMAD.SHL.U32 R22, R5, 0x8, RZ ;  /* 0x0000000805167824 */ /* 0x000fe400078e00ff */
[----:B------:R-:W-:Y:S01]  /*0cf0*/  IMAD.IADD R18, R170, 0x1, -R7 ;  /* 0x00000001aa127824 */ /* 0x000fe200078e0a07 */
[----:B------:R-:W-:Y:S01]  /*0d00*/  UMOV UR36, URZ ;  /* 0x0000003f00247c82 */ /* 0x000fe20008000000 */
[----:B------:R-:W-:Y:S01]  /*0d10*/  UMOV UR37, URZ ;  /* 0x0000003f00257c82 */ /* 0x000fe20008000000 */
[----:B--2---:R-:W-:-:S07]  /*0d20*/  LOP3.LUT R19, R8, 0x1, RZ, 0xfc, !PT ;  /* 0x0000000108137812 */ /* 0x004fce00078efcff */
.L_x_1152:
[----:B0-----:R-:W0:Y:S01]  /*0d30*/  LDC.64 R2, c[0x0][0xa28] ;  /* 0x00028a00ff027b82 */ /* 0x001e220000000a00 */
[----:B----45:R-:W-:Y:S01]  /*0d40*/  IMAD.MOV.U32 R7, RZ, RZ, RZ ;  /* 0x000000ffff077224 */ /* 0x030fe200078e00ff */
[----:B------:R-:W-:-:S06]  /*0d50*/  ULDC.64 UR4, c[0x0][0x208] ;  /* 0x0000820000047ab9 */ /* 0x000fcc0000000a00 */
[----:B------:R-:W1:Y:S08]  /*0d60*/  LDC.64 R4, c[0x0][0xa18] ;  /* 0x00028600ff047b82 */ /* 0x000e700000000a00 */
[----:B--23--:R-:W2:Y:S01]  /*0d70*/  LDC.64 R8, c[0x0][0x3f8] ;  /* 0x0000fe00ff087b82 */ /* 0x00cea20000000a00 */
[----:B0-----:R-:W-:-:S07]  /*0d80*/  ISETP.NE.U32.AND P0, PT, R2, RZ, PT ;  /* 0x000000ff0200720c */ /* 0x001fce0003f05070 */
[----:B------:R-:W0:Y:S01]  /*0d90*/  LDC R17, c[0x0][0x288] ;  /* 0x0000a200ff117b82 */ /* 0x000e220000000800 */
[----:B------:R-:W-:Y:S02]  /*0da0*/  ISETP.NE.AND.EX P0, PT, R3, RZ, PT, P0 ;  /* 0x000000ff0300720c */ /* 0x000fe40003f05300 */
[----:B-1----:R-:W-:-:S05]  /*0db0*/  ISETP.NE.U32.AND P1, PT, R4, RZ, PT ;  /* 0x000000ff0400720c */ /* 0x002fca0003f25070 */
[----:B------:R-:W1:Y:S01]  /*0dc0*/  LDC R0, c[0x0][0x404] ;  /* 0x00010100ff007b82 */ /* 0x000e620000000800 */
[----:B------:R-:W-:-:S07]  /*0dd0*/  ISETP.NE.AND.EX P1, PT, R5, RZ, PT, P1 ;  /* 0x000000ff0500720c */ /* 0x000fce0003f25310 */
[----:B------:R-:W3:Y:S08]  /*0de0*/  @P0 LDC.64 R2, c[0x0][0xa28] ;  /* 0x00028a00ff020b82 */ /* 0x000ef00000000a00 */
[----:B------:R-:W4:Y:S08]  /*0df0*/  @P1 LDC.64 R4, c[0x0][0xa18] ;  /* 0x00028600ff041b82 */ /* 0x000f300000000a00 */
[----:B------:R-:W1:Y:S01]  /*0e00*/  LDC R11, c[0x0][0x2e0] ;  /* 0x0000b800ff0b7b82 */ /* 0x000e620000000800 */
[----:B---3--:R-:W-:-:S05]  /*0e10*/  @P0 IMAD.WIDE R2, R163, 0x4, R2 ;  /* 0x00000004a3020825 */ /* 0x008fca00078e0202 */
[----:B------:R3:W5:Y:S01]  /*0e20*/  @P0 LDG.E R7, desc[UR4][R2.64] ;  /* 0x0000000402070981 */ /* 0x000762000c1e1900 */
[----:B--2---:R-:W-:Y:S01]  /*0e30*/  ISETP.NE.U32.AND P0, PT, R8, RZ, PT ;  /* 0x000000ff0800720c */ /* 0x004fe20003f05070 */
[----:B----4-:R-:W-:-:S03]  /*0e40*/  @P1 IMAD.WIDE R4, R163, 0x4, R4 ;  /* 0x00000004a3041825 */ /* 0x010fc600078e0204 */
[----:B------:R-:W-:Y:S02]  /*0e50*/  ISETP.NE.AND.EX P0, PT, R9, RZ, PT, P0 ;  /* 0x000000ff0900720c */ /* 0x000fe40003f05300 */
[----:B0-----:R3:W5:Y:S01]  /*0e60*/  @P1 LDG.E R17, desc[UR4][R4.64] ;  /* 0x0000000404111981 */ /* 0x001762000c1e1900 */
[----:B------:R-:W-:Y:S01]  /*0e70*/  ULDC.64 UR4, c[0x0][0xa20] ;  /* 0x0002880000047ab9 */ /* 0x000fe20000000a00 */
[----:B-1----:R-:W-:Y:S01]  /*0e80*/  SEL R0, R0, 0x1, P0 ;  /* 0x0000000100007807 */ /* 0x002fe20000000000 */
[----:B------:R-:W-:Y:S01]  /*0e90*/  IMAD.MOV.U32 R166, RZ, RZ, R162 ;  /* 0x000000ffffa67224 */ /* 0x000fe200078e00a2 */
[----:B------:R-:W-:-:S03]  /*0ea0*/  ISETP.NE.U32.AND P2, PT, RZ, UR4, PT ;  /* 0x00000004ff007c0c */ /* 0x000fc6000bf45070 */
[----:B------:R-:W-:Y:S01]  /*0eb0*/  IMAD R16, R0, R11, RZ ;  /* 0x0000000b00107224 */ /* 0x000fe200078e02ff */
[----:B------:R-:W-:Y:S01]  /*0ec0*/  ISETP.NE.AND.EX P2, PT, RZ, UR5, PT, P2 ;  /* 0x00000005ff007c0c */ /* 0x000fe2000bf45320 */
[----:B------:R-:W-:-:S12]  /*0ed0*/  @P1 BRA `(.L_x_1053) ;  /* 0x0000000000281947 */ /* 0x000fd80003800000 */
[----:B------:R-:W-:Y:S02]  /*0ee0*/  ULDC.64 UR4, c[0x0][0xa00] ;  /* 0x0002800000047ab9 */ /* 0x000fe40000000a00 */
[----:B------:R-:W-:-:S04]  /*0ef0*/  ISETP.NE.U32.AND P0, PT, RZ, UR4, PT ;  /* 0x00000004ff007c0c */ /* 0x000fc8000bf05070 */
[----:B------:R-:W-:-:S13]  /*0f00*/  ISETP.NE.AND.EX P0, PT, RZ, UR5, PT, P0 ;  /* 0x00000005ff007c0c */ /* 0x000fda000bf05300 */
[----:B------:R-:W-:Y:S05]  /*0f10*/  @!P0 BRA `(.L_x_1053) ;  /* 0x0000000000188947 */ /* 0x000fea0003800000 */
[----:B---3--:R-:W0:Y:S01]  /*0f20*/  LDC.64 R2, c[0x0][0xa00] ;  /* 0x00028000ff027b82 */ /* 0x008e220000000a00 */
[----:B------:R-:W-:Y:S01]  /*0f30*/  ULDC.64 UR4, c[0x0][0x208] ;  /* 0x0000820000047ab9 */ /* 0x000fe20000000a00 */
[----:B0-----:R-:W-:-:S05]  /*0f40*/  IMAD.WIDE R2, R163, 0x4, R2 ;  /* 0x00000004a3027825 */ /* 0x001fca00078e0202 */
[----:B-----5:R-:W2:Y:S04]  /*0f50*/  LDG.E R17, desc[UR4][R2.64] ;  /* 0x0000000402117981 */ /* 0x020ea8000c1e1900 */
[----:B------:R-:W2:Y:S02]  /*0f60*/  LDG.E R0, desc[UR4][R2.64+0x4] ;  /* 0x0000040402007981 */ /* 0x000ea4000c1e1900 */
[----:B--2---:R-:W-:-:S07]  /*0f70*/  IMAD.IADD R17, R0, 0x1, -R17 ;  /* 0x0000000100117824 */ /* 0x004fce00078e0a11 */
.L_x_1053:
[----:B------:R-:W-:Y:S02]  /*0f80*/  IMAD.MOV.U32 R168, RZ, RZ, R161 ;  /* 0x000000ffffa87224 */ /* 0x000fe400078e00a1 */
[----:B------:R-:W-:Y:S01]  /*0f90*/  IMAD.MOV.U32 R167, RZ, RZ, R163 ;  /* 0x000000ffffa77224 */ /* 0x000fe200078e00a3 */
[----:B------:R-:W-:Y:S06]  /*0fa0*/  @!P2 BRA `(.L_x_1054) ;  /* 0x000000000014a947 */ /* 0x000fec0003800000 */
[----:B---3--:R-:W0:Y:S01]  /*0fb0*/  LDC.64 R2, c[0x0][0xa20] ;  /* 0x00028800ff027b82 */ /* 0x008e220000000a00 */
[----:B------:R-:W-:Y:S01]  /*0fc0*/  ULDC.64 UR4, c[0x0][0x208] ;  /* 0x0000820000047ab9 */ /* 0x000fe20000000a00 */
[----:B0-----:R-:W-:-:S05]  /*0fd0*/  IMAD.WIDE R2, R163, 0x4, R2 ;  /* 0x00000004a3027825 */ /* 0x001fca00078e0202 */
[----:B------:R0:W5:Y:S01]  /*0fe0*/  LDG.E R16, desc[UR4][R2.64] ;  /* 0x0000000402107981 */ /* 0x000162000c1e1900 */
[----:B------:R-:W-:Y:S05]  /*0ff0*/  BRA `(.L_x_1055) ;  /* 0x0000000000287947 */ /* 0x000fea0003800000 */
.L_x_1054:
[----:B------:R-:W-:Y:S02]  /*1000*/  ULDC.64 UR4, c[0x0][0xa08] ;  /* 0x0002820000047ab9 */ /* 0x000fe40000000a00 */
[----:B------:R-:W-:-:S04]  /*1010*/  ISETP.NE.U32.AND P0, PT, RZ, UR4, PT ;  /* 0x00000004ff007c0c */ /* 0x000fc8000bf05070 */
[----:B------:R-:W-:-:S13]  /*1020*/  ISETP.NE.AND.EX P0, PT, RZ, UR5, PT, P0 ;  /* 0x00000005ff007c0c */ /* 0x000fda000bf05300 */
[----:B------:R-:W-:Y:S05]  /*1030*/  @!P0 BRA `(.L_x_1055) ;  /* 0x0000000000188947 */ /* 0x000fea0003800000 */
[----:B---3--:R-:W0:Y:S01]  /*1040*/  LDC.64 R2, c[0x0][0xa08] ;  /* 0x00028200ff027b82 */ /* 0x008e220000000a00 */
[----:B------:R-:W-:Y:S01]  /*1050*/  ULDC.64 UR4, c[0x0][0x208] ;  /* 0x0000820000047ab9 */ /* 0x000fe20000000a00 */
[----:B0-----:R-:W-:-:S05]  /*1060*/  IMAD.WIDE R2, R163, 0x4, R2 ;  /* 0x00000004a3027825 */ /* 0x001fca00078e0202 */
[----:B------:R-:W2:Y:S04]  /*1070*/  LDG.E R16, desc[UR4][R2.64] ;  /* 0x0000000402107981 */ /* 0x000ea8000c1e1900 */
[----:B------:R-:W2:Y:S02]  /*1080*/  LDG.E R5, desc[UR4][R2.64+0x4] ;  /* 0x0000040402057981 */ /* 0x000ea4000c1e1900 */
[----:B--2---:R-:W-:-:S07]  /*1090*/  IMAD.IADD R16, R5, 0x1, -R16 ;  /* 0x0000000105107824 */ /* 0x004fce00078e0a10 */
.L_x_1055:
[----:B------:R-:W1:Y:S01]  /*10a0*/  LDC.64 R8, c[0x0][0x9e0] ;  /* 0x00027800ff087b82 */ /* 0x000e620000000a00 */
[----:B-----5:R-:W-:Y:S01]  /*10b0*/  IMAD.IADD R16, R16, 0x1, -R7 ;  /* 0x0000000110107824 */ /* 0x020fe200078e0a07 */
[----:B------:R-:W-:-:S04]  /*10c0*/  LEA R0, R161, 0x80, 0x7 ;  /* 0x00000080a1007811 */ /* 0x000fc800078e38ff */
[----:B0--3--:R-:W-:Y:S02]  /*10d0*/  IADD3 R3, R16, R0, -R17 ;  /* 0x0000000010037210 */ /* 0x009fe40007ffe811 */
[----:B-1----:R-:W-:-:S03]  /*10e0*/  ISETP.GE.AND P1, PT, R9, 0x1, PT ;  /* 0x000000010900780c */ /* 0x002fc60003f26270 */
[----:B------:R-:W-:-:S10]  /*10f0*/  IMAD.IADD R0, R3, 0x1, R8 ;  /* 0x0000000103007824 */ /* 0x000fd400078e0208 */
[----:B------:R-:W-:Y:S05]  /*1100*/  @!P1 BRA `(.L_x_1056) ;  /* 0x0000000000409947 */ /* 0x000fea0003800000 */
[C---:B------:R-:W-:Y:S01]  /*1110*/  ISETP.GT.AND P0, PT, R3.reuse, RZ, PT ;  /* 0x000000ff0300720c */ /* 0x040fe20003f04270 */
[----:B------:R-:W-:-:S12]  /*1120*/  VIADD R2, R3, 0xffffffff ;  /* 0xffffffff03027836 */ /* 0x000fd80000000000 */
[----:B------:R-:W-:Y:S05]  /*1130*/  @P0 BRA `(.L_x_1057) ;  /* 0x00000000001c0947 */ /* 0x000fea0003800000 */
[----:B------:R-:W-:Y:S01]  /*1140*/  ISETP.NE.AND P0, PT, R9, 0x1, PT ;  /* 0x000000010900780c */ /* 0x000fe20003f05270 */
[----:B------:R-:W-:-:S12]  /*1150*/  IMAD.MOV R3, RZ, RZ, -R3 ;  /* 0x000000ffff037224 */ /* 0x000fd800078e0a03 */
[----:B------:R-:W0:Y:S02]  /*1160*/  @P0 LDC.64 R4, c[0x0][0x9e8] ;  /* 0x00027a00ff040b82 */ /* 0x000e240000000a00 */
[----:B0-----:R-:W-:-:S05]  /*1170*/  @P0 IMAD.HI.U32 R2, R3, R4, RZ ;  /* 0x0000000403020227 */ /* 0x001fca00078e00ff */
[----:B------:R-:W-:-:S04]  /*1180*/  @P0 SHF.R.U32.HI R3, RZ, R5, R2 ;  /* 0x00000005ff030219 */ /* 0x000fc80000011602 */
[----:B------:R-:W-:Y:S01]  /*1190*/  LOP3.LUT R2, RZ, R3, RZ, 0x33, !PT ;  /* 0x00000003ff027212 */ /* 0x000fe200078e33ff */
[----:B------:R-:W-:Y:S06]  /*11a0*/  BRA `(.L_x_1058) ;  /* 0x0000000000107947 */ /* 0x000fec0003800000 */
.L_x_1057:
[----:B------:R-:W-:-:S13]  /*11b0*/  ISETP.NE.AND P0, PT, R9, 0x1, PT ;  /* 0x000000010900780c */ /* 0x000fda0003f05270 */
[----:B------:R-:W0:Y:S02]  /*11c0*/  @P0 LDC.64 R4, c[0x0][0x9e8] ;  /* 0x00027a00ff040b82 */ /* 0x000e240000000a00 */
[----:B0-----:R-:W-:-:S05]  /*11d0*/  @P0 IMAD.HI.U32 R4, R2, R4, RZ ;  /* 0x0000000402040227 */ /* 0x001fca00078e00ff */
[----:B------:R-:W-:-:S07]  /*11e0*/  @P0 SHF.R.U32.HI R2, RZ, R5, R4 ;  /* 0x00000005ff020219 */ /* 0x000fce0000011604 */
.L_x_1058:
[----:B------:R-:W-:-:S05]  /*11f0*/  IMAD R3, R2, R9, R9 ;  /* 0x0000000902037224 */ /* 0x000fca00078e0209 */
[----:B------:R-:W-:-:S07]  /*1200*/  VIMNMX R0, R0, R3, PT ;  /* 0x0000000300007248 */ /* 0x000fce0003fe0100 */
.L_x_1056:
[----:B------:R-:W-:Y:S01]  /*1210*/  VIADD R2, R0, 0x5f ;  /* 0x0000005f00027836 */ /* 0x000fe20000000000 */
[----:B------:R-:W-:Y:S01]  /*1220*/  ULDC UR4, c[0x0][0x9dc] ;  /* 0x0002770000047ab9 */ /* 0x000fe20000000800 */
[----:B------:R-:W-:Y:S02]  /*1230*/  VIADD R0, R16, 0x5f ;  /* 0x0000005f10007836 */ /* 0x000fe40000000000 */
[----:B------:R-:W-:-:S04]  /*1240*/  IMAD.HI R2, R2, 0x2aaaaaab, RZ ;  /* 0x2aaaaaab02027827 */ /* 0x000fc800078e02ff */
[----:B------:R-:W-:Y:S01]  /*1250*/  IMAD.HI R0, R0, 0x2aaaaaab, RZ ;  /* 0x2aaaaaab00007827 */ /* 0x000fe200078e02ff */
[----:B------:R-:W-:-:S03]  /*1260*/  SHF.R.U32.HI R5, RZ, 0x1f, R2 ;  /* 0x0000001fff057819 */ /* 0x000fc60000011602 */
[----:B------:R-:W-:Y:S01]  /*1270*/  IMAD R7, R161, 0x80, -R17 ;  /* 0x00000080a1077824 */ /* 0x000fe200078e0a11 */
[----:B------:R-:W-:Y:S02]  /*1280*/  SHF.R.U32.HI R3, RZ, 0x1f, R0 ;  /* 0x0000001fff037819 */ /* 0x000fe40000011600 */
[----:B------:R-:W-:Y:S01]  /*1290*/  LEA.HI.SX32 R72, R2, R5, 0x1c ;  /* 0x0000000502487211 */ /* 0x000fe200078fe2ff */
[----:B------:R-:W-:Y:S01]  /*12a0*/  IMAD.IADD R7, R16, 0x1, R7 ;  /* 0x0000000110077824 */ /* 0x000fe200078e0207 */
[----:B------:R-:W-:-:S03]  /*12b0*/  LEA.HI.SX32 R3, R0, R3, 0x1c ;  /* 0x0000000300037211 */ /* 0x000fc600078fe2ff */
[----:B------:R-:W-:Y:S01]  /*12c0*/  VIADD R0, R7, -UR4 ;  /* 0x8000000407007c36 */ /* 0x000fe20008000000 */
[----:B------:R-:W-:Y:S01]  /*12d0*/  VIMNMX R72, R3, R72, PT ;  /* 0x0000004803487248 */ /* 0x000fe20003fe0100 */
[----:B------:R-:W-:Y:S06]  /*12e0*/  @!P1 BRA `(.L_x_1059) ;  /* 0x00000000003c9947 */ /* 0x000fec0003800000 */
[----:B------:R-:W-:-:S13]  /*12f0*/  ISETP.GT.AND P0, PT, R7, -0x1, PT ;  /* 0xffffffff0700780c */ /* 0x000fda0003f04270 */
[----:B------:R-:W-:Y:S05]  /*1300*/  @P0 BRA `(.L_x_1060) ;  /* 0x00000000001c0947 */ /* 0x000fea0003800000 */
[----:B------:R-:W-:Y:S02]  /*1310*/  ISETP.NE.AND P0, PT, R9, 0x1, PT ;  /* 0x000000010900780c */ /* 0x000fe40003f05270 */
[----:B------:R-:W-:-:S11]  /*1320*/  LOP3.LUT R7, RZ, R7, RZ, 0x33, !PT ;  /* 0x00000007ff077212 */ /* 0x000fd600078e33ff */
[----:B------:R-:W0:Y:S02]  /*1330*/  @P0 LDC.64 R2, c[0x0][0x9e8] ;  /* 0x00027a00ff020b82 */ /* 0x000e240000000a00 */
[----:B0-----:R-:W-:-:S05]  /*1340*/  @P0 IMAD.HI.U32 R2, R7, R2, RZ ;  /* 0x0000000207020227 */ /* 0x001fca00078e00ff */
[----:B------:R-:W-:-:S04]  /*1350*/  @P0 SHF.R.U32.HI R7, RZ, R3, R2 ;  /* 0x00000003ff070219 */ /* 0x000fc80000011602 */
[----:B------:R-:W-:Y:S01]  /*1360*/  LOP3.LUT R7, RZ, R7, RZ, 0x33, !PT ;  /* 0x00000007ff077212 */ /* 0x000fe200078e33ff */
[----:B------:R-:W-:Y:S06]  /*1370*/  BRA `(.L_x_1061) ;  /* 0x0000000000107947 */ /* 0x000fec0003800000 */
.L_x_1060:
[----:B------:R-:W-:-:S13]  /*1380*/  ISETP.NE.AND P0, PT, R9, 0x1, PT ;  /* 0x000000010900780c */ /* 0x000fda0003f05270 */
[----:B------:R-:W0:Y:S02]  /*1390*/  @P0 LDC.64 R2, c[0x0][0x9e8] ;  /* 0x00027a00ff020b82 */ /* 0x000e240000000a00 */
[----:B0-----:R-:W-:-:S05]  /*13a0*/  @P0 IMAD.HI.U32 R2, R7, R2, RZ ;  /* 0x0000000207020227 */ /* 0x001fca00078e00ff */
[----:B------:R-:W-:-:S07]  /*13b0*/  @P0 SHF.R.U32.HI R7, RZ, R3, R2 ;  /* 0x00000003ff070219 */ /* 0x000fce0000011602 */
.L_x_1061:
[----:B------:R-:W-:-:S05]  /*13c0*/  IMAD R7, R7, R9, RZ ;  /* 0x0000000907077224 */ /* 0x000fca00078e02ff */
[----:B------:R-:W-:-:S07]  /*13d0*/  VIMNMX R0, R0, R7, !PT ;  /* 0x0000000700007248 */ /* 0x000fce0007fe0100 */
.L_x_1059:
        /* <DEDUP_REMOVED lines=9> */
[----:B------:R-:W-:Y:S01]  /*1470*/  LEA.HI.SX32 R3, R2, R3, 0x1c ;  /* 0x0000000302037211 */ /* 0x000fe200078fe2ff */
[----:B------:R-:W-:Y:S01]  /*1480*/  IMAD.MOV.U32 R2, RZ, RZ, RZ ;  /* 0x000000ffff027224 */ /* 0x000fe200078e00ff */
[----:B------:R-:W-:Y:S02]  /*1490*/  CS2R R76, SRZ ;  /* 0x00000000004c7805 */ /* 0x000fe4000001ff00 */
[----:B------:R-:W-:Y:S02]  /*14a0*/  CS2R R74, SRZ ;  /* 0x00000000004a7805 */ /* 0x000fe4000001ff00 */
[----:B------:R-:W-:Y:S01]  /*14b0*/  VIMNMX R23, RZ, R3, !PT ;  /* 0x00000003ff177248 */ /* 0x000fe20007fe0100 */
[----:B------:R-:W-:Y:S01]  /*14c0*/  IMAD.MOV.U32 R73, RZ, RZ, RZ ;  /* 0x000000ffff497224 */ /* 0x000fe200078e00ff */
[----:B------:R-:W-:-:S02]  /*14d0*/  CS2R R28, SRZ ;  /* 0x00000000001c7805 */ /* 0x000fc4000001ff00 */
[----:B------:R-:W-:Y:S02]  /*14e0*/  CS2R R70, SRZ ;  /* 0x0000000000467805 */ /* 0x000fe4000001ff00 */
[----:B------:R-:W-:Y:S02]  /*14f0*/  ISETP.GT.AND P1, PT, R72, R23, PT ;  /* 0x000000174800720c */ /* 0x000fe40003f24270 */
        /* <DEDUP_REMOVED lines=20> */
[----:B------:R-:W-:Y:S02]  /*1640*/  IMAD.MOV.U32 R30, RZ, RZ, RZ ;  /* 0x000000ffff1e7224 */ /* 0x000fe400078e00ff */
[----:B------:R-:W-:Y:S02]  /*1650*/  IMAD.MOV.U32 R89, RZ, RZ, RZ ;  /* 0x000000ffff597224 */ /* 0x000fe400078e00ff */
[----:B------:R-:W-:-:S02]  /*1660*/  IMAD.MOV.U32 R8, RZ, RZ, RZ ;  /* 0x000000ffff087224 */ /* 0x000fc400078e00ff */
[----:B------:R-:W-:Y:S02]  /*1670*/  IMAD.MOV.U32 R10, RZ, RZ, RZ ;  /* 0x000000ffff0a7224 */ /* 0x000fe400078e00ff */
[----:B------:R-:W-:Y:S01]  /*1680*/  IMAD.MOV.U32 R91, RZ, RZ, RZ ;  /* 0x000000ffff5b7224 */ /* 0x000fe200078e00ff */
[----:B------:R-:W-:Y:S06]  /*1690*/  @!P1 BRA `(.L_x_1062) ;  /* 0x000000c800e09947 */ /* 0x000fec0003800000 */
[----:B------:R-:W0:Y:S01]  /*16a0*/  SHFL.IDX PT, R0, R172, RZ, 0x1f ;  /* 0x00001fffac007589 */ /* 0x000e2200000e0000 */
[----:B------:R-:W1:Y:S01]  /*16b0*/  S2UR UR6, SR_CgaCtaId ;  /* 0x00000000000679c3 */ /* 0x000e620000008800 */
[----:B------:R-:W-:Y:S01]  /*16c0*/  UMOV UR39, 0x400 ;  /* 0x0000040000277882 */ /* 0x000fe20000000000 */
        /* <DEDUP_REMOVED lines=28> */
.L_x_1063:
[----:B------:R-:W-:Y:S02]  /*1890*/  LEA.HI R0, R169, R169, RZ, 0x1 ;  /* 0x000000a9a9007211 */ /* 0x000fe400078f08ff */
[----:B------:R-:W-:Y:S02]  /*18a0*/  ISETP.NE.AND P0, PT, R19, 0x3, PT ;  /* 0x000000031300780c */ /* 0x000fe40003f05270 */
[----:B------:R-:W-:-:S05]  /*18b0*/  LOP3.LUT R0, R0, 0xfffffffe, RZ, 0xc0, !PT ;  /* 0xfffffffe00007812 */ /* 0x000fca00078ec0ff */
[----:B------:R-:W-:-:S05]  /*18c0*/  IMAD.IADD R0, R169, 0x1, -R0 ;  /* 0x00000001a9007824 */ /* 0x000fca00078e0a00 */
[----:B------:R-:W-:-:S04]  /*18d0*/  SHF.L.U32 R0, R0, 0x1f, RZ ;  /* 0x0000001f00007819 */ /* 0x000fc800000006ff */
[----:B------:R-:W0:Y:S02]  /*18e0*/  SYNCS.PHASECHK.TRANS64.TRYWAIT P1, [UR39+0x2a800], R0 ;  /* 0x02a80000ff0075a7 */ /* 0x000e240008020167 */
[----:B0-----:R-:W-:Y:S05]  /*18f0*/  @!P1 BRA `(.L_x_1064) ;  /* 0x0000013c00449947 */ /* 0x001fea0003800000 */
.L_x_1248:
[----:B------:R-:W-:Y:S05]  /*1900*/  @!P0 BRA `(.L_x_1065) ;  /* 0x0000000000048947 */ /* 0x000fea0003800000 */
[----:B------:R-:W-:Y:S01]  /*1910*/  BPT.TRAP 0x1 ;  /* 0x000000040000795c */ /* 0x000fe20000300000 */
.L_x_1065:
[----:B0-----:R-:W-:Y:S02]  /*1920*/  IMAD.U32 R3, RZ, RZ, UR37 ;  /* 0x00000025ff037e24 */ /* 0x001fe4000f8e00ff */
[----:B------:R-:W-:-:S03]  /*1930*/  IMAD.U32 R0, RZ, RZ, UR36 ;  /* 0x00000024ff007e24 */ /* 0x000fc6000f8e00ff */
[----:B------:R-:W-:Y:S02]  /*1940*/  LEA R3, R3, UR39, 0x3 ;  /* 0x0000002703037c11 */ /* 0x000fe4000f8e18ff */
[----:B------:R-:W-:-:S04]  /*1950*/  SHF.L.U32 R0, R0, 0x1f, RZ ;  /* 0x0000001f00007819 */ /* 0x000fc800000006ff */
[----:B------:R0:W1:Y:S01]  /*1960*/  SYNCS.PHASECHK.TRANS64.TRYWAIT P1, [R3+URZ+0x2a830], R0 ;  /* 0x02a83000030075a7 */ /* 0x000062000802017f */
[----:B------:R-:W-:Y:S05]  /*1970*/  @!P0 BRA `(.L_x_1066) ;  /* 0x0000000000048947 */ /* 0x000fea0003800000 */
[----:B------:R-:W-:Y:S01]  /*1980*/  BPT.TRAP 0x1 ;  /* 0x000000040000795c */ /* 0x000fe20000300000 */
.L_x_1066:
[----:B------:R-:W2:Y:S01]  /*1990*/  LDL.LU R2, [R1] ;  /* 0x0000000001027983 */ /* 0x000ea20000300800 */
[----:B------:R-:W3:Y:S02]  /*19a0*/  S2R R4, SR_TID.X ;  /* 0x0000000000047919 */ /* 0x000ee40000002100 */
[----:B---3--:R-:W-:Y:S02]  /*19b0*/  LOP3.LUT P2, RZ, R4, 0x7f, RZ, 0xc0, !PT ;  /* 0x0000007f04ff7812 */ /* 0x008fe4000784c0ff */
[----:B--2---:R-:W-:-:S11]  /*19c0*/  LOP3.LUT R2, R2, 0xffefffff, RZ, 0xc0, !PT ;  /* 0xffefffff02027812 */ /* 0x004fd600078ec0ff */
[----:B------:R-:W-:-:S05]  /*19d0*/  @P2 LOP3.LUT R2, R2, 0x100000, RZ, 0xfc, !PT ;  /* 0x0010000002022812 */ /* 0x000fca00078efcff */
[----:B------:R2:W-:Y:S01]  /*19e0*/  STL [R1], R2 ;  /* 0x0000000201007387 */ /* 0x0005e20000100800 */
[----:B-1----:R-:W-:Y:S05]  /*19f0*/  @P1 BRA `(.L_x_1067) ;  /* 0x0000000000081947 */ /* 0x002fea0003800000 */
[----:B------:R-:W1:Y:S02]  /*1a00*/  SYNCS.PHASECHK.TRANS64.TRYWAIT P1, [R3+URZ+0x2a830], R0 ;  /* 0x02a83000030075a7 */ /* 0x000e64000802017f */
[----:B-1----:R-:W-:Y:S05]  /*1a10*/  @!P1 BRA `(.L_x_1068) ;  /* 0x0000013c00149947 */ /* 0x002fea0003800000 */
.L_x_1067:
[----:B------:R-:W-:Y:S05]  /*1a20*/  WARPSYNC.ALL ;  /* 0x0000000000007948 */ /* 0x000fea0003800000 */
[----:B------:R-:W-:Y:S01]  /*1a30*/  UIADD3 UR4, UR39, 0x18400, URZ ;  /* 0x0001840027047890 */ /* 0x000fe2000fffe03f */
[----:B------:R-:W-:Y:S01]  /*1a40*/  WARPGROUP.ARRIVE ;  /* 0x00000000000079c5 */ /* 0x000fe20000000000 */
[----:B------:R-:W-:-:S05]  /*1a50*/  ULOP3.LUT UR5, UR38, 0x10000, URZ, 0xfc, !UPT ;  /* 0x0001000026057892 */ /* 0x000fca000f8efc3f */
[----:B--2---:R-:W2:Y:S01]  /*1a60*/  S2R R2, SR_TID.X ;  /* 0x0000000000027919 */ /* 0x004ea20000002100 */
[----:B------:R-:W-:Y:S01]  /*1a70*/  USHF.R.U32.HI UR4, URZ, 0x4, UR4 ;  /* 0x000000043f047899 */ /* 0x000fe20008011604 */
[----:B------:R-:W3:Y:S01]  /*1a80*/  LDC.64 R14, c[0x0][0x9e0] ;  /* 0x00027800ff0e7b82 */ /* 0x000ee20000000a00 */
[----:B------:R-:W-:Y:S01]  /*1a90*/  UMOV UR9, 0x40000040 ;  /* 0x4000004000097882 */ /* 0x000fe20000000000 */
[----:B------:R-:W-:Y:S01]  /*1aa0*/  UMOV UR11, 0x40000040 ;  /* 0x40000040000b7882 */ /* 0x000fe20000000000 */
[----:B------:R-:W-:Y:S01]  /*1ab0*/  ULOP3.LUT UR4, UR4, 0x3fff, URZ, 0xc0, !UPT ;  /* 0x00003fff04047892 */ /* 0x000fe2000f8ec03f */
[----:B------:R-:W-:Y:S01]  /*1ac0*/  IMAD.U32 R5, RZ, RZ, UR9 ;  /* 0x00000009ff057e24 */ /* 0x000fe2000f8e00ff */
[----:B------:R-:W-:Y:S01]  /*1ad0*/  UMOV UR8, UR5 ;  /* 0x0000000500087c82 */ /* 0x000fe20008000000 */
[----:B------:R-:W-:Y:S01]  /*1ae0*/  UIADD3 UR56, UR5, 0x2, URZ ;  /* 0x0000000205387890 */ /* 0x000fe2000fffe03f */
[----:B------:R-:W-:Y:S01]  /*1af0*/  IMAD.U32 R4, RZ, RZ, UR8 ;  /* 0x00000008ff047e24 */ /* 0x000fe2000f8e00ff */
[----:B------:R-:W-:Y:S01]  /*1b00*/  ULOP3.LUT UR60, UR4, 0x10000, URZ, 0xfc, !UPT ;  /* 0x00010000043c7892 */ /* 0x000fe2000f8efc3f */
[----:B------:R-:W-:Y:S01]  /*1b10*/  IMAD.MOV.U32 R13, RZ, RZ, -0x60 ;  /* 0xffffffa0ff0d7424 */ /* 0x000fe200078e00ff */
[----:B------:R-:W-:Y:S01]  /*1b20*/  UMOV UR57, 0x40000040 ;  /* 0x4000004000397882 */ /* 0x000fe20000000000 */
[----:B------:R-:W-:Y:S01]  /*1b30*/  UMOV UR59, 0x40000040 ;  /* 0x40000040003b7882 */ /* 0x000fe20000000000 */
[----:B------:R-:W-:Y:S01]  /*1b40*/  UIMAD UR4, UR37, 0x900, UR60 ;  /* 0x00000900250478a4 */ /* 0x000fe2000f8e023c */
[----:B------:R-:W-:Y:S01]  /*1b50*/  IMAD R13, R72, R13, 0x60 ;  /* 0x00000060480d7424 */ /* 0x000fe200078e020d */
[----:B------:R-:W-:-:S02]  /*1b60*/  UIADD3 UR52, UR5, 0x4, URZ ;  /* 0x0000000405347890 */ /* 0x000fc4000fffe03f */
[----:B------:R-:W-:Y:S01]  /*1b70*/  UIADD3 UR58, UR4, 0x2, URZ ;  /* 0x00000002043a7890 */ /* 0x000fe2000fffe03f */
[----:B------:R-:W-:Y:S01]  /*1b80*/  IMAD.IADD R9, R16, 0x1, R13 ;  /* 0x0000000110097824 */ /* 0x000fe200078e020d */
[----:B------:R-:W-:Y:S02]  /*1b90*/  UIADD3 UR54, UR4, 0x4, URZ ;  /* 0x0000000404367890 */ /* 0x000fe4000fffe03f */
[----:B------:R-:W-:Y:S01]  /*1ba0*/  UMOV UR10, UR4 ;  /* 0x00000004000a7c82 */ /* 0x000fe20008000000 */
[----:B------:R-:W-:Y:S01]  /*1bb0*/  UMOV UR53, 0x40000040 ;  /* 0x4000004000357882 */ /* 0x000fe20000000000 */
[----:B------:R-:W-:Y:S01]  /*1bc0*/  HGMMA.64x96x16.F32.BF16 R24, gdesc[UR8], RZ, !UPT, gsb0 ;  /* 0x01600000081879f0 */ /* 0x000fe2000c0018ff */
[----:B------:R-:W-:Y:S01]  /*1bd0*/  UMOV UR55, 0x40000040 ;  /* 0x4000004000377882 */ /* 0x000fe20000000000 */
[----:B------:R-:W-:Y:S01]  /*1be0*/  UIADD3 UR8, UR5, 0x6, URZ ;  /* 0x0000000605087890 */ /* 0x000fe2000fffe03f */
[----:B------:R-:W-:Y:S01]  /*1bf0*/  IMAD R21, R18, -0x2, R9 ;  /* 0xfffffffe12157824 */ /* 0x000fe200078e0209 */
[----:B------:R-:W-:Y:S01]  /*1c00*/  UIADD3 UR10, UR4, 0x6, URZ ;  /* 0x00000006040a7890 */ /* 0x000fe2000fffe03f */
[----:B------:R-:W-:Y:S01]  /*1c10*/  UMOV UR9, 0x40000040 ;  /* 0x4000004000097882 */ /* 0x000fe20000000000 */
[----:B------:R-:W-:Y:S01]  /*1c20*/  UMOV UR11, 0x40000040 ;  /* 0x40000040000b7882 */ /* 0x000fe20000000000 */
[----:B------:R-:W-:Y:S01]  /*1c30*/  UIADD3 UR12, UR5, 0x400, URZ ;  /* 0x00000400050c7890 */ /* 0x000fe2000fffe03f */
[----:B--2---:R-:W-:Y:S01]  /*1c40*/  LOP3.LUT P1, RZ, R2, 0x7f, RZ, 0xc0, !PT ;  /* 0x0000007f02ff7812 */ /* 0x004fe2000782c0ff */
        /* <DEDUP_REMOVED lines=8> */
[----:B------:R-:W-:Y:S02]  /*1cd0*/  UIADD3 UR22, UR4, 0x304, URZ ;  /* 0x0000030404167890 */ /* 0x000fe4000fffe03f */
[----:B------:R-:W-:Y:S01]  /*1ce0*/  @!P1 VIADD R2, R3, 0x2a840 ;  /* 0x0002a84003029836 */ /* 0x000fe20000000000 */
[----:B------:R-:W-:Y:S01]  /*1cf0*/  UMOV UR21, 0x40000040 ;  /* 0x4000004000157882 */ /* 0x000fe20000000000 */
[----:B------:R-:W-:Y:S01]  /*1d00*/  UMOV UR23, 0x40000040 ;  /* 0x4000004000177882 */ /* 0x000fe20000000000 */
[----:B------:R-:W-:Y:S01]  /*1d10*/  UIADD3 UR24, UR5, 0x406, URZ ;  /* 0x0000040605187890 */ /* 0x000fe2000fffe03f */
[----:B01----:R-:W-:Y:S01]  /*1d20*/  IADD3 R3, -R17, 0x1, R9 ;  /* 0x0000000111037810 */ /* 0x003fe20007ffe109 */
[----:B------:R-:W-:Y:S01]  /*1d30*/  UIADD3 UR26, UR4, 0x306, URZ ;  /* 0x00000306041a7890 */ /* 0x000fe2000fffe03f */
[----:B------:R-:W-:Y:S01]  /*1d40*/  @!P1 PRMT R2, RZ, 0x654, R2 ;  /* 0x00000654ff029816 */ /* 0x000fe20000000002 */
[----:B------:R-:W-:Y:S01]  /*1d50*/  UMOV UR25, 0x40000040 ;  /* 0x4000004000197882 */ /* 0x000fe20000000000 */
[----:B------:R-:W-:Y:S01]  /*1d60*/  UMOV UR27, 0x40000040 ;  /* 0x40000040001b7882 */ /* 0x000fe20000000000 */
[----:B------:R-:W-:Y:S01]  /*1d70*/  UIADD3 UR28, UR5, 0x800, URZ ;  /* 0x00000800051c7890 */ /* 0x000fe2000fffe03f */
[----:B------:R-:W-:Y:S01]  /*1d80*/  IMAD R11, R18, -0x2, R3 ;  /* 0xfffffffe120b7824 */ /* 0x000fe200078e0203 */
[----:B------:R-:W-:Y:S01]  /*1d90*/  UIADD3 UR30, UR4, 0x600, URZ ;  /* 0x00000600041e7890 */ /* 0x000fe2000fffe03f */
[----:B------:R-:W-:Y:S01]  /*1da0*/  IMAD R3, R161, 0x80, R171 ;  /* 0x00000080a1037824 */ /* 0x000fe200078e02ab */
        /* <DEDUP_REMOVED lines=14> */
[----:B------:R-:W-:Y:S01]  /*1e90*/  ULDC.64 UR4, c[0x0][0x9d8] ;  /* 0x0002760000047ab9 */ /* 0x000fe20000000a00 */
[----:B------:R-:W-:-:S02]  /*1ea0*/  WARPGROUP.DEPBAR.LE gsb0, 0x0 ;  /* 0x00008000000079c5 */ /* 0x000fc40000010000 */
        /* <DEDUP_REMOVED lines=31> */
[----:B------:R-:W-:Y:S01]  /*20a0*/  HGMMA.64x96x16.F32.BF16 R24, gdesc[UR48], R24, gsb0 ;  /* 0x01600000301879f0 */ /* 0x000fe20008001818 */
[----:B------:R-:W-:Y:S02]  /*20b0*/  ULOP3.LUT UR50, URZ, UR5, URZ, 0x33, !UPT ;  /* 0x000000053f327292 */ /* 0x000fe4000f8e333f */
[----:B------:R-:W-:Y:S02]  /*20c0*/  WARPGROUP.DEPBAR.LE gsb0, 0x0 ;  /* 0x00008000000079c5 */ /* 0x000fe40000010000 */
        /* <DEDUP_REMOVED lines=45> */
[----:B------:R0:W-:Y:S01]  /*23a0*/  @!P1 SYNCS.ARRIVE.TRANS64.RED.A1T0 RZ, [R2+URZ], RZ ;  /* 0x000000ff02ff99a7 */ /* 0x0001e2000810043f */
[----:B---3--:R-:W-:Y:S01]  /*23b0*/  ISETP.GE.AND P1, PT, R15, 0x1, PT ;  /* 0x000000010f00780c */ /* 0x008fe20003f26270 */
[----:B------:R-:W1:Y:S01]  /*23c0*/  MUFU.TANH R24, R24 ;  /* 0x0000001800187308 */ /* 0x000e620000002400 */
[----:B------:R-:W-:Y:S01]  /*23d0*/  FMUL.FTZ R30, R30, UR4 ;  /* 0x000000041e1e7c20 */ /* 0x000fe20008410000 */
[----:B------:R-:W-:Y:S01]  /*23e0*/  FMUL.FTZ R34, R34, UR4 ;  /* 0x0000000422227c20 */ /* 0x000fe20008410000 */
[----:B------:R-:W-:Y:S01]  /*23f0*/  FMUL.FTZ R38, R38, UR4 ;  /* 0x0000000426267c20 */ /* 0x000fe20008410000 */
[----:B------:R-:W-:-:S04]  /*2400*/  P2R R162, PR, RZ, 0x2 ;  /* 0x00000002ffa27803 */ /* 0x000fc80000000000 */
[----:B------:R-:W2:Y:S08]  /*2410*/  MUFU.TANH R25, R25 ;  /* 0x0000001900197308 */ /* 0x000eb00000002400 */
[----:B------:R-:W3:Y:S08]  /*2420*/  MUFU.TANH R6, R6 ;  /* 0x0000000600067308 */ /* 0x000ef00000002400 */
[----:B------:R-:W4:Y:S08]  /*2430*/  MUFU.TANH R0, R0 ;  /* 0x0000000000007308 */ /* 0x000f300000002400 */
[----:B------:R-:W0:Y:S08]  /*2440*/  MUFU.TANH R28, R28 ;  /* 0x0000001c001c7308 */ /* 0x000e300000002400 */
        /* <DEDUP_REMOVED lines=40> */
[----:B------:R5:W1:Y:S08]  /*26d0*/  MUFU.TANH R27, R30 ;  /* 0x0000001e001b7308 */ /* 0x000a700000002400 */
[----:B------:R2:W1:Y:S01]  /*26e0*/  MUFU.TANH R73, R34 ;  /* 0x0000002200497308 */ /* 0x0004620000002400 */
[----:B-----5:R-:W-:-:S05]  /*26f0*/  IMAD.IADD R30, R11, 0x1, R14 ;  /* 0x000000010b1e7824 */ /* 0x020fca00078e020e */
[----:B0-----:R-:W-:Y:S02]  /*2700*/  VIADDMNMX R2, R3, R30, R21, PT ;  /* 0x0000001e03027246 */ /* 0x001fe40003800115 */
[----:B------:R0:W1:Y:S01]  /*2710*/  MUFU.TANH R74, R38 ;  /* 0x00000026004a7308 */ /* 0x0000620000002400 */
[----:B--2---:R-:W-:-:S04]  /*2720*/  VIADD R34, R11, UR50 ;  /* 0x000000320b227c36 */ /* 0x004fc80008000000 */
[----:B------:R-:W-:Y:S02]  /*2730*/  IMAD.IADD R9, R34, 0x1, R3 ;  /* 0x0000000122097824 */ /* 0x000fe400078e0203 */
[----:B0-----:R-:W-:Y:S01]  /*2740*/  IMAD R38, R18, -0x2, R13 ;  /* 0xfffffffe12267824 */ /* 0x001fe200078e020d */
[----:B---34-:R-:W-:Y:S06]  /*2750*/  @!P1 BRA `(.L_x_1069) ;  /* 0x00000000004c9947 */ /* 0x018fec0003800000 */
[----:B------:R-:W-:Y:S01]  /*2760*/  IADD3 R11, -R17, R16, R3 ;  /* 0x00000010110b7210 */ /* 0x000fe20007ffe103 */
[----:B------:R-:W-:Y:S03]  /*2770*/  BSSY B0, `(.L_x_1070) ;  /* 0x000000e000007945 */ /* 0x000fe60003800000 */
        /* <DEDUP_REMOVED lines=9> */
.L_x_1071:
[----:B------:R-:W-:-:S13]  /*2810*/  ISETP.NE.AND P1, PT, R15, 0x1, PT ;  /* 0x000000010f00780c */ /* 0x000fda0003f25270 */
[----:B------:R-:W0:Y:S02]  /*2820*/  @P1 LDC.64 R66, c[0x0][0x9e8] ;  /* 0x00027a00ff421b82 */ /* 0x000e240000000a00 */
[----:B0-----:R-:W-:-:S05]  /*2830*/  @P1 IMAD.HI.U32 R20, R11, R66, RZ ;  /* 0x000000420b141227 */ /* 0x001fca00078e00ff */
[----:B------:R-:W-:-:S07]  /*2840*/  @P1 SHF.R.U32.HI R11, RZ, R67, R20 ;  /* 0x00000043ff0b1219 */ /* 0x000fce0000011614 */
.L_x_1072:
[----:B------:R-:W-:Y:S05]  /*2850*/  BSYNC B0 ;  /* 0x0000000000007941 */ /* 0x000fea0003800000 */
.L_x_1070:
[----:B------:R-:W-:-:S05]  /*2860*/  IMAD R20, R11, R15, R38 ;  /* 0x0000000f0b147224 */ /* 0x000fca00078e0226 */
[----:B------:R-:W-:Y:S02]  /*2870*/  VIMNMX R9, R9, R20, !PT ;  /* 0x0000001409097248 */ /* 0x000fe40007fe0100 */
[----:B------:R-:W-:-:S07]  /*2880*/  VIADDMNMX R2, R20, R15, R2, PT ;  /* 0x0000000f14027246 */ /* 0x000fce0003800102 */
.L_x_1069:
[C---:B------:R-:W-:Y:S02]  /*2890*/  ISETP.GE.AND P6, PT, R13.reuse, 0x9, PT ;  /* 0x000000090d00780c */ /* 0x040fe40003fc6270 */
[----:B------:R-:W-:Y:S02]  /*28a0*/  ISETP.GE.AND P1, PT, R13, 0x2, PT ;  /* 0x000000020d00780c */ /* 0x000fe40003f26270 */
[C---:B------:R-:W-:Y:S02]  /*28b0*/  ISETP.GT.AND P2, PT, R9.reuse, 0x8, !P6 ;  /* 0x000000080900780c */ /* 0x040fe40007744270 */
[----:B------:R-:W-:Y:S02]  /*28c0*/  ISETP.GT.AND P3, PT, R9, 0x1, !P1 ;  /* 0x000000010900780c */ /* 0x000fe40004f64270 */
[----:B------:R-:W-:Y:S02]  /*28d0*/  ISETP.LT.OR P2, PT, R2, 0x9, P2 ;  /* 0x000000090200780c */ /* 0x000fe40001741670 */
[----:B------:R-:W-:-:S02]  /*28e0*/  ISETP.GE.AND P4, PT, R13, 0xa, PT ;  /* 0x0000000a0d00780c */ /* 0x000fc40003f86270 */
[----:B------:R-:W-:Y:S02]  /*28f0*/  FSEL R67, R28, -INF , !P2 ;  /* 0xff8000001c437808 */ /* 0x000fe40005000000 */
[C---:B------:R-:W-:Y:S02]  /*2900*/  ISETP.LT.OR P3, PT, R2.reuse, 0x2, P3 ;  /* 0x000000020200780c */ /* 0x040fe40001f61670 */
        /* <DEDUP_REMOVED lines=22> */
[C---:B------:R-:W-:Y:S02]  /*2a70*/  ISETP.LT.OR P2, PT, R2.reuse, 0x1a, P2 ;  /* 0x0000001a0200780c */ /* 0x040fe40001741670 */
        /* <DEDUP_REMOVED lines=78> */
[----:B-1----:R-:W-:Y:S02]  /*2f60*/  FSEL R33, R24, -INF , !P5 ;  /* 0xff80000018217808 */ /* 0x002fe40006800000 */
[----:B------:R-:W-:Y:S02]  /*2f70*/  ISETP.GE.AND P5, PT, R13, 0x5a, PT ;  /* 0x0000005a0d00780c */ /* 0x000fe40003fa6270 */
[----:B------:R-:W-:Y:S02]  /*2f80*/  IADD3 R13, R34, 0x8, R3 ;  /* 0x00000008220d7810 */ /* 0x000fe40007ffe003 */
[----:B------:R-:W-:Y:S02]  /*2f90*/  P2R R64, PR, RZ, 0x20 ;  /* 0x00000020ff407803 */ /* 0x000fe40000000000 */
[----:B------:R-:W-:-:S04]  /*2fa0*/  ISETP.GT.AND P5, PT, R9, 0x59, !P5 ;  /* 0x000000590900780c */ /* 0x000fc80006fa4270 */
[----:B------:R-:W-:Y:S01]  /*2fb0*/  ISETP.LT.OR P5, PT, R2, 0x5a, P5 ;  /* 0x0000005a0200780c */ /* 0x000fe20002fa1670 */
[----:B------:R-:W-:-:S03]  /*2fc0*/  VIADD R2, R3, 0x8 ;  /* 0x0000000803027836 */ /* 0x000fc60000000000 */
[----:B------:R-:W-:Y:S02]  /*2fd0*/  FSEL R24, R69, -INF , !P5 ;  /* 0xff80000045187808 */ /* 0x000fe40006800000 */
[----:B------:R-:W-:Y:S02]  /*2fe0*/  ISETP.GE.AND P5, PT, R15, 0x1, PT ;  /* 0x000000010f00780c */ /* 0x000fe40003fa6270 */
[----:B------:R-:W-:-:S11]  /*2ff0*/  VIADDMNMX R32, R2, R30, R21, PT ;  /* 0x0000001e02207246 */ /* 0x000fd60003800115 */
[----:B------:R-:W-:Y:S05]  /*3000*/  @!P5 BRA `(.L_x_1073) ;  /* 0x000000000050d947 */ /* 0x000fea0003800000 */
[----:B------:R-:W-:Y:S01]  /*3010*/  IADD3 R2, R16, 0x8, R3 ;  /* 0x0000000810027810 */ /* 0x000fe20007ffe003 */
[----:B------:R-:W-:Y:S04]  /*3020*/  BSSY B0, `(.L_x_1074) ;  /* 0x000000f000007945 */ /* 0x000fe80003800000 */
[----:B------:R-:W-:-:S05]  /*3030*/  IMAD.IADD R2, R2, 0x1, -R17 ;  /* 0x0000000102027824 */ /* 0x000fca00078e0a11 */
        /* <DEDUP_REMOVED lines=9> */
.L_x_1075:
[----:B------:R-:W-:-:S13]  /*30d0*/  ISETP.NE.AND P5, PT, R15, 0x1, PT ;  /* 0x000000010f00780c */ /* 0x000fda0003fa5270 */
[----:B------:R-:W0:Y:S02]  /*30e0*/  @P5 LDC.64 R36, c[0x0][0x9e8] ;  /* 0x00027a00ff245b82 */ /* 0x000e240000000a00 */
[----:B0-----:R-:W-:-:S05]  /*30f0*/  @P5 IMAD.HI.U32 R30, R2, R36, RZ ;  /* 0x00000024021e5227 */ /* 0x001fca00078e00ff */
[----:B------:R-:W-:-:S07]  /*3100*/  @P5 SHF.R.U32.HI R2, RZ, R37, R30 ;  /* 0x00000025ff025219 */ /* 0x000fce000001161e */
.L_x_1076:
[----:B------:R-:W-:Y:S05]  /*3110*/  BSYNC B0 ;  /* 0x0000000000007941 */ /* 0x000fea0003800000 */
.L_x_1074:
[----:B------:R-:W-:-:S05]  /*3120*/  IMAD R2, R2, R15, R38 ;  /* 0x0000000f02027224 */ /* 0x000fca00078e0226 */
[----:B------:R-:W-:Y:S02]  /*3130*/  VIMNMX R13, R13, R2, !PT ;  /* 0x000000020d0d7248 */ /* 0x000fe40007fe0100 */
[----:B------:R-:W-:-:S07]  /*3140*/  VIADDMNMX R32, R2, R15, R32, PT ;  /* 0x0000000f02207246 */ /* 0x000fce0003800120 */
.L_x_1073:
[C---:B------:R-:W-:Y:S01]  /*3150*/  ISETP.GT.AND P1, PT, R13.reuse, 0x1, !P1 ;  /* 0x000000010d00780c */ /* 0x040fe20004f24270 */
[----:B------:R-:W-:Y:S01]  /*3160*/  ULDC UR4, c[0x0][0x988] ;  /* 0x0002620000047ab9 */ /* 0x000fe20000000800 */
[----:B------:R-:W-:Y:S02]  /*3170*/  ISETP.GT.AND P6, PT, R13, 0x8, !P6 ;  /* 0x000000080d00780c */ /* 0x000fe400077c4270 */
[C---:B------:R-:W-:Y:S02]  /*3180*/  ISETP.LT.OR P1, PT, R32.reuse, 0x2, P1 ;  /* 0x000000022000780c */ /* 0x040fe40000f21670 */
[----:B------:R-:W-:Y:S02]  /*3190*/  ISETP.LT.OR P6, PT, R32, 0x9, P6 ;  /* 0x000000092000780c */ /* 0x000fe400037c1670 */
[----:B------:R-:W-:Y:S02]  /*31a0*/  FSEL R21, R0, -INF , !P1 ;  /* 0xff80000000157808 */ /* 0x000fe40004800000 */
[----:B------:R-:W-:Y:S01]  /*31b0*/  ISETP.NE.AND P1, PT, R11, RZ, PT ;  /* 0x000000ff0b00720c */ /* 0x000fe20003f25270 */
[----:B------:R-:W-:Y:S01]  /*31c0*/  IMAD.U32 R11, RZ, RZ, UR4 ;  /* 0x00000004ff0b7e24 */ /* 0x000fe2000f8e00ff */
[----:B------:R-:W-:-:S02]  /*31d0*/  FSEL R34, R27, -INF , !P6 ;  /* 0xff8000001b227808 */ /* 0x000fc40007000000 */
[----:B------:R-:W-:Y:S02]  /*31e0*/  ISETP.GT.AND P1, PT, R13, 0x9, !P1 ;  /* 0x000000090d00780c */ /* 0x000fe40004f24270 */
[----:B------:R-:W-:Y:S02]  /*31f0*/  ISETP.NE.AND P6, PT, R42, RZ, PT ;  /* 0x000000ff2a00720c */ /* 0x000fe40003fc5270 */
[----:B------:R-:W-:Y:S02]  /*3200*/  ISETP.LT.OR P1, PT, R32, 0xa, P1 ;  /* 0x0000000a2000780c */ /* 0x000fe40000f21670 */
[----:B------:R-:W-:Y:S02]  /*3210*/  ISETP.NE.AND P5, PT, R46, RZ, PT ;  /* 0x000000ff2e00720c */ /* 0x000fe40003fa5270 */
[----:B------:R-:W-:Y:S02]  /*3220*/  FSEL R36, R31, -INF , !P1 ;  /* 0xff8000001f247808 */ /* 0x000fe40004800000 */
[----:B------:R-:W-:-:S02]  /*3230*/  ISETP.NE.AND P1, PT, R25, RZ, PT ;  /* 0x000000ff1900720c */ /* 0x000fc40003f25270 */
[----:B------:R-:W-:Y:S02]  /*3240*/  FMNMX.FTZ R9, R33, R65, !PT ;  /* 0x0000004121097209 */ /* 0x000fe40007810000 */
[----:B------:R-:W-:Y:S02]  /*3250*/  ISETP.GT.AND P1, PT, R13, 0x10, !P1 ;  /* 0x000000100d00780c */ /* 0x000fe40004f24270 */
[----:B------:R-:W-:Y:S02]  /*3260*/  FMNMX.FTZ R9, R67, R9, !PT ;  /* 0x0000000943097209 */ /* 0x000fe40007810000 */
[----:B------:R-:W-:Y:S02]  /*3270*/  ISETP.LT.OR P1, PT, R32, 0x11, P1 ;  /* 0x000000112000780c */ /* 0x000fe40000f21670 */
[----:B------:R-:W-:Y:S02]  /*3280*/  FMNMX.FTZ R9, R71, R9, !PT ;  /* 0x0000000947097209 */ /* 0x000fe40007810000 */
        /* <DEDUP_REMOVED lines=8> */
[----:B------:R-:W-:Y:S02]  /*3310*/  ISETP.GT.AND P1, PT, R13, 0x18, !P6 ;  /* 0x000000180d00780c */ /* 0x000fe40007724270 */
[----:B------:R-:W-:Y:S02]  /*3320*/  ISETP.NE.AND P6, PT, R44, RZ, PT ;  /* 0x000000ff2c00720c */ /* 0x000fe40003fc5270 */
[----:B------:R-:W-:Y:S02]  /*3330*/  ISETP.LT.OR P1, PT, R32, 0x19, P1 ;  /* 0x000000192000780c */ /* 0x000fe40000f21670 */
[----:B------:R-:W-:Y:S02]  /*3340*/  FMNMX.FTZ R9, R87, R9, !PT ;  /* 0x0000000957097209 */ /* 0x000fe40007810000 */
[----:B------:R-:W-:-:S02]  /*3350*/  FSEL R42, R74, -INF , !P1 ;  /* 0xff8000004a2a7808 */ /* 0x000fc40004800000 */
[----:B------:R-:W-:Y:S02]  /*3360*/  ISETP.GT.AND P1, PT, R13, 0x19, !P5 ;  /* 0x000000190d00780c */ /* 0x000fe40006f24270 */
[----:B------:R-:W-:Y:S02]  /*3370*/  ISETP.NE.AND P5, PT, R48, RZ, PT ;  /* 0x000000ff3000720c */ /* 0x000fe40003fa5270 */
[----:B------:R-:W-:Y:S02]  /*3380*/  ISETP.LT.OR P1, PT, R32, 0x1a, P1 ;  /* 0x0000001a2000780c */ /* 0x000fe40000f21670 */
[----:B------:R-:W-:Y:S02]  /*3390*/  FMNMX.FTZ R9, R89, R9, !PT ;  /* 0x0000000959097209 */ /* 0x000fe40007810000 */
        /* <DEDUP_REMOVED lines=37> */
[----:B------:R-:W-:-:S02]  /*35f0*/  ISETP.GT.AND P4, PT, R13, RZ, !P4 ;  /* 0x000000ff0d00720c */ /* 0x000fc40006784270 */
[----:B------:R-:W-:Y:S02]  /*3600*/  ISETP.GT.AND P1, PT, R13, 0x31, !P1 ;  /* 0x000000310d00780c */ /* 0x000fe40004f24270 */
[C---:B------:R-:W-:Y:S02]  /*3610*/  ISETP.LT.OR P4, PT, R32.reuse, 0x1, P4 ;  /* 0x000000012000780c */ /* 0x040fe40002781670 */
[----:B------:R-:W-:Y:S02]  /*3620*/  ISETP.LT.OR P1, PT, R32, 0x32, P1 ;  /* 0x000000322000780c */ /* 0x000fe40000f21670 */
[----:B------:R-:W-:Y:S02]  /*3630*/  FSEL R6, R6, -INF , !P4 ;  /* 0xff80000006067808 */ /* 0x000fe40006000000 */
[----:B------:R-:W-:Y:S02]  /*3640*/  FSEL R56, R51, -INF , !P1 ;  /* 0xff80000033387808 */ /* 0x000fe40004800000 */
[----:B------:R-:W-:-:S02]  /*3650*/  ISETP.NE.AND P1, PT, R82, RZ, PT ;  /* 0x000000ff5200720c */ /* 0x000fc40003f25270 */
[C---:B------:R-:W-:Y:S02]  /*3660*/  ISETP.GT.AND P2, PT, R13.reuse, 0x51, !P2 ;  /* 0x000000510d00780c */ /* 0x040fe40005744270 */
[C---:B------:R-:W-:Y:S02]  /*3670*/  ISETP.GT.AND P1, PT, R13.reuse, 0x38, !P1 ;  /* 0x000000380d00780c */ /* 0x040fe40004f24270 */
[----:B------:R-:W-:Y:S02]  /*3680*/  ISETP.GT.AND P3, PT, R13, 0x58, !P3 ;  /* 0x000000580d00780c */ /* 0x000fe40005f64270 */
[C---:B------:R-:W-:Y:S02]  /*3690*/  ISETP.LT.OR P1, PT, R32.reuse, 0x39, P1 ;  /* 0x000000392000780c */ /* 0x040fe40000f21670 */
[----:B------:R-:W-:Y:S02]  /*36a0*/  ISETP.LT.OR P2, PT, R32, 0x52, P2 ;  /* 0x000000522000780c */ /* 0x000fe40001741670 */
[----:B------:R-:W-:-:S02]  /*36b0*/  FSEL R58, R78, -INF , !P1 ;  /* 0xff8000004e3a7808 */ /* 0x000fc40004800000 */
[----:B------:R-:W-:Y:S02]  /*36c0*/  ISETP.NE.AND P1, PT, R84, RZ, PT ;  /* 0x000000ff5400720c */ /* 0x000fe40003f25270 */
[C---:B------:R-:W-:Y:S02]  /*36d0*/  ISETP.LT.OR P3, PT, R32.reuse, 0x59, P3 ;  /* 0x000000592000780c */ /* 0x040fe40001f61670 */
[----:B------:R-:W-:Y:S02]  /*36e0*/  ISETP.GT.AND P1, PT, R13, 0x39, !P1 ;  /* 0x000000390d00780c */ /* 0x000fe40004f24270 */
[----:B------:R-:W-:Y:S02]  /*36f0*/  FSEL R66, R7, -INF , !P2 ;  /* 0xff80000007427808 */ /* 0x000fe40005000000 */
[----:B------:R-:W-:Y:S02]  /*3700*/  ISETP.LT.OR P1, PT, R32, 0x3a, P1 ;  /* 0x0000003a2000780c */ /* 0x000fe40000f21670 */
[----:B------:R-:W-:-:S02]  /*3710*/  FSEL R10, R10, -INF , !P3 ;  /* 0xff8000000a0a7808 */ /* 0x000fc40005800000 */
[----:B------:R-:W-:Y:S02]  /*3720*/  FSEL R60, R55, -INF , !P1 ;  /* 0xff800000373c7808 */ /* 0x000fe40004800000 */
[----:B------:R-:W-:-:S04]  /*3730*/  ISETP.NE.AND P1, PT, R86, RZ, PT ;  /* 0x000000ff5600720c */ /* 0x000fc80003f25270 */
[----:B------:R-:W-:-:S04]  /*3740*/  ISETP.GT.AND P1, PT, R13, 0x40, !P1 ;  /* 0x000000400d00780c */ /* 0x000fc80004f24270 */
[----:B------:R-:W-:-:S04]  /*3750*/  ISETP.LT.OR P1, PT, R32, 0x41, P1 ;  /* 0x000000412000780c */ /* 0x000fc80000f21670 */
[----:B------:R-:W-:Y:S02]  /*3760*/  FSEL R30, R79, -INF , !P1 ;  /* 0xff8000004f1e7808 */ /* 0x000fe40004800000 */
[----:B------:R-:W-:Y:S02]  /*3770*/  ISETP.GT.AND P1, PT, R13, 0x41, !P6 ;  /* 0x000000410d00780c */ /* 0x000fe40007724270 */
[----:B------:R-:W-:Y:S02]  /*3780*/  ISETP.NE.AND P6, PT, R90, RZ, PT ;  /* 0x000000ff5a00720c */ /* 0x000fe40003fc5270 */
[----:B------:R-:W-:-:S04]  /*3790*/  ISETP.LT.OR P1, PT, R32, 0x42, P1 ;  /* 0x000000422000780c */ /* 0x000fc80000f21670 */
[----:B------:R-:W-:Y:S02]  /*37a0*/  FSEL R2, R59, -INF , !P1 ;  /* 0xff8000003b027808 */ /* 0x000fe40004800000 */
[----:B------:R-:W-:Y:S02]  /*37b0*/  ISETP.GT.AND P1, PT, R13, 0x48, !P5 ;  /* 0x000000480d00780c */ /* 0x000fe40006f24270 */
[----:B------:R-:W-:Y:S02]  /*37c0*/  ISETP.NE.AND P5, PT, R88, RZ, PT ;  /* 0x000000ff5800720c */ /* 0x000fe40003fa5270 */
[----:B------:R-:W-:-:S04]  /*37d0*/  ISETP.LT.OR P1, PT, R32, 0x49, P1 ;  /* 0x000000492000780c */ /* 0x000fc80000f21670 */
[----:B------:R-:W-:Y:S02]  /*37e0*/  FSEL R0, R62, -INF , !P1 ;  /* 0xff8000003e007808 */ /* 0x000fe40004800000 */
[----:B------:R-:W0:Y:S02]  /*37f0*/  SHFL.BFLY PT, R62, R25, 0x2, 0x1f ;  /* 0x0c401f00193e7f89 */ /* 0x000e2400000e0000 */
[----:B0-----:R-:W-:Y:S02]  /*3800*/  FMNMX.FTZ R27, R25, R62, !PT ;  /* 0x0000003e191b7209 */ /* 0x001fe40007810000 */
[----:B------:R-:W-:-:S03]  /*3810*/  FMNMX.FTZ R25, R6, R21, !PT ;  /* 0x0000001506197209 */ /* 0x000fc60007810000 */
[----:B------:R-:W0:Y:S01]  /*3820*/  SHFL.BFLY PT, R62, R27, 0x1, 0x1f ;  /* 0x0c201f001b3e7f89 */ /* 0x000e2200000e0000 */
[----:B------:R-:W-:-:S04]  /*3830*/  FMNMX.FTZ R25, R34, R25, !PT ;  /* 0x0000001922197209 */ /* 0x000fc80007810000 */
[----:B------:R-:W-:-:S04]  /*3840*/  FMNMX.FTZ R25, R36, R25, !PT ;  /* 0x0000001924197209 */ /* 0x000fc80007810000 */
[----:B------:R-:W-:-:S04]  /*3850*/  FMNMX.FTZ R25, R38, R25, !PT ;  /* 0x0000001926197209 */ /* 0x000fc80007810000 */
[----:B------:R-:W-:-:S04]  /*3860*/  FMNMX.FTZ R25, R40, R25, !PT ;  /* 0x0000001928197209 */ /* 0x000fc80007810000 */
[----:B------:R-:W-:-:S04]  /*3870*/  FMNMX.FTZ R25, R42, R25, !PT ;  /* 0x000000192a197209 */ /* 0x000fc80007810000 */
[----:B------:R-:W-:Y:S02]  /*3880*/  FMNMX.FTZ R25, R44, R25, !PT ;  /* 0x000000192c197209 */ /* 0x000fe40007810000 */
[----:B0-----:R-:W-:Y:S02]  /*3890*/  FMNMX.FTZ R9, R27, R62, !PT ;  /* 0x0000003e1b097209 */ /* 0x001fe40007810000 */
        /* <DEDUP_REMOVED lines=10> */
[--C-:B------:R-:W-:Y:S01]  /*3940*/  FFMA.FTZ R27, R33, R11, -R68.reuse ;  /* 0x0000000b211b7223 */ /* 0x100fe20000010844 */
[----:B------:R-:W-:Y:S01]  /*3950*/  ISETP.LT.OR P1, PT, R32, 0x4a, P1 ;  /* 0x0000004a2000780c */ /* 0x000fe20000f21670 */
[----:B------:R-:W-:Y:S01]  /*3960*/  MUFU.EX2 R148, R7 ;  /* 0x0000000700947308 */ /* 0x000fe20000000800 */
[----:B------:R-:W-:Y:S01]  /*3970*/  FMNMX.FTZ R25, R56, R25, !PT ;  /* 0x0000001938197209 */ /* 0x000fe20007810000 */
[-CC-:B------:R-:W-:Y:S01]  /*3980*/  FFMA.FTZ R29, R65, R11.reuse, -R68.reuse ;  /* 0x0000000b411d7223 */ /* 0x180fe20000010844 */
[----:B------:R-:W-:Y:S01]  /*3990*/  FSEL R62, R63, -INF , !P1 ;  /* 0xff8000003f3e7808 */ /* 0x000fe20004800000 */
[--C-:B------:R-:W-:Y:S01]  /*39a0*/  FFMA.FTZ R31, R67, R11, -R68.reuse ;  /* 0x0000000b431f7223 */ /* 0x100fe20000010844 */
[----:B------:R-:W-:Y:S01]  /*39b0*/  FMNMX.FTZ R25, R58, R25, !PT ;  /* 0x000000193a197209 */ /* 0x000fe20007810000 */
[--C-:B------:R-:W-:Y:S01]  /*39c0*/  FFMA.FTZ R33, R71, R11, -R68.reuse ;  /* 0x0000000b47217223 */ /* 0x100fe20000010844 */
[----:B------:R-:W-:Y:S01]  /*39d0*/  ISETP.GT.AND P1, PT, R13, 0x50, !P6 ;  /* 0x000000500d00780c */ /* 0x000fe20007724270 */
[----:B------:R-:W-:Y:S01]  /*39e0*/  MUFU.EX2 R27, R27 ;  /* 0x0000001b001b7308 */ /* 0x000fe20000000800 */
[----:B------:R-:W-:Y:S01]  /*39f0*/  FMNMX.FTZ R25, R60, R25, !PT ;  /* 0x000000193c197209 */ /* 0x000fe20007810000 */
[-CC-:B------:R-:W-:Y:S01]  /*3a00*/  FFMA.FTZ R35, R81, R11.reuse, -R68.reuse ;  /* 0x0000000b51237223 */ /* 0x180fe20000010844 */
[----:B------:R-:W-:Y:S01]  /*3a10*/  ISETP.LT.OR P1, PT, R32, 0x51, P1 ;  /* 0x000000512000780c */ /* 0x000fe20000f21670 */
[--C-:B------:R-:W-:Y:S01]  /*3a20*/  FFMA.FTZ R24, R24, R11, -R68.reuse ;  /* 0x0000000b18187223 */ /* 0x100fe20000010844 */
[----:B------:R-:W-:Y:S01]  /*3a30*/  FMNMX.FTZ R25, R30, R25, !PT ;  /* 0x000000191e197209 */ /* 0x000fe20007810000 */
[--C-:B------:R-:W-:Y:S01]  /*3a40*/  FFMA.FTZ R37, R85, R11, -R68.reuse ;  /* 0x0000000b55257223 */ /* 0x100fe20000010844 */
[----:B------:R-:W-:Y:S01]  /*3a50*/  ISETP.NE.AND P5, PT, R64, RZ, PT ;  /* 0x000000ff4000720c */ /* 0x000fe20003fa5270 */
[----:B------:R0:W1:Y:S01]  /*3a60*/  MUFU.EX2 R156, R29 ;  /* 0x0000001d009c7308 */ /* 0x0000620000000800 */
[----:B------:R-:W-:Y:S01]  /*3a70*/  FMNMX.FTZ R25, R2, R25, !PT ;  /* 0x0000001902197209 */ /* 0x000fe20007810000 */
[-CC-:B------:R-:W-:Y:S01]  /*3a80*/  FFMA.FTZ R47, R61, R11.reuse, -R68.reuse ;  /* 0x0000000b3d2f7223 */ /* 0x180fe20000010844 */
[----:B------:R-:W-:Y:S01]  /*3a90*/  FSEL R64, R8, -INF , !P1 ;  /* 0xff80000008407808 */ /* 0x000fe20004800000 */
[--C-:B------:R-:W-:Y:S01]  /*3aa0*/  FFMA.FTZ R39, R49, R11, -R68.reuse ;  /* 0x0000000b31277223 */ /* 0x100fe20000010844 */
[----:B------:R-:W-:Y:S01]  /*3ab0*/  FMNMX.FTZ R25, R0, R25, !PT ;  /* 0x0000001900197209 */ /* 0x000fe20007810000 */
[--C-:B------:R-:W-:Y:S01]  /*3ac0*/  FFMA.FTZ R43, R53, R11, -R68.reuse ;  /* 0x0000000b352b7223 */ /* 0x100fe20000010844 */
[----:B------:R-:W-:Y:S01]  /*3ad0*/  ISETP.GT.AND P4, PT, R13, 0x59, !P5 ;  /* 0x000000590d00780c */ /* 0x000fe20006f84270 */
[----:B------:R-:W2:Y:S01]  /*3ae0*/  MUFU.EX2 R31, R31 ;  /* 0x0000001f001f7308 */ /* 0x000ea20000000800 */
[----:B------:R-:W-:Y:S01]  /*3af0*/  FMNMX.FTZ R25, R62, R25, !PT ;  /* 0x000000193e197209 */ /* 0x000fe20007810000 */
[-CC-:B0-----:R-:W-:Y:S01]  /*3b00*/  FFMA.FTZ R29, R83, R11.reuse, -R68.reuse ;  /* 0x0000000b531d7223 */ /* 0x181fe20000010844 */
[----:B------:R-:W-:Y:S01]  /*3b10*/  ISETP.LT.OR P4, PT, R32, 0x5a, P4 ;  /* 0x0000005a2000780c */ /* 0x000fe20002781670 */
[--C-:B------:R-:W-:Y:S01]  /*3b20*/  FFMA.FTZ R13, R89, R11, -R68.reuse ;  /* 0x0000000b590d7223 */ /* 0x100fe20000010844 */
[----:B------:R-:W-:Y:S01]  /*3b30*/  FMNMX.FTZ R25, R64, R25, !PT ;  /* 0x0000001940197209 */ /* 0x000fe20007810000 */
[--C-:B------:R-:W-:Y:S01]  /*3b40*/  FFMA.FTZ R32, R45, R11, -R68.reuse ;  /* 0x0000000b2d207223 */ /* 0x100fe20000010844 */
[----:B------:R-:W-:Y:S01]  /*3b50*/  FSEL R12, R12, -INF , !P4 ;  /* 0xff8000000c0c7808 */ /* 0x000fe20006000000 */
[----:B------:R0:W3:Y:S01]  /*3b60*/  MUFU.EX2 R158, R33 ;  /* 0x00000021009e7308 */ /* 0x0000e20000000800 */
        /* <DEDUP_REMOVED lines=9> */
[----:B0-----:R-:W-:Y:S01]  /*3c00*/  FFMA.FTZ R33, R87, R11, -R68 ;  /* 0x0000000b57217223 */ /* 0x001fe20000010844 */
[----:B------:R-:W-:-:S03]  /*3c10*/  ISETP.GE.AND P5, PT, R15, 0x1, PT ;  /* 0x000000010f00780c */ /* 0x000fc60003fa6270 */
[----:B------:R-:W0:Y:S02]  /*3c20*/  SHFL.BFLY PT, R8, R25, 0x2, 0x1f ;  /* 0x0c401f0019087f89 */ /* 0x000e2400000e0000 */
[----:B------:R5:W4:Y:S08]  /*3c30*/  MUFU.EX2 R152, R29 ;  /* 0x0000001d00987308 */ /* 0x000b300000000800 */
[----:B------:R-:W4:Y:S01]  /*3c40*/  MUFU.EX2 R37, R37 ;  /* 0x0000002500257308 */ /* 0x000f220000000800 */
[----:B-----5:R-:W-:-:S07]  /*3c50*/  FFMA.FTZ R29, R91, R11, -R68 ;  /* 0x0000000b5b1d7223 */ /* 0x020fce0000010844 */
[----:B------:R-:W-:Y:S01]  /*3c60*/  MUFU.EX2 R142, R47 ;  /* 0x0000002f008e7308 */ /* 0x000fe20000000800 */
[----:B0-----:R-:W-:Y:S01]  /*3c70*/  FMNMX.FTZ R7, R25, R8, !PT ;  /* 0x0000000819077209 */ /* 0x001fe20007810000 */
[----:B------:R-:W-:-:S06]  /*3c80*/  FFMA.FTZ R25, R57, R11, -R68 ;  /* 0x0000000b39197223 */ /* 0x000fcc0000010844 */
[----:B------:R0:W-:Y:S01]  /*3c90*/  MUFU.EX2 R154, R33 ;  /* 0x00000021009a7308 */ /* 0x0001e20000000800 */
[----:B------:R-:W5:Y:S07]  /*3ca0*/  SHFL.BFLY PT, R8, R7, 0x1, 0x1f ;  /* 0x0c201f0007087f89 */ /* 0x000f6e00000e0000 */
[----:B------:R-:W-:Y:S01]  /*3cb0*/  MUFU.EX2 R140, R25 ;  /* 0x00000019008c7308 */ /* 0x000fe20000000800 */
[----:B0-----:R-:W-:-:S07]  /*3cc0*/  FFMA.FTZ R33, R93, R11, -R68 ;  /* 0x0000000b5d217223 */ /* 0x001fce0000010844 */
[----:B------:R1:W-:Y:S08]  /*3cd0*/  MUFU.EX2 R25, R24 ;  /* 0x0000001800197308 */ /* 0x0003f00000000800 */
[----:B------:R-:W-:Y:S01]  /*3ce0*/  MUFU.EX2 R13, R13 ;  /* 0x0000000d000d7308 */ /* 0x000fe20000000800 */
[----:B-1----:R-:W-:Y:S01]  /*3cf0*/  FADD.FTZ R24, R27, R156 ;  /* 0x0000009c1b187221 */ /* 0x002fe20000010000 */
[----:B------:R-:W-:-:S02]  /*3d00*/  F2FP.BF16.F32.PACK_AB R156, R156, R27 ;  /* 0x0000001b9c9c723e */ /* 0x000fc400000010ff */
[----:B-----5:R-:W-:Y:S01]  /*3d10*/  FMNMX.FTZ R8, R7, R8, !PT ;  /* 0x0000000807087209 */ /* 0x020fe20007810000 */
[----:B--2---:R-:W-:-:S03]  /*3d20*/  FADD.FTZ R47, R31, R24 ;  /* 0x000000181f2f7221 */ /* 0x004fc60000010000 */
[C---:B------:R-:W-:Y:S01]  /*3d30*/  FSETP.NEU.FTZ.AND P1, PT, R8.reuse, -INF , PT ;  /* 0xff8000000800780b */ /* 0x040fe20003f3d000 */
[----:B------:R-:W-:Y:S01]  /*3d40*/  FMUL.FTZ R7, R8, R11 ;  /* 0x0000000b08077220 */ /* 0x000fe20000410000 */
[C---:B---3--:R-:W-:Y:S01]  /*3d50*/  FADD.FTZ R24, R158.reuse, R47 ;  /* 0x0000002f9e187221 */ /* 0x048fe20000010000 */
[----:B------:R-:W-:Y:S01]  /*3d60*/  MUFU.EX2 R29, R29 ;  /* 0x0000001d001d7308 */ /* 0x000fe20000000800 */
[----:B------:R-:W-:Y:S02]  /*3d70*/  F2FP.BF16.F32.PACK_AB R158, R158, R31 ;  /* 0x0000001f9e9e723e */ /* 0x000fe400000010ff */
[----:B------:R-:W-:Y:S01]  /*3d80*/  FSEL R7, R7, RZ, P1 ;  /* 0x000000ff07077208 */ /* 0x000fe20000800000 */
[----:B----4-:R-:W-:-:S04]  /*3d90*/  FADD.FTZ R47, R35, R24 ;  /* 0x00000018232f7221 */ /* 0x010fc80000010000 */
[-CC-:B------:R-:W-:Y:S01]  /*3da0*/  FFMA.FTZ R6, R6, R11.reuse, -R7.reuse ;  /* 0x0000000b06067223 */ /* 0x180fe20000010807 */
[-CC-:B------:R-:W-:Y:S01]  /*3db0*/  FFMA.FTZ R21, R21, R11.reuse, -R7.reuse ;  /* 0x0000000b15157223 */ /* 0x180fe20000010807 */
[-CC-:B------:R-:W-:Y:S01]  /*3dc0*/  FFMA.FTZ R34, R34, R11.reuse, -R7.reuse ;  /* 0x0000000b22227223 */ /* 0x180fe20000010807 */
[-CC-:B------:R-:W-:Y:S01]  /*3dd0*/  FFMA.FTZ R36, R36, R11.reuse, -R7.reuse ;  /* 0x0000000b24247223 */ /* 0x180fe20000010807 */
[-CC-:B------:R-:W-:Y:S01]  /*3de0*/  FFMA.FTZ R38, R38, R11.reuse, -R7.reuse ;  /* 0x0000000b26267223 */ /* 0x180fe20000010807 */
        /* <DEDUP_REMOVED lines=23> */
[----:B------:R-:W-:Y:S01]  /*3f60*/  FFMA.FTZ R12, R12, R11, -R7 ;  /* 0x0000000b0c0c7223 */ /* 0x000fe20000010807 */
[----:B------:R-:W-:Y:S01]  /*3f70*/  F2FP.BF16.F32.PACK_AB R152, R152, R35 ;  /* 0x000000239898723e */ /* 0x000fe200000010ff */
[----:B------:R-:W2:Y:S01]  /*3f80*/  MUFU.EX2 R159, R36 ;  /* 0x00000024009f7308 */ /* 0x000ea20000000800 */
[----:B0-----:R-:W-:Y:S01]  /*3f90*/  FADD.FTZ R47, R6, R21 ;  /* 0x00000015062f7221 */ /* 0x001fe20000010000 */
        /* <DEDUP_REMOVED lines=11> */
[----:B------:R-:W-:Y:S01]  /*4050*/  MUFU.EX2 R146, R43 ;  /* 0x0000002b00927308 */ /* 0x000fe20000000800 */
[----:B--2---:R-:W-:-:S07]  /*4060*/  FADD.FTZ R24, R42, R47 ;  /* 0x0000002f2a187221 */ /* 0x004fce0000010000 */
[----:B------:R-:W1:Y:S01]  /*4070*/  MUFU.EX2 R32, R32 ;  /* 0x0000002000207308 */ /* 0x000e620000000800 */
[C---:B0-----:R-:W-:Y:S01]  /*4080*/  FADD.FTZ R47, R155.reuse, R24 ;  /* 0x000000189b2f7221 */ /* 0x041fe20000010000 */
[----:B------:R-:W-:-:S06]  /*4090*/  F2FP.BF16.F32.PACK_AB R155, R155, R42 ;  /* 0x0000002a9b9b723e */ /* 0x000fcc00000010ff */
[----:B------:R0:W-:Y:S08]  /*40a0*/  MUFU.EX2 R43, R26 ;  /* 0x0000001a002b7308 */ /* 0x0001f00000000800 */
[----:B------:R-:W2:Y:S01]  /*40b0*/  MUFU.EX2 R46, R46 ;  /* 0x0000002e002e7308 */ /* 0x000ea20000000800 */
[C---:B0-----:R-:W-:Y:S01]  /*40c0*/  FADD.FTZ R26, R154.reuse, R49 ;  /* 0x000000319a1a7221 */ /* 0x041fe20000010000 */
[----:B------:R-:W-:-:S02]  /*40d0*/  F2FP.BF16.F32.PACK_AB R154, R154, R37 ;  /* 0x000000259a9a723e */ /* 0x000fc400000010ff */
[----:B-1----:R-:W-:Y:S01]  /*40e0*/  F2FP.BF16.F32.PACK_AB R150, R32, R29 ;  /* 0x0000001d2096723e */ /* 0x002fe200000010ff */
[----:B------:R-:W-:-:S03]  /*40f0*/  FADD.FTZ R49, R13, R26 ;  /* 0x0000001a0d317221 */ /* 0x000fc60000010000 */
[----:B------:R-:W0:Y:S01]  /*4100*/  MUFU.EX2 R33, R33 ;  /* 0x0000002100217308 */ /* 0x000e220000000800 */
[C---:B------:R-:W-:Y:S01]  /*4110*/  FADD.FTZ R26, R148.reuse, R49 ;  /* 0x00000031941a7221 */ /* 0x040fe20000010000 */
[----:B------:R-:W-:-:S03]  /*4120*/  F2FP.BF16.F32.PACK_AB R148, R148, R13 ;  /* 0x0000000d9494723e */ /* 0x000fc600000010ff */
[----:B------:R-:W-:-:S03]  /*4130*/  FADD.FTZ R49, R29, R26 ;  /* 0x0000001a1d317221 */ /* 0x000fc60000010000 */
[----:B------:R-:W1:Y:S01]  /*4140*/  MUFU.EX2 R149, R48 ;  /* 0x0000003000957308 */ /* 0x000e620000000800 */
[----:B------:R-:W-:Y:S01]  /*4150*/  FADD.FTZ R26, R32, R49 ;  /* 0x00000031201a7221 */ /* 0x000fe20000010000 */
[----:B--2---:R-:W-:-:S06]  /*4160*/  FADD.FTZ R24, R46, R47 ;  /* 0x0000002f2e187221 */ /* 0x004fcc0000010000 */
[----:B------:R2:W3:Y:S01]  /*4170*/  MUFU.EX2 R144, R39 ;  /* 0x0000002700907308 */ /* 0x0004e20000000800 */
[----:B0-----:R-:W-:-:S07]  /*4180*/  FADD.FTZ R49, R33, R26 ;  /* 0x0000001a21317221 */ /* 0x001fce0000010000 */
[----:B------:R-:W-:Y:S01]  /*4190*/  MUFU.EX2 R50, R50 ;  /* 0x0000003200327308 */ /* 0x000fe20000000800 */
[----:B--2---:R-:W-:Y:S01]  /*41a0*/  FFMA.FTZ R39, R99, R11, -R68 ;  /* 0x0000000b63277223 */ /* 0x004fe20000010844 */
[C---:B-1----:R-:W-:Y:S01]  /*41b0*/  FADD.FTZ R47, R149.reuse, R24 ;  /* 0x00000018952f7221 */ /* 0x042fe20000010000 */
[----:B------:R-:W-:-:S05]  /*41c0*/  F2FP.BF16.F32.PACK_AB R149, R149, R46 ;  /* 0x0000002e9595723e */ /* 0x000fca00000010ff */
[----:B------:R-:W0:Y:S01]  /*41d0*/  MUFU.EX2 R41, R41 ;  /* 0x0000002900297308 */ /* 0x000e220000000800 */
[C---:B---3--:R-:W-:Y:S01]  /*41e0*/  FADD.FTZ R26, R144.reuse, R49 ;  /* 0x00000031901a7221 */ /* 0x048fe20000010000 */
[----:B------:R-:W-:-:S06]  /*41f0*/  F2FP.BF16.F32.PACK_AB R144, R144, R33 ;  /* 0x000000219090723e */ /* 0x000fcc00000010ff */
[----:B------:R-:W-:Y:S08]  /*4200*/  MUFU.EX2 R151, R52 ;  /* 0x0000003400977308 */ /* 0x000ff00000000800 */
[----:B------:R-:W-:Y:S01]  /*4210*/  MUFU.EX2 R54, R54 ;  /* 0x0000003600367308 */ /* 0x000fe20000000800 */
[----:B0-----:R-:W-:-:S04]  /*4220*/  FADD.FTZ R49, R41, R26 ;  /* 0x0000001a29317221 */ /* 0x001fc80000010000 */
[C---:B------:R-:W-:Y:S01]  /*4230*/  FADD.FTZ R24, R146.reuse, R49 ;  /* 0x0000003192187221 */ /* 0x040fe20000010000 */
[----:B------:R-:W-:Y:S02]  /*4240*/  F2FP.BF16.F32.PACK_AB R146, R146, R41 ;  /* 0x000000299292723e */ /* 0x000fe400000010ff */
[----:B------:R-:W0:Y:S08]  /*4250*/  MUFU.EX2 R45, R45 ;  /* 0x0000002d002d7308 */ /* 0x000e300000000800 */
[----:B------:R-:W1:Y:S08]  /*4260*/  MUFU.EX2 R145, R56 ;  /* 0x0000003800917308 */ /* 0x000e700000000800 */
[----:B------:R-:W2:Y:S08]  /*4270*/  MUFU.EX2 R58, R58 ;  /* 0x0000003a003a7308 */ /* 0x000eb00000000800 */
[----:B------:R3:W-:Y:S08]  /*4280*/  MUFU.EX2 R141, R2 ;  /* 0x00000002008d7308 */ /* 0x0007f00000000800 */
[----:B------:R-:W4:Y:S01]  /*4290*/  MUFU.EX2 R39, R39 ;  /* 0x0000002700277308 */ /* 0x000f220000000800 */
[----:B---3--:R-:W-:Y:S01]  /*42a0*/  FADD.FTZ R2, R50, R47 ;  /* 0x0000002f32027221 */ /* 0x008fe20000010000 */
[----:B0-----:R-:W-:-:S03]  /*42b0*/  FADD.FTZ R47, R45, R24 ;  /* 0x000000182d2f7221 */ /* 0x001fc60000010000 */
[C---:B------:R-:W-:Y:S01]  /*42c0*/  FADD.FTZ R7, R151.reuse, R2 ;  /* 0x0000000297077221 */ /* 0x040fe20000010000 */
[C---:B------:R-:W-:Y:S01]  /*42d0*/  FADD.FTZ R24, R140.reuse, R47 ;  /* 0x0000002f8c187221 */ /* 0x040fe20000010000 */
[----:B------:R-:W-:Y:S01]  /*42e0*/  F2FP.BF16.F32.PACK_AB R140, R140, R45 ;  /* 0x0000002d8c8c723e */ /* 0x000fe200000010ff */
[----:B------:R-:W0:Y:S01]  /*42f0*/  MUFU.EX2 R147, R60 ;  /* 0x0000003c00937308 */ /* 0x000e220000000800 */
[----:B------:R-:W-:Y:S01]  /*4300*/  FADD.FTZ R2, R54, R7 ;  /* 0x0000000736027221 */ /* 0x000fe20000010000 */
[----:B------:R-:W-:-:S03]  /*4310*/  F2FP.BF16.F32.PACK_AB R151, R151, R50 ;  /* 0x000000329797723e */ /* 0x000fc600000010ff */
[C---:B-1----:R-:W-:Y:S01]  /*4320*/  FADD.FTZ R7, R145.reuse, R2 ;  /* 0x0000000291077221 */ /* 0x042fe20000010000 */
[----:B------:R-:W-:Y:S02]  /*4330*/  F2FP.BF16.F32.PACK_AB R145, R145, R54 ;  /* 0x000000369191723e */ /* 0x000fe400000010ff */
[----:B------:R-:W1:Y:S01]  /*4340*/  MUFU.EX2 R30, R30 ;  /* 0x0000001e001e7308 */ /* 0x000e620000000800 */
[----:B--2---:R-:W-:Y:S01]  /*4350*/  FADD.FTZ R2, R58, R7 ;  /* 0x000000073a027221 */ /* 0x004fe20000010000 */
[----:B----4-:R-:W-:-:S04]  /*4360*/  FADD.FTZ R27, R39, R24 ;  /* 0x00000018271b7221 */ /* 0x010fc80000010000 */
[C---:B------:R-:W-:Y:S01]  /*4370*/  FADD.FTZ R27, R142.reuse, R27 ;  /* 0x0000001b8e1b7221 */ /* 0x040fe20000010000 */
[----:B------:R-:W-:Y:S01]  /*4380*/  F2FP.BF16.F32.PACK_AB R142, R142, R39 ;  /* 0x000000278e8e723e */ /* 0x000fe200000010ff */
[----:B------:R-:W2:Y:S01]  /*4390*/  MUFU.EX2 R28, R28 ;  /* 0x0000001c001c7308 */ /* 0x000ea20000000800 */
[C---:B0-----:R-:W-:Y:S01]  /*43a0*/  FADD.FTZ R7, R147.reuse, R2 ;  /* 0x0000000293077221 */ /* 0x041fe20000010000 */
[----:B------:R-:W-:-:S06]  /*43b0*/  F2FP.BF16.F32.PACK_AB R147, R147, R58 ;  /* 0x0000003a9393723e */ /* 0x000fcc00000010ff */
[----:B------:R-:W0:Y:S01]  /*43c0*/  MUFU.EX2 R0, R0 ;  /* 0x0000000000007308 */ /* 0x000e220000000800 */
[----:B-1----:R-:W-:-:S04]  /*43d0*/  FADD.FTZ R2, R30, R7 ;  /* 0x000000071e027221 */ /* 0x002fc80000010000 */
[C---:B------:R-:W-:Y:S01]  /*43e0*/  FADD.FTZ R7, R141.reuse, R2 ;  /* 0x000000028d077221 */ /* 0x040fe20000010000 */
[----:B------:R-:W-:Y:S02]  /*43f0*/  F2FP.BF16.F32.PACK_AB R141, R141, R30 ;  /* 0x0000001e8d8d723e */ /* 0x000fe400000010ff */
[----:B------:R-:W1:Y:S01]  /*4400*/  MUFU.EX2 R20, R20 ;  /* 0x0000001400147308 */ /* 0x000e620000000800 */
[----:B--2---:R-:W-:Y:S01]  /*4410*/  FADD.FTZ R24, R28, R27 ;  /* 0x0000001b1c187221 */ /* 0x004fe20000010000 */
[----:B------:R-:W-:-:S03]  /*4420*/  F2FP.BF16.F32.PACK_AB R136, R43, R28 ;  /* 0x0000001c2b88723e */ /* 0x000fc600000010ff */
[----:B------:R-:W-:-:S03]  /*4430*/  FADD.FTZ R13, R43, R24 ;  /* 0x000000182b0d7221 */ /* 0x000fc60000010000 */
[----:B------:R-:W2:Y:S01]  /*4440*/  MUFU.EX2 R143, R62 ;  /* 0x0000003e008f7308 */ /* 0x000ea20000000800 */
[----:B0-----:R-:W-:-:S07]  /*4450*/  FADD.FTZ R2, R0, R7 ;  /* 0x0000000700027221 */ /* 0x001fce0000010000 */
[----:B------:R-:W0:Y:S01]  /*4460*/  MUFU.EX2 R64, R64 ;  /* 0x0000004000407308 */ /* 0x000e220000000800 */
[----:B-1----:R-:W-:Y:S01]  /*4470*/  FADD.FTZ R24, R20, R13 ;  /* 0x0000000d14187221 */ /* 0x002fe20000010000 */
[----:B------:R-:W-:-:S03]  /*4480*/  F2FP.BF16.F32.PACK_AB R138, R25, R20 ;  /* 0x00000014198a723e */ /* 0x000fc600000010ff */
[----:B------:R-:W-:-:S03]  /*4490*/  FADD.FTZ R7, R25, R24 ;  /* 0x0000001819077221 */ /* 0x000fc60000010000 */
[----:B------:R-:W1:Y:S01]  /*44a0*/  MUFU.EX2 R137, R66 ;  /* 0x0000004200897308 */ /* 0x000e620000000800 */
[C---:B--2---:R-:W-:Y:S01]  /*44b0*/  FADD.FTZ R13, R143.reuse, R2 ;  /* 0x000000028f0d7221 */ /* 0x044fe20000010000 */
[----:B------:R-:W-:-:S06]  /*44c0*/  F2FP.BF16.F32.PACK_AB R143, R143, R0 ;  /* 0x000000008f8f723e */ /* 0x000fcc00000010ff */
[----:B------:R-:W2:Y:S01]  /*44d0*/  MUFU.EX2 R10, R10 ;  /* 0x0000000a000a7308 */ /* 0x000ea20000000800 */
[----:B0-----:R-:W-:-:S07]  /*44e0*/  FADD.FTZ R2, R64, R13 ;  /* 0x0000000d40027221 */ /* 0x001fce0000010000 */
[----:B------:R0:W3:Y:S01]  /*44f0*/  MUFU.EX2 R139, R12 ;  /* 0x0000000c008b7308 */ /* 0x0000e20000000800 */
[C---:B-1----:R-:W-:Y:S01]  /*4500*/  FADD.FTZ R13, R137.reuse, R2 ;  /* 0x00000002890d7221 */ /* 0x042fe20000010000 */
[----:B------:R-:W-:Y:S01]  /*4510*/  F2FP.BF16.F32.PACK_AB R137, R137, R64 ;  /* 0x000000408989723e */ /* 0x000fe200000010ff */
[----:B0-----:R-:W-:Y:S02]  /*4520*/  IMAD.IADD R12, R16, 0x1, -R17 ;  /* 0x00000001100c7824 */ /* 0x001fe400078e0a11 */
[----:B--2---:R-:W-:Y:S02]  /*4530*/  FADD.FTZ R6, R10, R13 ;  /* 0x0000000d0a067221 */ /* 0x004fe40000010000 */
[----:B------:R-:W-:Y:S02]  /*4540*/  IMAD R13, R161, 0x80, R12 ;  /* 0x00000080a10d7824 */ /* 0x000fe400078e020c */
[C---:B---3--:R-:W-:Y:S01]  /*4550*/  FADD.FTZ R6, R139.reuse, R6 ;  /* 0x000000068b067221 */ /* 0x048fe20000010000 */
[----:B------:R-:W-:Y:S01]  /*4560*/  F2FP.BF16.F32.PACK_AB R139, R139, R10 ;  /* 0x0000000a8b8b723e */ /* 0x000fe200000010ff */
[----:B------:R-:W-:-:S02]  /*4570*/  VIADD R10, R72, 0xfffffffe ;  /* 0xfffffffe480a7836 */ /* 0x000fc40000000000 */
[----:B------:R-:W-:Y:S01]  /*4580*/  IMAD.IADD R14, R13, 0x1, R14 ;  /* 0x000000010d0e7824 */ /* 0x000fe200078e020e */
[----:B------:R-:W-:Y:S06]  /*4590*/  @!P5 BRA `(.L_x_1077) ;  /* 0x000000000040d947 */ /* 0x000fec0003800000 */
        /* <DEDUP_REMOVED lines=10> */
.L_x_1078:
[----:B------:R-:W-:-:S13]  /*4640*/  ISETP.NE.AND P1, PT, R15, 0x1, PT ;  /* 0x000000010f00780c */ /* 0x000fda0003f25270 */
[----:B------:R-:W0:Y:S02]  /*4650*/  @P1 LDC.64 R20, c[0x0][0x9e8] ;  /* 0x00027a00ff141b82 */ /* 0x000e240000000a00 */
[----:B0-----:R-:W-:-:S05]  /*4660*/  @P1 IMAD.HI.U32 R2, R0, R20, RZ ;  /* 0x0000001400021227 */ /* 0x001fca00078e00ff */
[----:B------:R-:W-:-:S07]  /*4670*/  @P1 SHF.R.U32.HI R0, RZ, R21, R2 ;  /* 0x00000015ff001219 */ /* 0x000fce0000011602 */
.L_x_1079:
[----:B------:R-:W-:-:S05]  /*4680*/  IMAD R15, R0, R15, R15 ;  /* 0x0000000f000f7224 */ /* 0x000fca00078e020f */
[----:B------:R-:W-:-:S07]  /*4690*/  VIMNMX R14, R14, R15, PT ;  /* 0x0000000f0e0e7248 */ /* 0x000fce0003fe0100 */
.L_x_1077:
        /* <DEDUP_REMOVED lines=44> */
[----:B------:R-:W-:Y:S01]  /*4960*/  VIADD R15, R21, 0x8 ;  /* 0x00000008150f7836 */ /* 0x000fe20000000000 */
[----:B------:R-:W-:Y:S01]  /*4970*/  ULDC UR54, c[0x0][0x9e0] ;  /* 0x0002780000367ab9 */ /* 0x000fe20000000800 */
[----:B------:R-:W-:-:S03]  /*4980*/  IMAD.MOV.U32 R87, RZ, RZ, RZ ;  /* 0x000000ffff577224 */ /* 0x000fc600078e00ff */
[----:B------:R-:W-:-:S07]  /*4990*/  LOP3.LUT R13, RZ, R15, RZ, 0x33, !PT ;  /* 0x0000000fff0d7212 */ /* 0x000fce00078e33ff */
.L_x_1097:
[----:B------:R-:W-:-:S04]  /*49a0*/  UIADD3 UR5, UR37, 0x1, URZ ;  /* 0x0000000125057890 */ /* 0x000fc8000fffe03f */
[----:B------:R-:W-:-:S04]  /*49b0*/  UISETP.NE.AND UP0, UPT, UR5, 0x2, UPT ;  /* 0x000000020500788c */ /* 0x000fc8000bf05270 */
[----:B------:R-:W-:Y:S02]  /*49c0*/  USEL UR38, URZ, 0x1, UP0 ;  /* 0x000000013f267887 */ /* 0x000fe40008000000 */
[----:B------:R-:W-:Y:S02]  /*49d0*/  USEL UR5, UR5, URZ, UP0 ;  /* 0x0000003f05057287 */ /* 0x000fe40008000000 */
[----:B------:R-:W-:Y:S01]  /*49e0*/  ULOP3.LUT UR38, UR36, UR38, URZ, 0x3c, !UPT ;  /* 0x0000002624267292 */ /* 0x000fe2000f8e3c3f */
[----:B------:R-:W-:Y:S11]  /*49f0*/  @!P0 BRA `(.L_x_1081) ;  /* 0x0000000000048947 */ /* 0x000ff60003800000 */
[----:B------:R-:W-:Y:S01]  /*4a00*/  BPT.TRAP 0x1 ;  /* 0x000000040000795c */ /* 0x000fe20000300000 */
.L_x_1081:
[----:B------:R-:W-:Y:S01]  /*4a10*/  ULEA UR6, UR5, UR39, 0x3 ;  /* 0x0000002705067291 */ /* 0x000fe2000f8e183f */
[----:B------:R-:W-:-:S05]  /*4a20*/  IMAD.U32 R11, RZ, RZ, UR38 ;  /* 0x00000026ff0b7e24 */ /* 0x000fca000f8e00ff */
[----:B------:R-:W-:-:S04]  /*4a30*/  SHF.L.U32 R11, R11, 0x1f, RZ ;  /* 0x0000001f0b0b7819 */ /* 0x000fc800000006ff */
[----:B------:R0:W1:Y:S01]  /*4a40*/  SYNCS.PHASECHK.TRANS64.TRYWAIT P1, [UR6+0x2a830], R11 ;  /* 0x02a8300bff0075a7 */ /* 0x0000620008020146 */
[----:B------:R-:W-:Y:S05]  /*4a50*/  @!P0 BRA `(.L_x_1082) ;  /* 0x0000000000048947 */ /* 0x000fea0003800000 */
[----:B------:R-:W-:Y:S01]  /*4a60*/  BPT.TRAP 0x1 ;  /* 0x000000040000795c */ /* 0x000fe20000300000 */
.L_x_1082:
[----:B-1----:R-:W-:Y:S05]  /*4a70*/  @P1 BRA `(.L_x_1083) ;  /* 0x0000000000081947 */ /* 0x002fea0003800000 */
[----:B------:R-:W1:Y:S02]  /*4a80*/  SYNCS.PHASECHK.TRANS64.TRYWAIT P1, [UR6+0x2a830], R11 ;  /* 0x02a8300bff0075a7 */ /* 0x000e640008020146 */
[----:B-1----:R-:W-:Y:S05]  /*4a90*/  @!P1 BRA `(.L_x_1084) ;  /* 0x0000010c00089947 */ /* 0x002fea0003800000 */
.L_x_1083:
        /* <DEDUP_REMOVED lines=94> */
[----:B------:R-:W-:Y:S01]  /*5080*/  UIADD3 UR46, UR7, 0x4, URZ ;  /* 0x00000004072e7890 */ /* 0x000fe2000fffe03f */
[----:B------:R-:W-:Y:S01]  /*5090*/  UMOV UR44, UR52 ;  /* 0x00000034002c7c82 */ /* 0x000fe20008000000 */
[----:B------:R-:W-:Y:S01]  /*50a0*/  UMOV UR45, UR53 ;  /* 0x00000035002d7c82 */ /* 0x000fe20008000000 */
[----:B------:R-:W-:Y:S01]  /*50b0*/  UMOV UR47, 0x40000040 ;  /* 0x40000040002f7882 */ /* 0x000fe20000000000 */
[----:B------:R-:W-:Y:S02]  /*50c0*/  WARPGROUP.DEPBAR.LE gsb0, 0x0 ;  /* 0x00008000000079c5 */ /* 0x000fe40000010000 */
        /* <DEDUP_REMOVED lines=36> */
.L_x_1085:
[----:B------:R-:W-:Y:S01]  /*5310*/  ULEA UR11, UR37, UR39, 0x3 ;  /* 0x00000027250b7291 */ /* 0x000fe2000f8e183f */
[----:B------:R-:W-:-:S05]  /*5320*/  IMAD.U32 R0, RZ, RZ, UR36 ;  /* 0x00000024ff007e24 */ /* 0x000fca000f8e00ff */
[----:B------:R-:W-:-:S04]  /*5330*/  SHF.L.U32 R0, R0, 0x1f, RZ ;  /* 0x0000001f00007819 */ /* 0x000fc800000006ff */
[----:B------:R2:W3:Y:S01]  /*5340*/  SYNCS.PHASECHK.TRANS64.TRYWAIT P1, [UR11+0x2a850], R0 ;  /* 0x02a85000ff0075a7 */ /* 0x0004e2000802014b */
[----:B------:R-:W-:Y:S05]  /*5350*/  @!P0 BRA `(.L_x_1086) ;  /* 0x0000000000048947 */ /* 0x000fea0003800000 */
[----:B------:R-:W-:Y:S01]  /*5360*/  BPT.TRAP 0x1 ;  /* 0x000000040000795c */ /* 0x000fe20000300000 */
.L_x_1086:
[----:B---3--:R-:W-:Y:S05]  /*5370*/  @P1 BRA `(.L_x_1087) ;  /* 0x0000000000081947 */ /* 0x008fea0003800000 */
[----:B------:R-:W3:Y:S02]  /*5380*/  SYNCS.PHASECHK.TRANS64.TRYWAIT P1, [UR11+0x2a850], R0 ;  /* 0x02a85000ff0075a7 */ /* 0x000ee4000802014b */
[----:B---3--:R-:W-:Y:S05]  /*5390*/  @!P1 BRA `(.L_x_1088) ;  /* 0x0000010000e09947 */ /* 0x008fea0003800000 */
.L_x_1087:
[----:B------:R-:W-:Y:S01]  /*53a0*/  UIADD3 UR7, UR39, 0x400, URZ ;  /* 0x0000040027077890 */ /* 0x000fe2000fffe03f */
[----:B------:R-:W-:Y:S01]  /*53b0*/  WARPGROUP.ARRIVE ;  /* 0x00000000000079c5 */ /* 0x000fe20000000000 */
[----:B------:R-:W-:-:S05]  /*53c0*/  UMOV UR15, 0x40000040 ;  /* 0x40000040000f7882 */ /* 0x000fca0000000000 */
[----:B------:R-:W3:Y:S01]  /*53d0*/  S2R R175, SR_TID.X ;  /* 0x0000000000af7919 */ /* 0x000ee20000002100 */
[----:B------:R-:W-:Y:S01]  /*53e0*/  USHF.R.U32.HI UR7, URZ, 0x4, UR7 ;  /* 0x000000043f077899 */ /* 0x000fe20008011607 */
[----:B0-2---:R-:W-:Y:S01]  /*53f0*/  FMUL.FTZ R0, R90, UR4 ;  /* 0x000000045a007c20 */ /* 0x005fe20008410000 */
[----:B------:R-:W-:Y:S01]  /*5400*/  FMUL.FTZ R90, R102, UR4 ;  /* 0x00000004665a7c20 */ /* 0x000fe20008410000 */
[----:B------:R-:W-:Y:S01]  /*5410*/  IMAD.U32 R102, RZ, RZ, UR6 ;  /* 0x00000006ff667e24 */ /* 0x000fe2000f8e00ff */
[----:B------:R-:W-:Y:S01]  /*5420*/  ULOP3.LUT UR7, UR7, 0x3fff, URZ, 0xc0, !UPT ;  /* 0x00003fff07077892 */ /* 0x000fe2000f8ec03f */
[----:B------:R-:W-:Y:S01]  /*5430*/  FMUL.FTZ R2, R91, UR4 ;  /* 0x000000045b027c20 */ /* 0x000fe20008410000 */
[----:B------:R-:W-:Y:S01]  /*5440*/  FMUL.FTZ R91, R103, UR4 ;  /* 0x00000004675b7c20 */ /* 0x000fe20008410000 */
[----:B-1----:R-:W-:Y:S01]  /*5450*/  FMUL.FTZ R11, R88, UR4 ;  /* 0x00000004580b7c20 */ /* 0x002fe20008410000 */
        /* <DEDUP_REMOVED lines=25> */
[----:B------:R-:W-:Y:S01]  /*55f0*/  FMUL.FTZ R120, R120, UR4 ;  /* 0x0000000478787c20 */ /* 0x000fe20008410000 */
[----:B------:R-:W-:Y:S01]  /*5600*/  FMUL.FTZ R132, R132, UR4 ;  /* 0x0000000484847c20 */ /* 0x000fe20008410000 */
[----:B------:R-:W-:Y:S01]  /*5610*/  FMUL.FTZ R134, R134, UR4 ;  /* 0x0000000486867c20 */ /* 0x000fe20008410000 */
[----:B------:R-:W-:Y:S01]  /*5620*/  ISETP.NE.AND P1, PT, R162, RZ, PT ;  /* 0x000000ffa200720c */ /* 0x000fe20003f25270 */
[----:B------:R-:W0:Y:S07]  /*5630*/  MUFU.TANH R11, R11 ;  /* 0x0000000b000b7308 */ /* 0x000e2e0000002400 */
[----:B------:R-:W-:Y:S01]  /*5640*/  @!P2 VIADD R102, R102, 0x2a840 ;  /* 0x0002a8406666a836 */ /* 0x000fe20000000000 */
[----:B------:R-:W1:Y:S04]  /*5650*/  MUFU.TANH R0, R0 ;  /* 0x0000000000007308 */ /* 0x000e680000002400 */
[----:B------:R-:W-:-:S04]  /*5660*/  @!P2 PRMT R103, RZ, 0x654, R102 ;  /* 0x00000654ff67a816 */ /* 0x000fc80000000066 */
        /* <DEDUP_REMOVED lines=13> */
[----:B------:R-:W0:Y:S01]  /*5740*/  MUFU.TANH R116, R116 ;  /* 0x0000007400747308 */ /* 0x000e220000002400 */
[----:B------:R-:W-:-:S02]  /*5750*/  WARPGROUP.DEPBAR.LE gsb0, 0x0 ;  /* 0x00008000000079c5 */ /* 0x000fc40000010000 */
[----:B------:R-:W-:Y:S01]  /*5760*/  WARPGROUP.ARRIVE ;  /* 0x00000000000079c5 */ /* 0x000fe20000000000 */
[----:B------:R-:W-:Y:S01]  /*5770*/  FMUL.FTZ R158, R100, UR4 ;  /* 0x00000004649e7c20 */ /* 0x000fe20008410000 */
[----:B------:R-:W-:Y:S01]  /*5780*/  FMUL.FTZ R156, R101, UR4 ;  /* 0x00000004659c7c20 */ /* 0x000fe20008410000 */
[----:B------:R-:W-:Y:S01]  /*5790*/  FMUL.FTZ R100, R118, UR4 ;  /* 0x0000000476647c20 */ /* 0x000fe20008410000 */
[----:B------:R-:W-:Y:S01]  /*57a0*/  FMUL.FTZ R101, R131, UR4 ;  /* 0x0000000483657c20 */ /* 0x000fe20008410000 */
[----:B------:R0:W0:Y:S01]  /*57b0*/  MUFU.TANH R114, R117 ;  /* 0x0000007500727308 */ /* 0x0000220000002400 */
[----:B------:R-:W-:Y:S01]  /*57c0*/  HGMMA.64x128x16.F32.BF16 R24, R152, gdesc[UR12].tnspB, R24, gsb0 ;  /* 0x41e0000c98187df0 */ /* 0x000fe20008001818 */
[----:B------:R-:W-:Y:S01]  /*57d0*/  UIADD3 UR14, UR10, 0x100, URZ ;  /* 0x000001000a0e7890 */ /* 0x000fe2000fffe03f */
[----:B------:R-:W-:-:S05]  /*57e0*/  UMOV UR15, 0x40000040 ;  /* 0x40000040000f7882 */ /* 0x000fca0000000000 */
        /* <DEDUP_REMOVED lines=10> */
[----:B------:R0:W0:Y:S01]  /*5890*/  MUFU.TANH R102, R134 ;  /* 0x0000008600667308 */ /* 0x0000220000002400 */
[----:B------:R-:W-:-:S02]  /*58a0*/  WARPGROUP.DEPBAR.LE gsb0, 0x0 ;  /* 0x00008000000079c5 */ /* 0x000fc40000010000 */
[----:B------:R-:W-:Y:S01]  /*58b0*/  WARPGROUP.ARRIVE ;  /* 0x00000000000079c5 */ /* 0x000fe20000000000 */
[----:B------:R-:W-:Y:S01]  /*58c0*/  FMUL.FTZ R154, R104, UR4 ;  /* 0x00000004689a7c20 */ /* 0x000fe20008410000 */
[----:B------:R-:W-:-:S04]  /*58d0*/  FMUL.FTZ R152, R105, UR4 ;  /* 0x0000000469987c20 */ /* 0x000fc80008410000 */
[----:B------:R-:W-:Y:S01]  /*58e0*/  HGMMA.64x128x16.F32.BF16 R24, R148, gdesc[UR12].tnspB, R24, gsb0 ;  /* 0x41e0000c94187df0 */ /* 0x000fe20008001818 */
[----:B------:R-:W-:Y:S01]  /*58f0*/  UIADD3 UR14, UR10, 0x180, URZ ;  /* 0x000001800a0e7890 */ /* 0x000fe2000fffe03f */
[----:B------:R-:W0:Y:S01]  /*5900*/  MUFU.TANH R154, R154 ;  /* 0x0000009a009a7308 */ /* 0x000e220000002400 */
[----:B------:R-:W-:-:S07]  /*5910*/  UMOV UR15, 0x40000040 ;  /* 0x40000040000f7882 */ /* 0x000fce0000000000 */
[----:B------:R-:W0:Y:S01]  /*5920*/  MUFU.TANH R152, R152 ;  /* 0x0000009800987308 */ /* 0x000e220000002400 */
[----:B------:R-:W-:Y:S02]  /*5930*/  WARPGROUP.DEPBAR.LE gsb0, 0x0 ;  /* 0x00008000000079c5 */ /* 0x000fe40000010000 */
[----:B------:R-:W-:Y:S01]  /*5940*/  WARPGROUP.ARRIVE ;  /* 0x00000000000079c5 */ /* 0x000fe20000000000 */
[----:B------:R-:W-:Y:S01]  /*5950*/  FMUL.FTZ R148, R127, UR4 ;  /* 0x000000047f947c20 */ /* 0x000fe20008410000 */
[----:B------:R-:W-:-:S04]  /*5960*/  FMUL.FTZ R150, R130, UR4 ;  /* 0x0000000482967c20 */ /* 0x000fc80008410000 */
[----:B------:R-:W-:Y:S01]  /*5970*/  HGMMA.64x128x16.F32.BF16 R24, R144, gdesc[UR12].tnspB, R24, gsb0 ;  /* 0x41e0000c90187df0 */ /* 0x000fe20008001818 */
[----:B------:R-:W-:Y:S01]  /*5980*/  UIADD3 UR14, UR10, 0x200, URZ ;  /* 0x000002000a0e7890 */ /* 0x000fe2000fffe03f */
[----:B------:R-:W0:Y:S01]  /*5990*/  MUFU.TANH R148, R148 ;  /* 0x0000009400947308 */ /* 0x000e220000002400 */
[----:B------:R-:W-:Y:S01]  /*59a0*/  UMOV UR15, 0x40000040 ;  /* 0x40000040000f7882 */ /* 0x000fe20000000000 */
[----:B------:R-:W-:-:S06]  /*59b0*/  UIADD3 UR10, UR10, 0x280, URZ ;  /* 0x000002800a0a7890 */ /* 0x000fcc000fffe03f */
[----:B------:R-:W0:Y:S01]  /*59c0*/  MUFU.TANH R150, R150 ;  /* 0x0000009600967308 */ /* 0x000e220000002400 */
[----:B------:R-:W-:Y:S02]  /*59d0*/  WARPGROUP.DEPBAR.LE gsb0, 0x0 ;  /* 0x00008000000079c5 */ /* 0x000fe40000010000 */
[----:B------:R-:W-:Y:S01]  /*59e0*/  WARPGROUP.ARRIVE ;  /* 0x00000000000079c5 */ /* 0x000fe20000000000 */
[----:B------:R-:W-:Y:S01]  /*59f0*/  FMUL.FTZ R146, R93, UR4 ;  /* 0x000000045d927c20 */ /* 0x000fe20008410000 */
[----:B------:R-:W-:Y:S01]  /*5a00*/  FMUL.FTZ R93, R107, UR4 ;  /* 0x000000046b5d7c20 */ /* 0x000fe20008410000 */
[----:B------:R-:W-:Y:S01]  /*5a10*/  FMUL.FTZ R107, R123, UR4 ;  /* 0x000000047b6b7c20 */ /* 0x000fe20008410000 */
[----:B------:R-:W-:Y:S01]  /*5a20*/  FMUL.FTZ R145, R92, UR4 ;  /* 0x000000045c917c20 */ /* 0x000fe20008410000 */
[----:B------:R-:W-:Y:S01]  /*5a30*/  IMAD R123, R10, -0x60, RZ ;  /* 0xffffffa00a7b7824 */ /* 0x000fe200078e02ff */
[----:B------:R-:W-:Y:S01]  /*5a40*/  HGMMA.64x128x16.F32.BF16 R24, R140, gdesc[UR12].tnspB, R24, gsb0 ;  /* 0x41e0000c8c187df0 */ /* 0x000fe20008001818 */
[----:B------:R-:W-:Y:S01]  /*5a50*/  UMOV UR14, UR10 ;  /* 0x0000000a000e7c82 */ /* 0x000fe20008000000 */
        /* <DEDUP_REMOVED lines=8> */
[----:B------:R-:W-:Y:S01]  /*5ae0*/  IADD3 R104, R123, 0x1, R16 ;  /* 0x000000017b687810 */ /* 0x000fe20007ffe010 */
[----:B------:R-:W0:Y:S01]  /*5af0*/  MUFU.TANH R144, R144 ;  /* 0x0000009000907308 */ /* 0x000e220000002400 */
[----:B------:R-:W-:-:S03]  /*5b00*/  IMAD R127, R18, -0x2, R123 ;  /* 0xfffffffe127f7824 */ /* 0x000fc600078e027b */
[----:B------:R-:W-:-:S04]  /*5b10*/  IMAD.IADD R105, R104, 0x1, -R17 ;  /* 0x0000000168697824 */ /* 0x000fc800078e0a11 */
[----:B------:R-:W0:Y:S01]  /*5b20*/  MUFU.TANH R145, R145 ;  /* 0x0000009100917308 */ /* 0x000e220000002400 */
[----:B------:R-:W-:-:S04]  /*5b30*/  IMAD R105, R18, -0x2, R105 ;  /* 0xfffffffe12697824 */ /* 0x000fc800078e0269 */
[C---:B------:R-:W-:Y:S02]  /*5b40*/  VIADD R126, R105.reuse, UR54 ;  /* 0x00000036697e7c36 */ /* 0x040fe40008000000 */
[----:B------:R-:W-:Y:S01]  /*5b50*/  VIADD R130, R105, UR50 ;  /* 0x0000003269827c36 */ /* 0x000fe20008000000 */
[----:B------:R-:W0:Y:S01]  /*5b60*/  MUFU.TANH R146, R146 ;  /* 0x0000009200927308 */ /* 0x000e220000002400 */
[C---:B------:R-:W-:Y:S02]  /*5b70*/  IMAD.IADD R113, R3.reuse, 0x1, R126 ;  /* 0x0000000103717824 */ /* 0x040fe400078e027e */
[----:B------:R-:W-:-:S05]  /*5b80*/  IMAD.IADD R115, R3, 0x1, R130 ;  /* 0x0000000103737824 */ /* 0x000fca00078e0282 */
        /* <DEDUP_REMOVED lines=11> */
[----:B------:R-:W-:-:S03]  /*5c40*/  FMUL.FTZ R142, R122, UR4 ;  /* 0x000000047a8e7c20 */ /* 0x000fc60008410000 */
[----:B------:R0:W0:Y:S01]  /*5c50*/  MUFU.TANH R119, R120 ;  /* 0x0000007800777308 */ /* 0x0000220000002400 */
[----:B------:R-:W-:Y:S07]  /*5c60*/  HGMMA.64x128x16.F32.BF16 R24, R136, gdesc[UR12].tnspB, R24, gsb0 ;  /* 0x41e0000c88187df0 */ /* 0x000fee0008001818 */
[----:B------:R-:W0:Y:S08]  /*5c70*/  MUFU.TANH R140, R140 ;  /* 0x0000008c008c7308 */ /* 0x000e300000002400 */
[----:B------:R-:W0:Y:S08]  /*5c80*/  MUFU.TANH R142, R142 ;  /* 0x0000008e008e7308 */ /* 0x000e300000002400 */
[----:B------:R0:W0:Y:S01]  /*5c90*/  MUFU.TANH R122, R132 ;  /* 0x00000084007a7308 */ /* 0x0000220000002400 */
[----:B------:R-:W-:-:S02]  /*5ca0*/  WARPGROUP.DEPBAR.LE gsb0, 0x0 ;  /* 0x00008000000079c5 */ /* 0x000fc40000010000 */
[----:B------:R5:W-:Y:S02]  /*5cb0*/  @!P2 SYNCS.ARRIVE.TRANS64.RED.A1T0 RZ, [R103+URZ], RZ ;  /* 0x000000ff67ffa9a7 */ /* 0x000be4000810043f */
[----:B-----5:R-:W-:-:S06]  /*5cc0*/  FMUL.FTZ R103, R135, UR4 ;  /* 0x0000000487677c20 */ /* 0x020fcc0008410000 */
[----:B------:R-:W0:Y:S01]  /*5cd0*/  MUFU.TANH R103, R103 ;  /* 0x0000006700677308 */ /* 0x000e220000002400 */
[----:B-1234-:R-:W-:Y:S05]  /*5ce0*/  @!P1 BRA `(.L_x_1089) ;  /* 0x0000000000589947 */ /* 0x01efea0003800000 */
[----:B------:R-:W-:Y:S01]  /*5cf0*/  ISETP.GT.AND P1, PT, R21, -0x1, PT ;  /* 0xffffffff1500780c */ /* 0x000fe20003f24270 */
[----:B------:R-:W-:-:S12]  /*5d00*/  BSSY B0, `(.L_x_1090) ;  /* 0x0000011000007945 */ /* 0x000fd80003800000 */
[----:B------:R-:W-:Y:S05]  /*5d10*/  @P1 BRA `(.L_x_1091) ;  /* 0x0000000000241947 */ /* 0x000fea0003800000 */
[----:B------:R-:W-:Y:S02]  /*5d20*/  IMAD.U32 R118, RZ, RZ, UR51 ;  /* 0x00000033ff767e24 */ /* 0x000fe4000f8e00ff */
[----:B0-----:R-:W-:-:S03]  /*5d30*/  IMAD.IADD R117, R3, 0x1, R12 ;  /* 0x0000000103757824 */ /* 0x001fc600078e020c */
[----:B------:R-:W-:Y:S02]  /*5d40*/  ISETP.NE.AND P1, PT, R118, 0x1, PT ;  /* 0x000000017600780c */ /* 0x000fe40003f25270 */
[----:B------:R-:W-:-:S11]  /*5d50*/  LOP3.LUT R117, RZ, R117, RZ, 0x33, !PT ;  /* 0x00000075ff757212 */ /* 0x000fd600078e33ff */
[----:B------:R-:W0:Y:S02]  /*5d60*/  @P1 LDC.64 R104, c[0x0][0x9e8] ;  /* 0x00027a00ff681b82 */ /* 0x000e240000000a00 */
[----:B0-----:R-:W-:-:S05]  /*5d70*/  @P1 IMAD.HI.U32 R104, R117, R104, RZ ;  /* 0x0000006875681227 */ /* 0x001fca00078e00ff */
[----:B------:R-:W-:-:S04]  /*5d80*/  @P1 SHF.R.U32.HI R117, RZ, R105, R104 ;  /* 0x00000069ff751219 */ /* 0x000fc80000011668 */
[----:B------:R-:W-:Y:S01]  /*5d90*/  LOP3.LUT R104, RZ, R117, RZ, 0x33, !PT ;  /* 0x00000075ff687212 */ /* 0x000fe200078e33ff */
[----:B------:R-:W-:Y:S06]  /*5da0*/  BRA `(.L_x_1092) ;  /* 0x0000000000187947 */ /* 0x000fec0003800000 */
.L_x_1091:
[----:B------:R-:W-:-:S05]  /*5db0*/  IMAD.U32 R118, RZ, RZ, UR51 ;  /* 0x00000033ff767e24 */ /* 0x000fca000f8e00ff */
[----:B------:R-:W-:-:S13]  /*5dc0*/  ISETP.NE.AND P1, PT, R118, 0x1, PT ;  /* 0x000000017600780c */ /* 0x000fda0003f25270 */
[----:B------:R-:W1:Y:S02]  /*5dd0*/  @P1 LDC.64 R104, c[0x0][0x9e8] ;  /* 0x00027a00ff681b82 */ /* 0x000e640000000a00 */
[----:B-1----:R-:W-:-:S04]  /*5de0*/  @P1 IMAD.HI.U32 R112, R21, R104, RZ ;  /* 0x0000006815701227 */ /* 0x002fc800078e00ff */
[----:B------:R-:W-:Y:S01]  /*5df0*/  IMAD.MOV.U32 R104, RZ, RZ, R21 ;  /* 0x000000ffff687224 */ /* 0x000fe200078e0015 */
[----:B------:R-:W-:-:S07]  /*5e00*/  @P1 SHF.R.U32.HI R104, RZ, R105, R112 ;  /* 0x00000069ff681219 */ /* 0x000fce0000011670 */
.L_x_1092:
[----:B------:R-:W-:Y:S05]  /*5e10*/  BSYNC B0 ;  /* 0x0000000000007941 */ /* 0x000fea0003800000 */
.L_x_1090:
[----:B------:R-:W-:-:S05]  /*5e20*/  IMAD R104, R104, R118, R127 ;  /* 0x0000007668687224 */ /* 0x000fca00078e027f */
[----:B------:R-:W-:Y:S02]  /*5e30*/  VIADDMNMX R113, R104, R118, R113, PT ;  /* 0x0000007668717246 */ /* 0x000fe40003800171 */
[----:B------:R-:W-:-:S07]  /*5e40*/  VIMNMX R115, R115, R104, !PT ;  /* 0x0000006873737248 */ /* 0x000fce0007fe0100 */
.L_x_1089:
[C---:B------:R-:W-:Y:S02]  /*5e50*/  ISETP.GE.AND P2, PT, R123.reuse, 0x9, PT ;  /* 0x000000097b00780c */ /* 0x040fe40003f46270 */
[----:B------:R-:W-:Y:S02]  /*5e60*/  ISETP.GE.AND P1, PT, R123, 0x2, PT ;  /* 0x000000027b00780c */ /* 0x000fe40003f26270 */
[C---:B------:R-:W-:Y:S02]  /*5e70*/  ISETP.GT.AND P3, PT, R115.reuse, 0x8, !P2 ;  /* 0x000000087300780c */ /* 0x040fe40005764270 */
[----:B------:R-:W-:Y:S02]  /*5e80*/  ISETP.GT.AND P4, PT, R115, 0x1, !P1 ;  /* 0x000000017300780c */ /* 0x000fe40004f84270 */
[----:B------:R-:W-:Y:S02]  /*5e90*/  ISETP.LT.OR P3, PT, R113, 0x9, P3 ;  /* 0x000000097100780c */ /* 0x000fe40001f61670 */
[----:B------:R-:W-:-:S02]  /*5ea0*/  ISETP.GE.AND P5, PT, R123, 0xa, PT ;  /* 0x0000000a7b00780c */ /* 0x000fc40003fa6270 */
[----:B0-----:R-:W-:Y:S02]  /*5eb0*/  FSEL R184, R145, -INF , !P3 ;  /* 0xff80000091b87808 */ /* 0x001fe40005800000 */
        /* <DEDUP_REMOVED lines=86> */
[----:B------:R-:W-:Y:S02]  /*6420*/  ISETP.GE.AND P3, PT, R123, 0x51, PT ;  /* 0x000000517b00780c */ /* 0x000fe40003f66270 */
[----:B------:R-:W-:Y:S02]  /*6430*/  IADD3 R97, R126, 0x8, R3 ;  /* 0x000000087e617810 */ /* 0x000fe40007ffe003 */
[----:B------:R-:W-:-:S02]  /*6440*/  ISETP.GT.AND P4, PT, R115, 0x50, !P3 ;  /* 0x000000507300780c */ /* 0x000fc40005f84270 */
[----:B------:R-:W-:Y:S02]  /*6450*/  IADD3 R105, R130, 0x8, R3 ;  /* 0x0000000882697810 */ /* 0x000fe40007ffe003 */
        /* <DEDUP_REMOVED lines=20> */
[----:B------:R-:W-:-:S13]  /*65a0*/  ISETP.NE.AND P6, PT, R162, RZ, PT ;  /* 0x000000ffa200720c */ /* 0x000fda0003fc5270 */
[----:B------:R-:W-:Y:S05]  /*65b0*/  @!P6 BRA `(.L_x_1093) ;  /* 0x000000000054e947 */ /* 0x000fea0003800000 */
[----:B------:R-:W-:Y:S01]  /*65c0*/  ISETP.GT.AND P6, PT, R15, -0x1, PT ;  /* 0xffffffff0f00780c */ /* 0x000fe20003fc4270 */
[----:B------:R-:W-:-:S12]  /*65d0*/  BSSY B0, `(.L_x_1094) ;  /* 0x0000010000007945 */ /* 0x000fd80003800000 */
[----:B------:R-:W-:Y:S05]  /*65e0*/  @P6 BRA `(.L_x_1095) ;  /* 0x0000000000206947 */ /* 0x000fea0003800000 */
[----:B------:R-:W-:Y:S02]  /*65f0*/  IMAD.U32 R124, RZ, RZ, UR51 ;  /* 0x00000033ff7c7e24 */ /* 0x000fe4000f8e00ff */
[----:B------:R-:W-:-:S03]  /*6600*/  IMAD.MOV.U32 R11, RZ, RZ, R13 ;  /* 0x000000ffff0b7224 */ /* 0x000fc600078e000d */
[----:B------:R-:W-:-:S13]  /*6610*/  ISETP.NE.AND P6, PT, R124, 0x1, PT ;  /* 0x000000017c00780c */ /* 0x000fda0003fc5270 */
[----:B------:R-:W0:Y:S02]  /*6620*/  @P6 LDC.64 R122, c[0x0][0x9e8] ;  /* 0x00027a00ff7a6b82 */ /* 0x000e240000000a00 */
[----:B0-----:R-:W-:-:S05]  /*6630*/  @P6 IMAD.HI.U32 R122, R13, R122, RZ ;  /* 0x0000007a0d7a6227 */ /* 0x001fca00078e00ff */
[----:B------:R-:W-:-:S04]  /*6640*/  @P6 SHF.R.U32.HI R11, RZ, R123, R122 ;  /* 0x0000007bff0b6219 */ /* 0x000fc8000001167a */
[----:B------:R-:W-:Y:S01]  /*6650*/  LOP3.LUT R11, RZ, R11, RZ, 0x33, !PT ;  /* 0x0000000bff0b7212 */ /* 0x000fe200078e33ff */
[----:B------:R-:W-:Y:S06]  /*6660*/  BRA `(.L_x_1096) ;  /* 0x0000000000187947 */ /* 0x000fec0003800000 */
.L_x_1095:
[----:B------:R-:W-:Y:S02]  /*6670*/  IMAD.U32 R124, RZ, RZ, UR51 ;  /* 0x00000033ff7c7e24 */ /* 0x000fe4000f8e00ff */
[----:B------:R-:W-:-:S03]  /*6680*/  IMAD.MOV.U32 R11, RZ, RZ, R15 ;  /* 0x000000ffff0b7224 */ /* 0x000fc600078e000f */
[----:B------:R-:W-:-:S13]  /*6690*/  ISETP.NE.AND P6, PT, R124, 0x1, PT ;  /* 0x000000017c00780c */ /* 0x000fda0003fc5270 */
[----:B------:R-:W0:Y:S02]  /*66a0*/  @P6 LDC.64 R122, c[0x0][0x9e8] ;  /* 0x00027a00ff7a6b82 */ /* 0x000e240000000a00 */
[----:B0-----:R-:W-:-:S05]  /*66b0*/  @P6 IMAD.HI.U32 R122, R15, R122, RZ ;  /* 0x0000007a0f7a6227 */ /* 0x001fca00078e00ff */
[----:B------:R-:W-:-:S07]  /*66c0*/  @P6 SHF.R.U32.HI R11, RZ, R123, R122 ;  /* 0x0000007bff0b6219 */ /* 0x000fce000001167a */
.L_x_1096:
[----:B------:R-:W-:Y:S05]  /*66d0*/  BSYNC B0 ;  /* 0x0000000000007941 */ /* 0x000fea0003800000 */
.L_x_1094:
[----:B------:R-:W-:-:S05]  /*66e0*/  IMAD R122, R11, R124, R127 ;  /* 0x0000007c0b7a7224 */ /* 0x000fca00078e027f */
[----:B------:R-:W-:Y:S02]  /*66f0*/  VIADDMNMX R97, R122, R124, R97, PT ;  /* 0x0000007c7a617246 */ /* 0x000fe40003800161 */
[----:B------:R-:W-:-:S07]  /*6700*/  VIMNMX R105, R105, R122, !PT ;  /* 0x0000007a69697248 */ /* 0x000fce0007fe0100 */
.L_x_1093:
        /* <DEDUP_REMOVED lines=70> */
[----:B------:R-:W-:Y:S01]  /*6b70*/  ISETP.LT.OR P1, PT, R97, 0x31, P1 ;  /* 0x000000316100780c */ /* 0x000fe20000f21670 */
[----:B------:R-:W0:Y:S01]  /*6b80*/  LDC R11, c[0x0][0x988] ;  /* 0x00026200ff0b7b82 */ /* 0x000e220000000800 */
[----:B------:R-:W-:Y:S01]  /*6b90*/  ISETP.NE.AND P2, PT, R121, RZ, PT ;  /* 0x000000ff7900720c */ /* 0x000fe20003f45270 */
[----:B------:R-:W1:Y:S01]  /*6ba0*/  SHFL.BFLY PT, R160, R89, 0x2, 0x1f ;  /* 0x0c401f0059a07f89 */ /* 0x000e6200000e0000 */
[----:B------:R-:W-:Y:S02]  /*6bb0*/  FSEL R98, R98, -INF , !P1 ;  /* 0xff80000062627808 */ /* 0x000fe40004800000 */
[----:B------:R-:W-:-:S02]  /*6bc0*/  ISETP.NE.AND P1, PT, R147, RZ, PT ;  /* 0x000000ff9300720c */ /* 0x000fc40003f25270 */
[----:B------:R-:W-:Y:S02]  /*6bd0*/  ISETP.NE.AND P6, PT, R155, RZ, PT ;  /* 0x000000ff9b00720c */ /* 0x000fe40003fc5270 */
[C---:B------:R-:W-:Y:S02]  /*6be0*/  ISETP.GT.AND P1, PT, R105.reuse, 0x31, !P1 ;  /* 0x000000316900780c */ /* 0x040fe40004f24270 */
[----:B------:R-:W-:Y:S02]  /*6bf0*/  ISETP.GT.AND P3, PT, R105, 0x50, !P3 ;  /* 0x000000506900780c */ /* 0x000fe40005f64270 */
[C---:B------:R-:W-:Y:S02]  /*6c00*/  ISETP.LT.OR P1, PT, R97.reuse, 0x32, P1 ;  /* 0x000000326100780c */ /* 0x040fe40000f21670 */
[----:B------:R-:W-:Y:S02]  /*6c10*/  ISETP.LT.OR P3, PT, R97, 0x51, P3 ;  /* 0x000000516100780c */ /* 0x000fe40001f61670 */
[----:B------:R-:W-:-:S02]  /*6c20*/  FSEL R20, R99, -INF , !P1 ;  /* 0xff80000063147808 */ /* 0x000fc40004800000 */
[----:B------:R-:W-:Y:S02]  /*6c30*/  ISETP.NE.AND P1, PT, R149, RZ, PT ;  /* 0x000000ff9500720c */ /* 0x000fe40003f25270 */
[C---:B------:R-:W-:Y:S02]  /*6c40*/  ISETP.GT.AND P4, PT, R105.reuse, 0x51, !P4 ;  /* 0x000000516900780c */ /* 0x040fe40006784270 */
[----:B------:R-:W-:Y:S02]  /*6c50*/  ISETP.GT.AND P1, PT, R105, 0x38, !P1 ;  /* 0x000000386900780c */ /* 0x000fe40004f24270 */
[----:B------:R-:W-:Y:S02]  /*6c60*/  FSEL R150, R150, -INF , !P3 ;  /* 0xff80000096967808 */ /* 0x000fe40005800000 */
[----:B------:R-:W-:Y:S02]  /*6c70*/  ISETP.LT.OR P1, PT, R97, 0x39, P1 ;  /* 0x000000396100780c */ /* 0x000fe40000f21670 */
[----:B-1----:R-:W-:-:S02]  /*6c80*/  FMNMX.FTZ R91, R89, R160, !PT ;  /* 0x000000a0595b7209 */ /* 0x002fc40007810000 */
[----:B------:R-:W-:Y:S02]  /*6c90*/  FSEL R100, R100, -INF , !P1 ;  /* 0xff80000064647808 */ /* 0x000fe40004800000 */
[----:B------:R-:W-:Y:S01]  /*6ca0*/  ISETP.NE.AND P1, PT, R151, RZ, PT ;  /* 0x000000ff9700720c */ /* 0x000fe20003f25270 */
[----:B------:R-:W1:Y:S01]  /*6cb0*/  SHFL.BFLY PT, R160, R91, 0x1, 0x1f ;  /* 0x0c201f005ba07f89 */ /* 0x000e6200000e0000 */
[C---:B------:R-:W-:Y:S02]  /*6cc0*/  ISETP.GT.AND P5, PT, R105.reuse, 0x58, !P5 ;  /* 0x000000586900780c */ /* 0x040fe40006fa4270 */
[----:B------:R-:W-:Y:S02]  /*6cd0*/  ISETP.GT.AND P1, PT, R105, 0x39, !P1 ;  /* 0x000000396900780c */ /* 0x000fe40004f24270 */
[C---:B------:R-:W-:Y:S02]  /*6ce0*/  ISETP.LT.OR P4, PT, R97.reuse, 0x52, P4 ;  /* 0x000000526100780c */ /* 0x040fe40002781670 */
[----:B------:R-:W-:-:S02]  /*6cf0*/  ISETP.LT.OR P1, PT, R97, 0x3a, P1 ;  /* 0x0000003a6100780c */ /* 0x000fc40000f21670 */
[----:B------:R-:W-:Y:S02]  /*6d00*/  ISETP.LT.OR P5, PT, R97, 0x59, P5 ;  /* 0x000000596100780c */ /* 0x000fe40002fa1670 */
[----:B------:R-:W-:Y:S02]  /*6d10*/  FSEL R140, R140, -INF , !P1 ;  /* 0xff8000008c8c7808 */ /* 0x000fe40004800000 */
[----:B------:R-:W-:Y:S02]  /*6d20*/  ISETP.NE.AND P1, PT, R153, RZ, PT ;  /* 0x000000ff9900720c */ /* 0x000fe40003f25270 */
[----:B------:R-:W-:Y:S02]  /*6d30*/  FSEL R102, R102, -INF , !P5 ;  /* 0xff80000066667808 */ /* 0x000fe40006800000 */
[----:B------:R-:W-:-:S04]  /*6d40*/  ISETP.GT.AND P1, PT, R105, 0x40, !P1 ;  /* 0x000000406900780c */ /* 0x000fc80004f24270 */
[----:B------:R-:W-:Y:S02]  /*6d50*/  ISETP.LT.OR P1, PT, R97, 0x41, P1 ;  /* 0x000000416100780c */ /* 0x000fe40000f21670 */
[----:B-1----:R-:W-:Y:S02]  /*6d60*/  FMNMX.FTZ R160, R91, R160, !PT ;  /* 0x000000a05ba07209 */ /* 0x002fe40007810000 */
[----:B------:R-:W-:Y:S02]  /*6d70*/  FSEL R142, R142, -INF , !P1 ;  /* 0xff8000008e8e7808 */ /* 0x000fe40004800000 */
[----:B------:R-:W-:-:S04]  /*6d80*/  ISETP.NE.AND P1, PT, R119, RZ, PT ;  /* 0x000000ff7700720c */ /* 0x000fc80003f25270 */
        /* <DEDUP_REMOVED lines=15> */
[C---:B0-----:R-:W-:Y:S01]  /*6e80*/  FMUL.FTZ R0, R160.reuse, R11 ;  /* 0x0000000ba0007220 */ /* 0x041fe20000410000 */
        /* <DEDUP_REMOVED lines=12> */
[--C-:B------:R-:W-:Y:S01]  /*6f50*/  FFMA.FTZ R104, R96, R11, -R115.reuse ;  /* 0x0000000b60687223 */ /* 0x100fe20000010873 */
        /* <DEDUP_REMOVED lines=8> */
[----:B------:R0:W-:Y:S01]  /*6fe0*/  MUFU.EX2 R91, R184 ;  /* 0x000000b8005b7308 */ /* 0x0001e20000000800 */
[----:B------:R-:W-:Y:S01]  /*6ff0*/  FMNMX.FTZ R93, R90, R93, !PT ;  /* 0x0000005d5a5d7209 */ /* 0x000fe20007810000 */
[-CC-:B------:R-:W-:Y:S01]  /*7000*/  FFMA.FTZ R156, R156, R11.reuse, -R115.reuse ;  /* 0x0000000b9c9c7223 */ /* 0x180fe20000010873 */
[-CC-:B------:R-:W-:Y:S01]  /*7010*/  FFMA.FTZ R154, R154, R11.reuse, -R115.reuse ;  /* 0x0000000b9a9a7223 */ /* 0x180fe20000010873 */
[--C-:B------:R-:W-:Y:S01]  /*7020*/  FFMA.FTZ R134, R134, R11, -R115.reuse ;  /* 0x0000000b86867223 */ /* 0x100fe20000010873 */
[----:B------:R-:W-:Y:S01]  /*7030*/  FMNMX.FTZ R93, R124, R93, !PT ;  /* 0x0000005d7c5d7209 */ /* 0x000fe20007810000 */
[--C-:B------:R-:W-:Y:S01]  /*7040*/  FFMA.FTZ R103, R120, R11, -R115.reuse ;  /* 0x0000000b78677223 */ /* 0x100fe20000010873 */
[----:B------:R-:W-:Y:S01]  /*7050*/  LOP3.LUT P6, RZ, R175, 0x7f, RZ, 0xc0, !PT ;  /* 0x0000007fafff7812 */ /* 0x000fe200078cc0ff */
[----:B------:R-:W-:Y:S01]  /*7060*/  MUFU.EX2 R178, R178 ;  /* 0x000000b200b27308 */ /* 0x000fe20000000800 */
[----:B------:R-:W-:Y:S01]  /*7070*/  FMNMX.FTZ R93, R92, R93, !PT ;  /* 0x0000005d5c5d7209 */ /* 0x000fe20007810000 */
[-CC-:B0-----:R-:W-:Y:S01]  /*7080*/  FFMA.FTZ R184, R152, R11.reuse, -R115.reuse ;  /* 0x0000000b98b87223 */ /* 0x181fe20000010873 */
[----:B------:R-:W-:Y:S01]  /*7090*/  FSEL R152, R101, -INF , !P4 ;  /* 0xff80000065987808 */ /* 0x000fe20006000000 */
[--C-:B------:R-:W-:Y:S01]  /*70a0*/  FFMA.FTZ R101, R132, R11, -R115.reuse ;  /* 0x0000000b84657223 */ /* 0x100fe20000010873 */
[----:B------:R-:W-:Y:S01]  /*70b0*/  FMNMX.FTZ R95, R122, R93, !PT ;  /* 0x0000005d7a5f7209 */ /* 0x000fe20007810000 */
[-CC-:B------:R-:W-:Y:S01]  /*70c0*/  FFMA.FTZ R132, R136, R11.reuse, -R115.reuse ;  /* 0x0000000b88847223 */ /* 0x180fe20000010873 */
[--C-:B------:R-:W-:Y:S01]  /*70d0*/  FFMA.FTZ R136, R108, R11, -R115.reuse ;  /* 0x0000000b6c887223 */ /* 0x100fe20000010873 */
[----:B------:R-:W-:Y:S01]  /*70e0*/  FSEL R108, R160, RZ, P1 ;  /* 0x000000ffa06c7208 */ /* 0x000fe20000800000 */
[----:B------:R-:W0:Y:S01]  /*70f0*/  MUFU.EX2 R180, R180 ;  /* 0x000000b400b47308 */ /* 0x000e220000000800 */
[----:B------:R-:W-:Y:S01]  /*7100*/  FMNMX.FTZ R95, R94, R95, !PT ;  /* 0x0000005f5e5f7209 */ /* 0x000fe20007810000 */
[-CC-:B------:R-:W-:Y:S01]  /*7110*/  FFMA.FTZ R118, R118, R11.reuse, -R115.reuse ;  /* 0x0000000b76767223 */ /* 0x180fe20000010873 */
[----:B------:R-:W-:Y:S01]  /*7120*/  FFMA.FTZ R105, R116, R11, -R115 ;  /* 0x0000000b74697223 */ /* 0x000fe20000010873 */
[----:B------:R-:W-:Y:S01]  /*7130*/  FADD.FTZ R108, -R108, R9 ;  /* 0x000000096c6c7221 */ /* 0x000fe20000010100 */
[----:B------:R-:W-:Y:S01]  /*7140*/  FMNMX.FTZ R95, R2, R95, !PT ;  /* 0x0000005f025f7209 */ /* 0x000fe20007810000 */
[-CC-:B------:R-:W-:Y:S01]  /*7150*/  FFMA.FTZ R9, R106, R11.reuse, -R115.reuse ;  /* 0x0000000b6a097223 */ /* 0x180fe20000010873 */
[-CC-:B------:R-:W-:Y:S01]  /*7160*/  FFMA.FTZ R114, R114, R11.reuse, -R115.reuse ;  /* 0x0000000b72727223 */ /* 0x180fe20000010873 */
[----:B------:R-:W-:Y:S01]  /*7170*/  FMUL.FTZ R108, R108, R11 ;  /* 0x0000000b6c6c7220 */ /* 0x000fe20000410000 */
[----:B------:R-:W-:Y:S01]  /*7180*/  FMNMX.FTZ R95, R98, R95, !PT ;  /* 0x0000005f625f7209 */ /* 0x000fe20007810000 */
[----:B------:R-:W-:Y:S01]  /*7190*/  MUFU.EX2 R93, R182 ;  /* 0x000000b6005d7308 */ /* 0x000fe20000000800 */
[----:B------:R-:W-:-:S02]  /*71a0*/  FFMA.FTZ R110, R110, R11, -R115 ;  /* 0x0000000b6e6e7223 */ /* 0x000fc40000010873 */
        /* <DEDUP_REMOVED lines=8> */
[----:B------:R1:W2:Y:S01]  /*7230*/  MUFU.EX2 R182, R156 ;  /* 0x0000009c00b67308 */ /* 0x0002a20000000800 */
[----:B0-----:R-:W-:Y:S02]  /*7240*/  F2FP.BF16.F32.PACK_AB R158, R180, R91 ;  /* 0x0000005bb49e723e */ /* 0x001fe400000010ff */
[----:B------:R-:W-:-:S04]  /*7250*/  FMNMX.FTZ R107, R148, R107, !PT ;  /* 0x0000006b946b7209 */ /* 0x000fc80007810000 */
[----:B------:R-:W-:Y:S01]  /*7260*/  FMNMX.FTZ R107, R150, R107, !PT ;  /* 0x0000006b966b7209 */ /* 0x000fe20007810000 */
[----:B------:R2:W-:Y:S01]  /*7270*/  MUFU.EX2 R99, R154 ;  /* 0x0000009a00637308 */ /* 0x0005e20000000800 */
[----:B-1----:R-:W-:Y:S02]  /*7280*/  F2FP.BF16.F32.PACK_AB R156, R178, R89 ;  /* 0x00000059b29c723e */ /* 0x002fe400000010ff */
[----:B------:R-:W-:-:S04]  /*7290*/  FMNMX.FTZ R107, R152, R107, !PT ;  /* 0x0000006b986b7209 */ /* 0x000fc80007810000 */
[----:B------:R-:W-:Y:S01]  /*72a0*/  FMNMX.FTZ R107, R102, R107, !PT ;  /* 0x0000006b666b7209 */ /* 0x000fe20007810000 */
[----:B------:R-:W-:Y:S01]  /*72b0*/  MUFU.EX2 R184, R184 ;  /* 0x000000b800b87308 */ /* 0x000fe20000000800 */
[----:B--2---:R-:W-:Y:S02]  /*72c0*/  F2FP.BF16.F32.PACK_AB R154, R182, R95 ;  /* 0x0000005fb69a723e */ /* 0x004fe400000010ff */
[----:B------:R-:W-:-:S05]  /*72d0*/  FMNMX.FTZ R107, R138, R107, !PT ;  /* 0x0000006b8a6b7209 */ /* 0x000fca0007810000 */
[----:B------:R-:W0:Y:S01]  /*72e0*/  SHFL.BFLY PT, R0, R107, 0x2, 0x1f ;  /* 0x0c401f006b007f89 */ /* 0x000e2200000e0000 */
[----:B------:R-:W-:Y:S08]  /*72f0*/  MUFU.EX2 R97, R97 ;  /* 0x0000006100617308 */ /* 0x000ff00000000800 */
[----:B------:R-:W-:Y:S08]  /*7300*/  MUFU.EX2 R134, R134 ;  /* 0x0000008600867308 */ /* 0x000ff00000000800 */
[----:B------:R-:W-:Y:S01]  /*7310*/  MUFU.EX2 R101, R101 ;  /* 0x0000006500657308 */ /* 0x000fe20000000800 */
[----:B0-----:R-:W-:-:S07]  /*7320*/  FMNMX.FTZ R0, R107, R0, !PT ;  /* 0x000000006b007209 */ /* 0x001fce0007810000 */
[----:B------:R-:W-:Y:S01]  /*7330*/  MUFU.EX2 R132, R132 ;  /* 0x0000008400847308 */ /* 0x000fe20000000800 */
[----:B------:R-:W-:Y:S01]  /*7340*/  FFMA.FTZ R107, R112, R11, -R115 ;  /* 0x0000000b706b7223 */ /* 0x000fe20000010873 */
[----:B------:R-:W0:Y:S06]  /*7350*/  SHFL.BFLY PT, R113, R0, 0x1, 0x1f ;  /* 0x0c201f0000717f89 */ /* 0x000e2c00000e0000 */
[----:B------:R-:W-:Y:S08]  /*7360*/  MUFU.EX2 R103, R103 ;  /* 0x0000006700677308 */ /* 0x000ff00000000800 */
[----:B------:R-:W-:Y:S08]  /*7370*/  MUFU.EX2 R118, R118 ;  /* 0x0000007600767308 */ /* 0x000ff00000000800 */
[----:B------:R-:W-:Y:S01]  /*7380*/  MUFU.EX2 R105, R105 ;  /* 0x0000006900697308 */ /* 0x000fe20000000800 */
[----:B0-----:R-:W-:-:S04]  /*7390*/  FMNMX.FTZ R96, R0, R113, !PT ;  /* 0x0000007100607209 */ /* 0x001fc80007810000 */
[C---:B------:R-:W-:Y:S01]  /*73a0*/  FSETP.NEU.FTZ.AND P1, PT, R96.reuse, -INF , PT ;  /* 0xff8000006000780b */ /* 0x040fe20003f3d000 */
[----:B------:R-:W-:Y:S02]  /*73b0*/  FMUL.FTZ R0, R96, R11 ;  /* 0x0000000b60007220 */ /* 0x000fe40000410000 */
[----:B------:R-:W-:Y:S03]  /*73c0*/  MUFU.EX2 R114, R114 ;  /* 0x0000007200727308 */ /* 0x000fe60000000800 */
[----:B------:R-:W-:-:S05]  /*73d0*/  FSEL R113, R0, RZ, P1 ;  /* 0x000000ff00717208 */ /* 0x000fca0000800000 */
[----:B------:R-:W0:Y:S01]  /*73e0*/  MUFU.EX2 R0, R108 ;  /* 0x0000006c00007308 */ /* 0x000e220000000800 */
[-CC-:B------:R-:W-:Y:S01]  /*73f0*/  FFMA.FTZ R157, R111, R11.reuse, -R113.reuse ;  /* 0x0000000b6f9d7223 */ /* 0x180fe20000010871 */
[----:B------:R-:W-:Y:S01]  /*7400*/  FSEL R111, R96, RZ, P1 ;  /* 0x000000ff606f7208 */ /* 0x000fe20000800000 */
[-CC-:B------:R-:W-:Y:S01]  /*7410*/  FFMA.FTZ R151, R94, R11.reuse, -R113.reuse ;  /* 0x0000000b5e977223 */ /* 0x180fe20000010871 */
[-CC-:B------:R-:W-:Y:S01]  /*7420*/  FFMA.FTZ R94, R2, R11.reuse, -R113.reuse ;  /* 0x0000000b025e7223 */ /* 0x180fe20000010871 */
[-CC-:B------:R-:W-:Y:S01]  /*7430*/  FFMA.FTZ R106, R130, R11.reuse, -R113.reuse ;  /* 0x0000000b826a7223 */ /* 0x180fe20000010871 */
[-CC-:B------:R-:W-:Y:S01]  /*7440*/  FFMA.FTZ R159, R14, R11.reuse, -R113.reuse ;  /* 0x0000000b0e9f7223 */ /* 0x180fe20000010871 */
[----:B------:R-:W-:Y:S01]  /*7450*/  FADD.FTZ R2, -R111, R8 ;  /* 0x000000086f027221 */ /* 0x000fe20000010100 */
[----:B------:R-:W-:Y:S01]  /*7460*/  MUFU.EX2 R157, R157 ;  /* 0x0000009d009d7308 */ /* 0x000fe20000000800 */
[-CC-:B------:R-:W-:Y:S01]  /*7470*/  FFMA.FTZ R14, R128, R11.reuse, -R113.reuse ;  /* 0x0000000b800e7223 */ /* 0x180fe20000010871 */
[-CC-:B------:R-:W-:Y:S01]  /*7480*/  FFMA.FTZ R153, R88, R11.reuse, -R113.reuse ;  /* 0x0000000b58997223 */ /* 0x180fe20000010871 */
[-C--:B------:R-:W-:Y:S01]  /*7490*/  FMUL.FTZ R2, R2, R11.reuse ;  /* 0x0000000b02027220 */ /* 0x080fe20000410000 */
[-CC-:B------:R-:W-:Y:S01]  /*74a0*/  FFMA.FTZ R88, R126, R11.reuse, -R113.reuse ;  /* 0x0000000b7e587223 */ /* 0x180fe20000010871 */
[-CC-:B------:R-:W-:Y:S01]  /*74b0*/  FFMA.FTZ R155, R90, R11.reuse, -R113.reuse ;  /* 0x0000000b5a9b7223 */ /* 0x180fe20000010871 */
[-CC-:B------:R-:W-:Y:S01]  /*74c0*/  FFMA.FTZ R90, R124, R11.reuse, -R113.reuse ;  /* 0x0000000b7c5a7223 */ /* 0x180fe20000010871 */
[----:B------:R-:W-:Y:S01]  /*74d0*/  FFMA.FTZ R149, R92, R11, -R113 ;  /* 0x0000000b5c957223 */ /* 0x000fe20000010871 */
[----:B------:R-:W-:Y:S01]  /*74e0*/  MUFU.EX2 R106, R106 ;  /* 0x0000006a006a7308 */ /* 0x000fe20000000800 */
[----:B0-----:R-:W-:Y:S01]  /*74f0*/  FFMA.FTZ R7, R0, R7, R89 ;  /* 0x0000000700077223 */ /* 0x001fe20000010059 */
[-CC-:B------:R-:W-:Y:S01]  /*7500*/  FFMA.FTZ R92, R122, R11.reuse, -R113.reuse ;  /* 0x0000000b7a5c7223 */ /* 0x180fe20000010871 */
[-CC-:B------:R-:W-:Y:S01]  /*7510*/  FFMA.FTZ R20, R20, R11.reuse, -R113.reuse ;  /* 0x0000000b14147223 */ /* 0x180fe20000010871 */
[-C--:B------:R-:W-:Y:S01]  /*7520*/  FFMA.FTZ R98, R98, R11.reuse, -R113 ;  /* 0x0000000b62627223 */ /* 0x080fe20000010871 */
[----:B------:R-:W-:Y:S01]  /*7530*/  FADD.FTZ R108, R178, R7 ;  /* 0x00000007b26c7221 */ /* 0x000fe20000010000 */
[-CC-:B------:R-:W-:Y:S01]  /*7540*/  FFMA.FTZ R100, R100, R11.reuse, -R113.reuse ;  /* 0x0000000b64647223 */ /* 0x180fe20000010871 */
[-CC-:B------:R-:W-:Y:S01]  /*7550*/  FFMA.FTZ R140, R140, R11.reuse, -R113.reuse ;  /* 0x0000000b8c8c7223 */ /* 0x180fe20000010871 */
[----:B------:R-:W0:Y:S01]  /*7560*/  MUFU.EX2 R2, R2 ;  /* 0x0000000200027308 */ /* 0x000e220000000800 */
[----:B------:R-:W-:Y:S01]  /*7570*/  FADD.FTZ R7, R91, R108 ;  /* 0x0000006c5b077221 */ /* 0x000fe20000010000 */
[-CC-:B------:R-:W-:Y:S01]  /*7580*/  FFMA.FTZ R142, R142, R11.reuse, -R113.reuse ;  /* 0x0000000b8e8e7223 */ /* 0x180fe20000010871 */
[-CC-:B------:R-:W-:Y:S01]  /*7590*/  FFMA.FTZ R144, R144, R11.reuse, -R113.reuse ;  /* 0x0000000b90907223 */ /* 0x180fe20000010871 */
[-C--:B------:R-:W-:Y:S01]  /*75a0*/  FFMA.FTZ R146, R146, R11.reuse, -R113 ;  /* 0x0000000b92927223 */ /* 0x080fe20000010871 */
[----:B------:R-:W-:Y:S01]  /*75b0*/  FADD.FTZ R108, R180, R7 ;  /* 0x00000007b46c7221 */ /* 0x000fe20000010000 */
[-CC-:B------:R-:W-:Y:S01]  /*75c0*/  FFMA.FTZ R148, R148, R11.reuse, -R113.reuse ;  /* 0x0000000b94947223 */ /* 0x180fe20000010871 */
[----:B------:R-:W-:Y:S01]  /*75d0*/  FFMA.FTZ R102, R102, R11, -R113 ;  /* 0x0000000b66667223 */ /* 0x000fe20000010871 */
[----:B------:R-:W1:Y:S01]  /*75e0*/  MUFU.EX2 R159, R159 ;  /* 0x0000009f009f7308 */ /* 0x000e620000000800 */
[----:B------:R-:W-:Y:S01]  /*75f0*/  FADD.FTZ R111, R93, R108 ;  /* 0x0000006c5d6f7221 */ /* 0x000fe20000010000 */
[C---:B------:R-:W-:Y:S01]  /*7600*/  ISETP.GT.AND P1, PT, R10.reuse, R163, PT ;  /* 0x000000a30a00720c */ /* 0x040fe20003f24270 */
[----:B------:R-:W-:-:S05]  /*7610*/  VIADD R10, R10, 0xffffffff ;  /* 0xffffffff0a0a7836 */ /* 0x000fca0000000000 */
[----:B------:R-:W2:Y:S01]  /*7620*/  MUFU.EX2 R14, R14 ;  /* 0x0000000e000e7308 */ /* 0x000ea20000000800 */
[----:B0-----:R-:W-:Y:S01]  /*7630*/  FFMA.FTZ R7, R2, R6, R157 ;  /* 0x0000000602077223 */ /* 0x001fe2000001009d */
[----:B------:R-:W-:-:S03]  /*7640*/  F2FP.BF16.F32.PACK_AB R157, R106, R157 ;  /* 0x0000009d6a9d723e */ /* 0x000fc600000010ff */
[----:B------:R-:W-:-:S03]  /*7650*/  FADD.FTZ R6, R106, R7 ;  /* 0x000000076a067221 */ /* 0x000fc60000010000 */
[----:B------:R-:W0:Y:S01]  /*7660*/  MUFU.EX2 R153, R153 ;  /* 0x0000009900997308 */ /* 0x000e220000000800 */
[----:B-1----:R-:W-:-:S07]  /*7670*/  FADD.FTZ R7, R159, R6 ;  /* 0x000000069f077221 */ /* 0x002fce0000010000 */
[----:B------:R-:W1:Y:S01]  /*7680*/  MUFU.EX2 R88, R88 ;  /* 0x0000005800587308 */ /* 0x000e620000000800 */
[C---:B--2---:R-:W-:Y:S01]  /*7690*/  FADD.FTZ R6, R14.reuse, R7 ;  /* 0x000000070e067221 */ /* 0x044fe20000010000 */
[----:B------:R-:W-:-:S06]  /*76a0*/  F2FP.BF16.F32.PACK_AB R159, R14, R159 ;  /* 0x0000009f0e9f723e */ /* 0x000fcc00000010ff */
[----:B------:R2:W-:Y:S01]  /*76b0*/  MUFU.EX2 R8, R94 ;  /* 0x0000005e00087308 */ /* 0x0005e20000000800 */
[----:B0-----:R-:W-:-:S07]  /*76c0*/  FADD.FTZ R7, R153, R6 ;  /* 0x0000000699077221 */ /* 0x001fce0000010000 */
[----:B------:R-:W0:Y:S01]  /*76d0*/  MUFU.EX2 R155, R155 ;  /* 0x0000009b009b7308 */ /* 0x000e220000000800 */
[----:B--2---:R-:W-:Y:S01]  /*76e0*/  FADD.FTZ R94, R176, R111 ;  /* 0x0000006fb05e7221 */ /* 0x004fe20000010000 */
[C---:B-1----:R-:W-:Y:S01]  /*76f0*/  FADD.FTZ R6, R88.reuse, R7 ;  /* 0x0000000758067221 */ /* 0x042fe20000010000 */
[----:B------:R-:W-:Y:S02]  /*7700*/  F2FP.BF16.F32.PACK_AB R153, R88, R153 ;  /* 0x000000995899723e */ /* 0x000fe400000010ff */
[----:B------:R-:W-:-:S03]  /*7710*/  FADD.FTZ R111, R95, R94 ;  /* 0x0000005e5f6f7221 */ /* 0x000fc60000010000 */
[----:B------:R-:W1:Y:S01]  /*7720*/  MUFU.EX2 R90, R90 ;  /* 0x0000005a005a7308 */ /* 0x000e620000000800 */
[----:B------:R-:W-:-:S04]  /*7730*/  FADD.FTZ R94, R182, R111 ;  /* 0x0000006fb65e7221 */ /* 0x000fc80000010000 */
[----:B------:R-:W-:Y:S01]  /*7740*/  FADD.FTZ R111, R99, R94 ;  /* 0x0000005e636f7221 */ /* 0x000fe20000010000 */
[----:B------:R-:W-:Y:S02]  /*7750*/  IMAD.U32 R94, RZ, RZ, UR11 ;  /* 0x0000000bff5e7e24 */ /* 0x000fe4000f8e00ff */
[----:B------:R-:W2:Y:S01]  /*7760*/  MUFU.EX2 R149, R149 ;  /* 0x0000009500957308 */ /* 0x000ea20000000800 */
[----:B0-----:R-:W-:Y:S01]  /*7770*/  FADD.FTZ R7, R155, R6 ;  /* 0x000000069b077221 */ /* 0x001fe20000010000 */
[----:B------:R-:W-:-:S05]  /*7780*/  @!P6 VIADD R94, R94, 0x2a860 ;  /* 0x0002a8605e5ee836 */ /* 0x000fca0000000000 */
[----:B------:R-:W-:Y:S01]  /*7790*/  @!P6 PRMT R94, RZ, 0x654, R94 ;  /* 0x00000654ff5ee816 */ /* 0x000fe2000000005e */
[----:B------:R-:W0:Y:S01]  /*77a0*/  MUFU.EX2 R92, R92 ;  /* 0x0000005c005c7308 */ /* 0x000e220000000800 */
[C---:B-1----:R-:W-:Y:S01]  /*77b0*/  FADD.FTZ R6, R90.reuse, R7 ;  /* 0x000000075a067221 */ /* 0x042fe20000010000 */
[----:B------:R-:W-:Y:S01]  /*77c0*/  F2FP.BF16.F32.PACK_AB R155, R90, R155 ;  /* 0x0000009b5a9b723e */ /* 0x000fe200000010ff */
[----:B------:R1:W-:Y:S05]  /*77d0*/  @!P6 SYNCS.ARRIVE.TRANS64.RED.A1T0 RZ, [R94+URZ], RZ ;  /* 0x000000ff5effe9a7 */ /* 0x0003ea000810043f */
[----:B------:R3:W-:Y:S01]  /*77e0*/  MUFU.EX2 R145, R20 ;  /* 0x0000001400917308 */ /* 0x0007e20000000800 */
[----:B--2---:R-:W-:Y:S01]  /*77f0*/  FADD.FTZ R7, R149, R6 ;  /* 0x0000000695077221 */ /* 0x004fe20000010000 */
[----:B------:R-:W-:Y:S01]  /*7800*/  FFMA.FTZ R6, R150, R11, -R113 ;  /* 0x0000000b96067223 */ /* 0x000fe20000010871 */
[----:B------:R-:W-:-:S05]  /*7810*/  F2FP.BF16.F32.PACK_AB R150, R134, R97 ;  /* 0x000000618696723e */ /* 0x000fca00000010ff */
[----:B------:R-:W2:Y:S01]  /*7820*/  MUFU.EX2 R151, R151 ;  /* 0x0000009700977308 */ /* 0x000ea20000000800 */
[----:B---3--:R-:W-:Y:S01]  /*7830*/  FADD.FTZ R20, R184, R111 ;  /* 0x0000006fb8147221 */ /* 0x008fe20000010000 */
[----:B0-----:R-:W-:-:S03]  /*7840*/  F2FP.BF16.F32.PACK_AB R149, R92, R149 ;  /* 0x000000955c95723e */ /* 0x001fc600000010ff */
[----:B------:R-:W-:-:S03]  /*7850*/  FADD.FTZ R111, R97, R20 ;  /* 0x00000014616f7221 */ /* 0x000fc60000010000 */
[----:B------:R-:W0:Y:S01]  /*7860*/  MUFU.EX2 R98, R98 ;  /* 0x0000006200627308 */ /* 0x000e220000000800 */
[----:B------:R-:W-:-:S04]  /*7870*/  FADD.FTZ R20, R134, R111 ;  /* 0x0000006f86147221 */ /* 0x000fc80000010000 */
[----:B------:R-:W-:Y:S01]  /*7880*/  FADD.FTZ R111, R101, R20 ;  /* 0x00000014656f7221 */ /* 0x000fe20000010000 */
[----:B------:R-:W-:Y:S01]  /*7890*/  FADD.FTZ R20, R92, R7 ;  /* 0x000000075c147221 */ /* 0x000fe20000010000 */
[-C--:B------:R-:W-:Y:S01]  /*78a0*/  FFMA.FTZ R7, R152, R11.reuse, -R113 ;  /* 0x0000000b98077223 */ /* 0x080fe20000010871 */
[----:B------:R-:W3:Y:S01]  /*78b0*/  MUFU.EX2 R100, R100 ;  /* 0x0000006400647308 */ /* 0x000ee20000000800 */
[----:B-1----:R-:W-:Y:S01]  /*78c0*/  FADD.FTZ R94, R132, R111 ;  /* 0x0000006f845e7221 */ /* 0x002fe20000010000 */
[----:B--2---:R-:W-:Y:S01]  /*78d0*/  FADD.FTZ R111, R151, R20 ;  /* 0x00000014976f7221 */ /* 0x004fe20000010000 */
[----:B------:R-:W-:Y:S01]  /*78e0*/  FFMA.FTZ R113, R138, R11, -R113 ;  /* 0x0000000b8a717223 */ /* 0x000fe20000010871 */
[C---:B------:R-:W-:Y:S01]  /*78f0*/  F2FP.BF16.F32.PACK_AB R151, R8.reuse, R151 ;  /* 0x000000970897723e */ /* 0x040fe200000010ff */
[----:B------:R-:W-:Y:S01]  /*7900*/  FADD.FTZ R115, R103, R94 ;  /* 0x0000005e67737221 */ /* 0x000fe20000010000 */
[----:B------:R-:W-:Y:S01]  /*7910*/  FADD.FTZ R111, R8, R111 ;  /* 0x0000006f086f7221 */ /* 0x000fe20000010000 */
[----:B------:R-:W-:Y:S01]  /*7920*/  F2FP.BF16.F32.PACK_AB R152, R176, R93 ;  /* 0x0000005db098723e */ /* 0x000fe200000010ff */
[----:B------:R1:W2:Y:S01]  /*7930*/  MUFU.EX2 R147, R140 ;  /* 0x0000008c00937308 */ /* 0x0002a20000000800 */
[----:B------:R-:W-:Y:S01]  /*7940*/  FADD.FTZ R20, R118, R115 ;  /* 0x0000007376147221 */ /* 0x000fe20000010000 */
[----:B0-----:R-:W-:Y:S01]  /*7950*/  FADD.FTZ R111, R98, R111 ;  /* 0x0000006f626f7221 */ /* 0x001fe20000010000 */
[----:B------:R-:W-:-:S02]  /*7960*/  IMAD.MOV.U32 R8, RZ, RZ, R96 ;  /* 0x000000ffff087224 */ /* 0x000fc400078e0060 */
[----:B------:R-:W-:Y:S01]  /*7970*/  FADD.FTZ R115, R105, R20 ;  /* 0x0000001469737221 */ /* 0x000fe20000010000 */
[C---:B------:R-:W-:Y:S01]  /*7980*/  FADD.FTZ R111, R145.reuse, R111 ;  /* 0x0000006f916f7221 */ /* 0x040fe20000010000 */
[----:B------:R-:W-:Y:S01]  /*7990*/  F2FP.BF16.F32.PACK_AB R145, R145, R98 ;  /* 0x000000629191723e */ /* 0x000fe200000010ff */
[----:B------:R-:W0:Y:S01]  /*79a0*/  MUFU.EX2 R108, R142 ;  /* 0x0000008e006c7308 */ /* 0x000e220000000800 */
[----:B------:R-:W-:Y:S01]  /*79b0*/  FADD.FTZ R20, R114, R115 ;  /* 0x0000007372147221 */ /* 0x000fe20000010000 */
[----:B---3--:R-:W-:Y:S01]  /*79c0*/  FADD.FTZ R111, R100, R111 ;  /* 0x0000006f646f7221 */ /* 0x008fe20000010000 */
[----:B-1----:R-:W-:-:S05]  /*79d0*/  F2FP.BF16.F32.PACK_AB R140, R114, R105 ;  /* 0x00000069728c723e */ /* 0x002fca00000010ff */
[----:B------:R1:W3:Y:S01]  /*79e0*/  MUFU.EX2 R141, R144 ;  /* 0x00000090008d7308 */ /* 0x0002e20000000800 */
[C---:B--2---:R-:W-:Y:S01]  /*79f0*/  FADD.FTZ R111, R147.reuse, R111 ;  /* 0x0000006f936f7221 */ /* 0x044fe20000010000 */
[----:B------:R-:W-:-:S06]  /*7a00*/  F2FP.BF16.F32.PACK_AB R147, R147, R100 ;  /* 0x000000649393723e */ /* 0x000fcc00000010ff */
[----:B------:R-:W2:Y:S01]  /*7a10*/  MUFU.EX2 R107, R107 ;  /* 0x0000006b006b7308 */ /* 0x000ea20000000800 */
[----:B0-----:R-:W-:Y:S01]  /*7a20*/  FADD.FTZ R111, R108, R111 ;  /* 0x0000006f6c6f7221 */ /* 0x001fe20000010000 */
[----:B-1----:R-:W-:-:S06]  /*7a30*/  F2FP.BF16.F32.PACK_AB R144, R132, R101 ;  /* 0x000000658490723e */ /* 0x002fcc00000010ff */
[----:B------:R0:W1:Y:S01]  /*7a40*/  MUFU.EX2 R112, R146 ;  /* 0x0000009200707308 */ /* 0x0000620000000800 */
[C---:B---3--:R-:W-:Y:S01]  /*7a50*/  FADD.FTZ R111, R141.reuse, R111 ;  /* 0x0000006f8d6f7221 */ /* 0x048fe20000010000 */
[----:B------:R-:W-:-:S06]  /*7a60*/  F2FP.BF16.F32.PACK_AB R141, R141, R108 ;  /* 0x0000006c8d8d723e */ /* 0x000fcc00000010ff */
[----:B------:R-:W3:Y:S01]  /*7a70*/  MUFU.EX2 R110, R110 ;  /* 0x0000006e006e7308 */ /* 0x000ee20000000800 */
[----:B--2---:R-:W-:Y:S01]  /*7a80*/  FADD.FTZ R89, R107, R20 ;  /* 0x000000146b597221 */ /* 0x004fe20000010000 */
[----:B0-----:R-:W-:-:S06]  /*7a90*/  F2FP.BF16.F32.PACK_AB R146, R118, R103 ;  /* 0x000000677692723e */ /* 0x001fcc00000010ff */
[----:B------:R0:W2:Y:S01]  /*7aa0*/  MUFU.EX2 R143, R148 ;  /* 0x00000094008f7308 */ /* 0x0000a20000000800 */
[----:B-1----:R-:W-:-:S07]  /*7ab0*/  FADD.FTZ R111, R112, R111 ;  /* 0x0000006f706f7221 */ /* 0x002fce0000010000 */
[----:B------:R-:W1:Y:S01]  /*7ac0*/  MUFU.EX2 R136, R136 ;  /* 0x0000008800887308 */ /* 0x000e620000000800 */
[----:B---3--:R-:W-:Y:S01]  /*7ad0*/  FADD.FTZ R89, R110, R89 ;  /* 0x000000596e597221 */ /* 0x008fe20000010000 */
[----:B0-----:R-:W-:Y:S02]  /*7ae0*/  F2FP.BF16.F32.PACK_AB R148, R184, R99 ;  /* 0x00000063b894723e */ /* 0x001fe400000010ff */
[----:B------:R-:W-:-:S04]  /*7af0*/  F2FP.BF16.F32.PACK_AB R142, R110, R107 ;  /* 0x0000006b6e8e723e */ /* 0x000fc800000010ff */
[----:B------:R-:W0:Y:S01]  /*7b00*/  MUFU.EX2 R94, R6 ;  /* 0x00000006005e7308 */ /* 0x000e220000000800 */
[C---:B--2---:R-:W-:Y:S01]  /*7b10*/  FADD.FTZ R111, R143.reuse, R111 ;  /* 0x0000006f8f6f7221 */ /* 0x044fe20000010000 */
[----:B------:R-:W-:-:S06]  /*7b20*/  F2FP.BF16.F32.PACK_AB R143, R143, R112 ;  /* 0x000000708f8f723e */ /* 0x000fcc00000010ff */
[----:B------:R-:W2:Y:S01]  /*7b30*/  MUFU.EX2 R109, R109 ;  /* 0x0000006d006d7308 */ /* 0x000ea20000000800 */
[----:B-1----:R-:W-:-:S07]  /*7b40*/  FADD.FTZ R20, R136, R89 ;  /* 0x0000005988147221 */ /* 0x002fce0000010000 */
[----:B------:R-:W1:Y:S01]  /*7b50*/  MUFU.EX2 R137, R7 ;  /* 0x0000000700897308 */ /* 0x000e620000000800 */
[----:B0-----:R-:W-:-:S07]  /*7b60*/  FADD.FTZ R111, R94, R111 ;  /* 0x0000006f5e6f7221 */ /* 0x001fce0000010000 */
[----:B------:R-:W0:Y:S01]  /*7b70*/  MUFU.EX2 R104, R104 ;  /* 0x0000006800687308 */ /* 0x000e220000000800 */
[C---:B--2---:R-:W-:Y:S01]  /*7b80*/  FADD.FTZ R89, R109.reuse, R20 ;  /* 0x000000146d597221 */ /* 0x044fe20000010000 */
[----:B------:R-:W-:-:S06]  /*7b90*/  F2FP.BF16.F32.PACK_AB R136, R109, R136 ;  /* 0x000000886d88723e */ /* 0x000fcc00000010ff */
[----:B------:R-:W2:Y:S01]  /*7ba0*/  MUFU.EX2 R102, R102 ;  /* 0x0000006600667308 */ /* 0x000ea20000000800 */
[C---:B-1----:R-:W-:Y:S01]  /*7bb0*/  FADD.FTZ R111, R137.reuse, R111 ;  /* 0x0000006f896f7221 */ /* 0x042fe20000010000 */
[----:B------:R-:W-:-:S06]  /*7bc0*/  F2FP.BF16.F32.PACK_AB R137, R137, R94 ;  /* 0x0000005e8989723e */ /* 0x000fcc00000010ff */
[----:B------:R-:W1:Y:S01]  /*7bd0*/  MUFU.EX2 R9, R9 ;  /* 0x0000000900097308 */ /* 0x000e620000000800 */
[----:B0-----:R-:W-:-:S07]  /*7be0*/  FADD.FTZ R6, R104, R89 ;  /* 0x0000005968067221 */ /* 0x001fce0000010000 */
[----:B------:R-:W0:Y:S01]  /*7bf0*/  MUFU.EX2 R113, R113 ;  /* 0x0000007100717308 */ /* 0x000e220000000800 */
[----:B--2---:R-:W-:Y:S01]  /*7c00*/  FADD.FTZ R111, R102, R111 ;  /* 0x0000006f666f7221 */ /* 0x004fe20000010000 */
[C---:B-1----:R-:W-:Y:S01]  /*7c10*/  FADD.FTZ R7, R9.reuse, R6 ;  /* 0x0000000609077221 */ /* 0x042fe20000010000 */
[----:B------:R-:W-:Y:S01]  /*7c20*/  F2FP.BF16.F32.PACK_AB R138, R9, R104 ;  /* 0x00000068098a723e */ /* 0x000fe200000010ff */
[----:B------:R-:W-:Y:S02]  /*7c30*/  IMAD.MOV.U32 R9, RZ, RZ, R160 ;  /* 0x000000ffff097224 */ /* 0x000fe400078e00a0 */
[C---:B0-----:R-:W-:Y:S01]  /*7c40*/  FADD.FTZ R6, R113.reuse, R111 ;  /* 0x0000006f71067221 */ /* 0x041fe20000010000 */
[----:B------:R-:W-:Y:S01]  /*7c50*/  F2FP.BF16.F32.PACK_AB R139, R113, R102 ;  /* 0x00000066718b723e */ /* 0x000fe200000010ff */
[----:B------:R-:W-:Y:S06]  /*7c60*/  @P1 BRA `(.L_x_1097) ;  /* 0xffffffcc004c1947 */ /* 0x000fec000383ffff */
[----:B------:R-:W-:Y:S01]  /*7c70*/  IMAD.MOV.U32 R8, RZ, RZ, R96 ;  /* 0x000000ffff087224 */ /* 0x000fe200078e0060 */
[----:B------:R-:W-:Y:S01]  /*7c80*/  UMOV UR37, UR5 ;  /* 0x0000000500257c82 */ /* 0x000fe20008000000 */
[----:B------:R-:W-:Y:S01]  /*7c90*/  IMAD.MOV.U32 R9, RZ, RZ, R160 ;  /* 0x000000ffff097224 */ /* 0x000fe200078e00a0 */
[----:B------:R-:W-:-:S06]  /*7ca0*/  UMOV UR36, UR38 ;  /* 0x0000002600247c82 */ /* 0x000fcc0008000000 */
.L_x_1080:
[----:B------:R-:W0:Y:S01]  /*7cb0*/  LDC R12, c[0x0][0x9e4] ;  /* 0x00027900ff0c7b82 */ /* 0x000e220000000800 */
[----:B------:R-:W-:Y:S01]  /*7cc0*/  IADD3 R14, R16, 0x80, -R17 ;  /* 0x00000080100e7810 */ /* 0x000fe20007ffe811 */
[----:B------:R-:W-:-:S04]  /*7cd0*/  ULDC UR4, c[0x0][0x9dc] ;  /* 0x0002770000047ab9 */ /* 0x000fc80000000800 */
[----:B------:R-:W-:-:S04]  /*7ce0*/  IMAD R14, R161, 0x80, R14 ;  /* 0x00000080a10e7824 */ /* 0x000fc800078e020e */
[----:B------:R-:W-:Y:S01]  /*7cf0*/  VIADD R13, R14, -UR4 ;  /* 0x800000040e0d7c36 */ /* 0x000fe20008000000 */
[----:B0-----:R-:W-:-:S13]  /*7d00*/  ISETP.GE.AND P1, PT, R12, 0x1, PT ;  /* 0x000000010c00780c */ /* 0x001fda0003f26270 */
[----:B------:R-:W-:Y:S05]  /*7d10*/  @!P1 BRA `(.L_x_1098) ;  /* 0x00000000003c9947 */ /* 0x000fea0003800000 */
        /* <DEDUP_REMOVED lines=9> */
.L_x_1099:
[----:B------:R-:W-:-:S13]  /*7db0*/  ISETP.NE.AND P1, PT, R12, 0x1, PT ;  /* 0x000000010c00780c */ /* 0x000fda0003f25270 */
[----:B------:R-:W0:Y:S02]  /*7dc0*/  @P1 LDC.64 R20, c[0x0][0x9e8] ;  /* 0x00027a00ff141b82 */ /* 0x000e240000000a00 */
[----:B0-----:R-:W-:-:S05]  /*7dd0*/  @P1 IMAD.HI.U32 R20, R14, R20, RZ ;  /* 0x000000140e141227 */ /* 0x001fca00078e00ff */
[----:B------:R-:W-:-:S07]  /*7de0*/  @P1 SHF.R.U32.HI R14, RZ, R21, R20 ;  /* 0x00000015ff0e1219 */ /* 0x000fce0000011614 */
.L_x_1100:
[----:B------:R-:W-:-:S05]  /*7df0*/  IMAD R14, R14, R12, RZ ;  /* 0x0000000c0e0e7224 */ /* 0x000fca00078e02ff */
[----:B------:R-:W-:-:S07]  /*7e00*/  VIMNMX R13, R13, R14, !PT ;  /* 0x0000000e0d0d7248 */ /* 0x000fce0007fe0100 */
.L_x_1098:
        /* <DEDUP_REMOVED lines=12> */
.L_x_1110:
[----:B------:R-:W-:-:S04]  /*7ed0*/  UIADD3 UR6, UR4, 0x1, URZ ;  /* 0x0000000104067890 */ /* 0x000fc8000fffe03f */
[----:B------:R-:W-:-:S04]  /*7ee0*/  UISETP.NE.AND UP0, UPT, UR6, 0x2, UPT ;  /* 0x000000020600788c */ /* 0x000fc8000bf05270 */
[----:B------:R-:W-:Y:S02]  /*7ef0*/  USEL UR36, URZ, 0x1, UP0 ;  /* 0x000000013f247887 */ /* 0x000fe40008000000 */
[----:B------:R-:W-:Y:S02]  /*7f00*/  USEL UR37, UR6, URZ, UP0 ;  /* 0x0000003f06257287 */ /* 0x000fe40008000000 */
[----:B------:R-:W-:Y:S01]  /*7f10*/  ULOP3.LUT UR36, UR38, UR36, URZ, 0x3c, !UPT ;  /* 0x0000002426247292 */ /* 0x000fe2000f8e3c3f */
[----:B------:R-:W-:Y:S11]  /*7f20*/  @!P0 BRA `(.L_x_1102) ;  /* 0x0000000000048947 */ /* 0x000ff60003800000 */
[----:B------:R-:W-:Y:S01]  /*7f30*/  BPT.TRAP 0x1 ;  /* 0x000000040000795c */ /* 0x000fe20000300000 */
.L_x_1102:
[----:B------:R-:W-:Y:S01]  /*7f40*/  ULEA UR6, UR37, UR39, 0x3 ;  /* 0x0000002725067291 */ /* 0x000fe2000f8e183f */
[----:B------:R-:W-:-:S05]  /*7f50*/  IMAD.U32 R8, RZ, RZ, UR36 ;  /* 0x00000024ff087e24 */ /* 0x000fca000f8e00ff */
[----:B------:R-:W-:-:S04]  /*7f60*/  SHF.L.U32 R8, R8, 0x1f, RZ ;  /* 0x0000001f08087819 */ /* 0x000fc800000006ff */
[----:B------:R0:W1:Y:S01]  /*7f70*/  SYNCS.PHASECHK.TRANS64.TRYWAIT P1, [UR6+0x2a830], R8 ;  /* 0x02a83008ff0075a7 */ /* 0x0000620008020146 */
[----:B------:R-:W-:Y:S05]  /*7f80*/  @!P0 BRA `(.L_x_1103) ;  /* 0x0000000000048947 */ /* 0x000fea0003800000 */
[----:B------:R-:W-:Y:S01]  /*7f90*/  BPT.TRAP 0x1 ;  /* 0x000000040000795c */ /* 0x000fe20000300000 */
.L_x_1103:
[----:B-1----:R-:W-:Y:S05]  /*7fa0*/  @P1 BRA `(.L_x_1104) ;  /* 0x0000000000081947 */ /* 0x002fea0003800000 */
[----:B------:R-:W1:Y:S02]  /*7fb0*/  SYNCS.PHASECHK.TRANS64.TRYWAIT P1, [UR6+0x2a830], R8 ;  /* 0x02a83008ff0075a7 */ /* 0x000e640008020146 */
[----:B-1----:R-:W-:Y:S05]  /*7fc0*/  @!P1 BRA `(.L_x_1105) ;  /* 0x000000d400ec9947 */ /* 0x002fea0003800000 */
.L_x_1104:
        /* <DEDUP_REMOVED lines=135> */
.L_x_1106:
[----:B------:R-:W-:Y:S01]  /*8840*/  ULEA UR11, UR4, UR39, 0x3 ;  /* 0x00000027040b7291 */ /* 0x000fe2000f8e183f */
[----:B------:R-:W-:-:S05]  /*8850*/  IMAD.U32 R0, RZ, RZ, UR38 ;  /* 0x00000026ff007e24 */ /* 0x000fca000f8e00ff */
[----:B------:R-:W-:-:S04]  /*8860*/  SHF.L.U32 R0, R0, 0x1f, RZ ;  /* 0x0000001f00007819 */ /* 0x000fc800000006ff */
[----:B------:R2:W3:Y:S01]  /*8870*/  SYNCS.PHASECHK.TRANS64.TRYWAIT P1, [UR11+0x2a850], R0 ;  /* 0x02a85000ff0075a7 */ /* 0x0004e2000802014b */
[----:B------:R-:W-:Y:S05]  /*8880*/  @!P0 BRA `(.L_x_1107) ;  /* 0x0000000000048947 */ /* 0x000fea0003800000 */
[----:B------:R-:W-:Y:S01]  /*8890*/  BPT.TRAP 0x1 ;  /* 0x000000040000795c */ /* 0x000fe20000300000 */
.L_x_1107:
[----:B---3--:R-:W-:Y:S05]  /*88a0*/  @P1 BRA `(.L_x_1108) ;  /* 0x0000000000081947 */ /* 0x008fea0003800000 */
[----:B------:R-:W3:Y:S02]  /*88b0*/  SYNCS.PHASECHK.TRANS64.TRYWAIT P1, [UR11+0x2a850], R0 ;  /* 0x02a85000ff0075a7 */ /* 0x000ee4000802014b */
[----:B---3--:R-:W-:Y:S05]  /*88c0*/  @!P1 BRA `(.L_x_1109) ;  /* 0x000000cc00c49947 */ /* 0x008fea0003800000 */
.L_x_1108:
[----:B------:R-:W-:Y:S01]  /*88d0*/  UIADD3 UR7, UR39, 0x400, URZ ;  /* 0x0000040027077890 */ /* 0x000fe2000fffe03f */
[----:B------:R-:W-:Y:S01]  /*88e0*/  WARPGROUP.ARRIVE ;  /* 0x00000000000079c5 */ /* 0x000fe20000000000 */
[----:B------:R-:W-:Y:S01]  /*88f0*/  UMOV UR15, 0x40000040 ;  /* 0x40000040000f7882 */ /* 0x000fe20000000000 */
[----:B------:R-:W-:Y:S01]  /*8900*/  FMUL.FTZ R2, R88, UR5 ;  /* 0x0000000558027c20 */ /* 0x000fe20008410000 */
[----:B------:R-:W-:Y:S01]  /*8910*/  USHF.R.U32.HI UR7, URZ, 0x4, UR7 ;  /* 0x000000043f077899 */ /* 0x000fe20008011607 */
[----:B01----:R-:W-:Y:S01]  /*8920*/  FMUL.FTZ R8, R89, UR5 ;  /* 0x0000000559087c20 */ /* 0x003fe20008410000 */
[----:B------:R-:W-:Y:S01]  /*8930*/  FMUL.FTZ R162, R92, UR5 ;  /* 0x000000055ca27c20 */ /* 0x000fe20008410000 */
[----:B------:R-:W-:Y:S01]  /*8940*/  FMUL.FTZ R176, R93, UR5 ;  /* 0x000000055db07c20 */ /* 0x000fe20008410000 */
[----:B------:R-:W-:Y:S01]  /*8950*/  ULOP3.LUT UR7, UR7, 0x3fff, URZ, 0xc0, !UPT ;  /* 0x00003fff07077892 */ /* 0x000fe2000f8ec03f */
[----:B------:R-:W0:Y:S01]  /*8960*/  MUFU.TANH R2, R2 ;  /* 0x0000000200027308 */ /* 0x000e220000002400 */
[----:B------:R-:W-:Y:S01]  /*8970*/  FMUL.FTZ R178, R100, UR5 ;  /* 0x0000000564b27c20 */ /* 0x000fe20008410000 */
[----:B------:R-:W-:Y:S01]  /*8980*/  FMUL.FTZ R180, R101, UR5 ;  /* 0x0000000565b47c20 */ /* 0x000fe20008410000 */
[----:B------:R-:W-:Y:S01]  /*8990*/  ULOP3.LUT UR7, UR7, 0x3000000, URZ, 0xfc, !UPT ;  /* 0x0300000007077892 */ /* 0x000fe2000f8efc3f */
[----:B------:R-:W-:Y:S01]  /*89a0*/  FMUL.FTZ R182, R104, UR5 ;  /* 0x0000000568b67c20 */ /* 0x000fe20008410000 */
[----:B------:R-:W-:Y:S01]  /*89b0*/  FMUL.FTZ R184, R105, UR5 ;  /* 0x0000000569b87c20 */ /* 0x000fe20008410000 */
[----:B------:R-:W-:Y:S01]  /*89c0*/  FMUL.FTZ R100, R106, UR5 ;  /* 0x000000056a647c20 */ /* 0x000fe20008410000 */
[----:B------:R-:W-:Y:S01]  /*89d0*/  UIMAD UR4, UR4, 0x600, UR7 ;  /* 0x00000600040478a4 */ /* 0x000fe2000f8e0207 */
        /* <DEDUP_REMOVED lines=13> */
[----:B0-----:R-:W-:Y:S01]  /*8ab0*/  FMNMX.FTZ R9, R2, R160, !PT ;  /* 0x000000a002097209 */ /* 0x001fe20007810000 */
[----:B------:R-:W-:Y:S01]  /*8ac0*/  FMUL.FTZ R116, R116, UR5 ;  /* 0x0000000574747c20 */ /* 0x000fe20008410000 */
[----:B------:R-:W-:Y:S01]  /*8ad0*/  FMUL.FTZ R117, R117, UR5 ;  /* 0x0000000575757c20 */ /* 0x000fe20008410000 */
[----:B------:R-:W-:Y:S01]  /*8ae0*/  FMUL.FTZ R120, R120, UR5 ;  /* 0x0000000578787c20 */ /* 0x000fe20008410000 */
[----:B-1----:R-:W-:Y:S01]  /*8af0*/  FMNMX.FTZ R9, R8, R9, !PT ;  /* 0x0000000908097209 */ /* 0x002fe20007810000 */
        /* <DEDUP_REMOVED lines=27> */
[----:B------:R-:W0:Y:S01]  /*8cb0*/  LDC R11, c[0x0][0x988] ;  /* 0x00026200ff0b7b82 */ /* 0x000e220000000800 */
[----:B------:R-:W-:Y:S01]  /*8cc0*/  FMUL.FTZ R198, R131, UR5 ;  /* 0x0000000583c67c20 */ /* 0x000fe20008410000 */
[----:B------:R-:W-:Y:S01]  /*8cd0*/  FMUL.FTZ R134, R134, UR5 ;  /* 0x0000000586867c20 */ /* 0x000fe20008410000 */
[----:B------:R-:W-:Y:S01]  /*8ce0*/  FMUL.FTZ R200, R135, UR5 ;  /* 0x0000000587c87c20 */ /* 0x000fe20008410000 */
[----:B------:R-:W-:Y:S01]  /*8cf0*/  UMOV UR7, 0x40000040 ;  /* 0x4000004000077882 */ /* 0x000fe20000000000 */
[----:B------:R-:W1:Y:S01]  /*8d00*/  S2R R161, SR_TID.X ;  /* 0x0000000000a17919 */ /* 0x000e620000002100 */
[----:B------:R-:W-:Y:S01]  /*8d10*/  UMOV UR38, UR36 ;  /* 0x0000002400267c82 */ /* 0x000fe20008000000 */
[----:B------:R-:W-:Y:S08]  /*8d20*/  MUFU.TANH R184, R184 ;  /* 0x000000b800b87308 */ /* 0x000ff00000002400 */
[----:B------:R-:W-:Y:S08]  /*8d30*/  MUFU.TANH R106, R106 ;  /* 0x0000006a006a7308 */ /* 0x000ff00000002400 */
[----:B------:R-:W-:Y:S08]  /*8d40*/  MUFU.TANH R108, R108 ;  /* 0x0000006c006c7308 */ /* 0x000ff00000002400 */
[----:B------:R-:W-:Y:S01]  /*8d50*/  MUFU.TANH R110, R110 ;  /* 0x0000006e006e7308 */ /* 0x000fe20000002400 */
[----:B-1----:R-:W-:-:S07]  /*8d60*/  LOP3.LUT P1, RZ, R161, 0x7f, RZ, 0xc0, !PT ;  /* 0x0000007fa1ff7812 */ /* 0x002fce000782c0ff */
[----:B------:R-:W-:Y:S08]  /*8d70*/  MUFU.TANH R112, R112 ;  /* 0x0000007000707308 */ /* 0x000ff00000002400 */
[----:B------:R-:W-:Y:S08]  /*8d80*/  MUFU.TANH R116, R116 ;  /* 0x0000007400747308 */ /* 0x000ff00000002400 */
[----:B------:R-:W-:Y:S08]  /*8d90*/  MUFU.TANH R120, R120 ;  /* 0x0000007800787308 */ /* 0x000ff00000002400 */
[----:B------:R-:W-:Y:S08]  /*8da0*/  MUFU.TANH R124, R124 ;  /* 0x0000007c007c7308 */ /* 0x000ff00000002400 */
[----:B------:R-:W1:Y:S08]  /*8db0*/  MUFU.TANH R14, R14 ;  /* 0x0000000e000e7308 */ /* 0x000e700000002400 */
[----:B------:R-:W-:Y:S08]  /*8dc0*/  MUFU.TANH R186, R186 ;  /* 0x000000ba00ba7308 */ /* 0x000ff00000002400 */
[----:B------:R-:W3:Y:S01]  /*8dd0*/  MUFU.TANH R20, R20 ;  /* 0x0000001400147308 */ /* 0x000ee20000002400 */
[----:B-1----:R-:W-:-:S07]  /*8de0*/  FMNMX.FTZ R89, R14, R13, !PT ;  /* 0x0000000d0e597209 */ /* 0x002fce0007810000 */
[----:B------:R-:W-:Y:S08]  /*8df0*/  MUFU.TANH R128, R128 ;  /* 0x0000008000807308 */ /* 0x000ff00000002400 */
[----:B------:R-:W1:Y:S01]  /*8e00*/  MUFU.TANH R88, R88 ;  /* 0x0000005800587308 */ /* 0x000e620000002400 */
[----:B---3--:R-:W-:Y:S01]  /*8e10*/  FMNMX.FTZ R89, R20, R89, !PT ;  /* 0x0000005914597209 */ /* 0x008fe20007810000 */
[----:B------:R-:W-:-:S02]  /*8e20*/  WARPGROUP.DEPBAR.LE gsb0, 0x0 ;  /* 0x00008000000079c5 */ /* 0x000fc40000010000 */
[----:B------:R-:W-:Y:S01]  /*8e30*/  WARPGROUP.ARRIVE ;  /* 0x00000000000079c5 */ /* 0x000fe20000000000 */
[----:B------:R-:W-:Y:S01]  /*8e40*/  FMUL.FTZ R156, R96, UR5 ;  /* 0x00000005609c7c20 */ /* 0x000fe20008410000 */
[----:B------:R-:W-:Y:S01]  /*8e50*/  FMUL.FTZ R158, R97, UR5 ;  /* 0x00000005619e7c20 */ /* 0x000fe20008410000 */
[----:B------:R-:W-:Y:S01]  /*8e60*/  FMUL.FTZ R96, R102, UR5 ;  /* 0x0000000566607c20 */ /* 0x000fe20008410000 */
[----:B------:R-:W-:Y:S01]  /*8e70*/  MUFU.TANH R188, R188 ;  /* 0x000000bc00bc7308 */ /* 0x000fe20000002400 */
[----:B------:R-:W-:Y:S01]  /*8e80*/  FMUL.FTZ R102, R107, UR5 ;  /* 0x000000056b667c20 */ /* 0x000fe20008410000 */
[----:B------:R-:W-:Y:S01]  /*8e90*/  HGMMA.64x128x16.F32.BF16 R24, R152, gdesc[UR12].tnspB, R24, gsb0 ;  /* 0x41e0000c98187df0 */ /* 0x000fe20008001818 */
[----:B------:R-:W-:Y:S01]  /*8ea0*/  UMOV UR14, UR10 ;  /* 0x0000000a000e7c82 */ /* 0x000fe20008000000 */
[----:B------:R-:W-:Y:S01]  /*8eb0*/  UMOV UR15, 0x40000040 ;  /* 0x40000040000f7882 */ /* 0x000fe20000000000 */
[----:B------:R-:W-:-:S03]  /*8ec0*/  UIADD3 UR10, UR4, 0x180, URZ ;  /* 0x00000180040a7890 */ /* 0x000fc6000fffe03f */
[----:B------:R-:W3:Y:S01]  /*8ed0*/  MUFU.TANH R156, R156 ;  /* 0x0000009c009c7308 */ /* 0x000ee20000002400 */
[----:B-1----:R-:W-:-:S07]  /*8ee0*/  FMNMX.FTZ R89, R88, R89, !PT ;  /* 0x0000005958597209 */ /* 0x002fce0007810000 */
[----:B------:R-:W1:Y:S08]  /*8ef0*/  MUFU.TANH R158, R158 ;  /* 0x0000009e009e7308 */ /* 0x000e700000002400 */
[----:B------:R-:W4:Y:S01]  /*8f00*/  MUFU.TANH R90, R90 ;  /* 0x0000005a005a7308 */ /* 0x000f220000002400 */
[----:B---3--:R-:W-:-:S07]  /*8f10*/  FMNMX.FTZ R9, R156, R9, !PT ;  /* 0x000000099c097209 */ /* 0x008fce0007810000 */
[----:B------:R-:W-:Y:S01]  /*8f20*/  MUFU.TANH R132, R132 ;  /* 0x0000008400847308 */ /* 0x000fe20000002400 */
[----:B-1----:R-:W-:-:S04]  /*8f30*/  FMNMX.FTZ R9, R158, R9, !PT ;  /* 0x000000099e097209 */ /* 0x002fc80007810000 */
[----:B------:R-:W-:-:S03]  /*8f40*/  FMNMX.FTZ R9, R178, R9, !PT ;  /* 0x00000009b2097209 */ /* 0x000fc60007810000 */
[----:B------:R-:W1:Y:S01]  /*8f50*/  MUFU.TANH R92, R92 ;  /* 0x0000005c005c7308 */ /* 0x000e620000002400 */
[----:B------:R-:W-:Y:S02]  /*8f60*/  FMNMX.FTZ R9, R180, R9, !PT ;  /* 0x00000009b4097209 */ /* 0x000fe40007810000 */
[----:B----4-:R-:W-:Y:S02]  /*8f70*/  FMNMX.FTZ R89, R90, R89, !PT ;  /* 0x000000595a597209 */ /* 0x010fe40007810000 */
[----:B------:R-:W-:-:S03]  /*8f80*/  FMNMX.FTZ R9, R182, R9, !PT ;  /* 0x00000009b6097209 */ /* 0x000fc60007810000 */
[----:B------:R-:W-:Y:S01]  /*8f90*/  MUFU.TANH R190, R190 ;  /* 0x000000be00be7308 */ /* 0x000fe20000002400 */
[----:B------:R-:W-:-:S04]  /*8fa0*/  FMNMX.FTZ R9, R184, R9, !PT ;  /* 0x00000009b8097209 */ /* 0x000fc80007810000 */
[----:B------:R-:W-:-:S03]  /*8fb0*/  FMNMX.FTZ R9, R106, R9, !PT ;  /* 0x000000096a097209 */ /* 0x000fc60007810000 */
[----:B------:R-:W3:Y:S01]  /*8fc0*/  MUFU.TANH R94, R94 ;  /* 0x0000005e005e7308 */ /* 0x000ee20000002400 */
[----:B------:R-:W-:Y:S02]  /*8fd0*/  FMNMX.FTZ R9, R108, R9, !PT ;  /* 0x000000096c097209 */ /* 0x000fe40007810000 */
[----:B-1----:R-:W-:Y:S02]  /*8fe0*/  FMNMX.FTZ R91, R92, R89, !PT ;  /* 0x000000595c5b7209 */ /* 0x002fe40007810000 */
[----:B------:R-:W-:-:S03]  /*8ff0*/  FMNMX.FTZ R9, R110, R9, !PT ;  /* 0x000000096e097209 */ /* 0x000fc60007810000 */
[----:B------:R-:W1:Y:S01]  /*9000*/  MUFU.TANH R96, R96 ;  /* 0x0000006000607308 */ /* 0x000e620000002400 */
[----:B------:R-:W-:-:S04]  /*9010*/  FMNMX.FTZ R9, R112, R9, !PT ;  /* 0x0000000970097209 */ /* 0x000fc80007810000 */
[----:B------:R-:W-:-:S03]  /*9020*/  FMNMX.FTZ R9, R116, R9, !PT ;  /* 0x0000000974097209 */ /* 0x000fc60007810000 */
[----:B------:R-:W4:Y:S01]  /*9030*/  MUFU.TANH R98, R98 ;  /* 0x0000006200627308 */ /* 0x000f220000002400 */
[----:B---3--:R-:W-:-:S07]  /*9040*/  FMNMX.FTZ R91, R94, R91, !PT ;  /* 0x0000005b5e5b7209 */ /* 0x008fce0007810000 */
[----:B------:R-:W3:Y:S01]  /*9050*/  MUFU.TANH R100, R100 ;  /* 0x0000006400647308 */ /* 0x000ee20000002400 */
[----:B-1----:R-:W-:-:S07]  /*9060*/  FMNMX.FTZ R91, R96, R91, !PT ;  /* 0x0000005b605b7209 */ /* 0x002fce0007810000 */
[----:B------:R-:W1:Y:S01]  /*9070*/  MUFU.TANH R102, R102 ;  /* 0x0000006600667308 */ /* 0x000e620000002400 */
[----:B----4-:R-:W-:-:S07]  /*9080*/  FMNMX.FTZ R91, R98, R91, !PT ;  /* 0x0000005b625b7209 */ /* 0x010fce0007810000 */
        /* <DEDUP_REMOVED lines=10> */
[----:B------:R-:W-:Y:S01]  /*9130*/  MUFU.TANH R122, R122 ;  /* 0x0000007a007a7308 */ /* 0x000fe20000002400 */
[----:B----4-:R-:W-:Y:S01]  /*9140*/  FMNMX.FTZ R95, R194, R95, !PT ;  /* 0x0000005fc25f7209 */ /* 0x010fe20007810000 */
[----:B------:R-:W-:Y:S02]  /*9150*/  WARPGROUP.DEPBAR.LE gsb0, 0x0 ;  /* 0x00008000000079c5 */ /* 0x000fe40000010000 */
[----:B------:R-:W-:-:S04]  /*9160*/  WARPGROUP.ARRIVE ;  /* 0x00000000000079c5 */ /* 0x000fc80000000000 */
[----:B------:R-:W1:Y:S01]  /*9170*/  MUFU.TANH R152, R117 ;  /* 0x0000007500987308 */ /* 0x000e620000002400 */
[----:B------:R-:W-:Y:S01]  /*9180*/  FMUL.FTZ R154, R121, UR5 ;  /* 0x00000005799a7c20 */ /* 0x000fe20008410000 */
[----:B---3--:R-:W-:Y:S01]  /*9190*/  FMNMX.FTZ R95, R118, R95, !PT ;  /* 0x0000005f765f7209 */ /* 0x008fe20007810000 */
[----:B------:R-:W-:Y:S01]  /*91a0*/  HGMMA.64x128x16.F32.BF16 R24, R148, gdesc[UR12].tnspB, R24, gsb0 ;  /* 0x41e0000c94187df0 */ /* 0x000fe20008001818 */
[----:B------:R-:W-:Y:S01]  /*91b0*/  UMOV UR14, UR10 ;  /* 0x0000000a000e7c82 */ /* 0x000fe20008000000 */
[----:B------:R-:W-:-:S03]  /*91c0*/  UMOV UR15, 0x40000040 ;  /* 0x40000040000f7882 */ /* 0x000fc60000000000 */
[----:B------:R-:W3:Y:S01]  /*91d0*/  MUFU.TANH R154, R154 ;  /* 0x0000009a009a7308 */ /* 0x000ee20000002400 */
[----:B------:R-:W-:Y:S02]  /*91e0*/  UIADD3 UR10, UR4, 0x200, URZ ;  /* 0x00000200040a7890 */ /* 0x000fe4000fffe03f */
[----:B------:R-:W-:-:S05]  /*91f0*/  UIADD3 UR4, UR4, 0x280, URZ ;  /* 0x0000028004047890 */ /* 0x000fca000fffe03f */
[----:B------:R-:W-:Y:S01]  /*9200*/  MUFU.TANH R126, R126 ;  /* 0x0000007e007e7308 */ /* 0x000fe20000002400 */
[----:B-1----:R-:W-:-:S04]  /*9210*/  FMNMX.FTZ R9, R152, R9, !PT ;  /* 0x0000000998097209 */ /* 0x002fc80007810000 */
[----:B------:R-:W-:-:S03]  /*9220*/  FMNMX.FTZ R9, R120, R9, !PT ;  /* 0x0000000978097209 */ /* 0x000fc60007810000 */
[----:B------:R-:W-:Y:S01]  /*9230*/  MUFU.TANH R196, R196 ;  /* 0x000000c400c47308 */ /* 0x000fe20000002400 */
[----:B---3--:R-:W-:-:S04]  /*9240*/  FMNMX.FTZ R9, R154, R9, !PT ;  /* 0x000000099a097209 */ /* 0x008fc80007810000 */
        /* <DEDUP_REMOVED lines=8> */
[----:B------:R-:W-:-:S05]  /*92d0*/  FMNMX.FTZ R9, R190, R9, !PT ;  /* 0x00000009be097209 */ /* 0x000fca0007810000 */
[----:B--2---:R-:W1:Y:S02]  /*92e0*/  SHFL.BFLY PT, R0, R9, 0x2, 0x1f ;  /* 0x0c401f0009007f89 */ /* 0x004e6400000e0000 */
[----:B------:R-:W-:Y:S01]  /*92f0*/  MUFU.TANH R200, R200 ;  /* 0x000000c800c87308 */ /* 0x000fe20000002400 */
[----:B-1----:R-:W-:-:S05]  /*9300*/  FMNMX.FTZ R0, R9, R0, !PT ;  /* 0x0000000009007209 */ /* 0x002fca0007810000 */
[----:B------:R-:W1:Y:S02]  /*9310*/  SHFL.BFLY PT, R9, R0, 0x1, 0x1f ;  /* 0x0c201f0000097f89 */ /* 0x000e6400000e0000 */
[----:B-1----:R-:W-:-:S05]  /*9320*/  FMNMX.FTZ R9, R0, R9, !PT ;  /* 0x0000000900097209 */ /* 0x002fca0007810000 */
[C---:B0-----:R-:W-:Y:S01]  /*9330*/  FMUL.FTZ R111, R9.reuse, R11 ;  /* 0x0000000b096f7220 */ /* 0x041fe20000410000 */
[----:B------:R-:W-:-:S03]  /*9340*/  FADD.FTZ R0, -R9, R160 ;  /* 0x000000a009007221 */ /* 0x000fc60000010100 */
        /* <DEDUP_REMOVED lines=19> */
[----:B------:R-:W-:Y:S01]  /*9480*/  FMUL.FTZ R0, R0, R11 ;  /* 0x0000000b00007220 */ /* 0x000fe20000410000 */
[----:B------:R-:W-:Y:S08]  /*9490*/  MUFU.EX2 R21, R21 ;  /* 0x0000001500157308 */ /* 0x000ff00000000800 */
[----:B------:R-:W0:Y:S01]  /*94a0*/  MUFU.EX2 R0, R0 ;  /* 0x0000000000007308 */ /* 0x000e220000000800 */
[----:B------:R-:W-:-:S02]  /*94b0*/  WARPGROUP.DEPBAR.LE gsb0, 0x0 ;  /* 0x00008000000079c5 */ /* 0x000fc40000010000 */
[----:B------:R-:W-:Y:S01]  /*94c0*/  WARPGROUP.ARRIVE ;  /* 0x00000000000079c5 */ /* 0x000fe20000000000 */
[----:B------:R-:W-:Y:S01]  /*94d0*/  FMUL.FTZ R148, R119, UR5 ;  /* 0x0000000577947c20 */ /* 0x000fe20008410000 */
[----:B------:R-:W-:-:S03]  /*94e0*/  FMUL.FTZ R150, R123, UR5 ;  /* 0x000000057b967c20 */ /* 0x000fc60008410000 */
[----:B------:R-:W-:Y:S01]  /*94f0*/  MUFU.EX2 R160, R160 ;  /* 0x000000a000a07308 */ /* 0x000fe20000000800 */
[----:B------:R-:W-:Y:S01]  /*9500*/  HGMMA.64x128x16.F32.BF16 R24, R144, gdesc[UR12].tnspB, R24, gsb0 ;  /* 0x41e0000c90187df0 */ /* 0x000fe20008001818 */
[----:B------:R-:W-:Y:S01]  /*9510*/  UMOV UR14, UR10 ;  /* 0x0000000a000e7c82 */ /* 0x000fe20008000000 */
[----:B------:R-:W-:-:S05]  /*9520*/  UMOV UR15, 0x40000040 ;  /* 0x40000040000f7882 */ /* 0x000fca0000000000 */
[----:B------:R-:W1:Y:S01]  /*9530*/  MUFU.TANH R148, R148 ;  /* 0x0000009400947308 */ /* 0x000e620000002400 */
[----:B0-----:R-:W-:-:S07]  /*9540*/  FFMA.FTZ R7, R0, R7, R21 ;  /* 0x0000000700077223 */ /* 0x001fce0000010015 */
[----:B------:R-:W0:Y:S08]  /*9550*/  MUFU.TANH R150, R150 ;  /* 0x0000009600967308 */ /* 0x000e300000002400 */
[----:B------:R-:W2:Y:S01]  /*9560*/  MUFU.EX2 R162, R162 ;  /* 0x000000a200a27308 */ /* 0x000ea20000000800 */
[----:B-1----:R-:W-:-:S04]  /*9570*/  FMNMX.FTZ R95, R148, R95, !PT ;  /* 0x0000005f945f7209 */ /* 0x002fc80007810000 */
[----:B------:R-:W-:-:S03]  /*9580*/  FMNMX.FTZ R97, R122, R95, !PT ;  /* 0x0000005f7a617209 */ /* 0x000fc60007810000 */
[----:B------:R1:W-:Y:S01]  /*9590*/  MUFU.EX2 R91, R156 ;  /* 0x0000009c005b7308 */ /* 0x0003e20000000800 */
[----:B0-----:R-:W-:-:S04]  /*95a0*/  FMNMX.FTZ R97, R150, R97, !PT ;  /* 0x0000006196617209 */ /* 0x001fc80007810000 */
[----:B------:R-:W-:-:S03]  /*95b0*/  FMNMX.FTZ R97, R126, R97, !PT ;  /* 0x000000617e617209 */ /* 0x000fc60007810000 */
[----:B------:R-:W-:Y:S01]  /*95c0*/  MUFU.EX2 R93, R178 ;  /* 0x000000b2005d7308 */ /* 0x000fe20000000800 */
[----:B------:R-:W-:Y:S02]  /*95d0*/  FMNMX.FTZ R97, R196, R97, !PT ;  /* 0x00000061c4617209 */ /* 0x000fe40007810000 */
[----:B-1----:R-:W-:Y:S02]  /*95e0*/  F2FP.BF16.F32.PACK_AB R156, R160, R21 ;  /* 0x00000015a09c723e */ /* 0x002fe400000010ff */
[----:B------:R-:W-:-:S03]  /*95f0*/  FMNMX.FTZ R99, R130, R97, !PT ;  /* 0x0000006182637209 */ /* 0x000fc60007810000 */
[----:B------:R0:W-:Y:S01]  /*9600*/  MUFU.EX2 R97, R8 ;  /* 0x0000000800617308 */ /* 0x0001e20000000800 */
[----:B------:R-:W-:-:S04]  /*9610*/  FMNMX.FTZ R99, R198, R99, !PT ;  /* 0x00000063c6637209 */ /* 0x000fc80007810000 */
[----:B------:R-:W-:-:S03]  /*9620*/  FMNMX.FTZ R99, R134, R99, !PT ;  /* 0x0000006386637209 */ /* 0x000fc60007810000 */
[----:B------:R-:W-:Y:S01]  /*9630*/  MUFU.EX2 R95, R182 ;  /* 0x000000b6005f7308 */ /* 0x000fe20000000800 */
[----:B------:R-:W-:Y:S01]  /*9640*/  FMNMX.FTZ R2, R200, R99, !PT ;  /* 0x00000063c8027209 */ /* 0x000fe20007810000 */
[-CC-:B------:R-:W-:Y:S01]  /*9650*/  FFMA.FTZ R99, R110, R11.reuse, -R111.reuse ;  /* 0x0000000b6e637223 */ /* 0x180fe2000001086f */
[----:B------:R-:W-:-:S03]  /*9660*/  FFMA.FTZ R110, R152, R11, -R111 ;  /* 0x0000000b986e7223 */ /* 0x000fc6000001086f */
[----:B------:R-:W0:Y:S02]  /*9670*/  SHFL.BFLY PT, R105, R2, 0x2, 0x1f ;  /* 0x0c401f0002697f89 */ /* 0x000e2400000e0000 */
[----:B------:R-:W-:Y:S08]  /*9680*/  MUFU.EX2 R176, R176 ;  /* 0x000000b000b07308 */ /* 0x000ff00000000800 */
[----:B------:R-:W-:Y:S08]  /*9690*/  MUFU.EX2 R106, R106 ;  /* 0x0000006a006a7308 */ /* 0x000ff00000000800 */
[----:B------:R-:W-:Y:S01]  /*96a0*/  MUFU.EX2 R99, R99 ;  /* 0x0000006300637308 */ /* 0x000fe20000000800 */
[----:B0-----:R-:W-:Y:S01]  /*96b0*/  FMNMX.FTZ R8, R2, R105, !PT ;  /* 0x0000006902087209 */ /* 0x001fe20007810000 */
[-CC-:B------:R-:W-:Y:S01]  /*96c0*/  FFMA.FTZ R105, R124, R11.reuse, -R111.reuse ;  /* 0x0000000b7c697223 */ /* 0x180fe2000001086f */
[----:B------:R-:W-:-:S05]  /*96d0*/  FFMA.FTZ R124, R190, R11, -R111 ;  /* 0x0000000bbe7c7223 */ /* 0x000fca000001086f */
[----:B------:R-:W-:Y:S01]  /*96e0*/  MUFU.EX2 R108, R108 ;  /* 0x0000006c006c7308 */ /* 0x000fe20000000800 */
[----:B------:R-:W0:Y:S07]  /*96f0*/  SHFL.BFLY PT, R109, R8, 0x1, 0x1f ;  /* 0x0c201f00086d7f89 */ /* 0x000e2e00000e0000 */
[----:B------:R-:W-:Y:S08]  /*9700*/  MUFU.EX2 R101, R101 ;  /* 0x0000006500657308 */ /* 0x000ff00000000800 */
[----:B------:R-:W-:Y:S08]  /*9710*/  MUFU.EX2 R110, R110 ;  /* 0x0000006e006e7308 */ /* 0x000ff00000000800 */
[----:B------:R-:W-:Y:S01]  /*9720*/  MUFU.EX2 R103, R103 ;  /* 0x0000006700677308 */ /* 0x000fe20000000800 */
[----:B0-----:R-:W-:-:S05]  /*9730*/  FMNMX.FTZ R8, R8, R109, !PT ;  /* 0x0000006d08087209 */ /* 0x001fca0007810000 */
[----:B------:R-:W-:Y:S01]  /*9740*/  FADD.FTZ R2, -R8, R13 ;  /* 0x0000000d08027221 */ /* 0x000fe20000010100 */
[----:B------:R-:W-:Y:S01]  /*9750*/  IMAD.U32 R13, RZ, RZ, UR6 ;  /* 0x00000006ff0d7e24 */ /* 0x000fe2000f8e00ff */
[----:B------:R-:W-:Y:S01]  /*9760*/  UMOV UR6, UR4 ;  /* 0x0000000400067c82 */ /* 0x000fe20008000000 */
[----:B------:R-:W-:Y:S01]  /*9770*/  MUFU.EX2 R112, R112 ;  /* 0x0000007000707308 */ /* 0x000fe20000000800 */
[----:B------:R-:W-:Y:S01]  /*9780*/  FMUL.FTZ R2, R2, R11 ;  /* 0x0000000b02027220 */ /* 0x000fe20000410000 */
[----:B------:R-:W-:Y:S01]  /*9790*/  @!P1 VIADD R13, R13, 0x2a840 ;  /* 0x0002a8400d0d9836 */ /* 0x000fe20000000000 */
[----:B------:R-:W-:-:S04]  /*97a0*/  UMOV UR4, UR37 ;  /* 0x0000002500047c82 */ /* 0x000fc80008000000 */
[----:B------:R-:W-:Y:S01]  /*97b0*/  @!P1 PRMT R13, RZ, 0x654, R13 ;  /* 0x00000654ff0d9816 */ /* 0x000fe2000000000d */
[----:B------:R-:W-:Y:S08]  /*97c0*/  MUFU.EX2 R2, R2 ;  /* 0x0000000200027308 */ /* 0x000ff00000000800 */
[----:B------:R-:W-:Y:S01]  /*97d0*/  MUFU.EX2 R105, R105 ;  /* 0x0000006900697308 */ /* 0x000fe20000000800 */
[----:B------:R-:W-:-:S02]  /*97e0*/  WARPGROUP.DEPBAR.LE gsb0, 0x0 ;  /* 0x00008000000079c5 */ /* 0x000fc40000010000 */
[----:B------:R-:W-:Y:S01]  /*97f0*/  WARPGROUP.ARRIVE ;  /* 0x00000000000079c5 */ /* 0x000fe20000000000 */
[-CC-:B------:R-:W-:Y:S01]  /*9800*/  FFMA.FTZ R144, R158, R11.reuse, -R111.reuse ;  /* 0x0000000b9e907223 */ /* 0x180fe2000001086f */
[-C--:B------:R-:W-:Y:S01]  /*9810*/  FFMA.FTZ R146, R180, R11.reuse, -R111 ;  /* 0x0000000bb4927223 */ /* 0x080fe2000001086f */
[----:B------:R-:W-:Y:S02]  /*9820*/  FMUL.FTZ R111, R8, R11 ;  /* 0x0000000b086f7220 */ /* 0x000fe40000410000 */
[----:B------:R-:W-:Y:S01]  /*9830*/  MUFU.EX2 R116, R116 ;  /* 0x0000007400747308 */ /* 0x000fe20000000800 */
[----:B--2---:R-:W-:Y:S01]  /*9840*/  F2FP.BF16.F32.PACK_AB R158, R162, R89 ;  /* 0x00000059a29e723e */ /* 0x004fe200000010ff */
[----:B------:R-:W-:Y:S01]  /*9850*/  HGMMA.64x128x16.F32.BF16 R24, R140, gdesc[UR12].tnspB, R24, gsb0 ;  /* 0x41e0000c8c187df0 */ /* 0x000fe20008001818 */
[-CC-:B------:R-:W-:Y:S01]  /*9860*/  FFMA.FTZ R14, R14, R11.reuse, -R111.reuse ;  /* 0x0000000b0e0e7223 */ /* 0x180fe2000001086f */
[-CC-:B------:R-:W-:Y:S01]  /*9870*/  FFMA.FTZ R20, R20, R11.reuse, -R111.reuse ;  /* 0x0000000b14147223 */ /* 0x180fe2000001086f */
[-CC-:B------:R-:W-:Y:S01]  /*9880*/  FFMA.FTZ R88, R88, R11.reuse, -R111.reuse ;  /* 0x0000000b58587223 */ /* 0x180fe2000001086f */
[-CC-:B------:R-:W-:Y:S01]  /*9890*/  FFMA.FTZ R90, R90, R11.reuse, -R111.reuse ;  /* 0x0000000b5a5a7223 */ /* 0x180fe2000001086f */
[-CC-:B------:R-:W-:Y:S01]  /*98a0*/  FFMA.FTZ R92, R92, R11.reuse, -R111.reuse ;  /* 0x0000000b5c5c7223 */ /* 0x180fe2000001086f */
[----:B------:R0:W1:Y:S01]  /*98b0*/  MUFU.EX2 R157, R14 ;  /* 0x0000000e009d7308 */ /* 0x0000620000000800 */
[-CC-:B------:R-:W-:Y:S01]  /*98c0*/  FFMA.FTZ R94, R94, R11.reuse, -R111.reuse ;  /* 0x0000000b5e5e7223 */ /* 0x180fe2000001086f */
[-CC-:B------:R-:W-:Y:S01]  /*98d0*/  FFMA.FTZ R96, R96, R11.reuse, -R111.reuse ;  /* 0x0000000b60607223 */ /* 0x180fe2000001086f */
[-CC-:B------:R-:W-:Y:S01]  /*98e0*/  FFMA.FTZ R98, R98, R11.reuse, -R111.reuse ;  /* 0x0000000b62627223 */ /* 0x180fe2000001086f */
[-CC-:B------:R-:W-:Y:S01]  /*98f0*/  FFMA.FTZ R100, R100, R11.reuse, -R111.reuse ;  /* 0x0000000b64647223 */ /* 0x180fe2000001086f */
[-CC-:B------:R-:W-:Y:S01]  /*9900*/  FFMA.FTZ R102, R102, R11.reuse, -R111.reuse ;  /* 0x0000000b66667223 */ /* 0x180fe2000001086f */
[-CC-:B------:R-:W-:Y:S01]  /*9910*/  FFMA.FTZ R104, R104, R11.reuse, -R111.reuse ;  /* 0x0000000b68687223 */ /* 0x180fe2000001086f */
[----:B------:R-:W-:Y:S01]  /*9920*/  FFMA.FTZ R192, R192, R11, -R111 ;  /* 0x0000000bc0c07223 */ /* 0x000fe2000001086f */
[----:B------:R-:W2:Y:S01]  /*9930*/  MUFU.EX2 R20, R20 ;  /* 0x0000001400147308 */ /* 0x000ea20000000800 */
[----:B0-----:R-:W-:-:S02]  /*9940*/  IMAD.U32 R14, RZ, RZ, UR11 ;  /* 0x0000000bff0e7e24 */ /* 0x001fc4000f8e00ff */
[-CC-:B------:R-:W-:Y:S01]  /*9950*/  FFMA.FTZ R114, R114, R11.reuse, -R111.reuse ;  /* 0x0000000b72727223 */ /* 0x180fe2000001086f */
[-CC-:B------:R-:W-:Y:S01]  /*9960*/  FFMA.FTZ R194, R194, R11.reuse, -R111.reuse ;  /* 0x0000000bc2c27223 */ /* 0x180fe2000001086f */
[-CC-:B------:R-:W-:Y:S01]  /*9970*/  FFMA.FTZ R118, R118, R11.reuse, -R111.reuse ;  /* 0x0000000b76767223 */ /* 0x180fe2000001086f */
[-CC-:B------:R-:W-:Y:S01]  /*9980*/  FFMA.FTZ R148, R148, R11.reuse, -R111.reuse ;  /* 0x0000000b94947223 */ /* 0x180fe2000001086f */
[-CC-:B------:R-:W-:Y:S01]  /*9990*/  FFMA.FTZ R122, R122, R11.reuse, -R111.reuse ;  /* 0x0000000b7a7a7223 */ /* 0x180fe2000001086f */
[-C--:B------:R-:W-:Y:S01]  /*99a0*/  FFMA.FTZ R150, R150, R11.reuse, -R111 ;  /* 0x0000000b96967223 */ /* 0x080fe2000001086f */
[----:B------:R-:W0:Y:S01]  /*99b0*/  MUFU.EX2 R159, R88 ;  /* 0x00000058009f7308 */ /* 0x000e220000000800 */
[----:B-1----:R-:W-:Y:S01]  /*99c0*/  FFMA.FTZ R6, R2, R6, R157 ;  /* 0x0000000602067223 */ /* 0x002fe2000001009d */
[-CC-:B------:R-:W-:Y:S01]  /*99d0*/  FFMA.FTZ R126, R126, R11.reuse, -R111.reuse ;  /* 0x0000000b7e7e7223 */ /* 0x180fe2000001086f */
[-CC-:B------:R-:W-:Y:S01]  /*99e0*/  FFMA.FTZ R196, R196, R11.reuse, -R111.reuse ;  /* 0x0000000bc4c47223 */ /* 0x180fe2000001086f */
[-CC-:B------:R-:W-:Y:S01]  /*99f0*/  FFMA.FTZ R130, R130, R11.reuse, -R111.reuse ;  /* 0x0000000b82827223 */ /* 0x180fe2000001086f */
[-CC-:B------:R-:W-:Y:S01]  /*9a00*/  FFMA.FTZ R198, R198, R11.reuse, -R111.reuse ;  /* 0x0000000bc6c67223 */ /* 0x180fe2000001086f */
[-CC-:B------:R-:W-:Y:S01]  /*9a10*/  FFMA.FTZ R134, R134, R11.reuse, -R111.reuse ;  /* 0x0000000b86867223 */ /* 0x180fe2000001086f */
[----:B------:R-:W-:Y:S01]  /*9a20*/  FFMA.FTZ R111, R200, R11, -R111 ;  /* 0x0000000bc86f7223 */ /* 0x000fe2000001086f */
        /* <DEDUP_REMOVED lines=11> */
[----:B0-----:R-:W-:-:S07]  /*9ae0*/  F2FP.BF16.F32.PACK_AB R152, R144, R91 ;  /* 0x0000005b9098723e */ /* 0x001fce00000010ff */
        /* <DEDUP_REMOVED lines=21> */
[----:B0-----:R-:W-:Y:S01]  /*9c40*/  FADD.FTZ R6, R145, R6 ;  /* 0x0000000691067221 */ /* 0x001fe20000010000 */
[----:B------:R-:W-:Y:S02]  /*9c50*/  WARPGROUP.DEPBAR.LE gsb0, 0x0 ;  /* 0x00008000000079c5 */ /* 0x000fe40000010000 */
[----:B------:R-:W-:-:S04]  /*9c60*/  WARPGROUP.ARRIVE ;  /* 0x00000000000079c5 */ /* 0x000fc80000000000 */
[----:B------:R-:W-:Y:S01]  /*9c70*/  MUFU.EX2 R141, R122 ;  /* 0x0000007a008d7308 */ /* 0x000fe20000000800 */
[C---:B-1----:R-:W-:Y:S01]  /*9c80*/  FADD.FTZ R6, R194.reuse, R6 ;  /* 0x00000006c2067221 */ /* 0x042fe20000010000 */
[----:B------:R-:W-:Y:S02]  /*9c90*/  F2FP.BF16.F32.PACK_AB R145, R194, R145 ;  /* 0x00000091c291723e */ /* 0x000fe400000010ff */
[----:B------:R-:W-:Y:S01]  /*9ca0*/  F2FP.BF16.F32.PACK_AB R140, R112, R103 ;  /* 0x00000067708c723e */ /* 0x000fe200000010ff */
[----:B------:R-:W-:Y:S01]  /*9cb0*/  HGMMA.64x128x16.F32.BF16 R24, R136, gdesc[UR4].tnspB, R24, gsb0 ;  /* 0x41e0000488187df0 */ /* 0x000fe20008001818 */
[----:B--2---:R-:W-:Y:S01]  /*9cc0*/  FADD.FTZ R6, R147, R6 ;  /* 0x0000000693067221 */ /* 0x004fe20000010000 */
[----:B------:R-:W-:Y:S01]  /*9cd0*/  F2FP.BF16.F32.PACK_AB R142, R116, R105 ;  /* 0x00000069748e723e */ /* 0x000fe200000010ff */
[----:B------:R0:W-:Y:S08]  /*9ce0*/  MUFU.EX2 R88, R150 ;  /* 0x0000009600587308 */ /* 0x0001f00000000800 */
[----:B------:R-:W-:Y:S01]  /*9cf0*/  MUFU.EX2 R143, R126 ;  /* 0x0000007e008f7308 */ /* 0x000fe20000000800 */
[----:B0-----:R-:W-:-:S07]  /*9d00*/  F2FP.BF16.F32.PACK_AB R150, R106, R97 ;  /* 0x000000616a96723e */ /* 0x001fce00000010ff */
[----:B------:R-:W-:Y:S08]  /*9d10*/  MUFU.EX2 R196, R196 ;  /* 0x000000c400c47308 */ /* 0x000ff00000000800 */
[----:B------:R-:W-:Y:S08]  /*9d20*/  MUFU.EX2 R107, R107 ;  /* 0x0000006b006b7308 */ /* 0x000ff00000000800 */
[----:B------:R-:W0:Y:S08]  /*9d30*/  MUFU.EX2 R120, R120 ;  /* 0x0000007800787308 */ /* 0x000e300000000800 */
[----:B------:R-:W-:Y:S08]  /*9d40*/  MUFU.EX2 R198, R198 ;  /* 0x000000c600c67308 */ /* 0x000ff00000000800 */
[----:B------:R-:W-:Y:S08]  /*9d50*/  MUFU.EX2 R109, R132 ;  /* 0x00000084006d7308 */ /* 0x000ff00000000800 */
[----:B------:R-:W1:Y:S08]  /*9d60*/  MUFU.EX2 R124, R124 ;  /* 0x0000007c007c7308 */ /* 0x000e700000000800 */
[----:B------:R-:W-:Y:S01]  /*9d70*/  MUFU.EX2 R111, R111 ;  /* 0x0000006f006f7308 */ /* 0x000fe20000000800 */
[----:B------:R-:W-:-:S02]  /*9d80*/  WARPGROUP.DEPBAR.LE gsb0, 0x0 ;  /* 0x00008000000079c5 */ /* 0x000fc40000010000 */
[----:B------:R2:W-:Y:S05]  /*9d90*/  @!P1 SYNCS.ARRIVE.TRANS64.RED.A1T0 RZ, [R13+URZ], RZ ;  /* 0x000000ff0dff99a7 */ /* 0x0005ea000810043f */
[----:B------:R-:W-:Y:S01]  /*9da0*/  MUFU.EX2 R137, R130 ;  /* 0x0000008200897308 */ /* 0x000fe20000000800 */
[----:B0-----:R-:W-:Y:S02]  /*9db0*/  F2FP.BF16.F32.PACK_AB R136, R120, R107 ;  /* 0x0000006b7888723e */ /* 0x001fe400000010ff */
[----:B-1----:R-:W-:Y:S01]  /*9dc0*/  F2FP.BF16.F32.PACK_AB R138, R124, R109 ;  /* 0x0000006d7c8a723e */ /* 0x002fe200000010ff */
[----:B--2---:R-:W-:Y:S02]  /*9dd0*/  @!P1 VIADD R13, R14, 0x2a860 ;  /* 0x0002a8600e0d9836 */ /* 0x004fe40000000000 */
[----:B------:R-:W-:-:S02]  /*9de0*/  FADD.FTZ R14, R160, R7 ;  /* 0x00000007a00e7221 */ /* 0x000fc40000010000 */
[----:B------:R-:W-:Y:S01]  /*9df0*/  MUFU.EX2 R139, R134 ;  /* 0x00000086008b7308 */ /* 0x000fe20000000800 */
[----:B------:R-:W-:Y:S02]  /*9e00*/  IMAD.MOV.U32 R160, RZ, RZ, R9 ;  /* 0x000000ffffa07224 */ /* 0x000fe400078e0009 */
[----:B------:R-:W-:Y:S01]  /*9e10*/  FADD.FTZ R7, R89, R14 ;  /* 0x0000000e59077221 */ /* 0x000fe20000010000 */
[----:B------:R-:W-:-:S03]  /*9e20*/  @!P1 PRMT R13, RZ, 0x654, R13 ;  /* 0x00000654ff0d9816 */ /* 0x000fc6000000000d */
[----:B------:R-:W-:Y:S01]  /*9e30*/  FADD.FTZ R14, R162, R7 ;  /* 0x00000007a20e7221 */ /* 0x000fe20000010000 */
[----:B------:R0:W-:Y:S01]  /*9e40*/  @!P1 SYNCS.ARRIVE.TRANS64.RED.A1T0 RZ, [R13+URZ], RZ ;  /* 0x000000ff0dff99a7 */ /* 0x0001e2000810043f */
[C---:B------:R-:W-:Y:S01]  /*9e50*/  ISETP.GT.AND P1, PT, R10.reuse, R15, PT ;  /* 0x0000000f0a00720c */ /* 0x040fe20003f24270 */
[----:B------:R-:W-:Y:S02]  /*9e60*/  VIADD R10, R10, 0xffffffff ;  /* 0xffffffff0a0a7836 */ /* 0x000fe40000000000 */
[----:B------:R-:W-:-:S04]  /*9e70*/  FADD.FTZ R7, R91, R14 ;  /* 0x0000000e5b077221 */ /* 0x000fc80000010000 */
[----:B------:R-:W-:Y:S01]  /*9e80*/  FADD.FTZ R14, R144, R7 ;  /* 0x00000007900e7221 */ /* 0x000fe20000010000 */
[----:B0-----:R0:W1:Y:S01]  /*9e90*/  MUFU.EX2 R13, R148 ;  /* 0x00000094000d7308 */ /* 0x0010620000000800 */
[----:B------:R-:W-:Y:S02]  /*9ea0*/  F2FP.BF16.F32.PACK_AB R144, R108, R99 ;  /* 0x000000636c90723e */ /* 0x000fe400000010ff */
[----:B------:R-:W-:-:S04]  /*9eb0*/  FADD.FTZ R7, R93, R14 ;  /* 0x0000000e5d077221 */ /* 0x000fc80000010000 */
[----:B------:R-:W-:Y:S01]  /*9ec0*/  FADD.FTZ R14, R146, R7 ;  /* 0x00000007920e7221 */ /* 0x000fe20000010000 */
[----:B------:R-:W-:Y:S02]  /*9ed0*/  F2FP.BF16.F32.PACK_AB R146, R110, R101 ;  /* 0x000000656e92723e */ /* 0x000fe400000010ff */
[----:B0-----:R-:W-:Y:S01]  /*9ee0*/  F2FP.BF16.F32.PACK_AB R148, R176, R95 ;  /* 0x0000005fb094723e */ /* 0x001fe200000010ff */
[----:B------:R-:W-:-:S04]  /*9ef0*/  FADD.FTZ R7, R95, R14 ;  /* 0x0000000e5f077221 */ /* 0x000fc80000010000 */
[----:B------:R-:W-:Y:S01]  /*9f00*/  FADD.FTZ R14, R176, R7 ;  /* 0x00000007b00e7221 */ /* 0x000fe20000010000 */
[C---:B-1----:R-:W-:Y:S01]  /*9f10*/  FADD.FTZ R6, R13.reuse, R6 ;  /* 0x000000060d067221 */ /* 0x042fe20000010000 */
[----:B------:R-:W-:Y:S02]  /*9f20*/  F2FP.BF16.F32.PACK_AB R147, R13, R147 ;  /* 0x000000930d93723e */ /* 0x000fe400000010ff */
[----:B------:R-:W-:Y:S01]  /*9f30*/  FADD.FTZ R7, R97, R14 ;  /* 0x0000000e61077221 */ /* 0x000fe20000010000 */
[----:B------:R-:W-:Y:S02]  /*9f40*/  IMAD.MOV.U32 R13, RZ, RZ, R8 ;  /* 0x000000ffff0d7224 */ /* 0x000fe400078e0008 */
[----:B------:R-:W-:Y:S01]  /*9f50*/  FADD.FTZ R6, R141, R6 ;  /* 0x000000068d067221 */ /* 0x000fe20000010000 */
[----:B------:R-:W-:Y:S01]  /*9f60*/  F2FP.BF16.F32.PACK_AB R141, R88, R141 ;  /* 0x0000008d588d723e */ /* 0x000fe200000010ff */
[----:B------:R-:W-:Y:S02]  /*9f70*/  FADD.FTZ R14, R106, R7 ;  /* 0x000000076a0e7221 */ /* 0x000fe40000010000 */
[----:B------:R-:W-:-:S02]  /*9f80*/  FADD.FTZ R6, R88, R6 ;  /* 0x0000000658067221 */ /* 0x000fc40000010000 */
[----:B------:R-:W-:Y:S02]  /*9f90*/  FADD.FTZ R7, R99, R14 ;  /* 0x0000000e63077221 */ /* 0x000fe40000010000 */
[----:B------:R-:W-:Y:S01]  /*9fa0*/  FADD.FTZ R6, R143, R6 ;  /* 0x000000068f067221 */ /* 0x000fe20000010000 */
[----:B------:R-:W-:Y:S01]  /*9fb0*/  F2FP.BF16.F32.PACK_AB R143, R196, R143 ;  /* 0x0000008fc48f723e */ /* 0x000fe200000010ff */
[----:B------:R-:W-:Y:S02]  /*9fc0*/  FADD.FTZ R14, R108, R7 ;  /* 0x000000076c0e7221 */ /* 0x000fe40000010000 */
[----:B------:R-:W-:Y:S02]  /*9fd0*/  FADD.FTZ R6, R196, R6 ;  /* 0x00000006c4067221 */ /* 0x000fe40000010000 */
[----:B------:R-:W-:Y:S02]  /*9fe0*/  FADD.FTZ R7, R101, R14 ;  /* 0x0000000e65077221 */ /* 0x000fe40000010000 */
[----:B------:R-:W-:Y:S01]  /*9ff0*/  FADD.FTZ R6, R137, R6 ;  /* 0x0000000689067221 */ /* 0x000fe20000010000 */
[----:B------:R-:W-:Y:S01]  /*a000*/  F2FP.BF16.F32.PACK_AB R137, R198, R137 ;  /* 0x00000089c689723e */ /* 0x000fe200000010ff */
[----:B------:R-:W-:-:S02]  /*a010*/  FADD.FTZ R14, R110, R7 ;  /* 0x000000076e0e7221 */ /* 0x000fc40000010000 */
[----:B------:R-:W-:Y:S02]  /*a020*/  FADD.FTZ R6, R198, R6 ;  /* 0x00000006c6067221 */ /* 0x000fe40000010000 */
[----:B------:R-:W-:Y:S02]  /*a030*/  FADD.FTZ R7, R103, R14 ;  /* 0x0000000e67077221 */ /* 0x000fe40000010000 */
[----:B------:R-:W-:Y:S01]  /*a040*/  FADD.FTZ R6, R139, R6 ;  /* 0x000000068b067221 */ /* 0x000fe20000010000 */
[C---:B------:R-:W-:Y:S01]  /*a050*/  F2FP.BF16.F32.PACK_AB R139, R111.reuse, R139 ;  /* 0x0000008b6f8b723e */ /* 0x040fe200000010ff */
[----:B------:R-:W-:Y:S02]  /*a060*/  FADD.FTZ R14, R112, R7 ;  /* 0x00000007700e7221 */ /* 0x000fe40000010000 */
[----:B------:R-:W-:Y:S02]  /*a070*/  FADD.FTZ R6, R111, R6 ;  /* 0x000000066f067221 */ /* 0x000fe40000010000 */
[----:B------:R-:W-:-:S04]  /*a080*/  FADD.FTZ R7, R105, R14 ;  /* 0x0000000e69077221 */ /* 0x000fc80000010000 */
[----:B------:R-:W-:-:S04]  /*a090*/  FADD.FTZ R14, R116, R7 ;  /* 0x00000007740e7221 */ /* 0x000fc80000010000 */
[----:B------:R-:W-:-:S04]  /*a0a0*/  FADD.FTZ R7, R107, R14 ;  /* 0x0000000e6b077221 */ /* 0x000fc80000010000 */
[----:B------:R-:W-:-:S04]  /*a0b0*/  FADD.FTZ R14, R120, R7 ;  /* 0x00000007780e7221 */ /* 0x000fc80000010000 */
[----:B------:R-:W-:-:S04]  /*a0c0*/  FADD.FTZ R7, R109, R14 ;  /* 0x0000000e6d077221 */ /* 0x000fc80000010000 */
[----:B------:R-:W-:Y:S01]  /*a0d0*/  FADD.FTZ R7, R124, R7 ;  /* 0x000000077c077221 */ /* 0x000fe20000010000 */
[----:B------:R-:W-:Y:S06]  /*a0e0*/  @P1 BRA `(.L_x_1110) ;  /* 0xffffffdc00781947 */ /* 0x000fec000383ffff */
.L_x_1101:
[----:B------:R-:W-:-:S13]  /*a0f0*/  ISETP.GE.AND P1, PT, R10, R23, PT ;  /* 0x000000170a00720c */ /* 0x000fda0003f26270 */
[----:B------:R-:W-:Y:S05]  /*a100*/  @!P1 BRA `(.L_x_1111) ;  /* 0x0000003000f09947 */ /* 0x000fea0003800000 */
[----:B------:R-:W-:Y:S01]  /*a110*/  IMAD.IADD R20, R16, 0x1, -R17 ;  /* 0x0000000110147824 */ /* 0x000fe200078e0a11 */
[----:B------:R-:W-:Y:S01]  /*a120*/  UMOV UR38, UR36 ;  /* 0x0000002400267c82 */ /* 0x000fe20008000000 */
[----:B------:R-:W-:Y:S01]  /*a130*/  IMAD.MOV.U32 R13, RZ, RZ, R8 ;  /* 0x000000ffff0d7224 */ /* 0x000fe200078e0008 */
[----:B------:R-:W-:Y:S01]  /*a140*/  UMOV UR4, UR37 ;  /* 0x0000002500047c82 */ /* 0x000fe20008000000 */
[----:B------:R-:W-:Y:S01]  /*a150*/  IMAD.MOV.U32 R14, RZ, RZ, R9 ;  /* 0x000000ffff0e7224 */ /* 0x000fe200078e0009 */
[----:B------:R-:W-:Y:S01]  /*a160*/  IADD3 R161, R20, 0x8, R3 ;  /* 0x0000000814a17810 */ /* 0x000fe20007ffe003 */
[----:B------:R-:W-:Y:S01]  /*a170*/  IMAD.IADD R15, R3, 0x1, R20 ;  /* 0x00000001030f7824 */ /* 0x000fe200078e0214 */
[----:B------:R-:W-:Y:S01]  /*a180*/  ULDC UR51, c[0x0][0x9e4] ;  /* 0x0002790000337ab9 */ /* 0x000fe20000000800 */
[----:B------:R-:W-:Y:S01]  /*a190*/  ULDC UR5, c[0x0][0x9d8] ;  /* 0x0002760000057ab9 */ /* 0x000fe20000000800 */
[----:B------:R-:W-:Y:S01]  /*a1a0*/  LOP3.LUT R21, RZ, R161, RZ, 0x33, !PT ;  /* 0x000000a1ff157212 */ /* 0x000fe200078e33ff */
[----:B------:R-:W-:-:S06]  /*a1b0*/  ULDC UR54, c[0x0][0x9e0] ;  /* 0x0002780000367ab9 */ /* 0x000fcc0000000800 */
.L_x_1128:
[----:B------:R-:W-:-:S04]  /*a1c0*/  UIADD3 UR6, UR4, 0x1, URZ ;  /* 0x0000000104067890 */ /* 0x000fc8000fffe03f */
[----:B------:R-:W-:-:S04]  /*a1d0*/  UISETP.NE.AND UP0, UPT, UR6, 0x2, UPT ;  /* 0x000000020600788c */ /* 0x000fc8000bf05270 */
[----:B------:R-:W-:Y:S02]  /*a1e0*/  USEL UR36, URZ, 0x1, UP0 ;  /* 0x000000013f247887 */ /* 0x000fe40008000000 */
[----:B------:R-:W-:Y:S02]  /*a1f0*/  USEL UR37, UR6, URZ, UP0 ;  /* 0x0000003f06257287 */ /* 0x000fe40008000000 */
[----:B------:R-:W-:Y:S01]  /*a200*/  ULOP3.LUT UR36, UR38, UR36, URZ, 0x3c, !UPT ;  /* 0x0000002426247292 */ /* 0x000fe2000f8e3c3f */
[----:B------:R-:W-:Y:S11]  /*a210*/  @!P0 BRA `(.L_x_1112) ;  /* 0x0000000000048947 */ /* 0x000ff60003800000 */
[----:B------:R-:W-:Y:S01]  /*a220*/  BPT.TRAP 0x1 ;  /* 0x000000040000795c */ /* 0x000fe20000300000 */
.L_x_1112:
[----:B------:R-:W-:Y:S01]  /*a230*/  ULEA UR6, UR37, UR39, 0x3 ;  /* 0x0000002725067291 */ /* 0x000fe2000f8e183f */
[----:B------:R-:W-:-:S05]  /*a240*/  IMAD.U32 R8, RZ, RZ, UR36 ;  /* 0x00000024ff087e24 */ /* 0x000fca000f8e00ff */
[----:B------:R-:W-:-:S04]  /*a250*/  SHF.L.U32 R8, R8, 0x1f, RZ ;  /* 0x0000001f08087819 */ /* 0x000fc800000006ff */
[----:B------:R0:W1:Y:S01]  /*a260*/  SYNCS.PHASECHK.TRANS64.TRYWAIT P1, [UR6+0x2a830], R8 ;  /* 0x02a83008ff0075a7 */ /* 0x0000620008020146 */
[----:B------:R-:W-:Y:S05]  /*a270*/  @!P0 BRA `(.L_x_1113) ;  /* 0x0000000000048947 */ /* 0x000fea0003800000 */
[----:B------:R-:W-:Y:S01]  /*a280*/  BPT.TRAP 0x1 ;  /* 0x000000040000795c */ /* 0x000fe20000300000 */
.L_x_1113:
[----:B-1----:R-:W-:Y:S05]  /*a290*/  @P1 BRA `(.L_x_1114) ;  /* 0x0000000000081947 */ /* 0x002fea0003800000 */
[----:B------:R-:W1:Y:S02]  /*a2a0*/  SYNCS.PHASECHK.TRANS64.TRYWAIT P1, [UR6+0x2a830], R8 ;  /* 0x02a83008ff0075a7 */ /* 0x000e640008020146 */
[----:B-1----:R-:W-:Y:S05]  /*a2b0*/  @!P1 BRA `(.L_x_1115) ;  /* 0x000000b400609947 */ /* 0x002fea0003800000 */
.L_x_1114:
        /* <DEDUP_REMOVED lines=135> */
.L_x_1116:
[----:B------:R-:W-:Y:S01]  /*ab30*/  ULEA UR11, UR4, UR39, 0x3 ;  /* 0x00000027040b7291 */ /* 0x000fe2000f8e183f */
[----:B------:R-:W-:-:S05]  /*ab40*/  IMAD.U32 R0, RZ, RZ, UR38 ;  /* 0x00000026ff007e24 */ /* 0x000fca000f8e00ff */
[----:B------:R-:W-:-:S04]  /*ab50*/  SHF.L.U32 R0, R0, 0x1f, RZ ;  /* 0x0000001f00007819 */ /* 0x000fc800000006ff */
[----:B------:R2:W3:Y:S01]  /*ab60*/  SYNCS.PHASECHK.TRANS64.TRYWAIT P1, [UR11+0x2a850], R0 ;  /* 0x02a85000ff0075a7 */ /* 0x0004e2000802014b */
[----:B------:R-:W-:Y:S05]  /*ab70*/  @!P0 BRA `(.L_x_1117) ;  /* 0x0000000000048947 */ /* 0x000fea0003800000 */
[----:B------:R-:W-:Y:S01]  /*ab80*/  BPT.TRAP 0x1 ;  /* 0x000000040000795c */ /* 0x000fe20000300000 */
.L_x_1117:
[----:B---3--:R-:W-:Y:S05]  /*ab90*/  @P1 BRA `(.L_x_1118) ;  /* 0x0000000000081947 */ /* 0x008fea0003800000 */
[----:B------:R-:W3:Y:S02]  /*aba0*/  SYNCS.PHASECHK.TRANS64.TRYWAIT P1, [UR11+0x2a850], R0 ;  /* 0x02a85000ff0075a7 */ /* 0x000ee4000802014b */
[----:B---3--:R-:W-:Y:S05]  /*abb0*/  @!P1 BRA `(.L_x_1119) ;  /* 0x000000ac00389947 */ /* 0x008fea0003800000 */
.L_x_1118:
[----:B------:R-:W-:Y:S01]  /*abc0*/  UIADD3 UR7, UR39, 0x400, URZ ;  /* 0x0000040027077890 */ /* 0x000fe2000fffe03f */
[----:B------:R-:W-:Y:S01]  /*abd0*/  WARPGROUP.ARRIVE ;  /* 0x00000000000079c5 */ /* 0x000fe20000000000 */
[----:B------:R-:W-:-:S05]  /*abe0*/  UMOV UR15, 0x40000040 ;  /* 0x40000040000f7882 */ /* 0x000fca0000000000 */
[----:B------:R-:W3:Y:S01]  /*abf0*/  S2R R163, SR_TID.X ;  /* 0x0000000000a37919 */ /* 0x000ee20000002100 */
[----:B------:R-:W-:Y:S01]  /*ac00*/  USHF.R.U32.HI UR7, URZ, 0x4, UR7 ;  /* 0x000000043f077899 */ /* 0x000fe20008011607 */
[----:B------:R-:W-:Y:S01]  /*ac10*/  FMUL.FTZ R160, R101, UR5 ;  /* 0x0000000565a07c20 */ /* 0x000fe20008410000 */
[----:B------:R-:W-:Y:S02]  /*ac20*/  IMAD.U32 R101, RZ, RZ, UR6 ;  /* 0x00000006ff657e24 */ /* 0x000fe4000f8e00ff */
[----:B-12---:R-:W-:Y:S01]  /*ac30*/  FMUL.FTZ R0, R90, UR5 ;  /* 0x000000055a007c20 */ /* 0x006fe20008410000 */
[----:B------:R-:W-:Y:S01]  /*ac40*/  ULOP3.LUT UR7, UR7, 0x3fff, URZ, 0xc0, !UPT ;  /* 0x00003fff07077892 */ /* 0x000fe2000f8ec03f */
[----:B------:R-:W-:Y:S01]  /*ac50*/  FMUL.FTZ R90, R103, UR5 ;  /* 0x00000005675a7c20 */ /* 0x000fe20008410000 */
[----:B------:R-:W-:Y:S01]  /*ac60*/  FMUL.FTZ R103, R119, UR5 ;  /* 0x0000000577677c20 */ /* 0x000fe20008410000 */
[----:B------:R-:W-:Y:S01]  /*ac70*/  IMAD R119, R10, -0x60, RZ ;  /* 0xffffffa00a777824 */ /* 0x000fe200078e02ff */
[----:B------:R-:W-:Y:S01]  /*ac80*/  ULOP3.LUT UR7, UR7, 0x3000000, URZ, 0xfc, !UPT ;  /* 0x0300000007077892 */ /* 0x000fe2000f8efc3f */
[----:B0-----:R-:W-:Y:S01]  /*ac90*/  FMUL.FTZ R8, R88, UR5 ;  /* 0x0000000558087c20 */ /* 0x001fe20008410000 */
[----:B------:R-:W-:Y:S01]  /*aca0*/  FMUL.FTZ R2, R91, UR5 ;  /* 0x000000055b027c20 */ /* 0x000fe20008410000 */
[----:B------:R-:W-:Y:S01]  /*acb0*/  FMUL.FTZ R9, R94, UR5 ;  /* 0x000000055e097c20 */ /* 0x000fe20008410000 */
[----:B------:R-:W-:Y:S01]  /*acc0*/  UIMAD UR4, UR4, 0x600, UR7 ;  /* 0x00000600040478a4 */ /* 0x000fe2000f8e0207 */
[----:B------:R-:W-:Y:S01]  /*acd0*/  FMUL.FTZ R11, R95, UR5 ;  /* 0x000000055f0b7c20 */ /* 0x000fe20008410000 */
        /* <DEDUP_REMOVED lines=30> */
[----:B------:R-:W-:Y:S01]  /*aec0*/  @!P1 VIADD R101, R101, 0x2a840 ;  /* 0x0002a84065659836 */ /* 0x000fe20000000000 */
[----:B------:R-:W0:Y:S01]  /*aed0*/  MUFU.TANH R8, R8 ;  /* 0x0000000800087308 */ /* 0x000e220000002400 */
[----:B------:R-:W-:-:S07]  /*aee0*/  FMUL.FTZ R124, R124, UR5 ;  /* 0x000000057c7c7c20 */ /* 0x000fce0008410000 */
[----:B------:R-:W1:Y:S08]  /*aef0*/  MUFU.TANH R0, R0 ;  /* 0x0000000000007308 */ /* 0x000e700000002400 */
        /* <DEDUP_REMOVED lines=17> */
[----:B------:R-:W-:Y:S02]  /*b010*/  IADD3 R104, R119, 0x1, R16 ;  /* 0x0000000177687810 */ /* 0x000fe40007ffe010 */
[----:B------:R-:W0:Y:S01]  /*b020*/  MUFU.TANH R94, R94 ;  /* 0x0000005e005e7308 */ /* 0x000e220000002400 */
[----:B------:R-:W-:Y:S01]  /*b030*/  HGMMA.64x128x16.F32.BF16 R24, R152, gdesc[UR12].tnspB, R24, gsb0 ;  /* 0x41e0000c98187df0 */ /* 0x000fe20008001818 */
[----:B------:R-:W-:Y:S01]  /*b040*/  UMOV UR14, UR10 ;  /* 0x0000000a000e7c82 */ /* 0x000fe20008000000 */
[----:B------:R-:W-:Y:S01]  /*b050*/  UMOV UR15, 0x40000040 ;  /* 0x40000040000f7882 */ /* 0x000fe20000000000 */
[----:B------:R-:W-:Y:S01]  /*b060*/  UIADD3 UR10, UR4, 0x180, URZ ;  /* 0x00000180040a7890 */ /* 0x000fe2000fffe03f */
[----:B------:R-:W-:-:S03]  /*b070*/  IMAD.IADD R105, R104, 0x1, -R17 ;  /* 0x0000000168697824 */ /* 0x000fc600078e0a11 */
[----:B------:R-:W0:Y:S01]  /*b080*/  MUFU.TANH R158, R158 ;  /* 0x0000009e009e7308 */ /* 0x000e220000002400 */
[----:B------:R-:W-:-:S07]  /*b090*/  IMAD R105, R18, -0x2, R105 ;  /* 0xfffffffe12697824 */ /* 0x000fce00078e0269 */
        /* <DEDUP_REMOVED lines=18> */
[----:B------:R-:W-:-:S04]  /*b1c0*/  FMUL.FTZ R154, R130, UR5 ;  /* 0x00000005829a7c20 */ /* 0x000fc80008410000 */
[----:B------:R-:W-:Y:S01]  /*b1d0*/  HGMMA.64x128x16.F32.BF16 R24, R148, gdesc[UR12].tnspB, R24, gsb0 ;  /* 0x41e0000c94187df0 */ /* 0x000fe20008001818 */
[----:B------:R-:W-:Y:S01]  /*b1e0*/  UMOV UR14, UR10 ;  /* 0x0000000a000e7c82 */ /* 0x000fe20008000000 */
[----:B------:R-:W-:Y:S01]  /*b1f0*/  UMOV UR15, 0x40000040 ;  /* 0x40000040000f7882 */ /* 0x000fe20000000000 */
[----:B------:R-:W-:Y:S01]  /*b200*/  UIADD3 UR10, UR4, 0x200, URZ ;  /* 0x00000200040a7890 */ /* 0x000fe2000fffe03f */
[----:B------:R-:W0:Y:S01]  /*b210*/  MUFU.TANH R152, R152 ;  /* 0x0000009800987308 */ /* 0x000e220000002400 */
[----:B------:R-:W-:-:S07]  /*b220*/  UIADD3 UR4, UR4, 0x280, URZ ;  /* 0x0000028004047890 */ /* 0x000fce000fffe03f */
[----:B------:R-:W0:Y:S01]  /*b230*/  MUFU.TANH R154, R154 ;  /* 0x0000009a009a7308 */ /* 0x000e220000002400 */
[----:B------:R-:W-:Y:S02]  /*b240*/  WARPGROUP.DEPBAR.LE gsb0, 0x0 ;  /* 0x00008000000079c5 */ /* 0x000fe40000010000 */
[----:B------:R-:W-:Y:S01]  /*b250*/  WARPGROUP.ARRIVE ;  /* 0x00000000000079c5 */ /* 0x000fe20000000000 */
[----:B------:R-:W-:Y:S01]  /*b260*/  FMUL.FTZ R148, R123, UR5 ;  /* 0x000000057b947c20 */ /* 0x000fe20008410000 */
[----:B------:R-:W-:Y:S01]  /*b270*/  FMUL.FTZ R150, R126, UR5 ;  /* 0x000000057e967c20 */ /* 0x000fe20008410000 */
[----:B------:R-:W-:Y:S02]  /*b280*/  VIADD R126, R105, UR50 ;  /* 0x00000032697e7c36 */ /* 0x000fe40008000000 */
[----:B------:R-:W-:Y:S01]  /*b290*/  IMAD R123, R18, -0x2, R119 ;  /* 0xfffffffe127b7824 */ /* 0x000fe200078e0277 */
[----:B------:R-:W-:Y:S01]  /*b2a0*/  HGMMA.64x128x16.F32.BF16 R24, R144, gdesc[UR12].tnspB, R24, gsb0 ;  /* 0x41e0000c90187df0 */ /* 0x000fe20008001818 */
[----:B------:R-:W-:Y:S01]  /*b2b0*/  UMOV UR14, UR10 ;  /* 0x0000000a000e7c82 */ /* 0x000fe20008000000 */
[----:B------:R-:W-:Y:S01]  /*b2c0*/  UMOV UR15, 0x40000040 ;  /* 0x40000040000f7882 */ /* 0x000fe20000000000 */
[----:B------:R-:W0:Y:S01]  /*b2d0*/  MUFU.TANH R148, R148 ;  /* 0x0000009400947308 */ /* 0x000e220000002400 */
[----:B------:R-:W-:-:S07]  /*b2e0*/  IMAD.IADD R111, R3, 0x1, R126 ;  /* 0x00000001036f7824 */ /* 0x000fce00078e027e */
[----:B------:R-:W0:Y:S01]  /*b2f0*/  MUFU.TANH R150, R150 ;  /* 0x0000009600967308 */ /* 0x000e220000002400 */
        /* <DEDUP_REMOVED lines=8> */
[----:B------:R-:W-:Y:S01]  /*b380*/  UMOV UR14, UR4 ;  /* 0x00000004000e7c82 */ /* 0x000fe20008000000 */
[----:B------:R-:W-:Y:S01]  /*b390*/  UMOV UR15, 0x40000040 ;  /* 0x40000040000f7882 */ /* 0x000fe20000000000 */
[----:B------:R-:W-:Y:S01]  /*b3a0*/  FMUL.FTZ R107, R112, UR5 ;  /* 0x00000005706b7c20 */ /* 0x000fe20008410000 */
[----:B------:R-:W-:Y:S01]  /*b3b0*/  FMUL.FTZ R146, R122, UR5 ;  /* 0x000000057a927c20 */ /* 0x000fe20008410000 */
[----:B------:R-:W0:Y:S08]  /*b3c0*/  MUFU.TANH R144, R144 ;  /* 0x0000009000907308 */ /* 0x000e300000002400 */
[----:B------:R-:W0:Y:S08]  /*b3d0*/  MUFU.TANH R145, R145 ;  /* 0x0000009100917308 */ /* 0x000e300000002400 */
[----:B------:R-:W0:Y:S08]  /*b3e0*/  MUFU.TANH R89, R89 ;  /* 0x0000005900597308 */ /* 0x000e300000002400 */
[----:B------:R-:W0:Y:S08]  /*b3f0*/  MUFU.TANH R92, R92 ;  /* 0x0000005c005c7308 */ /* 0x000e300000002400 */
[----:B------:R-:W0:Y:S08]  /*b400*/  MUFU.TANH R107, R107 ;  /* 0x0000006b006b7308 */ /* 0x000e300000002400 */
[----:B------:R-:W0:Y:S08]  /*b410*/  MUFU.TANH R146, R146 ;  /* 0x0000009200927308 */ /* 0x000e300000002400 */
[----:B------:R-:W0:Y:S08]  /*b420*/  MUFU.TANH R101, R134 ;  /* 0x0000008600657308 */ /* 0x000e300000002400 */
[----:B------:R5:W0:Y:S02]  /*b430*/  MUFU.TANH R112, R124 ;  /* 0x0000007c00707308 */ /* 0x000a240000002400 */
[----:B-----5:R-:W-:-:S04]  /*b440*/  VIADD R124, R105, UR54 ;  /* 0x00000036697c7c36 */ /* 0x020fc80008000000 */
[----:B------:R-:W-:Y:S01]  /*b450*/  IMAD.IADD R109, R3, 0x1, R124 ;  /* 0x00000001036d7824 */ /* 0x000fe200078e027c */
[----:B------:R-:W-:Y:S02]  /*b460*/  WARPGROUP.DEPBAR.LE gsb0, 0x0 ;  /* 0x00008000000079c5 */ /* 0x000fe40000010000 */
[----:B------:R-:W-:Y:S01]  /*b470*/  WARPGROUP.ARRIVE ;  /* 0x00000000000079c5 */ /* 0x000fe20000000000 */
[----:B------:R-:W-:Y:S01]  /*b480*/  FMUL.FTZ R142, R108, UR5 ;  /* 0x000000056c8e7c20 */ /* 0x000fe20008410000 */
[----:B------:R-:W-:Y:S01]  /*b490*/  FMUL.FTZ R108, R113, UR5 ;  /* 0x00000005716c7c20 */ /* 0x000fe20008410000 */
[----:B------:R-:W-:-:S03]  /*b4a0*/  FMUL.FTZ R140, R118, UR5 ;  /* 0x00000005768c7c20 */ /* 0x000fc60008410000 */
[----:B------:R-:W-:Y:S01]  /*b4b0*/  HGMMA.64x128x16.F32.BF16 R24, R136, gdesc[UR12].tnspB, R24, gsb0 ;  /* 0x41e0000c88187df0 */ /* 0x000fe20008001818 */
[----:B------:R-:W0:Y:S08]  /*b4c0*/  MUFU.TANH R142, R142 ;  /* 0x0000008e008e7308 */ /* 0x000e300000002400 */
[----:B------:R-:W0:Y:S08]  /*b4d0*/  MUFU.TANH R108, R108 ;  /* 0x0000006c006c7308 */ /* 0x000e300000002400 */
[----:B------:R-:W0:Y:S01]  /*b4e0*/  MUFU.TANH R140, R140 ;  /* 0x0000008c008c7308 */ /* 0x000e220000002400 */
[----:B------:R-:W-:-:S02]  /*b4f0*/  WARPGROUP.DEPBAR.LE gsb0, 0x0 ;  /* 0x00008000000079c5 */ /* 0x000fc40000010000 */
[----:B------:R5:W-:Y:S01]  /*b500*/  @!P1 SYNCS.ARRIVE.TRANS64.RED.A1T0 RZ, [R102+URZ], RZ ;  /* 0x000000ff66ff99a7 */ /* 0x000be2000810043f */
[----:B------:R-:W-:Y:S01]  /*b510*/  ISETP.GE.AND P1, PT, R12, 0x1, PT ;  /* 0x000000010c00780c */ /* 0x000fe20003f26270 */
[----:B-----5:R-:W-:-:S06]  /*b520*/  FMUL.FTZ R102, R135, UR5 ;  /* 0x0000000587667c20 */ /* 0x020fcc0008410000 */
[----:B------:R-:W0:Y:S06]  /*b530*/  MUFU.TANH R102, R102 ;  /* 0x0000006600667308 */ /* 0x000e2c0000002400 */
[----:B-1234-:R-:W-:Y:S05]  /*b540*/  @!P1 BRA `(.L_x_1120) ;  /* 0x0000000000589947 */ /* 0x01efea0003800000 */
[----:B------:R-:W-:Y:S01]  /*b550*/  ISETP.GT.AND P1, PT, R15, -0x1, PT ;  /* 0xffffffff0f00780c */ /* 0x000fe20003f24270 */
[----:B------:R-:W-:-:S12]  /*b560*/  BSSY B0, `(.L_x_1121) ;  /* 0x0000011000007945 */ /* 0x000fd80003800000 */
[----:B------:R-:W-:Y:S05]  /*b570*/  @P1 BRA `(.L_x_1122) ;  /* 0x0000000000241947 */ /* 0x000fea0003800000 */
[----:B------:R-:W-:Y:S01]  /*b580*/  IMAD.U32 R118, RZ, RZ, UR51 ;  /* 0x00000033ff767e24 */ /* 0x000fe2000f8e00ff */
[----:B------:R-:W-:-:S04]  /*b590*/  IADD3 R110, R3, R16, -R17 ;  /* 0x00000010036e7210 */ /* 0x000fc80007ffe811 */
[----:B------:R-:W-:Y:S02]  /*b5a0*/  ISETP.NE.AND P1, PT, R118, 0x1, PT ;  /* 0x000000017600780c */ /* 0x000fe40003f25270 */
[----:B------:R-:W-:-:S11]  /*b5b0*/  LOP3.LUT R113, RZ, R110, RZ, 0x33, !PT ;  /* 0x0000006eff717212 */ /* 0x000fd600078e33ff */
[----:B------:R-:W1:Y:S02]  /*b5c0*/  @P1 LDC.64 R104, c[0x0][0x9e8] ;  /* 0x00027a00ff681b82 */ /* 0x000e640000000a00 */
[----:B-1----:R-:W-:-:S05]  /*b5d0*/  @P1 IMAD.HI.U32 R104, R113, R104, RZ ;  /* 0x0000006871681227 */ /* 0x002fca00078e00ff */
[----:B------:R-:W-:-:S04]  /*b5e0*/  @P1 SHF.R.U32.HI R113, RZ, R105, R104 ;  /* 0x00000069ff711219 */ /* 0x000fc80000011668 */
[----:B------:R-:W-:Y:S01]  /*b5f0*/  LOP3.LUT R104, RZ, R113, RZ, 0x33, !PT ;  /* 0x00000071ff687212 */ /* 0x000fe200078e33ff */
[----:B------:R-:W-:Y:S06]  /*b600*/  BRA `(.L_x_1123) ;  /* 0x0000000000187947 */ /* 0x000fec0003800000 */
.L_x_1122:
[----:B------:R-:W-:-:S05]  /*b610*/  IMAD.U32 R118, RZ, RZ, UR51 ;  /* 0x00000033ff767e24 */ /* 0x000fca000f8e00ff */
[----:B------:R-:W-:-:S13]  /*b620*/  ISETP.NE.AND P1, PT, R118, 0x1, PT ;  /* 0x000000017600780c */ /* 0x000fda0003f25270 */
[----:B------:R-:W1:Y:S02]  /*b630*/  @P1 LDC.64 R104, c[0x0][0x9e8] ;  /* 0x00027a00ff681b82 */ /* 0x000e640000000a00 */
[----:B-1----:R-:W-:-:S04]  /*b640*/  @P1 IMAD.HI.U32 R110, R15, R104, RZ ;  /* 0x000000680f6e1227 */ /* 0x002fc800078e00ff */
[----:B------:R-:W-:Y:S01]  /*b650*/  IMAD.MOV.U32 R104, RZ, RZ, R15 ;  /* 0x000000ffff687224 */ /* 0x000fe200078e000f */
[----:B------:R-:W-:-:S07]  /*b660*/  @P1 SHF.R.U32.HI R104, RZ, R105, R110 ;  /* 0x00000069ff681219 */ /* 0x000fce000001166e */
.L_x_1123:
[----:B------:R-:W-:Y:S05]  /*b670*/  BSYNC B0 ;  /* 0x0000000000007941 */ /* 0x000fea0003800000 */
.L_x_1121:
[----:B------:R-:W-:-:S05]  /*b680*/  IMAD R104, R104, R118, R123 ;  /* 0x0000007668687224 */ /* 0x000fca00078e027b */
[----:B------:R-:W-:Y:S02]  /*b690*/  VIADDMNMX R109, R104, R118, R109, PT ;  /* 0x00000076686d7246 */ /* 0x000fe4000380016d */
[----:B------:R-:W-:-:S07]  /*b6a0*/  VIMNMX R111, R111, R104, !PT ;  /* 0x000000686f6f7248 */ /* 0x000fce0007fe0100 */
.L_x_1120:
        /* <DEDUP_REMOVED lines=111> */
[----:B------:R-:W-:Y:S02]  /*bda0*/  ISETP.GE.AND P6, PT, R119, 0x5a, PT ;  /* 0x0000005a7700780c */ /* 0x000fe40003fc6270 */
[----:B------:R-:W-:Y:S02]  /*bdb0*/  IADD3 R8, R124, 0x8, R3 ;  /* 0x000000087c087810 */ /* 0x000fe40007ffe003 */
[----:B------:R-:W-:Y:S02]  /*bdc0*/  P2R R115, PR, RZ, 0x40 ;  /* 0x00000040ff737803 */ /* 0x000fe40000000000 */
[----:B------:R-:W-:-:S04]  /*bdd0*/  ISETP.GT.AND P6, PT, R111, 0x59, !P6 ;  /* 0x000000596f00780c */ /* 0x000fc800077c4270 */
[----:B------:R-:W-:-:S04]  /*bde0*/  ISETP.LT.OR P6, PT, R109, 0x5a, P6 ;  /* 0x0000005a6d00780c */ /* 0x000fc800037c1670 */
[----:B------:R-:W-:Y:S02]  /*bdf0*/  FSEL R106, R133, -INF , !P6 ;  /* 0xff800000856a7808 */ /* 0x000fe40007000000 */
[----:B------:R-:W-:-:S13]  /*be00*/  ISETP.GE.AND P6, PT, R12, 0x1, PT ;  /* 0x000000010c00780c */ /* 0x000fda0003fc6270 */
        /* <DEDUP_REMOVED lines=12> */
.L_x_1126:
[----:B------:R-:W-:Y:S02]  /*bed0*/  IMAD.U32 R124, RZ, RZ, UR51 ;  /* 0x00000033ff7c7e24 */ /* 0x000fe4000f8e00ff */
[----:B------:R-:W-:-:S03]  /*bee0*/  IMAD.MOV.U32 R97, RZ, RZ, R161 ;  /* 0x000000ffff617224 */ /* 0x000fc600078e00a1 */
[----:B------:R-:W-:-:S13]  /*bef0*/  ISETP.NE.AND P6, PT, R124, 0x1, PT ;  /* 0x000000017c00780c */ /* 0x000fda0003fc5270 */
[----:B------:R-:W0:Y:S02]  /*bf00*/  @P6 LDC.64 R120, c[0x0][0x9e8] ;  /* 0x00027a00ff786b82 */ /* 0x000e240000000a00 */
[----:B0-----:R-:W-:-:S05]  /*bf10*/  @P6 IMAD.HI.U32 R120, R161, R120, RZ ;  /* 0x00000078a1786227 */ /* 0x001fca00078e00ff */
[----:B------:R-:W-:-:S07]  /*bf20*/  @P6 SHF.R.U32.HI R97, RZ, R121, R120 ;  /* 0x00000079ff616219 */ /* 0x000fce0000011678 */
.L_x_1127:
[----:B------:R-:W-:Y:S05]  /*bf30*/  BSYNC B0 ;  /* 0x0000000000007941 */ /* 0x000fea0003800000 */
.L_x_1125:
[----:B------:R-:W-:-:S05]  /*bf40*/  IMAD R97, R97, R124, R123 ;  /* 0x0000007c61617224 */ /* 0x000fca00078e027b */
[----:B------:R-:W-:Y:S02]  /*bf50*/  VIADDMNMX R8, R97, R124, R8, PT ;  /* 0x0000007c61087246 */ /* 0x000fe40003800108 */
[----:B------:R-:W-:-:S07]  /*bf60*/  VIMNMX R93, R93, R97, !PT ;  /* 0x000000615d5d7248 */ /* 0x000fce0007fe0100 */
.L_x_1124:
[C---:B------:R-:W-:Y:S01]  /*bf70*/  ISETP.GT.AND P1, PT, R93.reuse, 0x1, !P1 ;  /* 0x000000015d00780c */ /* 0x040fe20004f24270 */
[----:B------:R-:W-:Y:S01]  /*bf80*/  UMOV UR38, UR36 ;  /* 0x0000002400267c82 */ /* 0x000fe20008000000 */
[----:B------:R-:W-:Y:S01]  /*bf90*/  ISETP.NE.AND P6, PT, R130, RZ, PT ;  /* 0x000000ff8200720c */ /* 0x000fe20003fc5270 */
[----:B------:R-:W-:Y:S01]  /*bfa0*/  UMOV UR4, UR37 ;  /* 0x0000002500047c82 */ /* 0x000fe20008000000 */
[----:B------:R-:W-:Y:S02]  /*bfb0*/  ISETP.LT.OR P1, PT, R8, 0x2, P1 ;  /* 0x000000020800780c */ /* 0x000fe40000f21670 */
[----:B------:R-:W-:Y:S02]  /*bfc0*/  ISETP.GT.AND P2, PT, R93, 0x8, !P2 ;  /* 0x000000085d00780c */ /* 0x000fe40005744270 */
[----:B------:R-:W-:Y:S02]  /*bfd0*/  FSEL R130, R2, -INF , !P1 ;  /* 0xff80000002827808 */ /* 0x000fe40004800000 */
[----:B------:R-:W-:-:S02]  /*bfe0*/  ISETP.NE.AND P1, PT, R113, RZ, PT ;  /* 0x000000ff7100720c */ /* 0x000fc40003f25270 */
[C---:B------:R-:W-:Y:S02]  /*bff0*/  ISETP.LT.OR P2, PT, R8.reuse, 0x9, P2 ;  /* 0x000000090800780c */ /* 0x040fe40001741670 */
[----:B------:R-:W-:Y:S02]  /*c000*/  ISETP.GT.AND P1, PT, R93, 0x9, !P1 ;  /* 0x000000095d00780c */ /* 0x000fe40004f24270 */
[----:B------:R-:W-:Y:S02]  /*c010*/  FSEL R2, R9, -INF , !P2 ;  /* 0xff80000009027808 */ /* 0x000fe40005000000 */
[----:B------:R-:W-:Y:S02]  /*c020*/  ISETP.LT.OR P1, PT, R8, 0xa, P1 ;  /* 0x0000000a0800780c */ /* 0x000fe40000f21670 */
[----:B------:R-:W-:Y:S02]  /*c030*/  ISETP.NE.AND P2, PT, R135, RZ, PT ;  /* 0x000000ff8700720c */ /* 0x000fe40003f45270 */
[----:B------:R-:W-:-:S02]  /*c040*/  FSEL R128, R11, -INF , !P1 ;  /* 0xff8000000b807808 */ /* 0x000fc40004800000 */
[----:B------:R-:W-:Y:S01]  /*c050*/  ISETP.NE.AND P1, PT, R127, RZ, PT ;  /* 0x000000ff7f00720c */ /* 0x000fe20003f25270 */
[----:B------:R-:W0:Y:S01]  /*c060*/  LDC R11, c[0x0][0x988] ;  /* 0x00026200ff0b7b82 */ /* 0x000e220000000800 */
        /* <DEDUP_REMOVED lines=81> */
[----:B------:R-:W-:-:S04]  /*c580*/  ISETP.NE.AND P1, PT, R117, RZ, PT ;  /* 0x000000ff7500720c */ /* 0x000fc80003f25270 */
        /* <DEDUP_REMOVED lines=32> */
[--C-:B------:R-:W-:Y:S01]  /*c790*/  FFMA.FTZ R93, R142, R11, -R115.reuse ;  /* 0x0000000b8e5d7223 */ /* 0x100fe20000010873 */
[----:B------:R-:W-:Y:S01]  /*c7a0*/  FSEL R142, R102, -INF , !P2 ;  /* 0xff800000668e7808 */ /* 0x000fe20005000000 */
[----:B------:R-:W-:Y:S01]  /*c7b0*/  MUFU.EX2 R89, R0 ;  /* 0x0000000000597308 */ /* 0x000fe20000000800 */
[----:B------:R-:W-:Y:S01]  /*c7c0*/  FMNMX.FTZ R91, R120, R91, !PT ;  /* 0x0000005b785b7209 */ /* 0x000fe20007810000 */
[-CC-:B------:R-:W-:Y:S01]  /*c7d0*/  FFMA.FTZ R176, R176, R11.reuse, -R115.reuse ;  /* 0x0000000bb0b07223 */ /* 0x180fe20000010873 */
[----:B------:R-:W-:Y:S01]  /*c7e0*/  FSEL R113, R9, RZ, P1 ;  /* 0x000000ff09717208 */ /* 0x000fe20000800000 */
        /* <DEDUP_REMOVED lines=12> */
[----:B------:R-:W-:Y:S01]  /*c8b0*/  MUFU.EX2 R91, R184 ;  /* 0x000000b8005b7308 */ /* 0x000fe20000000800 */
[----:B------:R-:W-:Y:S01]  /*c8c0*/  FMNMX.FTZ R95, R88, R95, !PT ;  /* 0x0000005f585f7209 */ /* 0x000fe20007810000 */
[-CC-:B------:R-:W-:Y:S01]  /*c8d0*/  FFMA.FTZ R118, R118, R11.reuse, -R115.reuse ;  /* 0x0000000b76767223 */ /* 0x180fe20000010873 */
[----:B------:R-:W-:Y:S01]  /*c8e0*/  LOP3.LUT P6, RZ, R163, 0x7f, RZ, 0xc0, !PT ;  /* 0x0000007fa3ff7812 */ /* 0x000fe200078cc0ff */
[--C-:B------:R-:W-:Y:S01]  /*c8f0*/  FFMA.FTZ R114, R114, R11, -R115.reuse ;  /* 0x0000000b72727223 */ /* 0x100fe20000010873 */
[----:B------:R-:W-:Y:S01]  /*c900*/  FMNMX.FTZ R97, R92, R95, !PT ;  /* 0x0000005f5c617209 */ /* 0x000fe20007810000 */
[-CC-:B------:R-:W-:Y:S01]  /*c910*/  FFMA.FTZ R136, R108, R11.reuse, -R115.reuse ;  /* 0x0000000b6c887223 */ /* 0x180fe20000010873 */
[----:B------:R-:W-:Y:S01]  /*c920*/  FFMA.FTZ R110, R110, R11, -R115 ;  /* 0x0000000b6e6e7223 */ /* 0x000fe20000010873 */
[----:B------:R-:W-:Y:S01]  /*c930*/  MUFU.EX2 R178, R178 ;  /* 0x000000b200b27308 */ /* 0x000fe20000000800 */
[----:B------:R-:W-:-:S04]  /*c940*/  FMNMX.FTZ R97, R94, R97, !PT ;  /* 0x000000615e617209 */ /* 0x000fc80007810000 */
[----:B------:R-:W-:-:S03]  /*c950*/  FMNMX.FTZ R97, R90, R97, !PT ;  /* 0x000000615a617209 */ /* 0x000fc60007810000 */
        /* <DEDUP_REMOVED lines=9> */
[----:B------:R0:W-:Y:S01]  /*c9f0*/  MUFU.EX2 R99, R158 ;  /* 0x0000009e00637308 */ /* 0x0001e20000000800 */
[----:B------:R-:W-:-:S04]  /*ca00*/  FMNMX.FTZ R103, R150, R103, !PT ;  /* 0x0000006796677209 */ /* 0x000fc80007810000 */
[----:B------:R-:W-:-:S03]  /*ca10*/  FMNMX.FTZ R103, R152, R103, !PT ;  /* 0x0000006798677209 */ /* 0x000fc60007810000 */
[----:B------:R-:W-:Y:S01]  /*ca20*/  MUFU.EX2 R160, R160 ;  /* 0x000000a000a07308 */ /* 0x000fe20000000800 */
[----:B------:R-:W-:Y:S02]  /*ca30*/  FMNMX.FTZ R103, R154, R103, !PT ;  /* 0x000000679a677209 */ /* 0x000fe40007810000 */
[----:B0-----:R-:W-:Y:S01]  /*ca40*/  FSEL R158, R101, -INF , !P5 ;  /* 0xff800000659e7808 */ /* 0x001fe20006800000 */
[--C-:B------:R-:W-:Y:S01]  /*ca50*/  FFMA.FTZ R101, R132, R11, -R115.reuse ;  /* 0x0000000b84657223 */ /* 0x100fe20000010873 */
[----:B------:R-:W-:Y:S01]  /*ca60*/  FMNMX.FTZ R103, R156, R103, !PT ;  /* 0x000000679c677209 */ /* 0x000fe20007810000 */
[-CC-:B------:R-:W-:Y:S01]  /*ca70*/  FFMA.FTZ R132, R138, R11.reuse, -R115.reuse ;  /* 0x0000000b8a847223 */ /* 0x180fe20000010873 */
[----:B------:R-:W-:Y:S01]  /*ca80*/  FFMA.FTZ R138, R96, R11, -R115 ;  /* 0x0000000b608a7223 */ /* 0x000fe20000010873 */
[----:B------:R0:W-:Y:S01]  /*ca90*/  MUFU.EX2 R100, R105 ;  /* 0x0000006900647308 */ /* 0x0001e20000000800 */
[----:B------:R-:W-:-:S04]  /*caa0*/  FMNMX.FTZ R103, R158, R103, !PT ;  /* 0x000000679e677209 */ /* 0x000fc80007810000 */
[----:B------:R-:W-:Y:S01]  /*cab0*/  FMNMX.FTZ R0, R142, R103, !PT ;  /* 0x000000678e007209 */ /* 0x000fe20007810000 */
[-CC-:B------:R-:W-:Y:S02]  /*cac0*/  FFMA.FTZ R103, R122, R11.reuse, -R115.reuse ;  /* 0x0000000b7a677223 */ /* 0x180fe40000010873 */
[----:B------:R-:W-:Y:S01]  /*cad0*/  MUFU.EX2 R93, R93 ;  /* 0x0000005d005d7308 */ /* 0x000fe20000000800 */
[--C-:B0-----:R-:W-:Y:S01]  /*cae0*/  FFMA.FTZ R105, R116, R11, -R115.reuse ;  /* 0x0000000b74697223 */ /* 0x101fe20000010873 */
[----:B------:R-:W0:Y:S06]  /*caf0*/  SHFL.BFLY PT, R107, R0, 0x2, 0x1f ;  /* 0x0c401f00006b7f89 */ /* 0x000e2c00000e0000 */
[----:B------:R-:W-:Y:S08]  /*cb00*/  MUFU.EX2 R102, R102 ;  /* 0x0000006600667308 */ /* 0x000ff00000000800 */
[----:B------:R-:W-:Y:S08]  /*cb10*/  MUFU.EX2 R101, R101 ;  /* 0x0000006500657308 */ /* 0x000ff00000000800 */
[----:B------:R-:W-:Y:S01]  /*cb20*/  MUFU.EX2 R132, R132 ;  /* 0x0000008400847308 */ /* 0x000fe20000000800 */
[----:B0-----:R-:W-:Y:S01]  /*cb30*/  FMNMX.FTZ R8, R0, R107, !PT ;  /* 0x0000006b00087209 */ /* 0x001fe20007810000 */
[----:B------:R-:W-:Y:S01]  /*cb40*/  FADD.FTZ R0, -R113, R14 ;  /* 0x0000000e71007221 */ /* 0x000fe20000010100 */
[----:B------:R-:W-:-:S03]  /*cb50*/  FFMA.FTZ R107, R112, R11, -R115 ;  /* 0x0000000b706b7223 */ /* 0x000fc60000010873 */
[----:B------:R-:W0:Y:S01]  /*cb60*/  SHFL.BFLY PT, R111, R8, 0x1, 0x1f ;  /* 0x0c201f00086f7f89 */ /* 0x000e2200000e0000 */
[----:B------:R-:W-:Y:S01]  /*cb70*/  FMUL.FTZ R0, R0, R11 ;  /* 0x0000000b00007220 */ /* 0x000fe20000410000 */
[----:B------:R-:W-:Y:S08]  /*cb80*/  MUFU.EX2 R103, R103 ;  /* 0x0000006700677308 */ /* 0x000ff00000000800 */
[----:B------:R-:W1:Y:S08]  /*cb90*/  MUFU.EX2 R0, R0 ;  /* 0x0000000000007308 */ /* 0x000e700000000800 */
[----:B------:R-:W-:Y:S01]  /*cba0*/  MUFU.EX2 R118, R118 ;  /* 0x0000007600767308 */ /* 0x000fe20000000800 */
[----:B0-----:R-:W-:Y:S01]  /*cbb0*/  FMNMX.FTZ R8, R8, R111, !PT ;  /* 0x0000006f08087209 */ /* 0x001fe20007810000 */
[----:B------:R-:W-:-:S06]  /*cbc0*/  FFMA.FTZ R111, R106, R11, -R115 ;  /* 0x0000000b6a6f7223 */ /* 0x000fcc0000010873 */
[----:B------:R-:W-:Y:S01]  /*cbd0*/  MUFU.EX2 R105, R105 ;  /* 0x0000006900697308 */ /* 0x000fe20000000800 */
[----:B-1----:R-:W-:Y:S01]  /*cbe0*/  FFMA.FTZ R7, R0, R7, R89 ;  /* 0x0000000700077223 */ /* 0x002fe20000010059 */
[C---:B------:R-:W-:Y:S01]  /*cbf0*/  FSETP.NEU.FTZ.AND P1, PT, R8.reuse, -INF , PT ;  /* 0xff8000000800780b */ /* 0x040fe20003f3d000 */
[----:B------:R-:W-:-:S05]  /*cc00*/  FMUL.FTZ R14, R8, R11 ;  /* 0x0000000b080e7220 */ /* 0x000fca0000410000 */
[----:B------:R-:W-:Y:S01]  /*cc10*/  FSEL R113, R14, RZ, P1 ;  /* 0x000000ff0e717208 */ /* 0x000fe20000800000 */
[----:B------:R-:W-:Y:S04]  /*cc20*/  MUFU.EX2 R114, R114 ;  /* 0x0000007200727308 */ /* 0x000fe80000000800 */
[-CC-:B------:R-:W-:Y:S01]  /*cc30*/  FFMA.FTZ R159, R2, R11.reuse, -R113.reuse ;  /* 0x0000000b029f7223 */ /* 0x180fe20000010871 */
[----:B------:R-:W-:Y:S01]  /*cc40*/  FSEL R2, R8, RZ, P1 ;  /* 0x000000ff08027208 */ /* 0x000fe20000800000 */
[-CC-:B------:R-:W-:Y:S01]  /*cc50*/  FFMA.FTZ R157, R186, R11.reuse, -R113.reuse ;  /* 0x0000000bba9d7223 */ /* 0x180fe20000010871 */
[-CC-:B------:R-:W-:Y:S01]  /*cc60*/  FFMA.FTZ R14, R130, R11.reuse, -R113.reuse ;  /* 0x0000000b820e7223 */ /* 0x180fe20000010871 */
[-CC-:B------:R-:W-:Y:S01]  /*cc70*/  FFMA.FTZ R96, R128, R11.reuse, -R113.reuse ;  /* 0x0000000b80607223 */ /* 0x180fe20000010871 */
[-C--:B------:R-:W-:Y:S01]  /*cc80*/  FFMA.FTZ R149, R88, R11.reuse, -R113 ;  /* 0x0000000b58957223 */ /* 0x080fe20000010871 */
[----:B------:R-:W-:Y:S01]  /*cc90*/  FADD.FTZ R2, -R2, R13 ;  /* 0x0000000d02027221 */ /* 0x000fe20000010100 */
[-C--:B------:R-:W-:Y:S01]  /*cca0*/  FFMA.FTZ R88, R92, R11.reuse, -R113 ;  /* 0x0000000b5c587223 */ /* 0x080fe20000010871 */
[----:B------:R-:W-:Y:S01]  /*ccb0*/  MUFU.EX2 R157, R157 ;  /* 0x0000009d009d7308 */ /* 0x000fe20000000800 */
[----:B------:R-:W-:Y:S01]  /*ccc0*/  FADD.FTZ R92, R176, R7 ;  /* 0x00000007b05c7221 */ /* 0x000fe20000010000 */
[-C--:B------:R-:W-:Y:S01]  /*ccd0*/  FMUL.FTZ R2, R2, R11.reuse ;  /* 0x0000000b02027220 */ /* 0x080fe20000410000 */
[-CC-:B------:R-:W-:Y:S01]  /*cce0*/  FFMA.FTZ R153, R120, R11.reuse, -R113.reuse ;  /* 0x0000000b78997223 */ /* 0x180fe20000010871 */
[-CC-:B------:R-:W-:Y:S01]  /*ccf0*/  FFMA.FTZ R104, R126, R11.reuse, -R113.reuse ;  /* 0x0000000b7e687223 */ /* 0x180fe20000010871 */
[----:B------:R-:W-:Y:S01]  /*cd00*/  FADD.FTZ R7, R91, R92 ;  /* 0x0000005c5b077221 */ /* 0x000fe20000010000 */
[-CC-:B------:R-:W-:Y:S01]  /*cd10*/  FFMA.FTZ R155, R20, R11.reuse, -R113.reuse ;  /* 0x0000000b149b7223 */ /* 0x180fe20000010871 */
[-C--:B------:R-:W-:Y:S01]  /*cd20*/  FFMA.FTZ R90, R90, R11.reuse, -R113 ;  /* 0x0000000b5a5a7223 */ /* 0x080fe20000010871 */
[----:B------:R-:W0:Y:S01]  /*cd30*/  MUFU.EX2 R2, R2 ;  /* 0x0000000200027308 */ /* 0x000e220000000800 */
[----:B------:R-:W-:Y:S01]  /*cd40*/  FADD.FTZ R92, R178, R7 ;  /* 0x00000007b25c7221 */ /* 0x000fe20000010000 */
[-CC-:B------:R-:W-:Y:S01]  /*cd50*/  FFMA.FTZ R20, R124, R11.reuse, -R113.reuse ;  /* 0x0000000b7c147223 */ /* 0x180fe20000010871 */
[-CC-:B------:R-:W-:Y:S01]  /*cd60*/  FFMA.FTZ R151, R94, R11.reuse, -R113.reuse ;  /* 0x0000000b5e977223 */ /* 0x180fe20000010871 */
[----:B------:R-:W-:Y:S01]  /*cd70*/  FFMA.FTZ R98, R98, R11, -R113 ;  /* 0x0000000b62627223 */ /* 0x000fe20000010871 */
[----:B------:R-:W-:Y:S01]  /*cd80*/  FADD.FTZ R13, R95, R92 ;  /* 0x0000005c5f0d7221 */ /* 0x000fe20000010000 */
[----:B------:R-:W-:-:S02]  /*cd90*/  IMAD.U32 R92, RZ, RZ, UR11 ;  /* 0x0000000bff5c7e24 */ /* 0x000fc4000f8e00ff */
[-CC-:B------:R-:W-:Y:S01]  /*cda0*/  FFMA.FTZ R134, R134, R11.reuse, -R113.reuse ;  /* 0x0000000b86867223 */ /* 0x180fe20000010871 */
[----:B------:R-:W1:Y:S01]  /*cdb0*/  MUFU.EX2 R14, R14 ;  /* 0x0000000e000e7308 */ /* 0x000e620000000800 */
[-CC-:B------:R-:W-:Y:S01]  /*cdc0*/  FFMA.FTZ R140, R140, R11.reuse, -R113.reuse ;  /* 0x0000000b8c8c7223 */ /* 0x180fe20000010871 */
[----:B------:R-:W-:Y:S02]  /*cdd0*/  @!P6 VIADD R92, R92, 0x2a860 ;  /* 0x0002a8605c5ce836 */ /* 0x000fe40000000000 */
[-CC-:B------:R-:W-:Y:S01]  /*cde0*/  FFMA.FTZ R144, R144, R11.reuse, -R113.reuse ;  /* 0x0000000b90907223 */ /* 0x180fe20000010871 */
[-CC-:B------:R-:W-:Y:S01]  /*cdf0*/  FFMA.FTZ R146, R146, R11.reuse, -R113.reuse ;  /* 0x0000000b92927223 */ /* 0x180fe20000010871 */
[-CC-:B------:R-:W-:Y:S01]  /*ce00*/  FFMA.FTZ R148, R148, R11.reuse, -R113.reuse ;  /* 0x0000000b94947223 */ /* 0x180fe20000010871 */
[----:B------:R-:W-:Y:S01]  /*ce10*/  FFMA.FTZ R150, R150, R11, -R113 ;  /* 0x0000000b96967223 */ /* 0x000fe20000010871 */
[----:B------:R-:W-:Y:S01]  /*ce20*/  @!P6 PRMT R92, RZ, 0x654, R92 ;  /* 0x00000654ff5ce816 */ /* 0x000fe2000000005c */
[----:B------:R-:W2:Y:S01]  /*ce30*/  MUFU.EX2 R159, R159 ;  /* 0x0000009f009f7308 */ /* 0x000ea20000000800 */
[----:B0-----:R-:W-:Y:S01]  /*ce40*/  FFMA.FTZ R7, R2, R6, R157 ;  /* 0x0000000602077223 */ /* 0x001fe2000001009d */
[C---:B------:R-:W-:Y:S01]  /*ce50*/  ISETP.GT.AND P1, PT, R10.reuse, R23, PT ;  /* 0x000000170a00720c */ /* 0x040fe20003f24270 */
[----:B------:R0:W-:Y:S01]  /*ce60*/  @!P6 SYNCS.ARRIVE.TRANS64.RED.A1T0 RZ, [R92+URZ], RZ ;  /* 0x000000ff5cffe9a7 */ /* 0x0001e2000810043f */
[----:B------:R-:W-:-:S04]  /*ce70*/  VIADD R10, R10, 0xffffffff ;  /* 0xffffffff0a0a7836 */ /* 0x000fc80000000000 */
[----:B------:R-:W3:Y:S01]  /*ce80*/  MUFU.EX2 R96, R96 ;  /* 0x0000006000607308 */ /* 0x000ee20000000800 */
[C---:B-1----:R-:W-:Y:S01]  /*ce90*/  FADD.FTZ R6, R14.reuse, R7 ;  /* 0x000000070e067221 */ /* 0x042fe20000010000 */
[----:B------:R-:W-:Y:S01]  /*cea0*/  F2FP.BF16.F32.PACK_AB R157, R14, R157 ;  /* 0x0000009d0e9d723e */ /* 0x000fe200000010ff */
[----:B------:R-:W-:-:S05]  /*ceb0*/  IMAD.MOV.U32 R14, RZ, RZ, R9 ;  /* 0x000000ffff0e7224 */ /* 0x000fca00078e0009 */
[----:B------:R-:W1:Y:S01]  /*cec0*/  MUFU.EX2 R153, R153 ;  /* 0x0000009900997308 */ /* 0x000e620000000800 */
[----:B--2---:R-:W-:-:S07]  /*ced0*/  FADD.FTZ R7, R159, R6 ;  /* 0x000000069f077221 */ /* 0x004fce0000010000 */
[----:B------:R-:W2:Y:S01]  /*cee0*/  MUFU.EX2 R104, R104 ;  /* 0x0000006800687308 */ /* 0x000ea20000000800 */
[C---:B---3--:R-:W-:Y:S01]  /*cef0*/  FADD.FTZ R6, R96.reuse, R7 ;  /* 0x0000000760067221 */ /* 0x048fe20000010000 */
[----:B------:R-:W-:-:S06]  /*cf00*/  F2FP.BF16.F32.PACK_AB R159, R96, R159 ;  /* 0x0000009f609f723e */ /* 0x000fcc00000010ff */
[----:B------:R3:W-:Y:S01]  /*cf10*/  MUFU.EX2 R106, R90 ;  /* 0x0000005a006a7308 */ /* 0x0007e20000000800 */
[----:B-1----:R-:W-:-:S07]  /*cf20*/  FADD.FTZ R7, R153, R6 ;  /* 0x0000000699077221 */ /* 0x002fce0000010000 */
[----:B------:R-:W1:Y:S01]  /*cf30*/  MUFU.EX2 R155, R155 ;  /* 0x0000009b009b7308 */ /* 0x000e620000000800 */
[----:B---3--:R-:W-:Y:S01]  /*cf40*/  FADD.FTZ R90, R180, R13 ;  /* 0x0000000db45a7221 */ /* 0x008fe20000010000 */
[C---:B--2---:R-:W-:Y:S01]  /*cf50*/  FADD.FTZ R6, R104.reuse, R7 ;  /* 0x0000000768067221 */ /* 0x044fe20000010000 */
[----:B------:R-:W-:Y:S02]  /*cf60*/  F2FP.BF16.F32.PACK_AB R153, R104, R153 ;  /* 0x000000996899723e */ /* 0x000fe400000010ff */
[----:B------:R-:W-:-:S03]  /*cf70*/  FADD.FTZ R13, R97, R90 ;  /* 0x0000005a610d7221 */ /* 0x000fc60000010000 */
[----:B------:R-:W2:Y:S01]  /*cf80*/  MUFU.EX2 R20, R20 ;  /* 0x0000001400147308 */ /* 0x000ea20000000800 */
[----:B------:R-:W-:-:S04]  /*cf90*/  FADD.FTZ R90, R160, R13 ;  /* 0x0000000da05a7221 */ /* 0x000fc80000010000 */
[----:B------:R-:W-:-:S03]  /*cfa0*/  FADD.FTZ R13, R99, R90 ;  /* 0x0000005a630d7221 */ /* 0x000fc60000010000 */
[----:B------:R-:W3:Y:S01]  /*cfb0*/  MUFU.EX2 R149, R149 ;  /* 0x0000009500957308 */ /* 0x000ee20000000800 */
[----:B------:R-:W-:Y:S01]  /*cfc0*/  FADD.FTZ R90, R100, R13 ;  /* 0x0000000d645a7221 */ /* 0x000fe20000010000 */
[----:B-1----:R-:W-:-:S03]  /*cfd0*/  FADD.FTZ R7, R155, R6 ;  /* 0x000000069b077221 */ /* 0x002fc60000010000 */
[----:B------:R-:W-:-:S03]  /*cfe0*/  FADD.FTZ R13, R93, R90 ;  /* 0x0000005a5d0d7221 */ /* 0x000fc60000010000 */
[----:B------:R-:W0:Y:S01]  /*cff0*/  MUFU.EX2 R88, R88 ;  /* 0x0000005800587308 */ /* 0x000e220000000800 */
[----:B--2---:R-:W-:Y:S01]  /*d000*/  FADD.FTZ R90, R20, R7 ;  /* 0x00000007145a7221 */ /* 0x004fe20000010000 */
[----:B------:R-:W-:Y:S01]  /*d010*/  FADD.FTZ R6, R102, R13 ;  /* 0x0000000d66067221 */ /* 0x000fe20000010000 */
[----:B------:R-:W-:-:S03]  /*d020*/  F2FP.BF16.F32.PACK_AB R155, R20, R155 ;  /* 0x0000009b149b723e */ /* 0x000fc600000010ff */
[----:B------:R-:W-:Y:S01]  /*d030*/  FADD.FTZ R7, R101, R6 ;  /* 0x0000000665077221 */ /* 0x000fe20000010000 */
[-C--:B------:R-:W-:Y:S01]  /*d040*/  FFMA.FTZ R6, R152, R11.reuse, -R113 ;  /* 0x0000000b98067223 */ /* 0x080fe20000010871 */
[----:B------:R-:W1:Y:S01]  /*d050*/  MUFU.EX2 R151, R151 ;  /* 0x0000009700977308 */ /* 0x000e620000000800 */
[----:B---3--:R-:W-:Y:S01]  /*d060*/  FADD.FTZ R13, R149, R90 ;  /* 0x0000005a950d7221 */ /* 0x008fe20000010000 */
[----:B------:R-:W-:Y:S01]  /*d070*/  FADD.FTZ R90, R132, R7 ;  /* 0x00000007845a7221 */ /* 0x000fe20000010000 */
[--C-:B------:R-:W-:Y:S01]  /*d080*/  FFMA.FTZ R7, R154, R11, -R113.reuse ;  /* 0x0000000b9a077223 */ /* 0x100fe20000010871 */
[----:B------:R-:W-:Y:S02]  /*d090*/  F2FP.BF16.F32.PACK_AB R152, R180, R95 ;  /* 0x0000005fb498723e */ /* 0x000fe400000010ff */
[----:B------:R-:W-:Y:S01]  /*d0a0*/  FADD.FTZ R115, R103, R90 ;  /* 0x0000005a67737221 */ /* 0x000fe20000010000 */
[-C--:B------:R-:W-:Y:S01]  /*d0b0*/  FFMA.FTZ R90, R158, R11.reuse, -R113 ;  /* 0x0000000b9e5a7223 */ /* 0x080fe20000010871 */
[----:B------:R-:W2:Y:S01]  /*d0c0*/  MUFU.EX2 R145, R98 ;  /* 0x0000006200917308 */ /* 0x000ea20000000800 */
[----:B0-----:R-:W-:Y:S01]  /*d0d0*/  FADD.FTZ R92, R88, R13 ;  /* 0x0000000d585c7221 */ /* 0x001fe20000010000 */
[----:B------:R-:W-:Y:S01]  /*d0e0*/  FADD.FTZ R94, R118, R115 ;  /* 0x00000073765e7221 */ /* 0x000fe20000010000 */
[-CC-:B------:R-:W-:Y:S01]  /*d0f0*/  FFMA.FTZ R13, R156, R11.reuse, -R113.reuse ;  /* 0x0000000b9c0d7223 */ /* 0x180fe20000010871 */
[----:B------:R-:W-:Y:S01]  /*d100*/  FFMA.FTZ R113, R142, R11, -R113 ;  /* 0x0000000b8e717223 */ /* 0x000fe20000010871 */
[----:B------:R-:W-:Y:S01]  /*d110*/  F2FP.BF16.F32.PACK_AB R156, R176, R89 ;  /* 0x00000059b09c723e */ /* 0x000fe200000010ff */
[----:B------:R-:W-:Y:S01]  /*d120*/  FADD.FTZ R115, R105, R94 ;  /* 0x0000005e69737221 */ /* 0x000fe20000010000 */
[----:B------:R-:W-:Y:S01]  /*d130*/  F2FP.BF16.F32.PACK_AB R158, R178, R91 ;  /* 0x0000005bb29e723e */ /* 0x000fe200000010ff */
[----:B------:R-:W0:Y:S01]  /*d140*/  MUFU.EX2 R134, R134 ;  /* 0x0000008600867308 */ /* 0x000e220000000800 */
[----:B-1----:R-:W-:Y:S01]  /*d150*/  FADD.FTZ R92, R151, R92 ;  /* 0x0000005c975c7221 */ /* 0x002fe20000010000 */
[----:B------:R-:W-:Y:S01]  /*d160*/  FADD.FTZ R94, R114, R115 ;  /* 0x00000073725e7221 */ /* 0x000fe20000010000 */
[----:B------:R-:W-:-:S02]  /*d170*/  F2FP.BF16.F32.PACK_AB R154, R160, R97 ;  /* 0x00000061a09a723e */ /* 0x000fc400000010ff */
[----:B------:R-:W-:Y:S01]  /*d180*/  FADD.FTZ R92, R106, R92 ;  /* 0x0000005c6a5c7221 */ /* 0x000fe20000010000 */
[----:B------:R-:W-:Y:S02]  /*d190*/  F2FP.BF16.F32.PACK_AB R149, R88, R149 ;  /* 0x000000955895723e */ /* 0x000fe400000010ff */
[----:B------:R1:W3:Y:S01]  /*d1a0*/  MUFU.EX2 R147, R140 ;  /* 0x0000008c00937308 */ /* 0x0002e20000000800 */
[----:B--2---:R-:W-:Y:S01]  /*d1b0*/  FADD.FTZ R92, R145, R92 ;  /* 0x0000005c915c7221 */ /* 0x004fe20000010000 */
[----:B------:R-:W-:-:S06]  /*d1c0*/  F2FP.BF16.F32.PACK_AB R151, R106, R151 ;  /* 0x000000976a97723e */ /* 0x000fcc00000010ff */
[----:B------:R2:W4:Y:S01]  /*d1d0*/  MUFU.EX2 R98, R144 ;  /* 0x0000009000627308 */ /* 0x0005220000000800 */
[----:B0-----:R-:W-:Y:S01]  /*d1e0*/  FADD.FTZ R92, R134, R92 ;  /* 0x0000005c865c7221 */ /* 0x001fe20000010000 */
[----:B-1----:R-:W-:Y:S02]  /*d1f0*/  F2FP.BF16.F32.PACK_AB R140, R114, R105 ;  /* 0x00000069728c723e */ /* 0x002fe400000010ff */
[----:B------:R-:W-:-:S04]  /*d200*/  F2FP.BF16.F32.PACK_AB R145, R134, R145 ;  /* 0x000000918691723e */ /* 0x000fc800000010ff */
[----:B------:R0:W1:Y:S01]  /*d210*/  MUFU.EX2 R141, R146 ;  /* 0x00000092008d7308 */ /* 0x0000620000000800 */
[----:B---3--:R-:W-:Y:S01]  /*d220*/  FADD.FTZ R92, R147, R92 ;  /* 0x0000005c935c7221 */ /* 0x008fe20000010000 */
[----:B--2---:R-:W-:-:S06]  /*d230*/  F2FP.BF16.F32.PACK_AB R144, R132, R101 ;  /* 0x000000658490723e */ /* 0x004fcc00000010ff */
[----:B------:R2:W3:Y:S01]  /*d240*/  MUFU.EX2 R108, R148 ;  /* 0x00000094006c7308 */ /* 0x0004e20000000800 */
[----:B----4-:R-:W-:Y:S01]  /*d250*/  FADD.FTZ R92, R98, R92 ;  /* 0x0000005c625c7221 */ /* 0x010fe20000010000 */
[----:B0-----:R-:W-:Y:S02]  /*d260*/  F2FP.BF16.F32.PACK_AB R146, R118, R103 ;  /* 0x000000677692723e */ /* 0x001fe400000010ff */
[----:B------:R-:W-:-:S04]  /*d270*/  F2FP.BF16.F32.PACK_AB R147, R98, R147 ;  /* 0x000000936293723e */ /* 0x000fc800000010ff */
[----:B------:R-:W0:Y:S01]  /*d280*/  MUFU.EX2 R107, R107 ;  /* 0x0000006b006b7308 */ /* 0x000e220000000800 */
[----:B-1----:R-:W-:Y:S01]  /*d290*/  FADD.FTZ R92, R141, R92 ;  /* 0x0000005c8d5c7221 */ /* 0x002fe20000010000 */
[----:B--2---:R-:W-:-:S06]  /*d2a0*/  F2FP.BF16.F32.PACK_AB R148, R100, R99 ;  /* 0x000000636494723e */ /* 0x004fcc00000010ff */
[----:B------:R1:W2:Y:S01]  /*d2b0*/  MUFU.EX2 R143, R150 ;  /* 0x00000096008f7308 */ /* 0x0002a20000000800 */
[C---:B---3--:R-:W-:Y:S01]  /*d2c0*/  FADD.FTZ R92, R108.reuse, R92 ;  /* 0x0000005c6c5c7221 */ /* 0x048fe20000010000 */
[----:B------:R-:W-:-:S06]  /*d2d0*/  F2FP.BF16.F32.PACK_AB R141, R108, R141 ;  /* 0x0000008d6c8d723e */ /* 0x000fcc00000010ff */
[----:B------:R-:W3:Y:S01]  /*d2e0*/  MUFU.EX2 R110, R110 ;  /* 0x0000006e006e7308 */ /* 0x000ee20000000800 */
[----:B0-----:R-:W-:Y:S01]  /*d2f0*/  FADD.FTZ R89, R107, R94 ;  /* 0x0000005e6b597221 */ /* 0x001fe20000010000 */
[----:B-1----:R-:W-:-:S06]  /*d300*/  F2FP.BF16.F32.PACK_AB R150, R102, R93 ;  /* 0x0000005d6696723e */ /* 0x002fcc00000010ff */
[----:B------:R-:W0:Y:S01]  /*d310*/  MUFU.EX2 R112, R6 ;  /* 0x0000000600707308 */ /* 0x000e220000000800 */
[----:B--2---:R-:W-:-:S07]  /*d320*/  FADD.FTZ R92, R143, R92 ;  /* 0x0000005c8f5c7221 */ /* 0x004fce0000010000 */
[----:B------:R-:W1:Y:S01]  /*d330*/  MUFU.EX2 R136, R136 ;  /* 0x0000008800887308 */ /* 0x000e620000000800 */
[C---:B---3--:R-:W-:Y:S01]  /*d340*/  FADD.FTZ R89, R110.reuse, R89 ;  /* 0x000000596e597221 */ /* 0x048fe20000010000 */
[----:B------:R-:W-:-:S06]  /*d350*/  F2FP.BF16.F32.PACK_AB R142, R110, R107 ;  /* 0x0000006b6e8e723e */ /* 0x000fcc00000010ff */
        /* <DEDUP_REMOVED lines=9> */
[----:B------:R-:W-:-:S06]  /*d3f0*/  F2FP.BF16.F32.PACK_AB R136, R109, R136 ;  /* 0x000000886d88723e */ /* 0x000fcc00000010ff */
[----:B------:R-:W0:Y:S01]  /*d400*/  MUFU.EX2 R139, R90 ;  /* 0x0000005a008b7308 */ /* 0x000e220000000800 */
[C---:B-1----:R-:W-:Y:S01]  /*d410*/  FADD.FTZ R92, R13.reuse, R92 ;  /* 0x0000005c0d5c7221 */ /* 0x042fe20000010000 */
[----:B------:R-:W-:Y:S01]  /*d420*/  F2FP.BF16.F32.PACK_AB R137, R13, R137 ;  /* 0x000000890d89723e */ /* 0x000fe200000010ff */
[----:B------:R-:W-:-:S05]  /*d430*/  IMAD.MOV.U32 R13, RZ, RZ, R8 ;  /* 0x000000ffff0d7224 */ /* 0x000fca00078e0008 */
[----:B------:R-:W1:Y:S01]  /*d440*/  MUFU.EX2 R111, R111 ;  /* 0x0000006f006f7308 */ /* 0x000e620000000800 */
[----:B--2---:R-:W-:-:S07]  /*d450*/  FADD.FTZ R6, R138, R7 ;  /* 0x000000078a067221 */ /* 0x004fce0000010000 */
[----:B------:R-:W2:Y:S01]  /*d460*/  MUFU.EX2 R113, R113 ;  /* 0x0000007100717308 */ /* 0x000ea20000000800 */
[----:B0-----:R-:W-:Y:S01]  /*d470*/  FADD.FTZ R92, R139, R92 ;  /* 0x0000005c8b5c7221 */ /* 0x001fe20000010000 */
[C---:B-1----:R-:W-:Y:S01]  /*d480*/  FADD.FTZ R7, R111.reuse, R6 ;  /* 0x000000066f077221 */ /* 0x042fe20000010000 */
[----:B------:R-:W-:Y:S02]  /*d490*/  F2FP.BF16.F32.PACK_AB R138, R111, R138 ;  /* 0x0000008a6f8a723e */ /* 0x000fe400000010ff */
[C---:B--2---:R-:W-:Y:S01]  /*d4a0*/  FADD.FTZ R6, R113.reuse, R92 ;  /* 0x0000005c71067221 */ /* 0x044fe20000010000 */
[----:B------:R-:W-:Y:S01]  /*d4b0*/  F2FP.BF16.F32.PACK_AB R139, R113, R139 ;  /* 0x0000008b718b723e */ /* 0x000fe200000010ff */
[----:B------:R-:W-:Y:S06]  /*d4c0*/  @P1 BRA `(.L_x_1128) ;  /* 0xffffffcc003c1947 */ /* 0x000fec000383ffff */
.L_x_1111:
        /* <DEDUP_REMOVED lines=67> */
.L_x_1129:
[----:B------:R-:W-:Y:S01]  /*d900*/  ULEA UR5, UR37, UR39, 0x3 ;  /* 0x0000002725057291 */ /* 0x000fe2000f8e183f */
[----:B------:R-:W-:-:S05]  /*d910*/  IMAD.U32 R0, RZ, RZ, UR36 ;  /* 0x00000024ff007e24 */ /* 0x000fca000f8e00ff */
[----:B------:R-:W-:-:S04]  /*d920*/  SHF.L.U32 R0, R0, 0x1f, RZ ;  /* 0x0000001f00007819 */ /* 0x000fc800000006ff */
[----:B------:R0:W1:Y:S01]  /*d930*/  SYNCS.PHASECHK.TRANS64.TRYWAIT P1, [UR5+0x2a850], R0 ;  /* 0x02a85000ff0075a7 */ /* 0x0000620008020145 */
[----:B------:R-:W-:Y:S05]  /*d940*/  @!P0 BRA `(.L_x_1130) ;  /* 0x0000000000048947 */ /* 0x000fea0003800000 */
[----:B------:R-:W-:Y:S01]  /*d950*/  BPT.TRAP 0x1 ;  /* 0x000000040000795c */ /* 0x000fe20000300000 */
.L_x_1130:
[----:B-1----:R-:W-:Y:S05]  /*d960*/  @P1 BRA `(.L_x_1131) ;  /* 0x0000000000081947 */ /* 0x002fea0003800000 */
[----:B------:R-:W1:Y:S02]  /*d970*/  SYNCS.PHASECHK.TRANS64.TRYWAIT P0, [UR5+0x2a850], R0 ;  /* 0x02a85000ff0075a7 */ /* 0x000e640008000145 */
[----:B-1----:R-:W-:Y:S05]  /*d980*/  @!P0 BRA `(.L_x_1132) ;  /* 0x0000007c00dc8947 */ /* 0x002fea0003800000 */
.L_x_1131:
[----:B------:R-:W-:Y:S01]  /*d990*/  UIADD3 UR39, UR39, 0x400, URZ ;  /* 0x0000040027277890 */ /* 0x000fe2000fffe03f */
[----:B------:R-:W-:Y:S01]  /*d9a0*/  WARPGROUP.ARRIVE ;  /* 0x00000000000079c5 */ /* 0x000fe20000000000 */
[----:B------:R-:W-:Y:S01]  /*d9b0*/  UMOV UR7, 0x40000040 ;  /* 0x4000004000077882 */ /* 0x000fe20000000000 */
[----:B01----:R-:W0:Y:S01]  /*d9c0*/  SHFL.BFLY PT, R0, R7, 0x2, 0x1f ;  /* 0x0c401f0007007f89 */ /* 0x003e2200000e0000 */
[----:B------:R-:W-:Y:S01]  /*d9d0*/  USHF.R.U32.HI UR39, URZ, 0x4, UR39 ;  /* 0x000000043f277899 */ /* 0x000fe20008011627 */
[----:B------:R-:W-:Y:S02]  /*d9e0*/  IMAD.MOV.U32 R12, RZ, RZ, RZ ;  /* 0x000000ffff0c7224 */ /* 0x000fe400078e00ff */
[----:B------:R-:W1:Y:S01]  /*d9f0*/  SHFL.BFLY PT, R3, R6, 0x2, 0x1f ;  /* 0x0c401f0006037f89 */ /* 0x000e6200000e0000 */
[----:B------:R-:W-:Y:S01]  /*da00*/  ULOP3.LUT UR39, UR39, 0x3fff, URZ, 0xc0, !UPT ;  /* 0x00003fff27277892 */ /* 0x000fe2000f8ec03f */
[----:B------:R-:W-:Y:S01]  /*da10*/  VIADD R169, R169, 0x1 ;  /* 0x00000001a9a97836 */ /* 0x000fe20000000000 */
[----:B------:R-:W2:Y:S02]  /*da20*/  S2R R14, SR_TID.X ;  /* 0x00000000000e7919 */ /* 0x000ea40000002100 */
[----:B------:R-:W-:-:S04]  /*da30*/  ULOP3.LUT UR4, UR39, 0x3000000, URZ, 0xfc, !UPT ;  /* 0x0300000027047892 */ /* 0x000fc8000f8efc3f */
[----:B------:R-:W-:Y:S02]  /*da40*/  UIMAD UR4, UR37, 0x600, UR4 ;  /* 0x00000600250478a4 */ /* 0x000fe4000f8e0204 */
[----:B------:R-:W-:-:S04]  /*da50*/  UIADD3 UR37, UR37, 0x1, URZ ;  /* 0x0000000125257890 */ /* 0x000fc8000fffe03f */
[----:B------:R-:W-:Y:S01]  /*da60*/  UISETP.NE.AND UP0, UPT, UR37, 0x2, UPT ;  /* 0x000000022500788c */ /* 0x000fe2000bf05270 */
[----:B------:R-:W-:Y:S02]  /*da70*/  UMOV UR6, UR4 ;  /* 0x0000000400067c82 */ /* 0x000fe40008000000 */
[----:B------:R-:W-:Y:S01]  /*da80*/  HGMMA.64x128x16.F32.BF16 R24, R156, gdesc[UR4].tnspB, R24, gsb0 ;  /* 0x41e000049c187df0 */ /* 0x000fe20008001818 */
[----:B------:R-:W-:Y:S01]  /*da90*/  UIADD3 UR6, UR4, 0x80, URZ ;  /* 0x0000008004067890 */ /* 0x000fe2000fffe03f */
[----:B0-----:R-:W-:Y:S01]  /*daa0*/  FADD.FTZ R0, R0, R7 ;  /* 0x0000000700007221 */ /* 0x001fe20000010000 */
[----:B------:R-:W-:Y:S01]  /*dab0*/  UMOV UR7, 0x40000040 ;  /* 0x4000004000077882 */ /* 0x000fe20000000000 */
[----:B------:R-:W-:Y:S01]  /*dac0*/  USEL UR37, UR37, URZ, UP0 ;  /* 0x0000003f25257287 */ /* 0x000fe20008000000 */
[----:B-1----:R-:W-:Y:S01]  /*dad0*/  FADD.FTZ R2, R3, R6 ;  /* 0x0000000603027221 */ /* 0x002fe20000010000 */
[----:B------:R-:W-:Y:S01]  /*dae0*/  IMAD.U32 R6, RZ, RZ, UR5 ;  /* 0x00000005ff067e24 */ /* 0x000fe2000f8e00ff */
[----:B------:R-:W0:Y:S04]  /*daf0*/  SHFL.BFLY PT, R3, R0, 0x1, 0x1f ;  /* 0x0c201f0000037f89 */ /* 0x000e2800000e0000 */
[----:B------:R-:W1:Y:S01]  /*db00*/  SHFL.BFLY PT, R5, R2, 0x1, 0x1f ;  /* 0x0c201f0002057f89 */ /* 0x000e6200000e0000 */
[----:B--2---:R-:W-:-:S13]  /*db10*/  LOP3.LUT P2, RZ, R14, 0x7f, RZ, 0xc0, !PT ;  /* 0x0000007f0eff7812 */ /* 0x004fda000784c0ff */
[----:B------:R-:W-:Y:S02]  /*db20*/  @!P2 VIADD R6, R6, 0x2a860 ;  /* 0x0002a8600606a836 */ /* 0x000fe40000000000 */
[----:B0-----:R-:W-:Y:S01]  /*db30*/  FADD.FTZ R10, R0, R3 ;  /* 0x00000003000a7221 */ /* 0x001fe20000010000 */
[----:B------:R-:W-:Y:S02]  /*db40*/  IMAD.MOV.U32 R3, RZ, RZ, RZ ;  /* 0x000000ffff037224 */ /* 0x000fe400078e00ff */
[----:B------:R-:W-:Y:S02]  /*db50*/  IMAD.MOV.U32 R0, RZ, RZ, -0x800000 ;  /* 0xff800000ff007424 */ /* 0x000fe400078e00ff */
[----:B-1----:R-:W-:Y:S01]  /*db60*/  FADD.FTZ R13, R2, R5 ;  /* 0x00000005020d7221 */ /* 0x002fe20000010000 */
[----:B------:R-:W-:Y:S01]  /*db70*/  FSETP.NE.FTZ.AND P0, PT, R10, RZ, PT ;  /* 0x000000ff0a00720b */ /* 0x000fe20003f15000 */
[----:B------:R-:W-:-:S03]  /*db80*/  IMAD.MOV.U32 R2, RZ, RZ, -0x800000 ;  /* 0xff800000ff027424 */ /* 0x000fc600078e00ff */
[----:B------:R-:W-:-:S09]  /*db90*/  FSETP.NE.FTZ.AND P1, PT, R13, RZ, PT ;  /* 0x000000ff0d00720b */ /* 0x000fd20003f35000 */
[----:B------:R-:W0:Y:S01]  /*dba0*/  @P0 MUFU.LG2 R5, R10 ;  /* 0x0000000a00050308 */ /* 0x000e220000000c00 */
[----:B------:R-:W-:-:S03]  /*dbb0*/  @P0 FMUL.FTZ R4, R11, 0.69314718246459960938 ;  /* 0x3f3172180b040820 */ /* 0x000fc60000410000 */
[----:B------:R-:W-:-:S04]  /*dbc0*/  @P1 FMUL.FTZ R14, R11, 0.69314718246459960938 ;  /* 0x3f3172180b0e1820 */ /* 0x000fc80000410000 */
[----:B------:R-:W1:Y:S08]  /*dbd0*/  @P1 MUFU.LG2 R7, R13 ;  /* 0x0000000d00071308 */ /* 0x000e700000000c00 */
[----:B------:R-:W2:Y:S01]  /*dbe0*/  @P0 MUFU.RCP R3, R10 ;  /* 0x0000000a00030308 */ /* 0x000ea20000001000 */
[----:B0-----:R-:W-:-:S04]  /*dbf0*/  @P0 FMUL.FTZ R5, R5, 0.69314718246459960938 ;  /* 0x3f31721805050820 */ /* 0x001fc80000410000 */
[----:B------:R-:W-:Y:S01]  /*dc00*/  @P0 FFMA.FTZ R2, R4, R9, R5 ;  /* 0x0000000904020223 */ /* 0x000fe20000010005 */
[----:B------:R-:W-:Y:S02]  /*dc10*/  @!P2 PRMT R4, RZ, 0x654, R6 ;  /* 0x00000654ff04a816 */ /* 0x000fe40000000006 */
[----:B------:R-:W0:Y:S01]  /*dc20*/  @P1 MUFU.RCP R12, R13 ;  /* 0x0000000d000c1308 */ /* 0x000e220000001000 */
[----:B-1----:R-:W-:Y:S01]  /*dc30*/  @P1 FMUL.FTZ R7, R7, 0.69314718246459960938 ;  /* 0x3f31721807071820 */ /* 0x002fe20000410000 */
[----:B------:R-:W-:-:S03]  /*dc40*/  PLOP3.LUT P0, PT, PT, PT, PT, 0x8, 0x0 ;  /* 0x000000000000781c */ /* 0x000fc60003f0e170 */
        /* <DEDUP_REMOVED lines=28> */
[----:B------:R1:W-:Y:S01]  /*de10*/  @!P2 SYNCS.ARRIVE.TRANS64.RED.A1T0 RZ, [R4+URZ], RZ ;  /* 0x000000ff04ffa9a7 */ /* 0x0003e2000810043f */
        /* <DEDUP_REMOVED lines=64> */
.L_x_1062:
[----:B------:R-:W0:Y:S01]  /*e220*/  S2R R4, SR_CgaCtaId ;  /* 0x0000000000047919 */ /* 0x000e220000008800 */
[----:B------:R-:W-:Y:S01]  /*e230*/  MOV R3, 0x400 ;  /* 0x0000040000037802 */ /* 0x000fe20000000f00 */
[----:B------:R-:W-:Y:S01]  /*e240*/  BSSY B0, `(.L_x_1133) ;  /* 0x00001e2000007945 */ /* 0x000fe20003800000 */
[----:B------:R-:W-:Y:S02]  /*e250*/  BAR.SYNC.DEFER_BLOCKING 0x5, 0x120 ;  /* 0x0144800000007b1d */ /* 0x000fe40000010000 */
[----:B0-----:R-:W-:-:S05]  /*e260*/  LEA R3, R4, R3, 0x18 ;  /* 0x0000000304037211 */ /* 0x001fca00078ec0ff */
[----:B------:R0:W1:Y:S01]  /*e270*/  LDS.128 R160, [R3+0x2a8d0] ;  /* 0x02a8d00003a07984 */ /* 0x0000620000000c00 */
[----:B------:R-:W-:Y:S06]  /*e280*/  BAR.ARV 0x4, 0x120 ;  /* 0x0104800000007b1d */ /* 0x000fec0000002000 */
[----:B------:R-:W-:Y:S05]  /*e290*/  @P0 BRA `(.L_x_1134) ;  /* 0x0000001000e00947 */ /* 0x000fea0003800000 */
[----:B------:R-:W2:Y:S01]  /*e2a0*/  S2R R4, SR_SWINHI ;  /* 0x0000000000047919 */ /* 0x000ea20000002f00 */
[----:B------:R-:W-:Y:S01]  /*e2b0*/  F2FP.BF16.F32.PACK_AB R6, R6, R89 ;  /* 0x000000590606723e */ /* 0x000fe200000010ff */
[----:B------:R-:W-:Y:S01]  /*e2c0*/  ULDC.64 UR4, c[0x0][0x208] ;  /* 0x0000820000047ab9 */ /* 0x000fe20000000a00 */
[----:B------:R-:W-:Y:S01]  /*e2d0*/  F2FP.BF16.F32.PACK_AB R7, R7, R30 ;  /* 0x0000001e0707723e */ /* 0x000fe200000010ff */
[----:B------:R-:W-:Y:S01]  /*e2e0*/  BAR.SYNC.DEFER_BLOCKING 0x1, 0x100 ;  /* 0x0044000000007b1d */ /* 0x000fe20000010000 */
        /* <DEDUP_REMOVED lines=10> */
[----:B------:R-:W-:Y:S02]  /*e390*/  MOV R16, R3 ;  /* 0x0000000300107202 */ /* 0x000fe40000000f00 */
[----:B--2---:R-:W-:-:S03]  /*e3a0*/  MOV R17, R4 ;  /* 0x0000000400117202 */ /* 0x004fc60000000f00 */
[----:B------:R-:W-:-:S03]  /*e3b0*/  IMAD.WIDE R4, R173, 0x2, R16 ;  /* 0x00000002ad047825 */ /* 0x000fc600078e0210 */
[C---:B------:R-:W-:Y:S02]  /*e3c0*/  LOP3.LUT R9, R4.reuse, 0x380, RZ, 0xc0, !PT ;  /* 0x0000038004097812 */ /* 0x040fe400078ec0ff */
[C---:B------:R-:W-:Y:S02]  /*e3d0*/  IADD3 R23, P6, R4.reuse, 0x20, RZ ;  /* 0x0000002004177810 */ /* 0x040fe40007fde0ff */
[----:B------:R-:W-:Y:S02]  /*e3e0*/  SHF.R.U64 R9, R9, 0x3, RZ ;  /* 0x0000000309097819 */ /* 0x000fe400000012ff */
[----:B------:R-:W-:Y:S01]  /*e3f0*/  LOP3.LUT R12, R23, 0x380, RZ, 0xc0, !PT ;  /* 0x00000380170c7812 */ /* 0x000fe200078ec0ff */
[----:B------:R-:W-:Y:S01]  /*e400*/  IMAD.X R27, RZ, RZ, R5, P6 ;  /* 0x000000ffff1b7224 */ /* 0x000fe200030e0605 */
[C---:B------:R-:W-:Y:S02]  /*e410*/  IADD3 R31, P5, R4.reuse, 0x40, RZ ;  /* 0x00000040041f7810 */ /* 0x040fe40007fbe0ff */
[----:B------:R-:W-:-:S02]  /*e420*/  IADD3 R93, P4, R4, 0x60, RZ ;  /* 0x00000060045d7810 */ /* 0x000fc40007f9e0ff */
[C---:B------:R-:W-:Y:S01]  /*e430*/  IADD3 R95, P3, R4.reuse, 0x4000, RZ ;  /* 0x00004000045f7810 */ /* 0x040fe20007f7e0ff */
[--C-:B------:R-:W-:Y:S01]  /*e440*/  IMAD.X R25, RZ, RZ, R5.reuse, P5 ;  /* 0x000000ffff197224 */ /* 0x100fe200028e0605 */
[C---:B------:R-:W-:Y:S01]  /*e450*/  IADD3 R97, P2, R4.reuse, 0x4020, RZ ;  /* 0x0000402004617810 */ /* 0x040fe20007f5e0ff */
[--C-:B------:R-:W-:Y:S01]  /*e460*/  IMAD.X R21, RZ, RZ, R5.reuse, P4 ;  /* 0x000000ffff157224 */ /* 0x100fe200020e0605 */
[C---:B------:R-:W-:Y:S01]  /*e470*/  IADD3 R99, P1, R4.reuse, 0x4040, RZ ;  /* 0x0000404004637810 */ /* 0x040fe20007f3e0ff */
[--C-:B------:R-:W-:Y:S01]  /*e480*/  IMAD.X R15, RZ, RZ, R5.reuse, P3 ;  /* 0x000000ffff0f7224 */ /* 0x100fe200018e0605 */
[----:B------:R-:W-:Y:S01]  /*e490*/  IADD3 R88, P0, R4, 0x4060, RZ ;  /* 0x0000406004587810 */ /* 0x000fe20007f1e0ff */
[--C-:B------:R-:W-:Y:S01]  /*e4a0*/  IMAD.X R13, RZ, RZ, R5.reuse, P2 ;  /* 0x000000ffff0d7224 */ /* 0x100fe200010e0605 */
[----:B------:R-:W-:Y:S01]  /*e4b0*/  LOP3.LUT R4, R9, R4, RZ, 0x3c, !PT ;  /* 0x0000000409047212 */ /* 0x000fe200078e3cff */
[--C-:B------:R-:W-:Y:S01]  /*e4c0*/  IMAD.X R11, RZ, RZ, R5.reuse, P1 ;  /* 0x000000ffff0b7224 */ /* 0x100fe200008e0605 */
[----:B------:R-:W-:Y:S01]  /*e4d0*/  SHF.R.U64 R12, R12, 0x3, RZ ;  /* 0x000000030c0c7819 */ /* 0x000fe200000012ff */
[----:B------:R-:W-:Y:S01]  /*e4e0*/  IMAD.X R9, RZ, RZ, R5, P0 ;  /* 0x000000ffff097224 */ /* 0x000fe200000e0605 */
[----:B------:R-:W-:-:S02]  /*e4f0*/  MOV R92, R4 ;  /* 0x00000004005c7202 */ /* 0x000fc40000000f00 */
[----:B------:R-:W-:Y:S02]  /*e500*/  F2FP.BF16.F32.PACK_AB R5, R8, R29 ;  /* 0x0000001d0805723e */ /* 0x000fe400000010ff */
[----:B------:R-:W-:Y:S02]  /*e510*/  LOP3.LUT R26, R12, R23, RZ, 0x3c, !PT ;  /* 0x000000170c1a7212 */ /* 0x000fe400078e3cff */
[----:B------:R-:W-:Y:S02]  /*e520*/  F2FP.BF16.F32.PACK_AB R4, R10, R91 ;  /* 0x0000005b0a04723e */ /* 0x000fe400000010ff */
[----:B------:R-:W-:Y:S02]  /*e530*/  LOP3.LUT R8, R97, 0x380, RZ, 0xc0, !PT ;  /* 0x0000038061087812 */ /* 0x000fe400078ec0ff */
[----:B------:R-:W-:Y:S01]  /*e540*/  LOP3.LUT R10, R99, 0x380, RZ, 0xc0, !PT ;  /* 0x00000380630a7812 */ /* 0x000fe200078ec0ff */
[----:B------:R2:W-:Y:S01]  /*e550*/  STSM.16.M88.4 [R92], R4 ;  /* 0x000000045c007844 */ /* 0x0005e20000000200 */
[----:B------:R-:W-:-:S02]  /*e560*/  LOP3.LUT R23, R88, 0x380, RZ, 0xc0, !PT ;  /* 0x0000038058177812 */ /* 0x000fc400078ec0ff */
[----:B------:R-:W-:Y:S02]  /*e570*/  LOP3.LUT R14, R31, 0x380, RZ, 0xc0, !PT ;  /* 0x000003801f0e7812 */ /* 0x000fe400078ec0ff */
[----:B------:R-:W-:Y:S02]  /*e580*/  LOP3.LUT R72, R95, 0x380, RZ, 0xc0, !PT ;  /* 0x000003805f487812 */ /* 0x000fe400078ec0ff */
[----:B------:R-:W-:Y:S02]  /*e590*/  SHF.R.U64 R8, R8, 0x3, RZ ;  /* 0x0000000308087819 */ /* 0x000fe400000012ff */
[----:B------:R-:W-:Y:S02]  /*e5a0*/  SHF.R.U64 R10, R10, 0x3, RZ ;  /* 0x000000030a0a7819 */ /* 0x000fe400000012ff */
[----:B------:R-:W-:Y:S02]  /*e5b0*/  SHF.R.U64 R23, R23, 0x3, RZ ;  /* 0x0000000317177819 */ /* 0x000fe400000012ff */
[----:B------:R-:W-:-:S02]  /*e5c0*/  SHF.R.U64 R14, R14, 0x3, RZ ;  /* 0x000000030e0e7819 */ /* 0x000fc400000012ff */
[----:B------:R-:W-:Y:S02]  /*e5d0*/  SHF.R.U64 R72, R72, 0x3, RZ ;  /* 0x0000000348487819 */ /* 0x000fe400000012ff */
[----:B------:R-:W-:Y:S02]  /*e5e0*/  LOP3.LUT R12, R8, R97, RZ, 0x3c, !PT ;  /* 0x00000061080c7212 */ /* 0x000fe400078e3cff */
[----:B------:R-:W-:Y:S02]  /*e5f0*/  LOP3.LUT R10, R10, R99, RZ, 0x3c, !PT ;  /* 0x000000630a0a7212 */ /* 0x000fe400078e3cff */
[----:B------:R-:W-:Y:S02]  /*e600*/  LOP3.LUT R8, R23, R88, RZ, 0x3c, !PT ;  /* 0x0000005817087212 */ /* 0x000fe400078e3cff */
[----:B------:R-:W-:Y:S02]  /*e610*/  LOP3.LUT R24, R14, R31, RZ, 0x3c, !PT ;  /* 0x0000001f0e187212 */ /* 0x000fe400078e3cff */
[----:B------:R-:W-:-:S02]  /*e620*/  LOP3.LUT R14, R72, R95, RZ, 0x3c, !PT ;  /* 0x0000005f480e7212 */ /* 0x000fc400078e3cff */
[----:B------:R-:W-:Y:S01]  /*e630*/  MOV R72, R10 ;  /* 0x0000000a00487202 */ /* 0x000fe20000000f00 */
[----:B------:R-:W3:Y:S01]  /*e640*/  LDC.64 R94, c[0x0][0xbd8] ;  /* 0x0002f600ff5e7b82 */ /* 0x000ee20000000a00 */
[----:B------:R-:W-:Y:S02]  /*e650*/  MOV R23, R8 ;  /* 0x0000000800177202 */ /* 0x000fe40000000f00 */
[----:B------:R-:W-:Y:S02]  /*e660*/  MOV R29, R26 ;  /* 0x0000001a001d7202 */ /* 0x000fe40000000f00 */
[----:B------:R-:W-:Y:S02]  /*e670*/  F2FP.BF16.F32.PACK_AB R8, R33, R32 ;  /* 0x000000202108723e */ /* 0x000fe400000010ff */
[----:B------:R-:W-:Y:S02]  /*e680*/  F2FP.BF16.F32.PACK_AB R9, R35, R34 ;  /* 0x000000222309723e */ /* 0x000fe400000010ff */
[----:B------:R-:W-:-:S02]  /*e690*/  F2FP.BF16.F32.PACK_AB R10, R37, R36 ;  /* 0x00000024250a723e */ /* 0x000fc400000010ff */
[----:B------:R-:W-:Y:S02]  /*e6a0*/  F2FP.BF16.F32.PACK_AB R11, R39, R38 ;  /* 0x00000026270b723e */ /* 0x000fe400000010ff */
[----:B------:R-:W-:Y:S02]  /*e6b0*/  MOV R31, R24 ;  /* 0x00000018001f7202 */ /* 0x000fe40000000f00 */
[----:B--2---:R-:W-:Y:S01]  /*e6c0*/  F2FP.BF16.F32.PACK_AB R4, R41, R40 ;  /* 0x000000282904723e */ /* 0x004fe200000010ff */
[----:B------:R-:W-:Y:S01]  /*e6d0*/  STSM.16.M88.4 [R29], R8 ;  /* 0x000000081d007844 */ /* 0x000fe20000000200 */
[----:B------:R-:W-:Y:S02]  /*e6e0*/  F2FP.BF16.F32.PACK_AB R5, R43, R42 ;  /* 0x0000002a2b05723e */ /* 0x000fe400000010ff */
[----:B------:R-:W-:Y:S02]  /*e6f0*/  F2FP.BF16.F32.PACK_AB R6, R45, R44 ;  /* 0x0000002c2d06723e */ /* 0x000fe400000010ff */
[----:B------:R-:W-:-:S02]  /*e700*/  F2FP.BF16.F32.PACK_AB R7, R47, R46 ;  /* 0x0000002e2f07723e */ /* 0x000fc400000010ff */
[----:B------:R-:W-:Y:S02]  /*e710*/  LOP3.LUT R20, R93, 0x380, RZ, 0xc0, !PT ;  /* 0x000003805d147812 */ /* 0x000fe400078ec0ff */
[----:B------:R-:W-:Y:S01]  /*e720*/  MOV R89, R14 ;  /* 0x0000000e00597202 */ /* 0x000fe20000000f00 */
[----:B------:R2:W-:Y:S01]  /*e730*/  STSM.16.M88.4 [R31], R4 ;  /* 0x000000041f007844 */ /* 0x0005e20000000200 */
[----:B------:R-:W-:Y:S02]  /*e740*/  SHF.R.U64 R20, R20, 0x3, RZ ;  /* 0x0000000314147819 */ /* 0x000fe400000012ff */
[----:B------:R-:W-:Y:S02]  /*e750*/  MOV R88, R12 ;  /* 0x0000000c00587202 */ /* 0x000fe40000000f00 */
[----:B------:R-:W-:Y:S02]  /*e760*/  LOP3.LUT R20, R20, R93, RZ, 0x3c, !PT ;  /* 0x0000005d14147212 */ /* 0x000fe400078e3cff */
[----:B------:R-:W-:-:S02]  /*e770*/  F2FP.BF16.F32.PACK_AB R12, R49, R48 ;  /* 0x00000030310c723e */ /* 0x000fc400000010ff */
[----:B------:R-:W-:Y:S02]  /*e780*/  F2FP.BF16.F32.PACK_AB R24, R57, R56 ;  /* 0x000000383918723e */ /* 0x000fe400000010ff */
[----:B------:R-:W-:Y:S02]  /*e790*/  F2FP.BF16.F32.PACK_AB R25, R59, R58 ;  /* 0x0000003a3b19723e */ /* 0x000fe400000010ff */
[----:B------:R-:W-:Y:S02]  /*e7a0*/  F2FP.BF16.F32.PACK_AB R26, R61, R60 ;  /* 0x0000003c3d1a723e */ /* 0x000fe400000010ff */
[----:B------:R-:W-:Y:S01]  /*e7b0*/  F2FP.BF16.F32.PACK_AB R27, R63, R62 ;  /* 0x0000003e3f1b723e */ /* 0x000fe200000010ff */
[----:B--2---:R-:W2:Y:S01]  /*e7c0*/  LDC.64 R4, c[0x0][0xbe0] ;  /* 0x0002f800ff047b82 */ /* 0x004ea20000000a00 */
[----:B------:R-:W-:Y:S01]  /*e7d0*/  MOV R90, R20 ;  /* 0x00000014005a7202 */ /* 0x000fe20000000f00 */
[----:B------:R-:W-:Y:S01]  /*e7e0*/  IMAD.MOV.U32 R49, RZ, RZ, RZ ;  /* 0x000000ffff317224 */ /* 0x000fe200078e00ff */
[----:B------:R-:W-:-:S02]  /*e7f0*/  F2FP.BF16.F32.PACK_AB R13, R51, R50 ;  /* 0x00000032330d723e */ /* 0x000fc400000010ff */
[----:B------:R-:W-:Y:S02]  /*e800*/  F2FP.BF16.F32.PACK_AB R14, R53, R52 ;  /* 0x00000034350e723e */ /* 0x000fe400000010ff */
[----:B------:R-:W-:Y:S01]  /*e810*/  F2FP.BF16.F32.PACK_AB R15, R55, R54 ;  /* 0x00000036370f723e */ /* 0x000fe200000010ff */
[----:B------:R-:W4:Y:S01]  /*e820*/  LDC.64 R20, c[0x0][0xbd8] ;  /* 0x0002f600ff147b82 */ /* 0x000f220000000a00 */
[----:B------:R-:W-:Y:S02]  /*e830*/  F2FP.BF16.F32.PACK_AB R29, R75, R74 ;  /* 0x0000004a4b1d723e */ /* 0x000fe400000010ff */
[----:B------:R-:W-:Y:S01]  /*e840*/  F2FP.BF16.F32.PACK_AB R31, R79, R78 ;  /* 0x0000004e4f1f723e */ /* 0x000fe200000010ff */
[----:B------:R0:W-:Y:S01]  /*e850*/  STSM.16.M88.4 [R90], R12 ;  /* 0x0000000c5a007844 */ /* 0x0001e20000000200 */
[----:B---3--:R-:W-:-:S03]  /*e860*/  ISETP.NE.U32.AND P0, PT, R94, RZ, PT ;  /* 0x000000ff5e00720c */ /* 0x008fc60003f05070 */
[----:B------:R0:W-:Y:S01]  /*e870*/  STSM.16.M88.4 [R89], R24 ;  /* 0x0000001859007844 */ /* 0x0001e20000000200 */
[----:B------:R-:W3:Y:S01]  /*e880*/  LDC R47, c[0x0][0xa88] ;  /* 0x0002a200ff2f7b82 */ /* 0x000ee20000000800 */
[----:B------:R-:W-:Y:S02]  /*e890*/  ISETP.NE.AND.EX P0, PT, R95, RZ, PT, P0 ;  /* 0x000000ff5f00720c */ /* 0x000fe40003f05300 */
[----:B------:R0:W-:Y:S01]  /*e8a0*/  STSM.16.M88.4 [R88], R64 ;  /* 0x0000004058007844 */ /* 0x0001e20000000200 */
[----:B--2---:R-:W-:-:S03]  /*e8b0*/  ISETP.NE.U32.AND P1, PT, R4, RZ, PT ;  /* 0x000000ff0400720c */ /* 0x004fc60003f25070 */
[----:B------:R0:W-:Y:S01]  /*e8c0*/  STSM.16.M88.4 [R72], R28 ;  /* 0x0000001c48007844 */ /* 0x0001e20000000200 */
[----:B------:R-:W-:-:S03]  /*e8d0*/  ISETP.NE.AND.EX P1, PT, R5, RZ, PT, P1 ;  /* 0x000000ff0500720c */ /* 0x000fc60003f25310 */
[----:B------:R0:W-:Y:S01]  /*e8e0*/  STSM.16.M88.4 [R23], R80 ;  /* 0x0000005017007844 */ /* 0x0001e20000000200 */
[----:B----4-:R-:W-:Y:S01]  /*e8f0*/  IMAD.WIDE R20, R167, 0x4, R20 ;  /* 0x00000004a7147825 */ /* 0x010fe200078e0214 */
[----:B------:R-:W-:Y:S08]  /*e900*/  BAR.SYNC.DEFER_BLOCKING 0x1, 0x100 ;  /* 0x0044000000007b1d */ /* 0x000ff00000010000 */
[----:B------:R-:W2:Y:S01]  /*e910*/  @P1 LDC.64 R4, c[0x0][0xbe0] ;  /* 0x0002f800ff041b82 */ /* 0x000ea20000000a00 */
[----:B------:R-:W-:-:S04]  /*e920*/  IMAD R7, R164, 0x40, R22 ;  /* 0x00000040a4077824 */ /* 0x000fc800078e0216 */
[----:B------:R-:W-:Y:S01]  /*e930*/  IMAD.WIDE R16, R7, 0x2, R16 ;  /* 0x0000000207107825 */ /* 0x000fe200078e0210 */
[----:B------:R0:W5:Y:S03]  /*e940*/  @P0 LDG.E R49, desc[UR4][R20.64] ;  /* 0x0000000414310981 */ /* 0x000166000c1e1900 */
[----:B--2---:R-:W-:-:S05]  /*e950*/  @P1 IMAD.WIDE R4, R167, 0x4, R4 ;  /* 0x00000004a7041825 */ /* 0x004fca00078e0204 */
[----:B---3--:R0:W5:Y:S01]  /*e960*/  @P1 LDG.E R47, desc[UR4][R4.64] ;  /* 0x00000004042f1981 */ /* 0x008162000c1e1900 */
[----:B------:R-:W-:Y:S05]  /*e970*/  @P1 BRA `(.L_x_1135) ;  /* 0x0000000000141947 */ /* 0x000fea0003800000 */
[----:B------:R-:W-:Y:S05]  /*e980*/  @!P0 BRA `(.L_x_1135) ;  /* 0x0000000000108947 */ /* 0x000fea0003800000 */
[----:B------:R-:W-:Y:S02]  /*e990*/  ULDC.64 UR4, c[0x0][0x208] ;  /* 0x0000820000047ab9 */ /* 0x000fe40000000a00 */
[----:B0-----:R-:W2:Y:S04]  /*e9a0*/  LDG.E R4, desc[UR4][R20.64] ;  /* 0x0000000414047981 */ /* 0x001ea8000c1e1900 */
[----:B-----5:R-:W2:Y:S02]  /*e9b0*/  LDG.E R47, desc[UR4][R20.64+0x4] ;  /* 0x00000404142f7981 */ /* 0x020ea4000c1e1900 */
[----:B--2---:R-:W-:-:S07]  /*e9c0*/  IMAD.IADD R47, R47, 0x1, -R4 ;  /* 0x000000012f2f7824 */ /* 0x004fce00078e0a04 */
.L_x_1135:
[----:B------:R-:W-:Y:S01]  /*e9d0*/  SHF.R.S32.HI R46, RZ, 0x1f, R166 ;  /* 0x0000001fff2e7819 */ /* 0x000fe200000114a6 */
[----:B------:R-:W-:Y:S01]  /*e9e0*/  ULDC.64 UR4, c[0x0][0xb70] ;  /* 0x0002dc0000047ab9 */ /* 0x000fe20000000a00 */
[--C-:B0----5:R-:W-:Y:S01]  /*e9f0*/  SHF.R.S32.HI R21, RZ, 0x1f, R49.reuse ;  /* 0x0000001fff157819 */ /* 0x121fe20000011431 */
[----:B------:R-:W-:Y:S01]  /*ea00*/  IMAD.MOV.U32 R20, RZ, RZ, R49 ;  /* 0x000000ffff147224 */ /* 0x000fe200078e0031 */
[----:B------:R-:W-:Y:S01]  /*ea10*/  SHF.R.S32.HI R6, RZ, 0x1f, R167 ;  /* 0x0000001fff067819 */ /* 0x000fe200000114a7 */
[----:B------:R-:W-:Y:S01]  /*ea20*/  IMAD R5, R46, UR4, RZ ;  /* 0x000000042e057c24 */ /* 0x000fe2000f8e02ff */
[----:B------:R-:W-:Y:S01]  /*ea30*/  SEL R51, R167, RZ, !P0 ;  /* 0x000000ffa7337207 */ /* 0x000fe20004000000 */
[----:B------:R-:W-:Y:S01]  /*ea40*/  IMAD R11, R168, 0x80, R171 ;  /* 0x00000080a80b7824 */ /* 0x000fe200078e02ab */
[----:B------:R-:W-:Y:S01]  /*ea50*/  SEL R48, R6, RZ, !P0 ;  /* 0x000000ff06307207 */ /* 0x000fe20004000000 */
[----:B------:R-:W-:Y:S01]  /*ea60*/  IMAD R7, R166, UR5, R5 ;  /* 0x00000005a6077c24 */ /* 0x000fe2000f8e0205 */
[----:B------:R-:W-:Y:S01]  /*ea70*/  IADD3 R9, P6, R16, 0x3000, RZ ;  /* 0x0000300010097810 */ /* 0x000fe20007fde0ff */
[----:B------:R-:W-:Y:S01]  /*ea80*/  IMAD.WIDE.U32 R4, R166, UR4, R20 ;  /* 0x00000004a6047c25 */ /* 0x000fe2000f8e0014 */
[----:B------:R-:W-:Y:S01]  /*ea90*/  ULDC.64 UR4, c[0x0][0xb78] ;  /* 0x0002de0000047ab9 */ /* 0x000fe20000000a00 */
[C---:B------:R-:W-:Y:S01]  /*eaa0*/  IADD3 R13, P2, R16.reuse, 0x2000, RZ ;  /* 0x00002000100d7810 */ /* 0x040fe20007f5e0ff */
[----:B------:R-:W-:Y:S01]  /*eab0*/  ULDC.64 UR6, c[0x0][0x208] ;  /* 0x0000820000067ab9 */ /* 0x000fe20000000a00 */
[----:B------:R-:W-:Y:S01]  /*eac0*/  IMAD.IADD R5, R5, 0x1, R7 ;  /* 0x0000000105057824 */ /* 0x000fe200078e0207 */
[----:B------:R-:W-:Y:S01]  /*ead0*/  IADD3 R29, P1, R16, 0x1000, RZ ;  /* 0x00001000101d7810 */ /* 0x000fe20007f3e0ff */
[----:B------:R-:W-:Y:S01]  /*eae0*/  IMAD R7, R48, UR4, RZ ;  /* 0x0000000430077c24 */ /* 0x000fe2000f8e02ff */
[----:B------:R-:W-:Y:S01]  /*eaf0*/  LOP3.LUT R6, R9, 0x380, RZ, 0xc0, !PT ;  /* 0x0000038009067812 */ /* 0x000fe200078ec0ff */
[----:B------:R-:W-:Y:S01]  /*eb00*/  IMAD.WIDE.U32 R4, R51, UR4, R4 ;  /* 0x0000000433047c25 */ /* 0x000fe2000f8e0004 */
[----:B------:R-:W-:-:S02]  /*eb10*/  LOP3.LUT R12, R13, 0x380, RZ, 0xc0, !PT ;  /* 0x000003800d0c7812 */ /* 0x000fc400078ec0ff */
[----:B------:R-:W-:Y:S01]  /*eb20*/  LOP3.LUT R28, R29, 0x380, RZ, 0xc0, !PT ;  /* 0x000003801d1c7812 */ /* 0x000fe200078ec0ff */
[----:B------:R-:W-:Y:S01]  /*eb30*/  IMAD R10, R51, UR5, R7 ;  /* 0x00000005330a7c24 */ /* 0x000fe2000f8e0207 */
[----:B------:R-:W-:Y:S01]  /*eb40*/  SHF.R.S32.HI R7, RZ, 0x1f, R11 ;  /* 0x0000001fff077819 */ /* 0x000fe2000001140b */
[----:B------:R-:W-:Y:S01]  /*eb50*/  ULDC.64 UR4, c[0x0][0xb40] ;  /* 0x0002d00000047ab9 */ /* 0x000fe20000000a00 */
[----:B------:R-:W-:Y:S02]  /*eb60*/  IADD3 R8, P0, R11, R4, RZ ;  /* 0x000000040b087210 */ /* 0x000fe40007f1e0ff */
[----:B------:R-:W-:Y:S02]  /*eb70*/  SHF.R.U64 R6, R6, 0x3, RZ ;  /* 0x0000000306067819 */ /* 0x000fe400000012ff */
[----:B------:R-:W-:Y:S01]  /*eb80*/  IADD3.X R7, R7, R5, R10, P0, !PT ;  /* 0x0000000507077210 */ /* 0x000fe200007fe40a */
[----:B------:R-:W-:Y:S01]  /*eb90*/  IMAD.X R5, RZ, RZ, R17, P6 ;  /* 0x000000ffff057224 */ /* 0x000fe200030e0611 */
[----:B------:R-:W-:-:S02]  /*eba0*/  LEA R44, P0, R8, UR4, 0x2 ;  /* 0x00000004082c7c11 */ /* 0x000fc4000f8010ff */
[----:B------:R-:W-:Y:S02]  /*ebb0*/  SHF.R.U64 R12, R12, 0x3, RZ ;  /* 0x000000030c0c7819 */ /* 0x000fe400000012ff */
[----:B------:R-:W-:Y:S02]  /*ebc0*/  SHF.R.U64 R28, R28, 0x3, RZ ;  /* 0x000000031c1c7819 */ /* 0x000fe400000012ff */
[----:B------:R-:W-:Y:S01]  /*ebd0*/  LOP3.LUT R4, R6, R9, RZ, 0x3c, !PT ;  /* 0x0000000906047212 */ /* 0x000fe200078e3cff */
[----:B------:R-:W-:Y:S01]  /*ebe0*/  VIADD R6, R11, 0x8 ;  /* 0x000000080b067836 */ /* 0x000fe20000000000 */
[----:B------:R-:W-:Y:S01]  /*ebf0*/  LEA.HI.X R45, R8, UR5, R7, 0x2, P0 ;  /* 0x00000005082d7c11 */ /* 0x000fe200080f1407 */
[----:B------:R-:W-:Y:S01]  /*ec00*/  ULDC.64 UR4, c[0x0][0xaa0] ;  /* 0x0002a80000047ab9 */ /* 0x000fe20000000a00 */
[----:B------:R-:W-:Y:S01]  /*ec10*/  LOP3.LUT R12, R12, R13, RZ, 0x3c, !PT ;  /* 0x0000000d0c0c7212 */ /* 0x000fe200078e3cff */
[----:B------:R-:W-:Y:S01]  /*ec20*/  IMAD.X R13, RZ, RZ, R17, P2 ;  /* 0x000000ffff0d7224 */ /* 0x000fe200010e0611 */
[----:B------:R-:W-:-:S02]  /*ec30*/  LOP3.LUT P0, RZ, R170, 0x3, RZ, 0xc0, !PT ;  /* 0x00000003aaff7812 */ /* 0x000fc4000780c0ff */
[C---:B------:R-:W-:Y:S02]  /*ec40*/  IADD3 R41, P5, R16.reuse, 0x4000, RZ ;  /* 0x0000400010297810 */ /* 0x040fe40007fbe0ff */
[C---:B------:R-:W-:Y:S02]  /*ec50*/  IADD3 R33, P4, R16.reuse, 0x5000, RZ ;  /* 0x0000500010217810 */ /* 0x040fe40007f9e0ff */
[----:B------:R-:W-:Y:S02]  /*ec60*/  IADD3 R25, P3, R16, 0x6000, RZ ;  /* 0x0000600010197810 */ /* 0x000fe40007f7e0ff */
[----:B------:R-:W-:Y:S01]  /*ec70*/  LOP3.LUT R28, R28, R29, RZ, 0x3c, !PT ;  /* 0x0000001d1c1c7212 */ /* 0x000fe200078e3cff */
[----:B------:R-:W-:Y:S01]  /*ec80*/  IMAD.X R29, RZ, RZ, R17, P1 ;  /* 0x000000ffff1d7224 */ /* 0x000fe200008e0611 */
[----:B------:R-:W-:Y:S02]  /*ec90*/  IADD3 R7, P2, R16, 0x7000, RZ ;  /* 0x0000700010077810 */ /* 0x000fe40007f5e0ff */
[----:B------:R-:W-:-:S02]  /*eca0*/  ISETP.GE.OR P1, PT, R11, R47, P0 ;  /* 0x0000002f0b00720c */ /* 0x000fc40000726670 */
[----:B------:R-:W-:Y:S02]  /*ecb0*/  LOP3.LUT R40, R41, 0x380, RZ, 0xc0, !PT ;  /* 0x0000038029287812 */ /* 0x000fe400078ec0ff */
[----:B------:R-:W-:Y:S02]  /*ecc0*/  LOP3.LUT R32, R33, 0x380, RZ, 0xc0, !PT ;  /* 0x0000038021207812 */ /* 0x000fe400078ec0ff */
[----:B------:R-:W-:Y:S02]  /*ecd0*/  LOP3.LUT R24, R25, 0x380, RZ, 0xc0, !PT ;  /* 0x0000038019187812 */ /* 0x000fe400078ec0ff */
[----:B------:R-:W-:Y:S02]  /*ece0*/  LOP3.LUT R9, R16, 0x380, RZ, 0xc0, !PT ;  /* 0x0000038010097812 */ /* 0x000fe400078ec0ff */
[----:B------:R-:W-:Y:S02]  /*ecf0*/  ISETP.GE.OR P0, PT, R6, R47, P0 ;  /* 0x0000002f0600720c */ /* 0x000fe40000706670 */
[----:B------:R-:W-:Y:S01]  /*ed00*/  LOP3.LUT R6, R7, 0x380, RZ, 0xc0, !PT ;  /* 0x0000038007067812 */ /* 0x000fe200078ec0ff */
[----:B------:R-:W-:Y:S01]  /*ed10*/  @!P1 STG.E desc[UR6][R44.64], R2 ;  /* 0x000000022c009986 */ /* 0x000fe2000c101906 */
[----:B------:R-:W-:-:S02]  /*ed20*/  SHF.R.U64 R40, R40, 0x3, RZ ;  /* 0x0000000328287819 */ /* 0x000fc400000012ff */
[----:B------:R-:W-:Y:S02]  /*ed30*/  SHF.R.U64 R32, R32, 0x3, RZ ;  /* 0x0000000320207819 */ /* 0x000fe400000012ff */
[----:B------:R-:W-:Y:S02]  /*ed40*/  SHF.R.U64 R24, R24, 0x3, RZ ;  /* 0x0000000318187819 */ /* 0x000fe400000012ff */
[----:B------:R-:W-:Y:S02]  /*ed50*/  SHF.R.U64 R9, R9, 0x3, RZ ;  /* 0x0000000309097819 */ /* 0x000fe400000012ff */
[----:B------:R-:W-:Y:S01]  /*ed60*/  SHF.R.U64 R6, R6, 0x3, RZ ;  /* 0x0000000306067819 */ /* 0x000fe200000012ff */
[----:B------:R0:W-:Y:S01]  /*ed70*/  @!P0 STG.E desc[UR6][R44.64+0x20], R0 ;  /* 0x000020002c008986 */ /* 0x0001e2000c101906 */
        /* <DEDUP_REMOVED lines=10> */
[----:B------:R-:W-:-:S03]  /*ee20*/  SHF.R.S32.HI R23, RZ, 0x1f, R22 ;  /* 0x0000001fff177819 */ /* 0x000fc60000011416 */
[----:B------:R2:W5:Y:S04]  /*ee30*/  LD.E.128 R36, desc[UR6][R16.64] ;  /* 0x0000000610247980 */ /* 0x000568000c101d00 */
[----:B------:R-:W5:Y:S04]  /*ee40*/  LD.E.128 R12, desc[UR6][R12.64] ;  /* 0x000000060c0c7980 */ /* 0x000f68000c101d00 */
[----:B------:R-:W5:Y:S04]  /*ee50*/  LD.E.128 R4, desc[UR6][R4.64] ;  /* 0x0000000604047980 */ /* 0x000f68000c101d00 */
[----:B------:R-:W5:Y:S04]  /*ee60*/  LD.E.128 R40, desc[UR6][R40.64] ;  /* 0x0000000628287980 */ /* 0x000f68000c101d00 */
[----:B------:R-:W5:Y:S04]  /*ee70*/  LD.E.128 R32, desc[UR6][R32.64] ;  /* 0x0000000620207980 */ /* 0x000f68000c101d00 */
[----:B------:R-:W5:Y:S04]  /*ee80*/  LD.E.128 R24, desc[UR6][R24.64] ;  /* 0x0000000618187980 */ /* 0x000f68000c101d00 */
[----:B------:R-:W5:Y:S01]  /*ee90*/  LD.E.128 R8, desc[UR6][R8.64] ;  /* 0x0000000608087980 */ /* 0x000f62000c101d00 */
[----:B0-----:R-:W-:Y:S01]  /*eea0*/  IMAD R0, R21, UR4, RZ ;  /* 0x0000000415007c24 */ /* 0x001fe2000f8e02ff */
[----:B------:R-:W-:Y:S01]  /*eeb0*/  @!PT LDS RZ, [RZ] ;  /* 0x00000000fffff984 */ /* 0x000fe20000000800 */
[----:B------:R-:W-:Y:S01]  /*eec0*/  @!PT LDS RZ, [RZ] ;  /* 0x00000000fffff984 */ /* 0x000fe20000000800 */
[----:B------:R-:W-:Y:S01]  /*eed0*/  @!PT LDS RZ, [RZ] ;  /* 0x00000000fffff984 */ /* 0x000fe20000000800 */
[----:B------:R-:W-:Y:S01]  /*eee0*/  @!PT LDS RZ, [RZ] ;  /* 0x00000000fffff984 */ /* 0x000fe20000000800 */
[----:B------:R0:W-:Y:S06]  /*eef0*/  MEMBAR.ALL.CTA ;  /* 0x0000000000007992 */ /* 0x0001ec0000008000 */
[----:B0-----:R-:W0:Y:S01]  /*ef00*/  FENCE.VIEW.ASYNC.S ;  /* 0x00000000000073c6 */ /* 0x001e220000000000 */
[----:B--2---:R-:W-:-:S04]  /*ef10*/  IMAD.WIDE.U32 R16, R49, UR4, R22 ;  /* 0x0000000431107c25 */ /* 0x004fc8000f8e0016 */
[----:B------:R-:W-:Y:S01]  /*ef20*/  IMAD R49, R49, UR5, R0 ;  /* 0x0000000531317c24 */ /* 0x000fe2000f8e0200 */
[----:B------:R-:W-:Y:S01]  /*ef30*/  ULDC.64 UR4, c[0x0][0xae0] ;  /* 0x0002b80000047ab9 */ /* 0x000fe20000000a00 */
[----:B------:R-:W-:Y:S02]  /*ef40*/  IMAD R47, R168, -0x80, R47 ;  /* 0xffffff80a82f7824 */ /* 0x000fe400078e022f */
[----:B------:R-:W-:Y:S02]  /*ef50*/  IMAD.IADD R17, R17, 0x1, R49 ;  /* 0x0000000111117824 */ /* 0x000fe400078e0231 */
[----:B------:R-:W-:Y:S01]  /*ef60*/  IMAD R21, R46, UR4, RZ ;  /* 0x000000042e157c24 */ /* 0x000fe2000f8e02ff */
[C---:B------:R-:W-:Y:S01]  /*ef70*/  ISETP.GE.AND P2, PT, R164.reuse, R47, PT ;  /* 0x0000002fa400720c */ /* 0x040fe20003f46270 */
[----:B------:R-:W-:Y:S02]  /*ef80*/  VIADD R0, R164, 0x20 ;  /* 0x00000020a4007836 */ /* 0x000fe40000000000 */
[----:B------:R-:W-:-:S02]  /*ef90*/  IMAD R21, R166, UR5, R21 ;  /* 0x00000005a6157c24 */ /* 0x000fc4000f8e0215 */
[----:B------:R-:W-:Y:S01]  /*efa0*/  IMAD.WIDE.U32 R16, R166, UR4, R16 ;  /* 0x00000004a6107c25 */ /* 0x000fe2000f8e0010 */
[----:B------:R-:W-:-:S03]  /*efb0*/  ULDC.64 UR4, c[0x0][0xae8] ;  /* 0x0002ba0000047ab9 */ /* 0x000fc60000000a00 */
[----:B------:R-:W-:Y:S01]  /*efc0*/  VIADD R3, R3, 0x2a820 ;  /* 0x0002a82003037836 */ /* 0x000fe20000000000 */
[-C--:B------:R-:W-:Y:S01]  /*efd0*/  ISETP.GE.AND P4, PT, R0, R47.reuse, PT ;  /* 0x0000002f0000720c */ /* 0x080fe20003f86270 */
[----:B------:R-:W-:Y:S02]  /*efe0*/  VIADD R20, R164, 0x60 ;  /* 0x00000060a4147836 */ /* 0x000fe40000000000 */
[----:B------:R-:W-:Y:S01]  /*eff0*/  IMAD.IADD R17, R17, 0x1, R21 ;  /* 0x0000000111117824 */ /* 0x000fe200078e0215 */
[----:B------:R-:W-:Y:S01]  /*f000*/  PRMT R3, RZ, 0x654, R3 ;  /* 0x00000654ff037816 */ /* 0x000fe20000000003 */
[----:B------:R-:W-:Y:S01]  /*f010*/  IMAD R0, R48, UR4, RZ ;  /* 0x0000000430007c24 */ /* 0x000fe2000f8e02ff */
[-C--:B------:R-:W-:Y:S01]  /*f020*/  ISETP.GE.AND P1, PT, R20, R47.reuse, PT ;  /* 0x0000002f1400720c */ /* 0x080fe20003f26270 */
[----:B------:R-:W-:Y:S01]  /*f030*/  VIADD R2, R164, 0x40 ;  /* 0x00000040a4027836 */ /* 0x000fe20000000000 */
[----:B------:R-:W-:Y:S01]  /*f040*/  SHF.R.S32.HI R165, RZ, 0x1f, R164 ;  /* 0x0000001fffa57819 */ /* 0x000fe200000114a4 */
[C---:B------:R-:W-:Y:S01]  /*f050*/  IMAD R23, R51.reuse, UR5, R0 ;  /* 0x0000000533177c24 */ /* 0x040fe2000f8e0200 */
[----:B0-----:R0:W-:Y:S01]  /*f060*/  SYNCS.ARRIVE.TRANS64.RED.A1T0 RZ, [R3+URZ], RZ ;  /* 0x000000ff03ff79a7 */ /* 0x0011e2000810043f */
[----:B------:R-:W-:Y:S01]  /*f070*/  IMAD.WIDE.U32 R20, R51, UR4, R16 ;  /* 0x0000000433147c25 */ /* 0x000fe2000f8e0010 */
[----:B------:R-:W-:Y:S01]  /*f080*/  BSSY B1, `(.L_x_1136) ;  /* 0x0000016000017945 */ /* 0x000fe20003800000 */
[----:B------:R-:W-:-:S02]  /*f090*/  ISETP.GE.AND P0, PT, R2, R47, PT ;  /* 0x0000002f0200720c */ /* 0x000fc40003f06270 */
[----:B------:R-:W-:-:S04]  /*f0a0*/  IMAD.WIDE R16, R168, 0x80, R164 ;  /* 0x00000080a8107825 */ /* 0x000fc800078e02a4 */
[----:B------:R-:W-:Y:S01]  /*f0b0*/  IMAD.IADD R47, R21, 0x1, R23 ;  /* 0x00000001152f7824 */ /* 0x000fe200078e0217 */
[----:B0-----:R-:W-:Y:S06]  /*f0c0*/  @P2 BRA `(.L_x_1137) ;  /* 0x0000000000442947 */ /* 0x001fec0003800000 */
[----:B------:R-:W-:Y:S01]  /*f0d0*/  ULDC.64 UR4, c[0x0][0xad8] ;  /* 0x0002b60000047ab9 */ /* 0x000fe20000000a00 */
[----:B------:R-:W-:Y:S01]  /*f0e0*/  IMAD.MOV.U32 R2, RZ, RZ, R20 ;  /* 0x000000ffff027224 */ /* 0x000fe200078e0014 */
[----:B------:R-:W-:Y:S01]  /*f0f0*/  ULDC.64 UR6, c[0x0][0xa80] ;  /* 0x0002a00000067ab9 */ /* 0x000fe20000000a00 */
[----:B------:R-:W-:Y:S01]  /*f100*/  IMAD.MOV.U32 R3, RZ, RZ, R47 ;  /* 0x000000ffff037224 */ /* 0x000fe200078e002f */
[----:B------:R-:W-:Y:S01]  /*f110*/  ULDC.64 UR8, c[0x0][0x208] ;  /* 0x0000820000087ab9 */ /* 0x000fe20000000a00 */
        /* <DEDUP_REMOVED lines=10> */
[----:B-----5:R0:W-:Y:S04]  /*f1c0*/  @!P2 STG.E.128 desc[UR8][R44.64], R36 ;  /* 0x000000242c00a986 */ /* 0x0201e8000c101d08 */
[----:B------:R0:W-:Y:S02]  /*f1d0*/  @!P3 STG.E.128 desc[UR8][R44.64+0x80], R40 ;  /* 0x000080282c00b986 */ /* 0x0001e4000c101d08 */
.L_x_1137:
[----:B------:R-:W-:Y:S05]  /*f1e0*/  BSYNC B1 ;  /* 0x0000000000017941 */ /* 0x000fea0003800000 */
.L_x_1136:
[----:B------:R-:W-:Y:S04]  /*f1f0*/  BSSY B1, `(.L_x_1138) ;  /* 0x0000015000017945 */ /* 0x000fe80003800000 */
[----:B------:R-:W-:Y:S05]  /*f200*/  @P4 BRA `(.L_x_1139) ;  /* 0x00000000004c4947 */ /* 0x000fea0003800000 */
[----:B------:R-:W-:Y:S01]  /*f210*/  IADD3 R23, P2, R16, 0x20, RZ ;  /* 0x0000002010177810 */ /* 0x000fe20007f5e0ff */
[----:B------:R-:W-:Y:S01]  /*f220*/  ULDC.64 UR4, c[0x0][0xad8] ;  /* 0x0002b60000047ab9 */ /* 0x000fe20000000a00 */
[----:B------:R-:W-:Y:S01]  /*f230*/  IMAD.MOV.U32 R2, RZ, RZ, R20 ;  /* 0x000000ffff027224 */ /* 0x000fe200078e0014 */
[----:B------:R-:W-:Y:S01]  /*f240*/  ULDC.64 UR6, c[0x0][0xa80] ;  /* 0x0002a00000067ab9 */ /* 0x000fe20000000a00 */
[----:B------:R-:W-:Y:S01]  /*f250*/  IMAD.MOV.U32 R3, RZ, RZ, R47 ;  /* 0x000000ffff037224 */ /* 0x000fe200078e002f */
[----:B------:R-:W-:Y:S01]  /*f260*/  ULDC.64 UR8, c[0x0][0x208] ;  /* 0x0000820000087ab9 */ /* 0x000fe20000000a00 */
[----:B------:R-:W-:Y:S02]  /*f270*/  IMAD.X R0, RZ, RZ, R17, P2 ;  /* 0x000000ffff007224 */ /* 0x000fe400010e0611 */
[----:B0----5:R-:W-:Y:S02]  /*f280*/  VIADD R36, R22, 0x40 ;  /* 0x0000004016247836 */ /* 0x021fe40000000000 */
[----:B------:R-:W-:-:S02]  /*f290*/  IMAD R0, R0, UR4, RZ ;  /* 0x0000000400007c24 */ /* 0x000fc4000f8e02ff */
[C---:B------:R-:W-:Y:S01]  /*f2a0*/  IMAD.WIDE.U32 R2, R23.reuse, UR4, R2 ;  /* 0x0000000417027c25 */ /* 0x040fe2000f8e0002 */
        /* <DEDUP_REMOVED lines=9> */
.L_x_1139:
[----:B------:R-:W-:Y:S05]  /*f340*/  BSYNC B1 ;  /* 0x0000000000017941 */ /* 0x000fea0003800000 */
.L_x_1138:
        /* <DEDUP_REMOVED lines=9> */
[----:B--2--5:R-:W-:Y:S02]  /*f3e0*/  VIADD R28, R22, 0x40 ;  /* 0x00000040161c7836 */ /* 0x024fe40000000000 */
        /* <DEDUP_REMOVED lines=11> */
.L_x_1141:
[----:B------:R-:W-:Y:S05]  /*f4a0*/  BSYNC B1 ;  /* 0x0000000000017941 */ /* 0x000fea0003800000 */
.L_x_1140:
[----:B------:R-:W-:Y:S05]  /*f4b0*/  @P1 BRA `(.L_x_1142) ;  /* 0x0000000800e81947 */ /* 0x000fea0003800000 */
[----:B---3-5:R-:W-:Y:S01]  /*f4c0*/  IADD3 R13, P0, R16, 0x60, RZ ;  /* 0x00000060100d7810 */ /* 0x028fe20007f1e0ff */
[----:B------:R-:W-:Y:S01]  /*f4d0*/  ULDC.64 UR6, c[0x0][0xad8] ;  /* 0x0002b60000067ab9 */ /* 0x000fe20000000a00 */
[----:B------:R-:W-:Y:S01]  /*f4e0*/  IMAD.MOV.U32 R2, RZ, RZ, R20 ;  /* 0x000000ffff027224 */ /* 0x000fe200078e0014 */
[----:B------:R-:W-:Y:S01]  /*f4f0*/  ULDC UR4, c[0x0][0xa8c] ;  /* 0x0002a30000047ab9 */ /* 0x000fe20000000800 */
[----:B------:R-:W-:Y:S01]  /*f500*/  IMAD.MOV.U32 R3, RZ, RZ, R47 ;  /* 0x000000ffff037224 */ /* 0x000fe200078e002f */
[----:B------:R-:W-:Y:S01]  /*f510*/  ISETP.GE.AND P1, PT, R22, UR4, PT ;  /* 0x0000000416007c0c */ /* 0x000fe2000bf26270 */
[----:B------:R-:W-:Y:S01]  /*f520*/  IMAD.X R16, RZ, RZ, R17, P0 ;  /* 0x000000ffff107224 */ /* 0x000fe200000e0611 */
[----:B------:R-:W-:Y:S01]  /*f530*/  ULDC.64 UR8, c[0x0][0x208] ;  /* 0x0000820000087ab9 */ /* 0x000fe20000000a00 */
[----:B------:R-:W-:-:S04]  /*f540*/  IMAD.WIDE.U32 R2, R13, UR6, R2 ;  /* 0x000000060d027c25 */ /* 0x000fc8000f8e0002 */
[----:B------:R-:W-:Y:S02]  /*f550*/  IMAD R16, R16, UR6, RZ ;  /* 0x0000000610107c24 */ /* 0x000fe4000f8e02ff */
[----:B------:R-:W-:Y:S02]  /*f560*/  VIADD R0, R22, 0x40 ;  /* 0x0000004016007836 */ /* 0x000fe40000000000 */
        /* <DEDUP_REMOVED lines=11> */
.L_x_1134:
[----:B------:R-:W2:Y:S01]  /*f620*/  LDC.64 R4, c[0x0][0xbd8] ;  /* 0x0002f600ff047b82 */ /* 0x000ea20000000a00 */
[----:B------:R-:W-:Y:S01]  /*f630*/  IMAD.MOV.U32 R9, RZ, RZ, RZ ;  /* 0x000000ffff097224 */ /* 0x000fe200078e00ff */
[----:B------:R-:W-:-:S06]  /*f640*/  ULDC.64 UR4, c[0x0][0x208] ;  /* 0x0000820000047ab9 */ /* 0x000fcc0000000a00 */
[----:B0-----:R-:W0:Y:S01]  /*f650*/  LDC.64 R2, c[0x0][0xbd8] ;  /* 0x0002f600ff027b82 */ /* 0x001e220000000a00 */
[----:B--2---:R-:W-:-:S04]  /*f660*/  ISETP.NE.U32.AND P0, PT, R4, RZ, PT ;  /* 0x000000ff0400720c */ /* 0x004fc80003f05070 */
[----:B------:R-:W-:-:S03]  /*f670*/  ISETP.NE.AND.EX P0, PT, R5, RZ, PT, P0 ;  /* 0x000000ff0500720c */ /* 0x000fc60003f05300 */
[----:B------:R-:W2:Y:S01]  /*f680*/  LDC.64 R4, c[0x0][0xbe0] ;  /* 0x0002f800ff047b82 */ /* 0x000ea20000000a00 */
[----:B0-----:R-:W-:-:S07]  /*f690*/  IMAD.WIDE R2, R167, 0x4, R2 ;  /* 0x00000004a7027825 */ /* 0x001fce00078e0202 */
[----:B------:R-:W0:Y:S02]  /*f6a0*/  LDC R7, c[0x0][0xa88] ;  /* 0x0002a200ff077b82 */ /* 0x000e240000000800 */
[----:B------:R3:W5:Y:S01]  /*f6b0*/  @P0 LDG.E R9, desc[UR4][R2.64] ;  /* 0x0000000402090981 */ /* 0x000762000c1e1900 */
[----:B--2---:R-:W-:-:S04]  /*f6c0*/  ISETP.NE.U32.AND P1, PT, R4, RZ, PT ;  /* 0x000000ff0400720c */ /* 0x004fc80003f25070 */
[----:B------:R-:W-:-:S13]  /*f6d0*/  ISETP.NE.AND.EX P1, PT, R5, RZ, PT, P1 ;  /* 0x000000ff0500720c */ /* 0x000fda0003f25310 */
[----:B------:R-:W2:Y:S01]  /*f6e0*/  @P1 LDC.64 R4, c[0x0][0xbe0] ;  /* 0x0002f800ff041b82 */ /* 0x000ea20000000a00 */
[----:B------:R-:W-:Y:S01]  /*f6f0*/  ISETP.GT.AND P2, PT, R174, 0x7f, PT ;  /* 0x0000007fae00780c */ /* 0x000fe20003f44270 */
[----:B--2---:R-:W-:-:S05]  /*f700*/  @P1 IMAD.WIDE R4, R167, 0x4, R4 ;  /* 0x00000004a7041825 */ /* 0x004fca00078e0204 */
[----:B0-----:R3:W5:Y:S01]  /*f710*/  @P1 LDG.E R7, desc[UR4][R4.64] ;  /* 0x0000000404071981 */ /* 0x001762000c1e1900 */
[----:B------:R-:W-:Y:S06]  /*f720*/  @P1 BRA `(.L_x_1143) ;  /* 0x0000000000141947 */ /* 0x000fec0003800000 */
[----:B------:R-:W-:Y:S05]  /*f730*/  @!P0 BRA `(.L_x_1143) ;  /* 0x0000000000108947 */ /* 0x000fea0003800000 */
[----:B------:R-:W-:Y:S02]  /*f740*/  ULDC.64 UR4, c[0x0][0x208] ;  /* 0x0000820000047ab9 */ /* 0x000fe40000000a00 */
[----:B------:R-:W2:Y:S04]  /*f750*/  LDG.E R0, desc[UR4][R2.64] ;  /* 0x0000000402007981 */ /* 0x000ea8000c1e1900 */
[----:B-----5:R-:W2:Y:S02]  /*f760*/  LDG.E R7, desc[UR4][R2.64+0x4] ;  /* 0x0000040402077981 */ /* 0x020ea4000c1e1900 */
[----:B--2---:R-:W-:-:S07]  /*f770*/  IMAD.IADD R7, R7, 0x1, -R0 ;  /* 0x0000000107077824 */ /* 0x004fce00078e0a00 */
.L_x_1143:
[----:B------:R-:W-:Y:S01]  /*f780*/  SHF.R.S32.HI R0, RZ, 0x1f, R167 ;  /* 0x0000001fff007819 */ /* 0x000fe200000114a7 */
[----:B------:R-:W-:Y:S01]  /*f790*/  BSSY B1, `(.L_x_1144) ;  /* 0x000001e000017945 */ /* 0x000fe20003800000 */
[----:B------:R-:W-:Y:S02]  /*f7a0*/  SHF.R.S32.HI R8, RZ, 0x1f, R166 ;  /* 0x0000001fff087819 */ /* 0x000fe400000114a6 */
[----:B------:R-:W-:Y:S02]  /*f7b0*/  SHF.R.S32.HI R23, RZ, 0x1f, R22 ;  /* 0x0000001fff177819 */ /* 0x000fe40000011416 */
[----:B------:R-:W-:Y:S02]  /*f7c0*/  SEL R11, R167, RZ, !P0 ;  /* 0x000000ffa70b7207 */ /* 0x000fe40004000000 */
[----:B------:R-:W-:Y:S02]  /*f7d0*/  SEL R10, R0, RZ, !P0 ;  /* 0x000000ff000a7207 */ /* 0x000fe40004000000 */
[----:B-----5:R-:W-:Y:S01]  /*f7e0*/  SHF.R.S32.HI R6, RZ, 0x1f, R9 ;  /* 0x0000001fff067819 */ /* 0x020fe20000011409 */
[----:B------:R-:W-:Y:S06]  /*f7f0*/  @P2 BRA `(.L_x_1145) ;  /* 0x00000000005c2947 */ /* 0x000fec0003800000 */
[----:B---3--:R-:W0:Y:S02]  /*f800*/  S2R R2, SR_TID.X ;  /* 0x0000000000027919 */ /* 0x008e240000002100 */
[----:B0-----:R-:W-:-:S04]  /*f810*/  IMAD R0, R168, 0x80, R2 ;  /* 0x00000080a8007824 */ /* 0x001fc800078e0202 */
[----:B------:R-:W-:-:S05]  /*f820*/  VIADD R0, R0, 0xffffff80 ;  /* 0xffffff8000007836 */ /* 0x000fca0000000000 */
[----:B------:R-:W-:-:S13]  /*f830*/  ISETP.GE.AND P0, PT, R0, R7, PT ;  /* 0x000000070000720c */ /* 0x000fda0003f06270 */
[----:B------:R-:W-:Y:S05]  /*f840*/  @P0 BRA `(.L_x_1145) ;  /* 0x0000000000480947 */ /* 0x000fea0003800000 */
[----:B------:R-:W-:Y:S01]  /*f850*/  IADD3 R2, P0, R0, R9, RZ ;  /* 0x0000000900027210 */ /* 0x000fe20007f1e0ff */
[----:B------:R-:W-:Y:S01]  /*f860*/  ULDC.64 UR4, c[0x0][0xb70] ;  /* 0x0002dc0000047ab9 */ /* 0x000fe20000000a00 */
[----:B------:R-:W-:Y:S01]  /*f870*/  ULDC.64 UR6, c[0x0][0x208] ;  /* 0x0000820000067ab9 */ /* 0x000fe20000000a00 */
        /* <DEDUP_REMOVED lines=15> */
.L_x_1145:
[----:B------:R-:W-:Y:S05]  /*f970*/  BSYNC B1 ;  /* 0x0000000000017941 */ /* 0x000fea0003800000 */
.L_x_1144:
[----:B------:R-:W-:Y:S01]  /*f980*/  ULDC.64 UR4, c[0x0][0xaa0] ;  /* 0x0002a80000047ab9 */ /* 0x000fe20000000a00 */
[----:B------:R-:W-:Y:S01]  /*f990*/  IMAD R7, R168, -0x80, R7 ;  /* 0xffffff80a8077824 */ /* 0x000fe200078e0207 */
[----:B------:R-:W-:Y:S01]  /*f9a0*/  BSSY B1, `(.L_x_1146) ;  /* 0x000002b000017945 */ /* 0x000fe20003800000 */
[----:B------:R-:W-:Y:S02]  /*f9b0*/  IMAD R0, R6, UR4, RZ ;  /* 0x0000000406007c24 */ /* 0x000fe4000f8e02ff */
[----:B0--3--:R-:W-:Y:S01]  /*f9c0*/  IMAD.WIDE.U32 R2, R9, UR4, R22 ;  /* 0x0000000409027c25 */ /* 0x009fe2000f8e0016 */
[----:B------:R-:W-:-:S03]  /*f9d0*/  ISETP.GE.AND P2, PT, R164, R7, PT ;  /* 0x00000007a400720c */ /* 0x000fc60003f46270 */
[----:B------:R-:W-:Y:S01]  /*f9e0*/  IMAD R9, R9, UR5, R0 ;  /* 0x0000000509097c24 */ /* 0x000fe2000f8e0200 */
[----:B------:R-:W-:Y:S01]  /*f9f0*/  ULDC.64 UR4, c[0x0][0xae0] ;  /* 0x0002b80000047ab9 */ /* 0x000fe20000000a00 */
[----:B------:R-:W-:Y:S02]  /*fa00*/  VIADD R0, R164, 0x20 ;  /* 0x00000020a4007836 */ /* 0x000fe40000000000 */
[----:B------:R-:W-:Y:S02]  /*fa10*/  IMAD.IADD R3, R3, 0x1, R9 ;  /* 0x0000000103037824 */ /* 0x000fe400078e0209 */
[----:B------:R-:W-:Y:S01]  /*fa20*/  IMAD R5, R8, UR4, RZ ;  /* 0x0000000408057c24 */ /* 0x000fe2000f8e02ff */
[----:B------:R-:W-:Y:S01]  /*fa30*/  ISETP.GE.AND P3, PT, R0, R7, PT ;  /* 0x000000070000720c */ /* 0x000fe20003f66270 */
[----:B------:R-:W-:Y:S02]  /*fa40*/  VIADD R0, R164, 0x60 ;  /* 0x00000060a4007836 */ /* 0x000fe40000000000 */
        /* <DEDUP_REMOVED lines=8> */
[----:B------:R-:W-:Y:S01]  /*fad0*/  IMAD.WIDE.U32 R4, R11, UR4, R2 ;  /* 0x000000040b047c25 */ /* 0x000fe2000f8e0002 */
[----:B------:R-:W-:-:S03]  /*fae0*/  SHF.R.S32.HI R7, RZ, 0x1f, R164 ;  /* 0x0000001fff077819 */ /* 0x000fc600000114a4 */
        /* <DEDUP_REMOVED lines=22> */
.L_x_1147:
[----:B------:R-:W-:Y:S05]  /*fc50*/  BSYNC B1 ;  /* 0x0000000000017941 */ /* 0x000fea0003800000 */
.L_x_1146:
[----:B------:R-:W-:Y:S04]  /*fc60*/  BSSY B1, `(.L_x_1148) ;  /* 0x0000015000017945 */ /* 0x000fe80003800000 */
[----:B------:R-:W-:Y:S05]  /*fc70*/  @P3 BRA `(.L_x_1149) ;  /* 0x00000000004c3947 */ /* 0x000fea0003800000 */
[----:B0-----:R-:W-:Y:S01]  /*fc80*/  IADD3 R9, P2, R6, 0x20, RZ ;  /* 0x0000002006097810 */ /* 0x001fe20007f5e0ff */
[----:B------:R-:W-:Y:S01]  /*fc90*/  ULDC.64 UR4, c[0x0][0xad8] ;  /* 0x0002b60000047ab9 */ /* 0x000fe20000000a00 */
[----:B------:R-:W-:Y:S01]  /*fca0*/  IMAD.MOV.U32 R2, RZ, RZ, R4 ;  /* 0x000000ffff027224 */ /* 0x000fe200078e0004 */
[----:B------:R-:W-:Y:S01]  /*fcb0*/  ULDC.64 UR6, c[0x0][0xa80] ;  /* 0x0002a00000067ab9 */ /* 0x000fe20000000a00 */
[----:B------:R-:W-:Y:S01]  /*fcc0*/  IMAD.MOV.U32 R3, RZ, RZ, R11 ;  /* 0x000000ffff037224 */ /* 0x000fe200078e000b */
[----:B------:R-:W-:Y:S01]  /*fcd0*/  ULDC.64 UR8, c[0x0][0x208] ;  /* 0x0000820000087ab9 */ /* 0x000fe20000000a00 */
[----:B------:R-:W-:Y:S02]  /*fce0*/  IMAD.X R0, RZ, RZ, R7, P2 ;  /* 0x000000ffff007224 */ /* 0x000fe400010e0607 */
[----:B------:R-:W-:Y:S02]  /*fcf0*/  VIADD R8, R22, 0x40 ;  /* 0x0000004016087836 */ /* 0x000fe40000000000 */
        /* <DEDUP_REMOVED lines=11> */
.L_x_1149:
[----:B------:R-:W-:Y:S05]  /*fdb0*/  BSYNC B1 ;  /* 0x0000000000017941 */ /* 0x000fea0003800000 */
.L_x_1148:
[----:B------:R-:W-:Y:S04]  /*fdc0*/  BSSY B1, `(.L_x_1150) ;  /* 0x0000015000017945 */ /* 0x000fe80003800000 */
[----:B------:R-:W-:Y:S05]  /*fdd0*/  @P1 BRA `(.L_x_1151) ;  /* 0x00000000004c1947 */ /* 0x000fea0003800000 */
[----:B0-2---:R-:W-:Y:S01]  /*fde0*/  IADD3 R9, P1, R6, 0x40, RZ ;  /* 0x0000004006097810 */ /* 0x005fe20007f3e0ff */
        /* <DEDUP_REMOVED lines=18> */
.L_x_1151:
[----:B------:R-:W-:Y:S05]  /*ff10*/  BSYNC B1 ;  /* 0x0000000000017941 */ /* 0x000fea0003800000 */
.L_x_1150:
        /* <DEDUP_REMOVED lines=20> */
.L_x_1142:
[----:B------:R-:W-:Y:S05]  /*10060*/  BSYNC B0 ;  /* 0x0000000000007941 */ /* 0x000fea0003800000 */
.L_x_1133:
[----:B------:R-:W-:Y:S02]  /*10070*/  ULDC UR4, c[0x0][0xc14] ;  /* 0x0003050000047ab9 */ /* 0x000fe40000000800 */
[----:B-1----:R-:W-:-:S13]  /*10080*/  ISETP.GE.AND P0, PT, R163, UR4, PT ;  /* 0x00000004a3007c0c */ /* 0x002fda000bf06270 */
[----:B------:R-:W-:Y:S05]  /*10090*/  @!P0 BRA `(.L_x_1152) ;  /* 0xffffff0c00248947 */ /* 0x000fea000383ffff */
[----:B------:R-:W-:Y:S05]  /*100a0*/  EXIT ;  /* 0x000000000000794d */ /* 0x000fea0003800000 */
.L_x_1051:
[----:B------:R-:W-:-:S08]  /*100b0*/  NOP ;  /* 0x0000000000007918 */ /* 0x000fd00000000000 */
[----:B0-----:R-:W0:-:S00]  /*100c0*/  USETMAXREG.DEALLOC.CTAPOOL 0x18 ;  /* 0x00000018000079c8 */ /* 0x001e0000080e0500 */
[----:B0-----:R-:W-:-:S06]  /*100d0*/  LOP3.LUT R0, R0, 0x3, RZ, 0xc0, !PT ;  /* 0x0000000300007812 */ /* 0x001fcc00078ec0ff */
[----:B------:R-:W0:Y:S02]  /*100e0*/  SHFL.IDX PT, R0, R0, RZ, 0x1f ;  /* 0x00001fff00007589 */ /* 0x000e2400000e0000 */
[----:B0-----:R-:W-:-:S13]  /*100f0*/  ISETP.NE.AND P0, PT, R0, RZ, PT ;  /* 0x000000ff0000720c */ /* 0x001fda0003f05270 */
[----:B------:R-:W-:Y:S05]  /*10100*/  @P0 EXIT ;  /* 0x000000000000094d */ /* 0x000fea0003800000 */
[----:B------:R-:W2:Y:S01]  /*10110*/  LDL.LU R6, [R1] ;  /* 0x0000000001067983 */ /* 0x000ea20000300800 */
[----:B------:R-:W-:Y:S01]  /*10120*/  ULDC UR5, c[0x0][0xc14] ;  /* 0x0003050000057ab9 */ /* 0x000fe20000000800 */
[----:B------:R-:W0:Y:S01]  /*10130*/  S2R R2, SR_TID.X ;  /* 0x0000000000027919 */ /* 0x000e220000002100 */
[----:B------:R-:W-:Y:S01]  /*10140*/  CS2R R16, SRZ ;  /* 0x0000000000107805 */ /* 0x000fe2000001ff00 */
[----:B------:R-:W-:Y:S01]  /*10150*/  ULDC.64 UR6, c[0x0][0x208] ;  /* 0x0000820000067ab9 */ /* 0x000fe20000000a00 */
[----:B------:R-:W-:Y:S01]  /*10160*/  ULDC UR4, c[0x0][0xc10] ;  /* 0x0003040000047ab9 */ /* 0x000fe20000000800 */
[----:B0-----:R-:W-:-:S04]  /*10170*/  LOP3.LUT R7, R2, 0x1f, RZ, 0xc0, !PT ;  /* 0x0000001f02077812 */ /* 0x001fc800078ec0ff */
[----:B------:R-:W-:Y:S02]  /*10180*/  ISETP.NE.AND P0, PT, R7, 0x1f, PT ;  /* 0x0000001f0700780c */ /* 0x000fe40003f05270 */
[----:B--2---:R-:W-:-:S11]  /*10190*/  LOP3.LUT R6, R6, 0xffffffdf, RZ, 0xc0, !PT ;  /* 0xffffffdf06067812 */ /* 0x004fd600078ec0ff */
[----:B------:R-:W-:Y:S02]  /*101a0*/  @P0 LOP3.LUT R6, R6, 0x20, RZ, 0xfc, !PT ;  /* 0x0000002006060812 */ /* 0x000fe400078efcff */
[----:B------:R-:W-:-:S13]  /*101b0*/  ISETP.GE.OR P0, PT, R7, UR5, !P0 ;  /* 0x0000000507007c0c */ /* 0x000fda000c706670 */
[----:B------:R-:W0:Y:S02]  /*101c0*/  @!P0 LDC.64 R2, c[0x0][0xc58] ;  /* 0x00031600ff028b82 */ /* 0x000e240000000a00 */
[----:B0-----:R-:W-:-:S05]  /*101d0*/  @!P0 IMAD.WIDE.U32 R2, R7, 0x4, R2 ;  /* 0x0000000407028825 */ /* 0x001fca00078e0002 */
[----:B------:R-:W2:Y:S01]  /*101e0*/  @!P0 LDG.E R17, desc[UR6][R2.64] ;  /* 0x0000000602118981 */ /* 0x000ea2000c1e1900 */
[C---:B------:R-:W-:Y:S02]  /*101f0*/  ISETP.NE.AND P1, PT, R7.reuse, RZ, PT ;  /* 0x000000ff0700720c */ /* 0x040fe40003f25270 */
[----:B------:R-:W-:Y:S02]  /*10200*/  ISETP.GE.U32.AND P0, PT, R7, 0x2, PT ;  /* 0x000000020700780c */ /* 0x000fe40003f06070 */
[----:B------:R-:W-:-:S09]  /*10210*/  LOP3.LUT R6, R6, 0xfffffffe, RZ, 0xc0, !PT ;  /* 0xfffffffe06067812 */ /* 0x000fd200078ec0ff */
[----:B------:R-:W-:-:S04]  /*10220*/  @P1 LOP3.LUT R6, R6, 0x1, RZ, 0xfc, !PT ;  /* 0x0000000106061812 */ /* 0x000fc800078efcff */
[----:B------:R-:W-:-:S04]  /*10230*/  LOP3.LUT R6, R6, 0xffffffef, RZ, 0xc0, !PT ;  /* 0xffffffef06067812 */ /* 0x000fc800078ec0ff */
[----:B------:R-:W-:-:S04]  /*10240*/  @P0 LOP3.LUT R6, R6, 0x10, RZ, 0xfc, !PT ;  /* 0x0000001006060812 */ /* 0x000fc800078efcff */
[----:B------:R-:W-:Y:S01]  /*10250*/  LOP3.LUT R6, R6, 0xfffffff7, RZ, 0xc0, !PT ;  /* 0xfffffff706067812 */ /* 0x000fe200078ec0ff */
[----:B------:R-:W0:Y:S01]  /*10260*/  S2UR UR6, SR_CTAID.X ;  /* 0x00000000000679c3 */ /* 0x000e220000002500 */
[----:B------:R-:W-:Y:S01]  /*10270*/  IMAD.MOV.U32 R19, RZ, RZ, RZ ;  /* 0x000000ffff137224 */ /* 0x000fe200078e00ff */
[----:B--2---:R-:W1:Y:S02]  /*10280*/  SHFL.UP PT, R0, R17, 0x1, RZ ;  /* 0x0420000011007989 */ /* 0x004e6400000e00ff */
[----:B-1----:R-:W-:-:S05]  /*10290*/  SEL R0, R0, RZ, P1 ;  /* 0x000000ff00007207 */ /* 0x002fca0000800000 */
[----:B------:R-:W-:-:S05]  /*102a0*/  IMAD.IADD R0, R17, 0x1, R0 ;  /* 0x0000000111007824 */ /* 0x000fca00078e0200 */
[----:B------:R-:W1:Y:S02]  /*102b0*/  SHFL.UP PT, R4, R0, 0x2, RZ ;  /* 0x0440000000047989 */ /* 0x000e6400000e00ff */
[----:B-1----:R-:W-:-:S05]  /*102c0*/  SEL R5, R4, RZ, P0 ;  /* 0x000000ff04057207 */ /* 0x002fca0000000000 */
[----:B------:R-:W-:-:S05]  /*102d0*/  IMAD.IADD R5, R0, 0x1, R5 ;  /* 0x0000000100057824 */ /* 0x000fca00078e0205 */
[----:B------:R-:W1:Y:S01]  /*102e0*/  SHFL.UP PT, R4, R5, 0x4, RZ ;  /* 0x0480000005047989 */ /* 0x000e6200000e00ff */
[----:B------:R-:W-:-:S04]  /*102f0*/  ISETP.GE.U32.AND P0, PT, R7, 0x4, PT ;  /* 0x000000040700780c */ /* 0x000fc80003f06070 */
[----:B-1----:R-:W-:-:S05]  /*10300*/  SEL R4, R4, RZ, P0 ;  /* 0x000000ff04047207 */ /* 0x002fca0000000000 */
[----:B------:R-:W-:-:S05]  /*10310*/  IMAD.IADD R4, R5, 0x1, R4 ;  /* 0x0000000105047824 */ /* 0x000fca00078e0204 */
[----:B------:R-:W1:Y:S01]  /*10320*/  SHFL.UP PT, R2, R4, 0x8, RZ ;  /* 0x0500000004027989 */ /* 0x000e6200000e00ff */
[----:B------:R-:W-:Y:S02]  /*10330*/  @P0 LOP3.LUT R6, R6, 0x8, RZ, 0xfc, !PT ;  /* 0x0000000806060812 */ /* 0x000fe400078efcff */
[----:B------:R-:W-:-:S04]  /*10340*/  ISETP.GE.U32.AND P0, PT, R7, 0x8, PT ;  /* 0x000000080700780c */ /* 0x000fc80003f06070 */
[----:B-1----:R-:W-:-:S05]  /*10350*/  SEL R3, R2, RZ, P0 ;  /* 0x000000ff02037207 */ /* 0x002fca0000000000 */
[----:B------:R-:W-:-:S05]  /*10360*/  IMAD.IADD R3, R4, 0x1, R3 ;  /* 0x0000000104037824 */ /* 0x000fca00078e0203 */
[----:B------:R-:W1:Y:S01]  /*10370*/  SHFL.UP PT, R0, R3, 0x10, RZ ;  /* 0x0600000003007989 */ /* 0x000e6200000e00ff */
[----:B------:R-:W-:-:S04]  /*10380*/  LOP3.LUT R6, R6, 0xfffffffb, RZ, 0xc0, !PT ;  /* 0xfffffffb06067812 */ /* 0x000fc800078ec0ff */
[----:B------:R-:W-:Y:S02]  /*10390*/  @P0 LOP3.LUT R6, R6, 0x4, RZ, 0xfc, !PT ;  /* 0x0000000406060812 */ /* 0x000fe400078efcff */
[----:B------:R-:W-:-:S04]  /*103a0*/  ISETP.GE.U32.AND P0, PT, R7, 0x10, PT ;  /* 0x000000100700780c */ /* 0x000fc80003f06070 */
[----:B-1----:R-:W-:-:S05]  /*103b0*/  SEL R0, R0, RZ, P0 ;  /* 0x000000ff00007207 */ /* 0x002fca0000000000 */
[----:B------:R-:W-:-:S05]  /*103c0*/  IMAD.IADD R0, R3, 0x1, R0 ;  /* 0x0000000103007824 */ /* 0x000fca00078e0200 */
[----:B------:R-:W1:Y:S01]  /*103d0*/  SHFL.IDX PT, R2, R0, 0x1f, 0x1f ;  /* 0x03e01f0000027f89 */ /* 0x000e6200000e0000 */
[----:B------:R-:W-:-:S04]  /*103e0*/  LOP3.LUT R6, R6, 0xfffffffd, RZ, 0xc0, !PT ;  /* 0xfffffffd06067812 */ /* 0x000fc800078ec0ff */
[----:B------:R-:W-:-:S05]  /*103f0*/  @P0 LOP3.LUT R6, R6, 0x2, RZ, 0xfc, !PT ;  /* 0x0000000206060812 */ /* 0x000fca00078efcff */
[----:B------:R2:W-:Y:S01]  /*10400*/  STL [R1], R6 ;  /* 0x0000000601007387 */ /* 0x0005e20000100800 */
[----:B-1----:R-:W-:-:S05]  /*10410*/  IMAD R4, R2, UR4, RZ ;  /* 0x0000000402047c24 */ /* 0x002fca000f8e02ff */
[----:B0-----:R-:W-:Y:S01]  /*10420*/  ISETP.GT.AND P0, PT, R4, UR6, PT ;  /* 0x0000000604007c0c */ /* 0x001fe2000bf04270 */
[----:B------:R-:W-:-:S12]  /*10430*/  IMAD.MOV.U32 R5, RZ, RZ, R4 ;  /* 0x000000ffff057224 */ /* 0x000fd800078e0004 */
[----:B--2---:R-:W-:Y:S05]  /*10440*/  @P0 BRA `(.L_x_1153) ;  /* 0x0000000000c00947 */ /* 0x004fea0003800000 */
[----:B------:R-:W-:Y:S01]  /*10450*/  IMAD.MOV.U32 R4, RZ, RZ, R5 ;  /* 0x000000ffff047224 */ /* 0x000fe200078e0005 */
[----:B------:R-:W-:Y:S01]  /*10460*/  ULDC UR5, c[0x0][0xc14] ;  /* 0x0003050000057ab9 */ /* 0x000fe20000000800 */
[----:B------:R-:W-:Y:S01]  /*10470*/  IMAD.MOV.U32 R19, RZ, RZ, RZ ;  /* 0x000000ffff137224 */ /* 0x000fe200078e00ff */
[----:B------:R-:W-:Y:S01]  /*10480*/  ULDC UR7, c[0x0][0xc14] ;  /* 0x0003050000077ab9 */ /* 0x000fe20000000800 */
[----:B------:R-:W-:-:S05]  /*10490*/  ULDC UR4, c[0x0][0xc10] ;  /* 0x0003040000047ab9 */ /* 0x000fca0000000800 */
.L_x_1157:
        /* <DEDUP_REMOVED lines=17> */
.L_x_1156:
[----:B------:R-:W-:Y:S05]  /*105b0*/  BSYNC B0 ;  /* 0x0000000000007941 */ /* 0x000fea0003800000 */
.L_x_1155:
[----:B-----5:R-:W1:Y:S01]  /*105c0*/  SHFL.UP PT, R0, R17, 0x1, RZ ;  /* 0x0420000011007989 */ /* 0x020e6200000e00ff */
[C---:B------:R-:W-:Y:S02]  /*105d0*/  ISETP.NE.AND P0, PT, R6.reuse, RZ, PT ;  /* 0x000000ff0600720c */ /* 0x040fe40003f05270 */
[----:B------:R-:W-:Y:S02]  /*105e0*/  ISETP.GE.U32.AND P1, PT, R6, 0x2, PT ;  /* 0x000000020600780c */ /* 0x000fe40003f26070 */
[----:B-1----:R-:W-:Y:S02]  /*105f0*/  SEL R0, R0, RZ, P0 ;  /* 0x000000ff00007207 */ /* 0x002fe40000000000 */
[----:B------:R-:W-:-:S03]  /*10600*/  ISETP.GE.U32.AND P0, PT, R6, 0x4, PT ;  /* 0x000000040600780c */ /* 0x000fc60003f06070 */
[----:B------:R-:W-:-:S05]  /*10610*/  IMAD.IADD R0, R17, 0x1, R0 ;  /* 0x0000000111007824 */ /* 0x000fca00078e0200 */
[----:B0-----:R-:W0:Y:S02]  /*10620*/  SHFL.UP PT, R2, R0, 0x2, RZ ;  /* 0x0440000000027989 */ /* 0x001e2400000e00ff */
        /* <DEDUP_REMOVED lines=18> */
.L_x_1153:
[----:B------:R-:W-:Y:S01]  /*10750*/  IMAD.IADD R5, R4, 0x1, -R5 ;  /* 0x0000000104057824 */ /* 0x000fe200078e0a05 */
[----:B------:R-:W-:-:S03]  /*10760*/  ULDC.64 UR8, c[0x0][0x208] ;  /* 0x0000820000087ab9 */ /* 0x000fc60000000a00 */
[----:B------:R-:W-:-:S05]  /*10770*/  IMAD R2, R0, UR4, R5 ;  /* 0x0000000400027c24 */ /* 0x000fca000f8e0205 */
[----:B------:R-:W-:Y:S02]  /*10780*/  ISETP.GT.AND P0, PT, R2, UR6, PT ;  /* 0x0000000602007c0c */ /* 0x000fe4000bf04270 */
[----:B------:R-:W0:Y:S11]  /*10790*/  LDC.64 R2, c[0x0][0xc68] ;  /* 0x00031a00ff027b82 */ /* 0x000e360000000a00 */
[----:B------:R-:W-:-:S04]  /*107a0*/  VOTE.ANY R7, PT, !P0 ;  /* 0x0000000000077806 */ /* 0x000fc800040e0100 */
[----:B------:R-:W1:Y:S02]  /*107b0*/  POPC R4, R7 ;  /* 0x0000000700047309 */ /* 0x000e640000000000 */
[----:B-1----:R-:W-:-:S04]  /*107c0*/  IMAD.IADD R19, R4, 0x1, R19 ;  /* 0x0000000104137824 */ /* 0x002fc800078e0213 */
[----:B0-----:R-:W-:-:S05]  /*107d0*/  IMAD.WIDE R2, R19, 0x4, R2 ;  /* 0x0000000413027825 */ /* 0x001fca00078e0202 */
[----:B------:R-:W2:Y:S01]  /*107e0*/  LDG.E R8, desc[UR8][R2.64] ;  /* 0x0000000802087981 */ /* 0x000ea2000c1e1900 */
[----:B------:R-:W-:-:S03]  /*107f0*/  ISETP.NE.AND P0, PT, R7, RZ, PT ;  /* 0x000000ff0700720c */ /* 0x000fc60003f05270 */
[----:B------:R-:W2:Y:S02]  /*10800*/  SHFL.IDX PT, R17, R17, R4, 0x1f ;  /* 0x00001f0411117589 */ /* 0x000ea400000e0000 */
[----:B--2---:R-:W-:-:S05]  /*10810*/  IMAD R6, R17, R8, RZ ;  /* 0x0000000811067224 */ /* 0x004fca00078e02ff */
[----:B------:R-:W-:-:S04]  /*10820*/  IABS R9, R6 ;  /* 0x0000000600097213 */ /* 0x000fc80000000000 */
[----:B------:R-:W0:Y:S08]  /*10830*/  I2F.RP R10, R9 ;  /* 0x00000009000a7306 */ /* 0x000e300000209400 */
[----:B0-----:R-:W0:Y:S02]  /*10840*/  MUFU.RCP R10, R10 ;  /* 0x0000000a000a7308 */ /* 0x001e240000001000 */
[----:B0-----:R-:W-:-:S06]  /*10850*/  VIADD R11, R10, 0xffffffe ;  /* 0x0ffffffe0a0b7836 */ /* 0x001fcc0000000000 */
[----:B------:R0:W1:Y:S01]  /*10860*/  F2I.FTZ.U32.TRUNC.NTZ R3, R11 ;  /* 0x0000000b00037305 */ /* 0x000062000021f000 */
[----:B------:R-:W-:Y:S05]  /*10870*/  @!P0 BRA `(.L_x_1158) ;  /* 0x0000000000088947 */ /* 0x000fea0003800000 */
[----:B------:R-:W-:-:S05]  /*10880*/  VIADD R7, R4, 0xffffffff ;  /* 0xffffffff04077836 */ /* 0x000fca0000000000 */
[----:B------:R2:W3:Y:S02]  /*10890*/  SHFL.IDX PT, R16, R0, R7, 0x1f ;  /* 0x00001f0700107589 */ /* 0x0004e400000e0000 */
.L_x_1158:
[----:B-12---:R-:W-:Y:S02]  /*108a0*/  IMAD.MOV R0, RZ, RZ, -R3 ;  /* 0x000000ffff007224 */ /* 0x006fe400078e0a03 */
[----:B---3--:R-:W-:Y:S02]  /*108b0*/  IMAD R16, R16, UR4, R5 ;  /* 0x0000000410107c24 */ /* 0x008fe4000f8e0205 */
[----:B------:R-:W-:Y:S02]  /*108c0*/  IMAD R5, R0, R9, RZ ;  /* 0x0000000900057224 */ /* 0x000fe400078e02ff */
[----:B------:R-:W-:-:S04]  /*108d0*/  IMAD.MOV.U32 R2, RZ, RZ, RZ ;  /* 0x000000ffff027224 */ /* 0x000fc800078e00ff */
[----:B------:R-:W-:Y:S01]  /*108e0*/  IMAD.HI.U32 R2, R3, R5, R2 ;  /* 0x0000000503027227 */ /* 0x000fe200078e0002 */
[----:B------:R-:W-:Y:S02]  /*108f0*/  IADD3 R5, -R16, UR6, RZ ;  /* 0x0000000610057c10 */ /* 0x000fe4000fffe1ff */
        /* <DEDUP_REMOVED lines=15> */
[----:B------:R-:W-:Y:S02]  /*109f0*/  IMAD R0, R8, R7, RZ ;  /* 0x0000000708007224 */ /* 0x000fe400078e02ff */
[----:B------:R-:W-:Y:S02]  /*10a00*/  IMAD.MOV R7, RZ, RZ, -R7 ;  /* 0x000000ffff077224 */ /* 0x000fe400078e0a07 */
[----:B------:R-:W-:Y:S02]  /*10a10*/  IMAD.MOV R3, RZ, RZ, -R0 ;  /* 0x000000ffff037224 */ /* 0x000fe400078e0a00 */
[----:B------:R-:W-:-:S03]  /*10a20*/  IMAD R5, R6, R7, R5 ;  /* 0x0000000706057224 */ /* 0x000fc600078e0205 */
[----:B------:R-:W-:Y:S01]  /*10a30*/  VIADDMNMX R8, R3, UR4, R8, PT ;  /* 0x0000000403087c46 */ /* 0x000fe2000b800108 */
[----:B------:R-:W-:Y:S01]  /*10a40*/  IMAD.IADD R0, R5, 0x1, R0 ;  /* 0x0000000105007824 */ /* 0x000fe200078e0200 */
[----:B------:R-:W-:Y:S02]  /*10a50*/  IABS R6, R5 ;  /* 0x0000000500067213 */ /* 0x000fe40000000000 */
[----:B------:R-:W-:-:S04]  /*10a60*/  IABS R4, R8 ;  /* 0x0000000800047213 */ /* 0x000fc80000000000 */
[----:B------:R-:W1:Y:S08]  /*10a70*/  I2F.RP R9, R4 ;  /* 0x0000000400097306 */ /* 0x000e700000209400 */
[----:B-1----:R-:W1:Y:S02]  /*10a80*/  MUFU.RCP R9, R9 ;  /* 0x0000000900097308 */ /* 0x002e640000001000 */
[----:B-1----:R-:W-:-:S06]  /*10a90*/  VIADD R2, R9, 0xffffffe ;  /* 0x0ffffffe09027836 */ /* 0x002fcc0000000000 */
[----:B------:R1:W2:Y:S02]  /*10aa0*/  F2I.FTZ.U32.TRUNC.NTZ R3, R2 ;  /* 0x0000000200037305 */ /* 0x0002a4000021f000 */
[----:B-1----:R-:W-:Y:S02]  /*10ab0*/  IMAD.MOV.U32 R2, RZ, RZ, RZ ;  /* 0x000000ffff027224 */ /* 0x002fe400078e00ff */
[----:B--2---:R-:W-:-:S04]  /*10ac0*/  IMAD.MOV R7, RZ, RZ, -R3 ;  /* 0x000000ffff077224 */ /* 0x004fc800078e0a03 */
[----:B------:R-:W-:-:S04]  /*10ad0*/  IMAD R7, R7, R4, RZ ;  /* 0x0000000407077224 */ /* 0x000fc800078e02ff */
[----:B------:R-:W-:Y:S01]  /*10ae0*/  IMAD.HI.U32 R3, R3, R7, R2 ;  /* 0x0000000703037227 */ /* 0x000fe200078e0002 */
[-C--:B------:R-:W-:Y:S02]  /*10af0*/  IABS R7, R8.reuse ;  /* 0x0000000800077213 */ /* 0x080fe40000000000 */
[----:B------:R-:W-:-:S03]  /*10b00*/  LOP3.LUT R2, R5, R8, RZ, 0x3c, !PT ;  /* 0x0000000805027212 */ /* 0x000fc600078e3cff */
[----:B------:R-:W-:Y:S02]  /*10b10*/  IMAD.MOV R7, RZ, RZ, -R7 ;  /* 0x000000ffff077224 */ /* 0x000fe400078e0a07 */
[----:B------:R-:W-:-:S04]  /*10b20*/  IMAD.HI.U32 R3, R3, R6, RZ ;  /* 0x0000000603037227 */ /* 0x000fc800078e00ff */
[----:B------:R-:W-:-:S05]  /*10b30*/  IMAD R7, R3, R7, R6 ;  /* 0x0000000703077224 */ /* 0x000fca00078e0206 */
        /* <DEDUP_REMOVED lines=8> */
[----:B------:R-:W-:Y:S01]  /*10bc0*/  @!P0 LOP3.LUT R3, RZ, R8, RZ, 0x33, !PT ;  /* 0x00000008ff038212 */ /* 0x000fe200078e33ff */
[----:B------:R-:W-:-:S04]  /*10bd0*/  IMAD.MOV R8, RZ, RZ, -R8 ;  /* 0x000000ffff087224 */ /* 0x000fc800078e0a08 */
[----:B------:R-:W-:Y:S01]  /*10be0*/  IMAD R18, R3, R8, R0 ;  /* 0x0000000803127224 */ /* 0x000fe200078e0200 */
[----:B------:R-:W-:-:S05]  /*10bf0*/  LOP3.LUT R0, RZ, R3, RZ, 0x33, !PT ;  /* 0x00000003ff007212 */ /* 0x000fca00078e33ff */
[----:B------:R-:W-:Y:S01]  /*10c00*/  IMAD.IADD R17, R17, 0x1, R0 ;  /* 0x0000000111117824 */ /* 0x000fe200078e0200 */
[----:B------:R-:W-:Y:S06]  /*10c10*/  BRA `(.L_x_1159) ;  /* 0x00000000000c7947 */ /* 0x000fec0003800000 */
.L_x_1154:
[----:B------:R-:W-:Y:S02]  /*10c20*/  IMAD.MOV.U32 R17, RZ, RZ, RZ ;  /* 0x000000ffff117224 */ /* 0x000fe400078e00ff */
[----:B------:R-:W-:Y:S02]  /*10c30*/  IMAD.U32 R16, RZ, RZ, UR6 ;  /* 0x00000006ff107e24 */ /* 0x000fe4000f8e00ff */
[----:B------:R-:W-:-:S07]  /*10c40*/  IMAD.MOV.U32 R18, RZ, RZ, RZ ;  /* 0x000000ffff127224 */ /* 0x000fce00078e00ff */
.L_x_1159:
[----:B------:R-:W1:Y:S01]  /*10c50*/  S2R R0, SR_TID.X ;  /* 0x0000000000007919 */ /* 0x000e620000002100 */
[----:B------:R-:W-:Y:S01]  /*10c60*/  STL [R1], RZ ;  /* 0x000000ff01007387 */ /* 0x000fe20000100800 */
[----:B-1----:R-:W-:-:S04]  /*10c70*/  LOP3.LUT R0, R0, 0x1f, RZ, 0xc0, !PT ;  /* 0x0000001f00007812 */ /* 0x002fc800078ec0ff */
[----:B------:R-:W-:-:S13]  /*10c80*/  ISETP.NE.AND P0, PT, R0, RZ, PT ;  /* 0x000000ff0000720c */ /* 0x000fda0003f05270 */
[----:B------:R-:W1:Y:S01]  /*10c90*/  @!P0 S2R R3, SR_CgaCtaId ;  /* 0x0000000000038919 */ /* 0x000e620000008800 */
[----:B------:R-:W-:-:S04]  /*10ca0*/  @!P0 MOV R0, 0x400 ;  /* 0x0000040000008802 */ /* 0x000fc80000000f00 */
[----:B-1----:R-:W-:-:S05]  /*10cb0*/  @!P0 LEA R0, R3, R0, 0x18 ;  /* 0x0000000003008211 */ /* 0x002fca00078ec0ff */
[----:B------:R1:W-:Y:S01]  /*10cc0*/  @!P0 STS.128 [R0+0x2a8d0], R16 ;  /* 0x02a8d01000008388 */ /* 0x0003e20000000c00 */
[----:B------:R-:W-:Y:S06]  /*10cd0*/  BAR.ARV 0x5, 0x120 ;  /* 0x0144800000007b1d */ /* 0x000fec0000002000 */
[----:B------:R-:W-:Y:S01]  /*10ce0*/  ISETP.GE.AND P0, PT, R19, UR5, PT ;  /* 0x0000000513007c0c */ /* 0x000fe2000bf06270 */
[----:B-1----:R-:W-:-:S05]  /*10cf0*/  IMAD.MOV.U32 R0, RZ, RZ, 0x1 ;  /* 0x00000001ff007424 */ /* 0x002fca00078e00ff */
[----:B------:R1:W-:Y:S04]  /*10d00*/  STL [R1+0x8], R0 ;  /* 0x0000080001007387 */ /* 0x0003e80000100800 */
[----:B------:R1:W-:Y:S03]  /*10d10*/  STL [R1+0x18], RZ ;  /* 0x000018ff01007387 */ /* 0x0003e60000100800 */
[----:B------:R-:W-:Y:S05]  /*10d20*/  @P0 BRA `(.L_x_1160) ;  /* 0x0000004400440947 */ /* 0x000fea0003800000 */
[----:B-1----:R-:W-:Y:S01]  /*10d30*/  IMAD.MOV.U32 R0, RZ, RZ, 0x1 ;  /* 0x00000001ff007424 */ /* 0x002fe200078e00ff */
[----:B------:R1:W-:Y:S01]  /*10d40*/  STL [R1+0x18], RZ ;  /* 0x000018ff01007387 */ /* 0x0003e20000100800 */
[----:B------:R-:W-:Y:S01]  /*10d50*/  ULDC UR38, c[0x0][0xc] ;  /* 0x0000030000267ab9 */ /* 0x000fe20000000800 */
[----:B------:R-:W-:Y:S02]  /*10d60*/  ULDC.64 UR36, c[0x0][0x198] ;  /* 0x0000660000247ab9 */ /* 0x000fe40000000a00 */
[----:B------:R1:W-:Y:S04]  /*10d70*/  STL [R1+0x8], R0 ;  /* 0x0000080001007387 */ /* 0x0003e80000100800 */
[----:B------:R1:W-:Y:S02]  /*10d80*/  STL [R1], RZ ;  /* 0x000000ff01007387 */ /* 0x0003e40000100800 */
.L_x_1235:
[----:B------:R-:W-:Y:S05]  /*10d90*/  YIELD ;  /* 0x0000000000007946 */ /* 0x000fea0003800000 */
[----:B------:R-:W-:Y:S01]  /*10da0*/  ULDC.64 UR4, c[0x0][0xa28] ;  /* 0x00028a0000047ab9 */ /* 0x000fe20000000a00 */
[----:B------:R-:W-:Y:S01]  /*10db0*/  IMAD.MOV.U32 R4, RZ, RZ, RZ ;  /* 0x000000ffff047224 */ /* 0x000fe200078e00ff */
[----:B------:R-:W-:Y:S01]  /*10dc0*/  ISETP.NE.U32.AND P0, PT, RZ, UR4, PT ;  /* 0x00000004ff007c0c */ /* 0x000fe2000bf05070 */
[----:B------:R-:W-:-:S03]  /*10dd0*/  ULDC.64 UR6, c[0x0][0x208] ;  /* 0x0000820000067ab9 */ /* 0x000fc60000000a00 */
[----:B------:R-:W-:Y:S01]  /*10de0*/  ISETP.NE.AND.EX P0, PT, RZ, UR5, PT, P0 ;  /* 0x00000005ff007c0c */ /* 0x000fe2000bf05300 */
[----:B------:R-:W-:-:S12]  /*10df0*/  ULDC.64 UR4, c[0x0][0xa00] ;  /* 0x0002800000047ab9 */ /* 0x000fd80000000a00 */
[----:B--2---:R-:W2:Y:S01]  /*10e00*/  @P0 LDC.64 R2, c[0x0][0xa28] ;  /* 0x00028a00ff020b82 */ /* 0x004ea20000000a00 */
[----:B------:R-:W-:Y:S01]  /*10e10*/  ISETP.NE.U32.AND P2, PT, RZ, UR4, PT ;  /* 0x00000004ff007c0c */ /* 0x000fe2000bf45070 */
[----:B--2---:R-:W-:-:S05]  /*10e20*/  @P0 IMAD.WIDE R2, R19, 0x4, R2 ;  /* 0x0000000413020825 */ /* 0x004fca00078e0202 */
[----:B------:R2:W5:Y:S01]  /*10e30*/  @P0 LDG.E R4, desc[UR6][R2.64] ;  /* 0x0000000602040981 */ /* 0x000562000c1e1900 */
[----:B------:R-:W-:Y:S01]  /*10e40*/  ISETP.NE.AND.EX P2, PT, RZ, UR5, PT, P2 ;  /* 0x00000005ff007c0c */ /* 0x000fe2000bf45320 */
[----:B-1----:R-:W-:Y:S01]  /*10e50*/  IMAD.MOV.U32 R0, RZ, RZ, RZ ;  /* 0x000000ffff007224 */ /* 0x002fe200078e00ff */
[----:B------:R-:W-:Y:S01]  /*10e60*/  ULDC.64 UR4, c[0x0][0xa18] ;  /* 0x0002860000047ab9 */ /* 0x000fe20000000a00 */
[----:B--2---:R-:W1:Y:S02]  /*10e70*/  LDC.64 R2, c[0x0][0xa00] ;  /* 0x00028000ff027b82 */ /* 0x004e640000000a00 */
[----:B-1----:R-:W-:-:S08]  /*10e80*/  IMAD.WIDE R2, R19, 0x4, R2 ;  /* 0x0000000413027825 */ /* 0x002fd000078e0202 */
[----:B------:R-:W2:Y:S01]  /*10e90*/  @P2 LDG.E R0, desc[UR6][R2.64] ;  /* 0x0000000602002981 */ /* 0x000ea2000c1e1900 */
[----:B------:R-:W-:Y:S01]  /*10ea0*/  ISETP.NE.U32.AND P1, PT, RZ, UR4, PT ;  /* 0x00000004ff007c0c */ /* 0x000fe2000bf25070 */
[----:B------:R-:W-:-:S03]  /*10eb0*/  ULDC UR4, c[0x0][0x288] ;  /* 0x0000a20000047ab9 */ /* 0x000fc60000000800 */
[----:B------:R-:W-:-:S13]  /*10ec0*/  ISETP.NE.AND.EX P1, PT, RZ, UR5, PT, P1 ;  /* 0x00000005ff007c0c */ /* 0x000fda000bf25310 */
[----:B------:R-:W1:Y:S02]  /*10ed0*/  @P1 LDC.64 R6, c[0x0][0xa18] ;  /* 0x00028600ff061b82 */ /* 0x000e640000000a00 */
[----:B-1----:R-:W-:Y:S01]  /*10ee0*/  @P1 IMAD.WIDE R6, R19, 0x4, R6 ;  /* 0x0000000413061825 */ /* 0x002fe200078e0206 */
[----:B--2---:R1:W-:Y:S03]  /*10ef0*/  STL [R1+0x1c], R0 ;  /* 0x00001c0001007387 */ /* 0x0043e60000100800 */
[----:B-1----:R-:W-:Y:S01]  /*10f00*/  IMAD.U32 R0, RZ, RZ, UR4 ;  /* 0x00000004ff007e24 */ /* 0x002fe2000f8e00ff */
[----:B------:R-:W-:Y:S02]  /*10f10*/  ULDC.64 UR4, c[0x0][0x3f8] ;  /* 0x0000fe0000047ab9 */ /* 0x000fe40000000a00 */
[----:B------:R-:W-:-:S03]  /*10f20*/  UISETP.NE.U32.AND UP0, UPT, UR4, URZ, UPT ;  /* 0x0000003f0400728c */ /* 0x000fc6000bf05070 */
[----:B------:R-:W-:Y:S01]  /*10f30*/  ULDC UR4, c[0x0][0x404] ;  /* 0x0001010000047ab9 */ /* 0x000fe20000000800 */
[----:B------:R-:W-:Y:S01]  /*10f40*/  UISETP.NE.AND.EX UP0, UPT, UR5, URZ, UPT, UP0 ;  /* 0x0000003f0500728c */ /* 0x000fe2000bf05300 */
[----:B------:R1:W5:Y:S01]  /*10f50*/  @P1 LDG.E R0, desc[UR6][R6.64] ;  /* 0x0000000606001981 */ /* 0x000362000c1e1900 */
[----:B------:R-:W-:Y:S01]  /*10f60*/  ULDC.64 UR6, c[0x0][0xa08] ;  /* 0x0002820000067ab9 */ /* 0x000fe20000000a00 */
[----:B------:R-:W-:Y:S01]  /*10f70*/  ULDC UR5, c[0x0][0x2e0] ;  /* 0x0000b80000057ab9 */ /* 0x000fe20000000800 */
[----:B------:R-:W-:Y:S01]  /*10f80*/  USEL UR4, UR4, 0x1, UP0 ;  /* 0x0000000104047887 */ /* 0x000fe20008000000 */
[----:B------:R-:W-:-:S03]  /*10f90*/  ISETP.NE.U32.AND P0, PT, RZ, UR6, PT ;  /* 0x00000006ff007c0c */ /* 0x000fc6000bf05070 */
[----:B------:R-:W-:Y:S01]  /*10fa0*/  UIMAD UR4, UR4, UR5, URZ ;  /* 0x00000005040472a4 */ /* 0x000fe2000f8e023f */
[----:B------:R-:W-:-:S05]  /*10fb0*/  ISETP.NE.AND.EX P0, PT, RZ, UR7, PT, P0 ;  /* 0x00000007ff007c0c */ /* 0x000fca000bf05300 */
[----:B------:R-:W-:Y:S01]  /*10fc0*/  IMAD.U32 R5, RZ, RZ, UR4 ;  /* 0x00000004ff057e24 */ /* 0x000fe2000f8e00ff */
[----:B-1----:R-:W-:Y:S07]  /*10fd0*/  @P1 BRA `(.L_x_1161) ;  /* 0x0000000000141947 */ /* 0x002fee0003800000 */
[----:B------:R-:W-:Y:S05]  /*10fe0*/  @!P2 BRA `(.L_x_1161) ;  /* 0x000000000010a947 */ /* 0x000fea0003800000 */
[----:B------:R-:W-:Y:S02]  /*10ff0*/  ULDC.64 UR4, c[0x0][0x208] ;  /* 0x0000820000047ab9 */ /* 0x000fe40000000a00 */
[----:B------:R-:W2:Y:S04]  /*11000*/  LDG.E R7, desc[UR4][R2.64] ;  /* 0x0000000402077981 */ /* 0x000ea8000c1e1900 */
[----:B-----5:R-:W2:Y:S02]  /*11010*/  LDG.E R0, desc[UR4][R2.64+0x4] ;  /* 0x0000040402007981 */ /* 0x020ea4000c1e1900 */
[----:B--2---:R-:W-:-:S07]  /*11020*/  IMAD.IADD R0, R0, 0x1, -R7 ;  /* 0x0000000100007824 */ /* 0x004fce00078e0a07 */
.L_x_1161:
[----:B------:R-:W1:Y:S01]  /*11030*/  LDC.64 R2, c[0x0][0xa08] ;  /* 0x00028200ff027b82 */ /* 0x000e620000000a00 */
[----:B------:R-:W-:Y:S01]  /*11040*/  IMAD.MOV.U32 R7, RZ, RZ, RZ ;  /* 0x000000ffff077224 */ /* 0x000fe200078e00ff */
[----:B------:R-:W-:Y:S01]  /*11050*/  ULDC.64 UR4, c[0x0][0x208] ;  /* 0x0000820000047ab9 */ /* 0x000fe20000000a00 */
[----:B-1----:R-:W-:-:S05]  /*11060*/  IMAD.WIDE R2, R19, 0x4, R2 ;  /* 0x0000000413027825 */ /* 0x002fca00078e0202 */
[----:B------:R-:W2:Y:S01]  /*11070*/  @P0 LDG.E R7, desc[UR4][R2.64] ;  /* 0x0000000402070981 */ /* 0x000ea2000c1e1900 */
[----:B------:R-:W-:Y:S02]  /*11080*/  ULDC.64 UR4, c[0x0][0xa20] ;  /* 0x0002880000047ab9 */ /* 0x000fe40000000a00 */
[----:B------:R-:W-:-:S04]  /*11090*/  ISETP.NE.U32.AND P1, PT, RZ, UR4, PT ;  /* 0x00000004ff007c0c */ /* 0x000fc8000bf25070 */
[----:B------:R-:W-:Y:S01]  /*110a0*/  ISETP.NE.AND.EX P1, PT, RZ, UR5, PT, P1 ;  /* 0x00000005ff007c0c */ /* 0x000fe2000bf25310 */
[----:B--2--5:R-:W-:-:S05]  /*110b0*/  IMAD.IADD R6, R7, 0x1, R4 ;  /* 0x0000000107067824 */ /* 0x024fca00078e0204 */
[----:B------:R1:W-:Y:S07]  /*110c0*/  STL [R1+0x4], R6 ;  /* 0x0000040601007387 */ /* 0x0003ee0000100800 */
[----:B------:R-:W-:Y:S05]  /*110d0*/  @!P1 BRA `(.L_x_1162) ;  /* 0x0000000000149947 */ /* 0x000fea0003800000 */
[----:B------:R-:W2:Y:S01]  /*110e0*/  LDC.64 R2, c[0x0][0xa20] ;  /* 0x00028800ff027b82 */ /* 0x000ea20000000a00 */
[----:B------:R-:W-:Y:S01]  /*110f0*/  ULDC.64 UR4, c[0x0][0x208] ;  /* 0x0000820000047ab9 */ /* 0x000fe20000000a00 */
[----:B--2---:R-:W-:-:S05]  /*11100*/  IMAD.WIDE R2, R19, 0x4, R2 ;  /* 0x0000000413027825 */ /* 0x004fca00078e0202 */
[----:B------:R2:W5:Y:S01]  /*11110*/  LDG.E R5, desc[UR4][R2.64] ;  /* 0x0000000402057981 */ /* 0x000562000c1e1900 */
[----:B------:R-:W-:Y:S05]  /*11120*/  BRA `(.L_x_1163) ;  /* 0x0000000000147947 */ /* 0x000fea0003800000 */
.L_x_1162:
[----:B------:R-:W-:Y:S05]  /*11130*/  @!P0 BRA `(.L_x_1163) ;  /* 0x0000000000108947 */ /* 0x000fea0003800000 */
[----:B------:R-:W-:Y:S02]  /*11140*/  ULDC.64 UR4, c[0x0][0x208] ;  /* 0x0000820000047ab9 */ /* 0x000fe40000000a00 */
[----:B-1----:R-:W2:Y:S04]  /*11150*/  LDG.E R6, desc[UR4][R2.64] ;  /* 0x0000000402067981 */ /* 0x002ea8000c1e1900 */
[----:B------:R-:W2:Y:S02]  /*11160*/  LDG.E R5, desc[UR4][R2.64+0x4] ;  /* 0x0000040402057981 */ /* 0x000ea4000c1e1900 */
[----:B--2---:R-:W-:-:S07]  /*11170*/  IMAD.IADD R5, R5, 0x1, -R6 ;  /* 0x0000000105057824 */ /* 0x004fce00078e0a06 */
.L_x_1163:
[----:B--2---:R-:W2:Y:S01]  /*11180*/  LDC.64 R2, c[0x0][0x9e0] ;  /* 0x00027800ff027b82 */ /* 0x004ea20000000a00 */
[----:B-----5:R-:W-:Y:S01]  /*11190*/  IMAD.IADD R7, R5, 0x1, -R4 ;  /* 0x0000000105077824 */ /* 0x020fe200078e0a04 */
[----:B------:R-:W-:-:S04]  /*111a0*/  LEA R9, R17, 0x80, 0x7 ;  /* 0x0000008011097811 */ /* 0x000fc800078e38ff */
[----:B------:R-:W-:Y:S02]  /*111b0*/  IADD3 R9, R7, R9, -R0 ;  /* 0x0000000907097210 */ /* 0x000fe40007ffe800 */
[----:B--2---:R-:W-:-:S03]  /*111c0*/  ISETP.GE.AND P0, PT, R3, 0x1, PT ;  /* 0x000000010300780c */ /* 0x004fc60003f06270 */
[----:B------:R-:W-:-:S10]  /*111d0*/  IMAD.IADD R2, R9, 0x1, R2 ;  /* 0x0000000109027824 */ /* 0x000fd400078e0202 */
[----:B------:R-:W-:Y:S05]  /*111e0*/  @!P0 BRA `(.L_x_1164) ;  /* 0x0000000000488947 */ /* 0x000fea0003800000 */
[C---:B------:R-:W-:Y:S01]  /*111f0*/  ISETP.GT.AND P1, PT, R9.reuse, RZ, PT ;  /* 0x000000ff0900720c */ /* 0x040fe20003f24270 */
[----:B------:R-:W-:Y:S01]  /*11200*/  BSSY B0, `(.L_x_1165) ;  /* 0x000000e000007945 */ /* 0x000fe20003800000 */
[----:B-1----:R-:W-:-:S11]  /*11210*/  VIADD R6, R9, 0xffffffff ;  /* 0xffffffff09067836 */ /* 0x002fd60000000000 */
        /* <DEDUP_REMOVED lines=8> */
.L_x_1166:
[----:B------:R-:W-:-:S13]  /*112a0*/  ISETP.NE.AND P1, PT, R3, 0x1, PT ;  /* 0x000000010300780c */ /* 0x000fda0003f25270 */
[----:B------:R-:W1:Y:S02]  /*112b0*/  @P1 LDC.64 R4, c[0x0][0x9e8] ;  /* 0x00027a00ff041b82 */ /* 0x000e640000000a00 */
[----:B-1----:R-:W-:-:S05]  /*112c0*/  @P1 IMAD.HI.U32 R4, R6, R4, RZ ;  /* 0x0000000406041227 */ /* 0x002fca00078e00ff */
[----:B------:R-:W-:-:S07]  /*112d0*/  @P1 SHF.R.U32.HI R6, RZ, R5, R4 ;  /* 0x00000005ff061219 */ /* 0x000fce0000011604 */
.L_x_1167:
[----:B------:R-:W-:Y:S05]  /*112e0*/  BSYNC B0 ;  /* 0x0000000000007941 */ /* 0x000fea0003800000 */
.L_x_1165:
[----:B------:R-:W-:-:S05]  /*112f0*/  IMAD R5, R6, R3, R3 ;  /* 0x0000000306057224 */ /* 0x000fca00078e0203 */
[----:B------:R-:W-:-:S07]  /*11300*/  VIMNMX R2, R2, R5, PT ;  /* 0x0000000502027248 */ /* 0x000fce0003fe0100 */
.L_x_1164:
[----:B------:R-:W-:Y:S01]  /*11310*/  VIADD R2, R2, 0x5f ;  /* 0x0000005f02027836 */ /* 0x000fe20000000000 */
[----:B------:R-:W-:Y:S01]  /*11320*/  ULDC UR4, c[0x0][0x9dc] ;  /* 0x0002770000047ab9 */ /* 0x000fe20000000800 */
[----:B------:R-:W-:Y:S02]  /*11330*/  IMAD R4, R17, 0x80, -R0 ;  /* 0x0000008011047824 */ /* 0x000fe400078e0a00 */
[----:B------:R-:W-:-:S04]  /*11340*/  IMAD.HI R2, R2, 0x2aaaaaab, RZ ;  /* 0x2aaaaaab02027827 */ /* 0x000fc800078e02ff */
[C---:B------:R-:W-:Y:S01]  /*11350*/  VIADD R0, R7.reuse, 0x5f ;  /* 0x0000005f07007836 */ /* 0x040fe20000000000 */
[----:B------:R-:W-:Y:S01]  /*11360*/  SHF.R.U32.HI R5, RZ, 0x1f, R2 ;  /* 0x0000001fff057819 */ /* 0x000fe20000011602 */
[----:B------:R-:W-:Y:S02]  /*11370*/  IMAD.IADD R7, R7, 0x1, R4 ;  /* 0x0000000107077824 */ /* 0x000fe400078e0204 */
[----:B------:R-:W-:Y:S01]  /*11380*/  IMAD.HI R0, R0, 0x2aaaaaab, RZ ;  /* 0x2aaaaaab00007827 */ /* 0x000fe200078e02ff */
[----:B------:R-:W-:-:S04]  /*11390*/  LEA.HI.SX32 R2, R2, R5, 0x1c ;  /* 0x0000000502027211 */ /* 0x000fc800078fe2ff */
[----:B------:R-:W-:-:S04]  /*113a0*/  SHF.R.U32.HI R5, RZ, 0x1f, R0 ;  /* 0x0000001fff057819 */ /* 0x000fc80000011600 */
[----:B------:R-:W-:Y:S01]  /*113b0*/  LEA.HI.SX32 R5, R0, R5, 0x1c ;  /* 0x0000000500057211 */ /* 0x000fe200078fe2ff */
[----:B------:R-:W-:-:S03]  /*113c0*/  VIADD R0, R7, -UR4 ;  /* 0x8000000407007c36 */ /* 0x000fc60008000000 */
[----:B-1----:R-:W-:-:S05]  /*113d0*/  VIMNMX R6, R5, R2, PT ;  /* 0x0000000205067248 */ /* 0x002fca0003fe0100 */
[----:B------:R1:W-:Y:S01]  /*113e0*/  STL [R1+0x14], R6 ;  /* 0x0000140601007387 */ /* 0x0003e20000100800 */
[----:B------:R-:W-:Y:S05]  /*113f0*/  @!P0 BRA `(.L_x_1168) ;  /* 0x0000000000448947 */ /* 0x000fea0003800000 */
[----:B------:R-:W-:Y:S01]  /*11400*/  ISETP.GT.AND P0, PT, R7, -0x1, PT ;  /* 0xffffffff0700780c */ /* 0x000fe20003f04270 */
[----:B------:R-:W-:-:S12]  /*11410*/  BSSY B0, `(.L_x_1169) ;  /* 0x000000d000007945 */ /* 0x000fd80003800000 */
        /* <DEDUP_REMOVED lines=8> */
.L_x_1170:
[----:B------:R-:W-:-:S13]  /*114a0*/  ISETP.NE.AND P0, PT, R3, 0x1, PT ;  /* 0x000000010300780c */ /* 0x000fda0003f05270 */
[----:B------:R-:W2:Y:S02]  /*114b0*/  @P0 LDC.64 R4, c[0x0][0x9e8] ;  /* 0x00027a00ff040b82 */ /* 0x000ea40000000a00 */
[----:B--2---:R-:W-:-:S05]  /*114c0*/  @P0 IMAD.HI.U32 R4, R7, R4, RZ ;  /* 0x0000000407040227 */ /* 0x004fca00078e00ff */
[----:B------:R-:W-:-:S07]  /*114d0*/  @P0 SHF.R.U32.HI R7, RZ, R5, R4 ;  /* 0x00000005ff070219 */ /* 0x000fce0000011604 */
.L_x_1171:
[----:B------:R-:W-:Y:S05]  /*114e0*/  BSYNC B0 ;  /* 0x0000000000007941 */ /* 0x000fea0003800000 */
.L_x_1169:
[----:B------:R-:W-:-:S05]  /*114f0*/  IMAD R3, R7, R3, RZ ;  /* 0x0000000307037224 */ /* 0x000fca00078e02ff */
[----:B------:R-:W-:-:S07]  /*11500*/  VIMNMX R0, R0, R3, !PT ;  /* 0x0000000300007248 */ /* 0x000fce0007fe0100 */
.L_x_1168:
[----:B------:R-:W-:Y:S01]  /*11510*/  IMAD.HI R0, R0, 0x2aaaaaab, RZ ;  /* 0x2aaaaaab00007827 */ /* 0x000fe200078e02ff */
[----:B------:R-:W-:Y:S04]  /*11520*/  BSSY B6, `(.L_x_1172) ;  /* 0x000030d000067945 */ /* 0x000fe80003800000 */
[----:B------:R-:W-:-:S04]  /*11530*/  SHF.R.U32.HI R3, RZ, 0x1f, R0 ;  /* 0x0000001fff037819 */ /* 0x000fc80000011600 */
[----:B------:R-:W-:-:S04]  /*11540*/  LEA.HI.SX32 R3, R0, R3, 0x1c ;  /* 0x0000000300037211 */ /* 0x000fc800078fe2ff */
[----:B------:R-:W-:-:S04]  /*11550*/  VIMNMX R2, RZ, R3, !PT ;  /* 0x00000003ff027248 */ /* 0x000fc80007fe0100 */
[----:B------:R-:W-:Y:S01]  /*11560*/  ISETP.GT.AND P0, PT, R6, R2, PT ;  /* 0x000000020600720c */ /* 0x000fe20003f04270 */
[----:B------:R2:W-:-:S12]  /*11570*/  STL [R1+0x10], R2 ;  /* 0x0000100201007387 */ /* 0x0005d80000100800 */
[----:B--2---:R-:W-:Y:S05]  /*11580*/  @P0 BRA `(.L_x_1173) ;  /* 0x0000000000480947 */ /* 0x004fea0003800000 */
[----:B------:R-:W2:Y:S02]  /*11590*/  S2R R2, SR_TID.X ;  /* 0x0000000000027919 */ /* 0x000ea40000002100 */
[----:B--2---:R-:W-:-:S04]  /*115a0*/  LOP3.LUT R2, R2, 0x1f, RZ, 0xc0, !PT ;  /* 0x0000001f02027812 */ /* 0x004fc800078ec0ff */
[----:B------:R-:W-:-:S13]  /*115b0*/  ISETP.NE.AND P1, PT, R2, RZ, PT ;  /* 0x000000ff0200720c */ /* 0x000fda0003f25270 */
[----:B------:R-:W-:Y:S05]  /*115c0*/  @P1 BRA `(.L_x_1174) ;  /* 0x0000003000081947 */ /* 0x000fea0003800000 */
[----:B------:R-:W2:Y:S01]  /*115d0*/  S2R R7, SR_LANEID ;  /* 0x0000000000077919 */ /* 0x000ea20000000000 */
[----:B------:R-:W-:Y:S01]  /*115e0*/  VOTEU.ANY UR4, UPT, PT ;  /* 0x0000000000047886 */ /* 0x000fe200038e0100 */
[----:B------:R-:W3:Y:S01]  /*115f0*/  LDC.64 R2, c[0x0][0xc38] ;  /* 0x00030e00ff027b82 */ /* 0x000ee20000000a00 */
[----:B------:R-:W2:Y:S01]  /*11600*/  FLO.U32 R0, UR4 ;  /* 0x0000000400007d00 */ /* 0x000ea200080e0000 */
[----:B------:R-:W-:-:S07]  /*11610*/  ULDC.64 UR6, c[0x0][0x208] ;  /* 0x0000820000067ab9 */ /* 0x000fce0000000a00 */
[----:B------:R-:W3:Y:S01]  /*11620*/  POPC R5, UR4 ;  /* 0x0000000400057d09 */ /* 0x000ee20008000000 */
[----:B--2---:R-:W-:-:S13]  /*11630*/  ISETP.EQ.U32.AND P0, PT, R0, R7, PT ;  /* 0x000000070000720c */ /* 0x004fda0003f02070 */
[----:B---3--:R-:W2:Y:S01]  /*11640*/  @P0 ATOMG.E.ADD.STRONG.GPU PT, R3, desc[UR6][R2.64], R5 ;  /* 0x00000005020309a8 */ /* 0x008ea200081ee1c6 */
[----:B------:R-:W3:Y:S02]  /*11650*/  S2R R4, SR_LTMASK ;  /* 0x0000000000047919 */ /* 0x000ee40000003900 */
[----:B---3--:R-:W-:-:S04]  /*11660*/  LOP3.LUT R4, R4, UR4, RZ, 0xc0, !PT ;  /* 0x0000000404047c12 */ /* 0x008fc8000f8ec0ff */
[----:B------:R-:W3:Y:S01]  /*11670*/  POPC R7, R4 ;  /* 0x0000000400077309 */ /* 0x000ee20000000000 */
[----:B--2---:R-:W3:Y:S02]  /*11680*/  SHFL.IDX PT, R0, R3, R0, 0x1f ;  /* 0x00001f0003007589 */ /* 0x004ee400000e0000 */
[----:B---3--:R-:W-:Y:S01]  /*11690*/  IADD3 R16, R0, UR38, R7 ;  /* 0x0000002600107c10 */ /* 0x008fe2000fffe007 */
[----:B------:R-:W-:Y:S06]  /*116a0*/  BRA `(.L_x_1174) ;  /* 0x0000002c00d07947 */ /* 0x000fec0003800000 */
.L_x_1173:
[----:B------:R-:W2:Y:S01]  /*116b0*/  S2R R3, SR_CgaCtaId ;  /* 0x0000000000037919 */ /* 0x000ea20000008800 */
[----:B------:R-:W-:-:S04]  /*116c0*/  MOV R0, 0x400 ;  /* 0x0000040000007802 */ /* 0x000fc80000000f00 */
[----:B--2---:R-:W-:-:S05]  /*116d0*/  LEA R2, R3, R0, 0x18 ;  /* 0x0000000003027211 */ /* 0x004fca00078ec0ff */
[----:B------:R2:W-:Y:S01]  /*116e0*/  STL [R1+0xc], R2 ;  /* 0x00000c0201007387 */ /* 0x0005e20000100800 */
[----:B------:R-:W-:-:S05]  /*116f0*/  VIADD R0, R2, 0x18400 ;  /* 0x0001840002007836 */ /* 0x000fca0000000000 */
[----:B------:R-:W-:-:S13]  /*11700*/  LOP3.LUT P0, RZ, R0, 0x3ff, RZ, 0xc0, !PT ;  /* 0x000003ff00ff7812 */ /* 0x000fda000780c0ff */
[----:B--2---:R-:W-:Y:S05]  /*11710*/  @!P0 BRA `(.L_x_1175) ;  /* 0x0000000000408947 */ /* 0x004fea0003800000 */
[----:B------:R-:W-:Y:S01]  /*11720*/  MOV R2, 0x0 ;  /* 0x0000000000027802 */ /* 0x000fe20000000f00 */
[----:B------:R-:W-:Y:S01]  /*11730*/  ULDC.64 UR6, c[0x4][0xb8] ;  /* 0x01002e0000067ab9 */ /* 0x000fe20000000a00 */
[----:B------:R-:W-:Y:S01]  /*11740*/  ULDC.64 UR8, c[0x4][0xc0] ;  /* 0x0100300000087ab9 */ /* 0x000fe20000000a00 */
[----:B------:R-:W-:Y:S01]  /*11750*/  ULDC.64 UR4, c[0x4][0x38] ;  /* 0x01000e0000047ab9 */ /* 0x000fe20000000a00 */
[----:B------:R-:W-:Y:S02]  /*11760*/  IMAD.U32 R4, RZ, RZ, UR6 ;  /* 0x00000006ff047e24 */ /* 0x000fe4000f8e00ff */
[----:B------:R-:W2:Y:S01]  /*11770*/  LDC.64 R2, c[0x4][R2] ;  /* 0x0100000002027b82 */ /* 0x000ea20000000a00 */
[----:B------:R-:W-:Y:S02]  /*11780*/  IMAD.U32 R5, RZ, RZ, UR7 ;  /* 0x00000007ff057e24 */ /* 0x000fe4000f8e00ff */
[----:B-1----:R-:W-:Y:S02]  /*11790*/  IMAD.U32 R6, RZ, RZ, UR8 ;  /* 0x00000008ff067e24 */ /* 0x002fe4000f8e00ff */
[----:B------:R-:W-:-:S02]  /*117a0*/  IMAD.U32 R7, RZ, RZ, UR9 ;  /* 0x00000009ff077e24 */ /* 0x000fc4000f8e00ff */
[----:B------:R-:W-:Y:S02]  /*117b0*/  IMAD.U32 R10, RZ, RZ, UR4 ;  /* 0x00000004ff0a7e24 */ /* 0x000fe4000f8e00ff */
[----:B0-----:R-:W-:Y:S02]  /*117c0*/  IMAD.U32 R11, RZ, RZ, UR5 ;  /* 0x00000005ff0b7e24 */ /* 0x001fe4000f8e00ff */
[----:B------:R-:W-:Y:S02]  /*117d0*/  IMAD.MOV.U32 R8, RZ, RZ, 0x70 ;  /* 0x00000070ff087424 */ /* 0x000fe400078e00ff */
[----:B------:R-:W-:Y:S02]  /*117e0*/  IMAD.MOV.U32 R12, RZ, RZ, 0x1 ;  /* 0x00000001ff0c7424 */ /* 0x000fe400078e00ff */
[----:B------:R-:W-:-:S07]  /*117f0*/  IMAD.MOV.U32 R13, RZ, RZ, RZ ;  /* 0x000000ffff0d7224 */ /* 0x000fce00078e00ff */
[----:B------:R-:W-:-:S07]  /*11800*/  LEPC R20, `(.L_x_1175) ;  /* 0x000000001014794e */ /* 0x000fce0000000000 */
[----:B--2---:R-:W-:Y:S05]  /*11810*/  CALL.ABS.NOINC R2 ;  /* 0x0000000002007343 */ /* 0x004fea0003c00000 */
.L_x_1175:
        /* <DEDUP_REMOVED lines=8> */
[----:B------:R2:W3:Y:S01]  /*118a0*/  LDC.64 R2, c[0x4][R0] ;  /* 0x0100000000027b82 */ /* 0x0004e20000000a00 */
[----:B------:R-:W-:Y:S02]  /*118b0*/  IMAD.U32 R4, RZ, RZ, UR6 ;  /* 0x00000006ff047e24 */ /* 0x000fe4000f8e00ff */
[----:B------:R-:W-:Y:S02]  /*118c0*/  IMAD.U32 R5, RZ, RZ, UR7 ;  /* 0x00000007ff057e24 */ /* 0x000fe4000f8e00ff */
[----:B-1----:R-:W-:Y:S02]  /*118d0*/  IMAD.U32 R6, RZ, RZ, UR8 ;  /* 0x00000008ff067e24 */ /* 0x002fe4000f8e00ff */
[----:B------:R-:W-:-:S02]  /*118e0*/  IMAD.U32 R7, RZ, RZ, UR9 ;  /* 0x00000009ff077e24 */ /* 0x000fc4000f8e00ff */
[----:B------:R-:W-:Y:S02]  /*118f0*/  IMAD.U32 R10, RZ, RZ, UR4 ;  /* 0x00000004ff0a7e24 */ /* 0x000fe4000f8e00ff */
[----:B0-----:R-:W-:Y:S02]  /*11900*/  IMAD.U32 R11, RZ, RZ, UR5 ;  /* 0x00000005ff0b7e24 */ /* 0x001fe4000f8e00ff */
[----:B------:R-:W-:Y:S02]  /*11910*/  IMAD.MOV.U32 R8, RZ, RZ, 0x70 ;  /* 0x00000070ff087424 */ /* 0x000fe400078e00ff */
[----:B------:R-:W-:Y:S02]  /*11920*/  IMAD.MOV.U32 R12, RZ, RZ, 0x1 ;  /* 0x00000001ff0c7424 */ /* 0x000fe400078e00ff */
[----:B--2---:R-:W-:-:S07]  /*11930*/  IMAD.MOV.U32 R13, RZ, RZ, RZ ;  /* 0x000000ffff0d7224 */ /* 0x004fce00078e00ff */
[----:B------:R-:W-:-:S07]  /*11940*/  LEPC R20, `(.L_x_1177) ;  /* 0x000000001014794e */ /* 0x000fce0000000000 */
[----:B---3--:R-:W-:Y:S05]  /*11950*/  CALL.ABS.NOINC R2 ;  /* 0x0000000002007343 */ /* 0x008fea0003c00000 */
.L_x_1177:
        /* <DEDUP_REMOVED lines=16> */
.L_x_1176:
[----:B------:R-:W2:Y:S01]  /*11a60*/  LDL.LU R7, [R1+0x1c] ;  /* 0x00001c0001077983 */ /* 0x000ea20000300800 */
[----:B------:R-:W3:Y:S01]  /*11a70*/  LDC R0, c[0x0][0x428] ;  /* 0x00010a00ff007b82 */ /* 0x000ee20000000800 */
[----:B------:R-:W-:Y:S01]  /*11a80*/  IMAD.MOV.U32 R4, RZ, RZ, R18 ;  /* 0x000000ffff047224 */ /* 0x000fe200078e0012 */
[----:B------:R-:W-:Y:S01]  /*11a90*/  ULDC.64 UR4, c[0x0][0x9f8] ;  /* 0x00027e0000047ab9 */ /* 0x000fe20000000a00 */
[----:B-1----:R-:W1:Y:S01]  /*11aa0*/  S2R R6, SR_TID.X ;  /* 0x0000000000067919 */ /* 0x002e620000002100 */
[----:B------:R-:W-:Y:S01]  /*11ab0*/  ULDC.64 UR6, c[0x0][0x208] ;  /* 0x0000820000067ab9 */ /* 0x000fe20000000a00 */
[----:B---3--:R-:W-:Y:S02]  /*11ac0*/  ISETP.NE.AND P0, PT, R0, 0x1, PT ;  /* 0x000000010000780c */ /* 0x008fe40003f05270 */
[----:B-1----:R-:W-:-:S11]  /*11ad0*/  LOP3.LUT R6, R6, 0x1f, RZ, 0xc0, !PT ;  /* 0x0000001f06067812 */ /* 0x002fd600078ec0ff */
[----:B------:R-:W1:Y:S08]  /*11ae0*/  @P0 LDC R3, c[0x0][0x42c] ;  /* 0x00010b00ff030b82 */ /* 0x000e700000000800 */
[----:B------:R-:W3:Y:S01]  /*11af0*/  @P0 LDC R5, c[0x0][0x430] ;  /* 0x00010c00ff050b82 */ /* 0x000ee20000000800 */
[----:B-1----:R-:W-:-:S05]  /*11b00*/  @P0 IMAD.HI.U32 R0, R18, R3, RZ ;  /* 0x0000000312000227 */ /* 0x002fca00078e00ff */
[----:B---3--:R-:W-:Y:S01]  /*11b10*/  @P0 SHF.R.U32.HI R4, RZ, R5, R0 ;  /* 0x00000005ff040219 */ /* 0x008fe20000011600 */
[----:B------:R-:W-:Y:S01]  /*11b20*/  IMAD.MOV.U32 R0, RZ, RZ, R19 ;  /* 0x000000ffff007224 */ /* 0x000fe200078e0013 */
[----:B------:R-:W-:-:S04]  /*11b30*/  ISETP.NE.U32.AND P0, PT, RZ, UR4, PT ;  /* 0x00000004ff007c0c */ /* 0x000fc8000bf05070 */
[----:B------:R-:W-:Y:S01]  /*11b40*/  ISETP.NE.AND.EX P0, PT, RZ, UR5, PT, P0 ;  /* 0x00000005ff007c0c */ /* 0x000fe2000bf05300 */
[----:B------:R-:W-:-:S12]  /*11b50*/  ULDC.64 UR4, c[0x0][0xa00] ;  /* 0x0002800000047ab9 */ /* 0x000fd80000000a00 */
[----:B------:R-:W1:Y:S01]  /*11b60*/  @P0 LDC.64 R2, c[0x0][0x9f8] ;  /* 0x00027e00ff020b82 */ /* 0x000e620000000a00 */
[----:B------:R-:W-:-:S04]  /*11b70*/  ISETP.NE.AND P6, PT, R6, RZ, PT ;  /* 0x000000ff0600720c */ /* 0x000fc80003fc5270 */
[----:B------:R-:W-:-:S09]  /*11b80*/  PLOP3.LUT P1, PT, P6, PT, PT, 0x8, 0x0 ;  /* 0x000000000000781c */ /* 0x000fd2000372e170 */
[----:B------:R-:W-:Y:S01]  /*11b90*/  VOTEU.ALL UP1, P6 ;  /* 0x00000000003f7886 */ /* 0x000fe20003020000 */
[----:B-1----:R-:W-:-:S05]  /*11ba0*/  @P0 IMAD.WIDE R2, R19, 0x4, R2 ;  /* 0x0000000413020825 */ /* 0x002fca00078e0202 */
[----:B------:R1:W5:Y:S01]  /*11bb0*/  @P0 LDG.E R0, desc[UR6][R2.64] ;  /* 0x0000000602000981 */ /* 0x000362000c1e1900 */
[----:B------:R-:W-:Y:S01]  /*11bc0*/  ISETP.NE.U32.AND P0, PT, RZ, UR4, PT ;  /* 0x00000004ff007c0c */ /* 0x000fe2000bf05070 */
[----:B------:R-:W-:-:S03]  /*11bd0*/  @!UP1 UIADD3 UR8, UP0, UR36, 0x270, URZ ;  /* 0x0000027024089890 */ /* 0x000fc6000ff1e03f */
[----:B------:R-:W-:Y:S01]  /*11be0*/  ISETP.NE.AND.EX P0, PT, RZ, UR5, PT, P0 ;  /* 0x00000005ff007c0c */ /* 0x000fe2000bf05300 */
[----:B------:R-:W-:-:S03]  /*11bf0*/  @!UP1 UIADD3.X UR9, URZ, UR37, URZ, UP0, !UPT ;  /* 0x000000253f099290 */ /* 0x000fc600087fe43f */
[----:B------:R-:W-:Y:S01]  /*11c00*/  SEL R8, R19, RZ, !P0 ;  /* 0x000000ff13087207 */ /* 0x000fe20004000000 */
[----:B------:R-:W-:Y:S01]  /*11c10*/  VOTEU.ALL UP0, P6 ;  /* 0x00000000003f7886 */ /* 0x000fe20003000000 */
[----:B-12---:R-:W-:-:S07]  /*11c20*/  IMAD R7, R17, 0x80, R7 ;  /* 0x0000008011077824 */ /* 0x006fce00078e0207 */
.L_x_1178:
        /* <DEDUP_REMOVED lines=16> */
.L_x_1179:
        /* <DEDUP_REMOVED lines=15> */
.L_x_1180:
        /* <DEDUP_REMOVED lines=9> */
[----:B------:R-:W2:Y:S01]  /*11eb0*/  LDL R5, [R1+0x14] ;  /* 0x0000140001057983 */ /* 0x000ea20000100800 */
[----:B------:R-:W1:Y:S01]  /*11ec0*/  LDC.64 R2, c[0x0][0x3f8] ;  /* 0x0000fe00ff027b82 */ /* 0x000e620000000a00 */
[----:B------:R-:W-:Y:S02]  /*11ed0*/  ULDC.64 UR4, c[0x0][0xa08] ;  /* 0x0002820000047ab9 */ /* 0x000fe40000000a00 */
[----:B-1----:R-:W-:Y:S01]  /*11ee0*/  LOP3.LUT P0, RZ, R2, UR4, RZ, 0xfc, !PT ;  /* 0x0000000402ff7c12 */ /* 0x002fe2000f80fcff */
[----:B------:R-:W-:-:S03]  /*11ef0*/  UMOV UR4, 0xffffffff ;  /* 0xffffffff00047882 */ /* 0x000fc60000000000 */
[----:B------:R-:W-:-:S04]  /*11f00*/  LOP3.LUT P0, RZ, R3, UR5, RZ, 0xfc, P0 ;  /* 0x0000000503ff7c12 */ /* 0x000fc8000800fcff */
[----:B-----5:R-:W-:Y:S01]  /*11f10*/  SEL R6, R0, RZ, !P0 ;  /* 0x000000ff00067207 */ /* 0x020fe20004000000 */
[----:B--2---:R-:W-:Y:S01]  /*11f20*/  VIADD R5, R5, 0xffffffff ;  /* 0xffffffff05057836 */ /* 0x004fe20000000000 */
[----:B------:R-:W-:Y:S07]  /*11f30*/  BRA.DIV UR4, `(.L_x_1181) ;  /* 0x0000003a04887947 */ /* 0x000fee000b800000 */
.L_x_1251:
[----:B------:R-:W-:Y:S01]  /*11f40*/  UMOV UR4, 0xffffffff ;  /* 0xffffffff00047882 */ /* 0x000fe20000000000 */
[----:B------:R-:W-:Y:S02]  /*11f50*/  SHF.R.S32.HI R17, RZ, 0x1f, R0 ;  /* 0x0000001fff117819 */ /* 0x000fe40000011400 */
[----:B------:R-:W-:Y:S05]  /*11f60*/  BRA.DIV UR4, `(.L_x_1182) ;  /* 0x0000003a04b07947 */ /* 0x000fea000b800000 */
[----:B------:R-:W-:-:S13]  /*11f70*/  ELECT P6, URZ, PT ;  /* 0x00000000003f782f */ /* 0x000fda00038c0000 */
.L_x_1254:
[----:B------:R-:W-:Y:S05]  /*11f80*/  @!P6 BRA `(.L_x_1183) ;  /* 0x00000004002ce947 */ /* 0x000fea0003800000 */
[----:B------:R-:W-:-:S04]  /*11f90*/  ISETP.NE.U32.AND P0, PT, R2, RZ, PT ;  /* 0x000000ff0200720c */ /* 0x000fc80003f05070 */
[----:B------:R-:W-:-:S13]  /*11fa0*/  ISETP.NE.AND.EX P0, PT, R3, RZ, PT, P0 ;  /* 0x000000ff0300720c */ /* 0x000fda0003f05300 */
[----:B------:R-:W-:Y:S05]  /*11fb0*/  @!P0 BRA `(.L_x_1184) ;  /* 0x00000000004c8947 */ /* 0x000fea0003800000 */
[----:B------:R-:W1:Y:S01]  /*11fc0*/  LDC R12, c[0x0][0x41c] ;  /* 0x00010700ff0c7b82 */ /* 0x000e620000000800 */
[----:B------:R-:W-:Y:S01]  /*11fd0*/  IMAD.MOV.U32 R6, RZ, RZ, R5 ;  /* 0x000000ffff067224 */ /* 0x000fe200078e0005 */
[----:B------:R-:W-:Y:S01]  /*11fe0*/  ULDC.64 UR4, c[0x0][0x408] ;  /* 0x0001020000047ab9 */ /* 0x000fe20000000a00 */
[----:B------:R-:W-:Y:S01]  /*11ff0*/  ULDC.64 UR6, c[0x0][0x208] ;  /* 0x0000820000067ab9 */ /* 0x000fe20000000a00 */
[----:B-1----:R-:W-:-:S13]  /*12000*/  ISETP.NE.AND P0, PT, R12, 0x1, PT ;  /* 0x000000010c00780c */ /* 0x002fda0003f05270 */
[----:B0-----:R-:W0:Y:S02]  /*12010*/  @P0 LDC.64 R10, c[0x0][0x420] ;  /* 0x00010800ff0a0b82 */ /* 0x001e240000000a00 */
[----:B0-----:R-:W-:-:S05]  /*12020*/  @P0 IMAD.HI.U32 R10, R5, R10, RZ ;  /* 0x0000000a050a0227 */ /* 0x001fca00078e00ff */
[----:B------:R-:W-:-:S04]  /*12030*/  @P0 SHF.R.U32.HI R6, RZ, R11, R10 ;  /* 0x0000000bff060219 */ /* 0x000fc8000001160a */
[--C-:B------:R-:W-:Y:S01]  /*12040*/  SHF.R.S32.HI R11, RZ, 0x1f, R6.reuse ;  /* 0x0000001fff0b7819 */ /* 0x100fe20000011406 */
[--C-:B------:R-:W-:Y:S02]  /*12050*/  IMAD.MOV R9, RZ, RZ, -R6.reuse ;  /* 0x000000ffff097224 */ /* 0x100fe400078e0a06 */
[----:B------:R-:W-:Y:S02]  /*12060*/  IMAD.MOV.U32 R10, RZ, RZ, R6 ;  /* 0x000000ffff0a7224 */ /* 0x000fe400078e0006 */
        /* <DEDUP_REMOVED lines=8> */
.L_x_1184:
[----:B------:R-:W2:Y:S01]  /*120f0*/  LDL R9, [R1] ;  /* 0x0000000001097983 */ /* 0x000ea20000100800 */
[----:B0-----:R-:W-:-:S03]  /*12100*/  MOV R11, 0x400 ;  /* 0x00000400000b7802 */ /* 0x001fc60000000f00 */
[----:B------:R-:W3:Y:S01]  /*12110*/  LDL R10, [R1+0x8] ;  /* 0x00000800010a7983 */ /* 0x000ee20000100800 */
[----:B-1----:R-:W0:Y:S02]  /*12120*/  S2R R12, SR_CgaCtaId ;  /* 0x00000000000c7919 */ /* 0x002e240000008800 */
[----:B0-----:R-:W-:-:S05]  /*12130*/  LEA R11, R12, R11, 0x18 ;  /* 0x0000000b0c0b7211 */ /* 0x001fca00078ec0ff */
[----:B--2---:R-:W-:Y:S01]  /*12140*/  IMAD R9, R9, 0x8, R11 ;  /* 0x0000000809097824 */ /* 0x004fe200078e020b */
[----:B---3--:R-:W-:-:S04]  /*12150*/  SHF.L.U32 R10, R10, 0x1f, RZ ;  /* 0x0000001f0a0a7819 */ /* 0x008fc800000006ff */
[----:B------:R-:W0:Y:S02]  /*12160*/  SYNCS.PHASECHK.TRANS64.TRYWAIT P0, [R9+URZ+0x2a840], R10 ;  /* 0x02a8400a090075a7 */ /* 0x000e24000800017f */
[----:B0-----:R-:W-:Y:S05]  /*12170*/  @!P0 BRA `(.L_x_1185) ;  /* 0x00000038004c8947 */ /* 0x001fea0003800000 */
.L_x_1255:
        /* <DEDUP_REMOVED lines=11> */
.L_x_1186:
[----:B------:R-:W2:Y:S01]  /*12230*/  LDL R11, [R1] ;  /* 0x00000000010b7983 */ /* 0x000ea20000100800 */
[----:B------:R-:W-:-:S03]  /*12240*/  MOV R12, 0x400 ;  /* 0x00000400000c7802 */ /* 0x000fc60000000f00 */
[----:B0-----:R-:W3:Y:S01]  /*12250*/  LDL R10, [R1+0x4] ;  /* 0x00000400010a7983 */ /* 0x001ee20000100800 */
[----:B------:R-:W0:Y:S01]  /*12260*/  S2R R13, SR_CgaCtaId ;  /* 0x00000000000d7919 */ /* 0x000e220000008800 */
[----:B------:R-:W-:Y:S02]  /*12270*/  R2UR UR9, R9 ;  /* 0x00000000090972ca */ /* 0x000fe400000e0000 */
[----:B------:R-:W-:Y:S01]  /*12280*/  R2UR UR11, R5 ;  /* 0x00000000050b72ca */ /* 0x000fe200000e0000 */
[----:B------:R-:W-:Y:S01]  /*12290*/  UIADD3 UR4, UP0, UR36, 0x370, URZ ;  /* 0x0000037024047890 */ /* 0x000fe2000ff1e03f */
[----:B------:R-:W-:Y:S02]  /*122a0*/  R2UR UR12, R4 ;  /* 0x00000000040c72ca */ /* 0x000fe400000e0000 */
[----:B-----5:R-:W-:Y:S02]  /*122b0*/  R2UR UR13, R6 ;  /* 0x00000000060d72ca */ /* 0x020fe400000e0000 */
[----:B0-----:R-:W-:-:S05]  /*122c0*/  LEA R12, R13, R12, 0x18 ;  /* 0x0000000c0d0c7211 */ /* 0x001fca00078ec0ff */
[----:B------:R-:W-:Y:S01]  /*122d0*/  UIADD3 UR9, UR9, 0x2a830, URZ ;  /* 0x0002a83009097890 */ /* 0x000fe2000fffe03f */
[----:B------:R-:W-:Y:S01]  /*122e0*/  UMOV UR10, URZ ;  /* 0x0000003f000a7c82 */ /* 0x000fe20008000000 */
[----:B------:R-:W-:Y:S01]  /*122f0*/  UMOV UR6, 0x0 ;  /* 0x0000000000067882 */ /* 0x000fe20000000000 */
[----:B------:R-:W-:Y:S01]  /*12300*/  UMOV UR7, 0x14f00000 ;  /* 0x14f0000000077882 */ /* 0x000fe20000000000 */
[----:B------:R-:W-:Y:S01]  /*12310*/  UMOV UR16, 0x40 ;  /* 0x0000004000107882 */ /* 0x000fe20000000000 */
[----:B--2---:R-:W-:Y:S01]  /*12320*/  IMAD R9, R11, 0x9000, R12 ;  /* 0x000090000b097824 */ /* 0x004fe200078e020c */
[----:B---3--:R-:W-:-:S04]  /*12330*/  R2UR UR5, R10 ;  /* 0x000000000a0572ca */ /* 0x008fc800000e0000 */
[----:B------:R-:W-:-:S09]  /*12340*/  R2UR UR8, R9 ;  /* 0x00000000090872ca */ /* 0x000fd200000e0000 */
[----:B------:R-:W-:-:S04]  /*12350*/  UIMAD UR11, UR11, 0x60, UR5 ;  /* 0x000000600b0b78a4 */ /* 0x000fc8000f8e0205 */
[----:B------:R-:W-:Y:S02]  /*12360*/  UIADD3 UR14, UR8, 0x18400, URZ ;  /* 0x00018400080e7890 */ /* 0x000fe4000fffe03f */
        /* <DEDUP_REMOVED lines=12> */
[----:B-1----:R-:W-:Y:S01]  /*12430*/  NOP ;  /* 0x0000000000007918 */ /* 0x002fe20000000000 */
.L_x_1183:
[----:B------:R-:W2:Y:S01]  /*12440*/  LDL.LU R12, [R1+0x18] ;  /* 0x00001800010c7983 */ /* 0x000ea20000300800 */
[----:B------:R-:W-:Y:S01]  /*12450*/  MOV R10, 0x400 ;  /* 0x00000400000a7802 */ /* 0x000fe20000000f00 */
[----:B------:R-:W-:Y:S05]  /*12460*/  WARPSYNC.ALL ;  /* 0x0000000000007948 */ /* 0x000fea0003800000 */
[----:B0-----:R-:W0:Y:S01]  /*12470*/  S2R R11, SR_CgaCtaId ;  /* 0x00000000000b7919 */ /* 0x001e220000008800 */
        /* <DEDUP_REMOVED lines=43> */
.L_x_1256:
[----:B------:R-:W-:Y:S05]  /*12730*/  BSYNC B0 ;  /* 0x0000000000007941 */ /* 0x000fea0003800000 */
.L_x_1187:
[----:B------:R-:W2:Y:S04]  /*12740*/  LDL R9, [R1+0x14] ;  /* 0x0000140001097983 */ /* 0x000ea80000100800 */
[----:B0-----:R-:W3:Y:S01]  /*12750*/  LDL R8, [R1+0x10] ;  /* 0x0000100001087983 */ /* 0x001ee20000100800 */
[----:B------:R-:W-:Y:S01]  /*12760*/  BSSY B0, `(.L_x_1189) ;  /* 0x000019a000007945 */ /* 0x000fe20003800000 */
[----:B--2---:R-:W-:-:S05]  /*12770*/  VIADD R7, R9, 0xfffffffe ;  /* 0xfffffffe09077836 */ /* 0x004fca0000000000 */
[----:B---3--:R-:W-:-:S13]  /*12780*/  ISETP.GE.AND P0, PT, R7, R8, PT ;  /* 0x000000080700720c */ /* 0x008fda0003f06270 */
[----:B------:R-:W-:Y:S05]  /*12790*/  @!P0 BRA `(.L_x_1190) ;  /* 0x0000001800588947 */ /* 0x000fea0003800000 */
[----:B------:R-:W-:Y:S01]  /*127a0*/  LOP3.LUT R13, RZ, R8, RZ, 0x33, !PT ;  /* 0x00000008ff0d7212 */ /* 0x000fe200078e33ff */
[----:B------:R-:W-:Y:S01]  /*127b0*/  IMAD.MOV R8, RZ, RZ, -R9 ;  /* 0x000000ffff087224 */ /* 0x000fe200078e0a09 */
[----:B------:R-:W-:Y:S04]  /*127c0*/  BSSY B1, `(.L_x_1191) ;  /* 0x000008d000017945 */ /* 0x000fe80003800000 */
[----:B------:R-:W-:-:S05]  /*127d0*/  VIADDMNMX R13, R8, 0x1, R13, !PT ;  /* 0x00000001080d7846 */ /* 0x000fca000780010d */
[----:B------:R-:W-:-:S05]  /*127e0*/  IMAD.IADD R8, R9, 0x1, R13 ;  /* 0x0000000109087824 */ /* 0x000fca00078e020d */
        /* <DEDUP_REMOVED lines=28> */
[----:B------:R-:W-:Y:S01]  /*129b0*/  IMAD.IADD R15, R15, 0x1, R11 ;  /* 0x000000010f0f7824 */ /* 0x000fe200078e020b */
[----:B------:R-:W-:Y:S01]  /*129c0*/  LEA R2, P0, R10, R2, 0x2 ;  /* 0x000000020a027211 */ /* 0x000fe200078010ff */
[----:B------:R-:W-:-:S03]  /*129d0*/  IMAD.MOV R8, RZ, RZ, -R8 ;  /* 0x000000ffff087224 */ /* 0x000fc600078e0a08 */
[----:B------:R-:W-:Y:S01]  /*129e0*/  LEA.HI.X R3, R10, R3, R15, 0x2, P0 ;  /* 0x000000030a037211 */ /* 0x000fe200000f140f */
[----:B------:R-:W-:-:S04]  /*129f0*/  IMAD R7, R18, R8, R7 ;  /* 0x0000000812077224 */ /* 0x000fc800078e0207 */
[----:B------:R0:W5:Y:S04]  /*12a00*/  LDG.E R8, desc[UR6][R2.64] ;  /* 0x0000000602087981 */ /* 0x000168000c1e1900 */
.L_x_1195:
[----:B0-----:R-:W0:Y:S01]  /*12a10*/  S2R R3, SR_CgaCtaId ;  /* 0x0000000000037919 */ /* 0x001e220000008800 */
[----:B------:R-:W-:-:S04]  /*12a20*/  MOV R2, 0x400 ;  /* 0x0000040000027802 */ /* 0x000fc80000000f00 */
[----:B0-----:R-:W-:Y:S02]  /*12a30*/  LEA R2, R3, R2, 0x18 ;  /* 0x0000000203027211 */ /* 0x001fe400078ec0ff */
[----:B------:R-:W-:-:S03]  /*12a40*/  SHF.L.U32 R3, R14, 0x1f, RZ ;  /* 0x0000001f0e037819 */ /* 0x000fc600000006ff */
[----:B------:R-:W-:-:S04]  /*12a50*/  IMAD R2, R12, 0x8, R2 ;  /* 0x000000080c027824 */ /* 0x000fc800078e0202 */
[----:B------:R-:W0:Y:S02]  /*12a60*/  SYNCS.PHASECHK.TRANS64.TRYWAIT P0, [R2+URZ+0x2a840], R3 ;  /* 0x02a84003020075a7 */ /* 0x000e24000800017f */
[----:B0-----:R-:W-:Y:S05]  /*12a70*/  @!P0 BRA `(.L_x_1196) ;  /* 0x0000003000408947 */ /* 0x001fea0003800000 */
.L_x_1257:
        /* <DEDUP_REMOVED lines=11> */
.L_x_1197:
        /* <DEDUP_REMOVED lines=24> */
[----:B------:R-:W-:Y:S02]  /*12cb0*/  UIMAD UR11, UR11, 0x60, UR5 ;  /* 0x000000600b0b78a4 */ /* 0x000fe4000f8e0205 */
        /* <DEDUP_REMOVED lines=12> */
.L_x_1258:
[----:B------:R-:W-:Y:S05]  /*12d80*/  @P1 BRA `(.L_x_1199) ;  /* 0x0000000000301947 */ /* 0x000fea0003800000 */
[----:B------:R-:W1:Y:S01]  /*12d90*/  S2R R9, SR_TID.X ;  /* 0x0000000000097919 */ /* 0x000e620000002100 */
[----:B------:R-:W-:Y:S01]  /*12da0*/  MOV R10, 0x400 ;  /* 0x00000400000a7802 */ /* 0x000fe20000000f00 */
[----:B------:R-:W2:Y:S01]  /*12db0*/  S2R R11, SR_CgaCtaId ;  /* 0x00000000000b7919 */ /* 0x000ea20000008800 */
[----:B-1----:R-:W-:Y:S02]  /*12dc0*/  LOP3.LUT R15, R9, 0x1f, RZ, 0xc0, !PT ;  /* 0x0000001f090f7812 */ /* 0x002fe400078ec0ff */
[----:B------:R-:W3:Y:S02]  /*12dd0*/  LDL R9, [R1] ;  /* 0x0000000001097983 */ /* 0x000ee40000100800 */
[----:B------:R-:W-:Y:S02]  /*12de0*/  ISETP.NE.AND P0, PT, R15, RZ, PT ;  /* 0x000000ff0f00720c */ /* 0x000fe40003f05270 */
[----:B--2---:R-:W-:Y:S01]  /*12df0*/  LEA R10, R11, R10, 0x18 ;  /* 0x0000000a0b0a7211 */ /* 0x004fe200078ec0ff */
[----:B0-----:R-:W-:-:S04]  /*12e00*/  IMAD.MOV.U32 R3, RZ, RZ, 0x6000 ;  /* 0x00006000ff037424 */ /* 0x001fc800078e00ff */
[----:B---3--:R-:W-:-:S04]  /*12e10*/  IMAD R2, R9, 0x8, R10 ;  /* 0x0000000809027824 */ /* 0x008fc800078e020a */
[----:B------:R1:W-:Y:S02]  /*12e20*/  SYNCS.ARRIVE.TRANS64 RZ, [R2+URZ+0x2a850], R3 ;  /* 0x02a8500302ff79a7 */ /* 0x0003e4000800003f */
[----:B------:R-:W-:Y:S05]  /*12e30*/  @!P0 BRA `(.L_x_1199) ;  /* 0x0000000000048947 */ /* 0x000fea0003800000 */
[----:B------:R-:W-:Y:S01]  /*12e40*/  BPT.TRAP 0x1 ;  /* 0x000000040000795c */ /* 0x000fe20000300000 */
.L_x_1199:
[----:B01----:R-:W2:Y:S01]  /*12e50*/  LDL.LU R2, [R1] ;  /* 0x0000000001027983 */ /* 0x003ea20000300800 */
[----:B------:R-:W-:-:S03]  /*12e60*/  MOV R10, 0x400 ;  /* 0x00000400000a7802 */ /* 0x000fc60000000f00 */
[----:B------:R-:W3:Y:S01]  /*12e70*/  LDL R3, [R1+0x4] ;  /* 0x0000040001037983 */ /* 0x000ee20000100800 */
[----:B------:R-:W0:Y:S01]  /*12e80*/  S2R R11, SR_CgaCtaId ;  /* 0x00000000000b7919 */ /* 0x000e220000008800 */
[----:B------:R-:W-:Y:S01]  /*12e90*/  R2UR UR11, R5 ;  /* 0x00000000050b72ca */ /* 0x000fe200000e0000 */
[----:B------:R-:W-:Y:S01]  /*12ea0*/  UIADD3 UR4, UP0, UR36, 0x470, URZ ;  /* 0x0000047024047890 */ /* 0x000fe2000ff1e03f */
[----:B------:R-:W-:Y:S02]  /*12eb0*/  R2UR UR13, R6 ;  /* 0x00000000060d72ca */ /* 0x000fe400000e0000 */
[----:B------:R-:W-:Y:S02]  /*12ec0*/  R2UR UR12, R4 ;  /* 0x00000000040c72ca */ /* 0x000fe400000e0000 */
[----:B0-----:R-:W-:Y:S01]  /*12ed0*/  LEA R10, R11, R10, 0x18 ;  /* 0x0000000a0b0a7211 */ /* 0x001fe200078ec0ff */
[----:B------:R-:W-:Y:S01]  /*12ee0*/  UMOV UR10, URZ ;  /* 0x0000003f000a7c82 */ /* 0x000fe20008000000 */
[----:B------:R-:W-:Y:S01]  /*12ef0*/  UMOV UR7, 0x14f00000 ;  /* 0x14f0000000077882 */ /* 0x000fe20000000000 */
[----:B------:R-:W-:Y:S01]  /*12f00*/  UMOV UR15, 0x40 ;  /* 0x00000040000f7882 */ /* 0x000fe20000000000 */
[----:B------:R-:W-:-:S02]  /*12f10*/  IMAD.MOV.U32 R6, RZ, RZ, R8 ;  /* 0x000000ffff067224 */ /* 0x000fc400078e0008 */
[----:B------:R-:W-:Y:S02]  /*12f20*/  IMAD.MOV.U32 R5, RZ, RZ, R7 ;  /* 0x000000ffff057224 */ /* 0x000fe400078e0007 */
[----:B--2---:R-:W-:-:S04]  /*12f30*/  IMAD.MOV.U32 R9, RZ, RZ, R2 ;  /* 0x000000ffff097224 */ /* 0x004fc800078e0002 */
[----:B------:R-:W-:-:S05]  /*12f40*/  IMAD R2, R9, 0x8, R10 ;  /* 0x0000000809027824 */ /* 0x000fca00078e020a */
[----:B------:R-:W-:Y:S01]  /*12f50*/  R2UR UR9, R2 ;  /* 0x00000000020972ca */ /* 0x000fe200000e0000 */
[----:B------:R-:W-:Y:S01]  /*12f60*/  IMAD R2, R9, 0x6000, R10 ;  /* 0x0000600009027824 */ /* 0x000fe200078e020a */
[----:B---3--:R-:W-:-:S04]  /*12f70*/  R2UR UR5, R3 ;  /* 0x00000000030572ca */ /* 0x008fc800000e0000 */
[----:B------:R-:W-:-:S07]  /*12f80*/  R2UR UR6, R2 ;  /* 0x00000000020672ca */ /* 0x000fce00000e0000 */
[----:B------:R-:W-:Y:S02]  /*12f90*/  UIADD3 UR9, UR9, 0x2a850, URZ ;  /* 0x0002a85009097890 */ /* 0x000fe4000fffe03f */
[----:B------:R-:W-:Y:S02]  /*12fa0*/  UIMAD UR11, UR11, 0x60, UR5 ;  /* 0x000000600b0b78a4 */ /* 0x000fe4000f8e0205 */
[----:B------:R-:W-:Y:S02]  /*12fb0*/  UIADD3.X UR5, URZ, UR37, URZ, UP0, !UPT ;  /* 0x000000253f057290 */ /* 0x000fe400087fe43f */
[----:B------:R-:W-:Y:S02]  /*12fc0*/  UIADD3 UR8, UR6, 0x400, URZ ;  /* 0x0000040006087890 */ /* 0x000fe4000fffe03f */
[----:B------:R-:W-:-:S03]  /*12fd0*/  UIADD3 UR14, UR6, 0x3400, URZ ;  /* 0x00003400060e7890 */ /* 0x000fc6000fffe03f */
[----:B------:R-:W-:-:S04]  /*12fe0*/  UMOV UR6, 0x0 ;  /* 0x0000000000067882 */ /* 0x000fc80000000000 */
[----:B------:R0:W-:Y:S02]  /*12ff0*/  UTMALDG.4D [UR8], [UR4], desc[UR6] ;  /* 0x00000608040075b4 */ /* 0x0001e40008019000 */
[----:B0-----:R-:W-:Y:S01]  /*13000*/  UMOV UR8, UR14 ;  /* 0x0000000e00087c82 */ /* 0x001fe20008000000 */
[----:B------:R-:W-:Y:S02]  /*13010*/  UMOV UR10, UR15 ;  /* 0x0000000f000a7c82 */ /* 0x000fe40008000000 */
[----:B------:R0:W-:Y:S02]  /*13020*/  UTMALDG.4D [UR8], [UR4], desc[UR6] ;  /* 0x00000608040075b4 */ /* 0x0001e40008019000 */
[----:B0-----:R-:W-:Y:S01]  /*13030*/  NOP ;  /* 0x0000000000007918 */ /* 0x001fe20000000000 */
.L_x_1194:
[----:B------:R-:W-:Y:S05]  /*13040*/  BSYNC B2 ;  /* 0x0000000000027941 */ /* 0x000fea0003800000 */
.L_x_1193:
[----:B------:R-:W2:Y:S04]  /*13050*/  LDL R2, [R1+0x14] ;  /* 0x0000140001027983 */ /* 0x000ea80000100800 */
[----:B------:R0:W-:Y:S04]  /*13060*/  STL [R1], R12 ;  /* 0x0000000c01007387 */ /* 0x0001e80000100800 */
[----:B------:R0:W-:Y:S02]  /*13070*/  STL [R1+0x8], R14 ;  /* 0x0000080e01007387 */ /* 0x0001e40000100800 */
[----:B0-2---:R-:W-:-:S07]  /*13080*/  VIADD R7, R2, 0xfffffffd ;  /* 0xfffffffd02077836 */ /* 0x005fce0000000000 */
.L_x_1192:
[----:B------:R-:W-:Y:S05]  /*13090*/  BSYNC B1 ;  /* 0x0000000000017941 */ /* 0x000fea0003800000 */
.L_x_1191:
[----:B------:R-:W2:Y:S01]  /*130a0*/  LDL.LU R2, [R1+0x14] ;  /* 0x0000140001027983 */ /* 0x000ea20000300800 */
[----:B------:R-:W-:Y:S01]  /*130b0*/  VIADD R13, R13, 0xfffffffe ;  /* 0xfffffffe0d0d7836 */ /* 0x000fe20000000000 */
[----:B--2---:R-:W-:-:S04]  /*130c0*/  LOP3.LUT R2, RZ, R2, RZ, 0x33, !PT ;  /* 0x00000002ff027212 */ /* 0x004fc800078e33ff */
[----:B------:R-:W-:-:S13]  /*130d0*/  ISETP.NE.AND P0, PT, R13, R2, PT ;  /* 0x000000020d00720c */ /* 0x000fda0003f05270 */
[----:B------:R-:W-:Y:S05]  /*130e0*/  @!P0 BRA `(.L_x_1190) ;  /* 0x0000001000048947 */ /* 0x000fea0003800000 */
[----:B------:R-:W-:-:S07]  /*130f0*/  IMAD.MOV.U32 R10, RZ, RZ, R6 ;  /* 0x000000ffff0a7224 */ /* 0x000fce00078e0006 */
.L_x_1214:
        /* <DEDUP_REMOVED lines=33> */
.L_x_1202:
[----:B------:R-:W1:Y:S01]  /*13310*/  S2R R3, SR_CgaCtaId ;  /* 0x0000000000037919 */ /* 0x000e620000008800 */
[----:B------:R-:W-:-:S04]  /*13320*/  MOV R2, 0x400 ;  /* 0x0000040000027802 */ /* 0x000fc80000000f00 */
[----:B-1----:R-:W-:Y:S02]  /*13330*/  LEA R2, R3, R2, 0x18 ;  /* 0x0000000203027211 */ /* 0x002fe400078ec0ff */
[----:B------:R-:W-:-:S03]  /*13340*/  SHF.L.U32 R3, R9, 0x1f, RZ ;  /* 0x0000001f09037819 */ /* 0x000fc600000006ff */
[----:B------:R-:W-:-:S04]  /*13350*/  IMAD R2, R8, 0x8, R2 ;  /* 0x0000000808027824 */ /* 0x000fc800078e0202 */
[----:B------:R-:W1:Y:S02]  /*13360*/  SYNCS.PHASECHK.TRANS64.TRYWAIT P0, [R2+URZ+0x2a840], R3 ;  /* 0x02a84003020075a7 */ /* 0x000e64000800017f */
[----:B-1----:R-:W-:Y:S05]  /*13370*/  @!P0 BRA `(.L_x_1203) ;  /* 0x0000002800288947 */ /* 0x002fea0003800000 */
.L_x_1259:
        /* <DEDUP_REMOVED lines=11> */
.L_x_1204:
        /* <DEDUP_REMOVED lines=37> */
.L_x_1260:
        /* <DEDUP_REMOVED lines=8> */
.L_x_1206:
[----:B0-----:R-:W2:Y:S01]  /*13700*/  LDL.LU R2, [R1] ;  /* 0x0000000001027983 */ /* 0x001ea20000300800 */
[----:B------:R-:W-:-:S03]  /*13710*/  MOV R13, 0x400 ;  /* 0x00000400000d7802 */ /* 0x000fc60000000f00 */
[----:B------:R-:W3:Y:S01]  /*13720*/  LDL R11, [R1+0x4] ;  /* 0x00000400010b7983 */ /* 0x000ee20000100800 */
[----:B------:R-:W0:Y:S01]  /*13730*/  S2R R14, SR_CgaCtaId ;  /* 0x00000000000e7919 */ /* 0x000e220000008800 */
[----:B------:R-:W-:Y:S02]  /*13740*/  R2UR UR11, R5 ;  /* 0x00000000050b72ca */ /* 0x000fe400000e0000 */
[----:B------:R-:W-:Y:S01]  /*13750*/  R2UR UR9, R3 ;  /* 0x00000000030972ca */ /* 0x000fe200000e0000 */
[----:B------:R-:W-:Y:S01]  /*13760*/  UIADD3 UR4, UP0, UR36, 0x470, URZ ;  /* 0x0000047024047890 */ /* 0x000fe2000ff1e03f */
[----:B------:R-:W-:Y:S02]  /*13770*/  R2UR UR13, R6 ;  /* 0x00000000060d72ca */ /* 0x000fe400000e0000 */
[----:B------:R-:W-:Y:S02]  /*13780*/  R2UR UR12, R4 ;  /* 0x00000000040c72ca */ /* 0x000fe400000e0000 */
[----:B0-----:R-:W-:-:S07]  /*13790*/  LEA R13, R14, R13, 0x18 ;  /* 0x0000000d0e0d7211 */ /* 0x001fce00078ec0ff */
[----:B------:R-:W-:Y:S01]  /*137a0*/  UIADD3 UR9, UR9, 0x50, URZ ;  /* 0x0000005009097890 */ /* 0x000fe2000fffe03f */
[----:B------:R-:W-:Y:S01]  /*137b0*/  UMOV UR10, URZ ;  /* 0x0000003f000a7c82 */ /* 0x000fe20008000000 */
[----:B------:R-:W-:Y:S01]  /*137c0*/  UMOV UR7, 0x14f00000 ;  /* 0x14f0000000077882 */ /* 0x000fe20000000000 */
[----:B------:R-:W-:Y:S01]  /*137d0*/  UMOV UR15, 0x40 ;  /* 0x00000040000f7882 */ /* 0x000fe20000000000 */
[----:B------:R-:W-:Y:S02]  /*137e0*/  IMAD.MOV.U32 R5, RZ, RZ, R12 ;  /* 0x000000ffff057224 */ /* 0x000fe400078e000c */
[----:B------:R-:W-:Y:S02]  /*137f0*/  IMAD.MOV.U32 R6, RZ, RZ, R10 ;  /* 0x000000ffff067224 */ /* 0x000fe400078e000a */
[----:B--2---:R-:W-:Y:S01]  /*13800*/  IMAD R2, R2, 0x6000, R13 ;  /* 0x0000600002027824 */ /* 0x004fe200078e020d */
[----:B---3--:R-:W-:-:S04]  /*13810*/  R2UR UR5, R11 ;  /* 0x000000000b0572ca */ /* 0x008fc800000e0000 */
[----:B------:R-:W-:-:S09]  /*13820*/  R2UR UR6, R2 ;  /* 0x00000000020672ca */ /* 0x000fd200000e0000 */
[----:B------:R-:W-:-:S04]  /*13830*/  UIMAD UR11, UR11, 0x60, UR5 ;  /* 0x000000600b0b78a4 */ /* 0x000fc8000f8e0205 */
[----:B------:R-:W-:Y:S02]  /*13840*/  UIADD3 UR8, UR6, 0x400, URZ ;  /* 0x0000040006087890 */ /* 0x000fe4000fffe03f */
[----:B------:R-:W-:Y:S02]  /*13850*/  UIADD3.X UR5, URZ, UR37, URZ, UP0, !UPT ;  /* 0x000000253f057290 */ /* 0x000fe400087fe43f */
[----:B------:R-:W-:-:S03]  /*13860*/  UIADD3 UR14, UR6, 0x3400, URZ ;  /* 0x00003400060e7890 */ /* 0x000fc6000fffe03f */
[----:B------:R-:W-:-:S04]  /*13870*/  UMOV UR6, 0x0 ;  /* 0x0000000000067882 */ /* 0x000fc80000000000 */
[----:B------:R0:W-:Y:S02]  /*13880*/  UTMALDG.4D [UR8], [UR4], desc[UR6] ;  /* 0x00000608040075b4 */ /* 0x0001e40008019000 */
[----:B0-----:R-:W-:Y:S01]  /*13890*/  UMOV UR8, UR14 ;  /* 0x0000000e00087c82 */ /* 0x001fe20008000000 */
[----:B------:R-:W-:Y:S02]  /*138a0*/  UMOV UR10, UR15 ;  /* 0x0000000f000a7c82 */ /* 0x000fe40008000000 */
[----:B------:R0:W-:Y:S02]  /*138b0*/  UTMALDG.4D [UR8], [UR4], desc[UR6] ;  /* 0x00000608040075b4 */ /* 0x0001e40008019000 */
[----:B0-----:R-:W-:Y:S01]  /*138c0*/  NOP ;  /* 0x0000000000007918 */ /* 0x001fe20000000000 */
.L_x_1201:
[----:B------:R-:W-:Y:S05]  /*138d0*/  BSYNC B1 ;  /* 0x0000000000017941 */ /* 0x000fea0003800000 */
.L_x_1200:
[----:B------:R-:W-:Y:S01]  /*138e0*/  VIADD R3, R8, 0x1 ;  /* 0x0000000108037836 */ /* 0x000fe20000000000 */
[----:B------:R-:W-:Y:S01]  /*138f0*/  BSSY B1, `(.L_x_1207) ;  /* 0x000007c000017945 */ /* 0x000fe20003800000 */
[----:B------:R-:W-:-:S03]  /*13900*/  VIADD R13, R7, 0xffffffff ;  /* 0xffffffff070d7836 */ /* 0x000fc60000000000 */
        /* <DEDUP_REMOVED lines=8> */
[----:B------:R-:W-:Y:S01]  /*13990*/  IMAD.MOV.U32 R12, RZ, RZ, R13 ;  /* 0x000000ffff0c7224 */ /* 0x000fe200078e000d */
        /* <DEDUP_REMOVED lines=21> */
.L_x_1209:
[----:B------:R-:W2:Y:S01]  /*13af0*/  S2R R3, SR_CgaCtaId ;  /* 0x0000000000037919 */ /* 0x000ea20000008800 */
[----:B------:R-:W-:-:S04]  /*13b00*/  MOV R2, 0x400 ;  /* 0x0000040000027802 */ /* 0x000fc80000000f00 */
[----:B--2---:R-:W-:Y:S02]  /*13b10*/  LEA R2, R3, R2, 0x18 ;  /* 0x0000000203027211 */ /* 0x004fe400078ec0ff */
[----:B------:R-:W-:-:S03]  /*13b20*/  SHF.L.U32 R3, R14, 0x1f, RZ ;  /* 0x0000001f0e037819 */ /* 0x000fc600000006ff */
[----:B------:R-:W-:-:S04]  /*13b30*/  IMAD R2, R15, 0x8, R2 ;  /* 0x000000080f027824 */ /* 0x000fc800078e0202 */
[----:B------:R-:W2:Y:S02]  /*13b40*/  SYNCS.PHASECHK.TRANS64.TRYWAIT P0, [R2+URZ+0x2a840], R3 ;  /* 0x02a84003020075a7 */ /* 0x000ea4000800017f */
[----:B--2---:R-:W-:Y:S05]  /*13b50*/  @!P0 BRA `(.L_x_1210) ;  /* 0x0000002000588947 */ /* 0x004fea0003800000 */
.L_x_1261:
        /* <DEDUP_REMOVED lines=11> */
.L_x_1211:
        /* <DEDUP_REMOVED lines=22> */
[----:B------:R-:W-:Y:S02]  /*13d70*/  UIMAD UR11, UR11, 0x60, UR5 ;  /* 0x000000600b0b78a4 */ /* 0x000fe4000f8e0205 */
        /* <DEDUP_REMOVED lines=15> */
.L_x_1262:
        /* <DEDUP_REMOVED lines=8> */
.L_x_1213:
[----:B-1----:R-:W2:Y:S01]  /*13ef0*/  LDL R3, [R1+0x4] ;  /* 0x0000040001037983 */ /* 0x002ea20000100800 */
[----:B0-----:R-:W-:Y:S01]  /*13f00*/  MOV R9, 0x400 ;  /* 0x0000040000097802 */ /* 0x001fe20000000f00 */
[----:B------:R-:W0:Y:S01]  /*13f10*/  S2R R11, SR_CgaCtaId ;  /* 0x00000000000b7919 */ /* 0x000e220000008800 */
[----:B------:R-:W-:Y:S02]  /*13f20*/  R2UR UR11, R5 ;  /* 0x00000000050b72ca */ /* 0x000fe400000e0000 */
        /* <DEDUP_REMOVED lines=14> */
[----:B------:R-:W-:Y:S02]  /*14010*/  IMAD.MOV.U32 R5, RZ, RZ, R12 ;  /* 0x000000ffff057224 */ /* 0x000fe400078e000c */
[----:B------:R-:W-:Y:S01]  /*14020*/  IMAD.MOV.U32 R6, RZ, RZ, R10 ;  /* 0x000000ffff067224 */ /* 0x000fe200078e000a */
[----:B--2---:R-:W-:-:S13]  /*14030*/  R2UR UR5, R3 ;  /* 0x00000000030572ca */ /* 0x004fda00000e0000 */
[----:B------:R-:W-:Y:S02]  /*14040*/  UIMAD UR11, UR11, 0x60, UR5 ;  /* 0x000000600b0b78a4 */ /* 0x000fe4000f8e0205 */
[----:B------:R-:W-:-:S09]  /*14050*/  UIADD3.X UR5, URZ, UR37, URZ, UP0, !UPT ;  /* 0x000000253f057290 */ /* 0x000fd200087fe43f */
[----:B------:R0:W-:Y:S02]  /*14060*/  UTMALDG.4D [UR8], [UR4], desc[UR6] ;  /* 0x00000608040075b4 */ /* 0x0001e40008019000 */
[----:B0-----:R-:W-:Y:S01]  /*14070*/  UMOV UR8, UR14 ;  /* 0x0000000e00087c82 */ /* 0x001fe20008000000 */
[----:B------:R-:W-:Y:S02]  /*14080*/  UMOV UR10, UR15 ;  /* 0x0000000f000a7c82 */ /* 0x000fe40008000000 */
[----:B------:R1:W-:Y:S02]  /*14090*/  UTMALDG.4D [UR8], [UR4], desc[UR6] ;  /* 0x00000608040075b4 */ /* 0x0003e40008019000 */
[----:B-1----:R-:W-:Y:S01]  /*140a0*/  NOP ;  /* 0x0000000000007918 */ /* 0x002fe20000000000 */
.L_x_1208:
[----:B------:R-:W-:Y:S05]  /*140b0*/  BSYNC B1 ;  /* 0x0000000000017941 */ /* 0x000fea0003800000 */
.L_x_1207:
[----:B------:R-:W2:Y:S01]  /*140c0*/  LDL R2, [R1+0x10] ;  /* 0x0000100001027983 */ /* 0x000ea20000100800 */
[----:B------:R-:W-:Y:S01]  /*140d0*/  VIADD R7, R7, 0xfffffffe ;  /* 0xfffffffe07077836 */ /* 0x000fe20000000000 */
[----:B--2---:R-:W-:-:S13]  /*140e0*/  ISETP.GT.AND P0, PT, R13, R2, PT ;  /* 0x000000020d00720c */ /* 0x004fda0003f04270 */
[----:B------:R-:W-:Y:S05]  /*140f0*/  @P0 BRA `(.L_x_1214) ;  /* 0xfffffff000000947 */ /* 0x000fea000383ffff */
.L_x_1190:
[----:B------:R-:W-:Y:S05]  /*14100*/  BSYNC B0 ;  /* 0x0000000000007941 */ /* 0x000fea0003800000 */
.L_x_1189:
        /* <DEDUP_REMOVED lines=18> */
.L_x_1216:
[----:B------:R-:W-:Y:S05]  /*14230*/  BSYNC B0 ;  /* 0x0000000000007941 */ /* 0x000fea0003800000 */
.L_x_1215:
        /* <DEDUP_REMOVED lines=11> */
.L_x_1263:
        /* <DEDUP_REMOVED lines=11> */
.L_x_1220:
[----:B-1----:R-:W2:Y:S01]  /*143a0*/  LDL R0, [R1] ;  /* 0x0000000001007983 */ /* 0x002ea20000100800 */
[----:B------:R-:W-:-:S03]  /*143b0*/  MOV R7, 0x400 ;  /* 0x0000040000077802 */ /* 0x000fc60000000f00 */
[----:B------:R-:W3:Y:S01]  /*143c0*/  LDL.LU R2, [R1+0x4] ;  /* 0x0000040001027983 */ /* 0x000ee20000300800 */
[----:B------:R-:W1:Y:S01]  /*143d0*/  S2R R8, SR_CgaCtaId ;  /* 0x0000000000087919 */ /* 0x000e620000008800 */
[----:B------:R-:W-:Y:S02]  /*143e0*/  R2UR UR11, R5 ;  /* 0x00000000050b72ca */ /* 0x000fe400000e0000 */
[----:B------:R-:W-:Y:S01]  /*143f0*/  R2UR UR9, R3 ;  /* 0x00000000030972ca */ /* 0x000fe200000e0000 */
[----:B------:R-:W-:Y:S01]  /*14400*/  UIADD3 UR4, UP0, UR36, 0x470, URZ ;  /* 0x0000047024047890 */ /* 0x000fe2000ff1e03f */
[----:B------:R-:W-:Y:S02]  /*14410*/  R2UR UR12, R4 ;  /* 0x00000000040c72ca */ /* 0x000fe400000e0000 */
[----:B------:R-:W-:Y:S02]  /*14420*/  R2UR UR13, R6 ;  /* 0x00000000060d72ca */ /* 0x000fe400000e0000 */
[----:B-1----:R-:W-:-:S07]  /*14430*/  LEA R7, R8, R7, 0x18 ;  /* 0x0000000708077211 */ /* 0x002fce00078ec0ff */
[----:B------:R-:W-:Y:S01]  /*14440*/  UIADD3 UR9, UR9, 0x2a850, URZ ;  /* 0x0002a85009097890 */ /* 0x000fe2000fffe03f */
[----:B------:R-:W-:Y:S01]  /*14450*/  UMOV UR10, URZ ;  /* 0x0000003f000a7c82 */ /* 0x000fe20008000000 */
        /* <DEDUP_REMOVED lines=15> */
.L_x_1218:
[----:B------:R-:W-:Y:S05]  /*14550*/  BSYNC B0 ;  /* 0x0000000000007941 */ /* 0x000fea0003800000 */
.L_x_1217:
        /* <DEDUP_REMOVED lines=9> */
.L_x_1174:
[----:B------:R-:W-:Y:S05]  /*145f0*/  BSYNC B6 ;  /* 0x0000000000067941 */ /* 0x000fea0003800000 */
.L_x_1172:
[----:B------:R-:W-:-:S03]  /*14600*/  UMOV UR4, 0xffffffff ;  /* 0xffffffff00047882 */ /* 0x000fc60000000000 */
[----:B------:R-:W-:Y:S05]  /*14610*/  BRA.DIV UR4, `(.L_x_1221) ;  /* 0x0000001604e47947 */ /* 0x000fea000b800000 */
[----:B------:R2:W3:Y:S04]  /*14620*/  SHFL.IDX PT, R4, R16, RZ, 0x1f ;  /* 0x00001fff10047589 */ /* 0x0004e800000e0000 */
[----:B------:R-:W4:Y:S02]  /*14630*/  SHFL.IDX PT, R16, R16, 0x1, 0x1f ;  /* 0x00201f0010107f89 */ /* 0x000f2400000e0000 */
.L_x_1267:
[----:B-1----:R-:W1:Y:S01]  /*14640*/  S2R R0, SR_TID.X ;  /* 0x0000000000007919 */ /* 0x002e620000002100 */
[----:B------:R-:W-:Y:S01]  /*14650*/  ULDC UR4, c[0x0][0xc14] ;  /* 0x0003050000047ab9 */ /* 0x000fe20000000800 */
[----:B------:R-:W-:Y:S01]  /*14660*/  BSSY B0, `(.L_x_1222) ;  /* 0x000000c000007945 */ /* 0x000fe20003800000 */
[----:B------:R-:W-:Y:S01]  /*14670*/  IMAD.MOV.U32 R17, RZ, RZ, RZ ;  /* 0x000000ffff117224 */ /* 0x000fe200078e00ff */
[----:B-1----:R-:W-:Y:S01]  /*14680*/  LOP3.LUT R6, R0, 0x1f, RZ, 0xc0, !PT ;  /* 0x0000001f00067812 */ /* 0x002fe200078ec0ff */
[----:B------:R-:W-:-:S03]  /*14690*/  IMAD.U32 R0, RZ, RZ, UR4 ;  /* 0x00000004ff007e24 */ /* 0x000fc6000f8e00ff */
[C---:B------:R-:W-:Y:S01]  /*146a0*/  ISETP.NE.AND P0, PT, R6.reuse, 0x1f, PT ;  /* 0x0000001f0600780c */ /* 0x040fe20003f05270 */
[----:B------:R-:W-:-:S05]  /*146b0*/  IMAD.IADD R5, R6, 0x1, R19 ;  /* 0x0000000106057824 */ /* 0x000fca00078e0213 */
[----:B------:R-:W-:-:S13]  /*146c0*/  ISETP.GE.OR P0, PT, R5, R0, !P0 ;  /* 0x000000000500720c */ /* 0x000fda0004706670 */
[----:B------:R-:W-:Y:S05]  /*146d0*/  @P0 BRA `(.L_x_1223) ;  /* 0x0000000000100947 */ /* 0x000fea0003800000 */
[----:B------:R-:W1:Y:S01]  /*146e0*/  LDC.64 R2, c[0x0][0xc58] ;  /* 0x00031600ff027b82 */ /* 0x000e620000000a00 */
[----:B------:R-:W-:Y:S01]  /*146f0*/  ULDC.64 UR4, c[0x0][0x208] ;  /* 0x0000820000047ab9 */ /* 0x000fe20000000a00 */
[----:B-1----:R-:W-:-:S05]  /*14700*/  IMAD.WIDE R2, R5, 0x4, R2 ;  /* 0x0000000405027825 */ /* 0x002fca00078e0202 */
[----:B------:R1:W5:Y:S02]  /*14710*/  LDG.E R17, desc[UR4][R2.64] ;  /* 0x0000000402117981 */ /* 0x000364000c1e1900 */
.L_x_1223:
[----:B------:R-:W-:Y:S05]  /*14720*/  BSYNC B0 ;  /* 0x0000000000007941 */ /* 0x000fea0003800000 */
.L_x_1222:
[----:B------:R-:W-:-:S03]  /*14730*/  UMOV UR4, 0xffffffff ;  /* 0xffffffff00047882 */ /* 0x000fc60000000000 */
[----:B------:R-:W-:Y:S05]  /*14740*/  BRA.DIV UR4, `(.L_x_1224) ;  /* 0x0000001604e47947 */ /* 0x000fea000b800000 */
[----:B0----5:R-:W0:Y:S01]  /*14750*/  SHFL.UP PT, R14, R17, 0x1, RZ ;  /* 0x04200000110e7989 */ /* 0x021e2200000e00ff */
[C---:B------:R-:W-:Y:S02]  /*14760*/  ISETP.NE.AND P0, PT, R6.reuse, RZ, PT ;  /* 0x000000ff0600720c */ /* 0x040fe40003f05270 */
[----:B------:R-:W-:Y:S02]  /*14770*/  ISETP.GE.U32.AND P1, PT, R6, 0x2, PT ;  /* 0x000000020600780c */ /* 0x000fe40003f26070 */
[----:B0-----:R-:W-:Y:S02]  /*14780*/  SEL R14, R14, RZ, P0 ;  /* 0x000000ff0e0e7207 */ /* 0x001fe40000000000 */
[----:B------:R-:W-:-:S03]  /*14790*/  ISETP.GE.U32.AND P0, PT, R6, 0x4, PT ;  /* 0x000000040600780c */ /* 0x000fc60003f06070 */
[----:B------:R-:W-:-:S05]  /*147a0*/  IMAD.IADD R13, R17, 0x1, R14 ;  /* 0x00000001110d7824 */ /* 0x000fca00078e020e */
[----:B------:R-:W1:Y:S02]  /*147b0*/  SHFL.UP PT, R14, R13, 0x2, RZ ;  /* 0x044000000d0e7989 */ /* 0x000e6400000e00ff */
        /* <DEDUP_REMOVED lines=14> */
.L_x_1275:
[----:B------:R-:W-:Y:S02]  /*148a0*/  ULDC UR4, c[0x0][0xc10] ;  /* 0x0003040000047ab9 */ /* 0x000fe40000000800 */
[----:B------:R-:W-:-:S04]  /*148b0*/  IMAD.U32 R5, RZ, RZ, UR4 ;  /* 0x00000004ff057e24 */ /* 0x000fc8000f8e00ff */
[----:B-1----:R-:W-:-:S04]  /*148c0*/  IMAD R3, R14, R5, RZ ;  /* 0x000000050e037224 */ /* 0x002fc800078e02ff */
[----:B--2-4-:R-:W-:-:S05]  /*148d0*/  IMAD.IADD R16, R16, 0x1, R3 ;  /* 0x0000000110107824 */ /* 0x014fca00078e0203 */
[----:B---3--:R-:W-:-:S13]  /*148e0*/  ISETP.GT.AND P0, PT, R16, R4, PT ;  /* 0x000000041000720c */ /* 0x008fda0003f04270 */
[----:B------:R-:W-:Y:S05]  /*148f0*/  @P0 BRA `(.L_x_1225) ;  /* 0x0000000000b80947 */ /* 0x000fea0003800000 */
[----:B------:R-:W1:Y:S02]  /*14900*/  LDC R0, c[0x0][0xc14] ;  /* 0x00030500ff007b82 */ /* 0x000e640000000800 */
.L_x_1230:
[----:B------:R-:W-:-:S05]  /*14910*/  VIADD R19, R19, 0x1f ;  /* 0x0000001f13137836 */ /* 0x000fca0000000000 */
[----:B-1----:R-:W-:-:S13]  /*14920*/  ISETP.GE.AND P0, PT, R19, R0, PT ;  /* 0x000000001300720c */ /* 0x002fda0003f06270 */
[----:B------:R-:W-:Y:S05]  /*14930*/  @P0 BRA `(.L_x_1226) ;  /* 0x0000000400f40947 */ /* 0x000fea0003800000 */
[----:B0-----:R-:W0:Y:S01]  /*14940*/  S2R R2, SR_TID.X ;  /* 0x0000000000027919 */ /* 0x001e220000002100 */
[----:B------:R-:W-:Y:S01]  /*14950*/  BSSY B0, `(.L_x_1227) ;  /* 0x000000b000007945 */ /* 0x000fe20003800000 */
[----:B------:R-:W-:Y:S01]  /*14960*/  IMAD.MOV.U32 R17, RZ, RZ, RZ ;  /* 0x000000ffff117224 */ /* 0x000fe200078e00ff */
[----:B0-----:R-:W-:-:S04]  /*14970*/  LOP3.LUT R6, R2, 0x1f, RZ, 0xc0, !PT ;  /* 0x0000001f02067812 */ /* 0x001fc800078ec0ff */
[C---:B------:R-:W-:Y:S01]  /*14980*/  ISETP.NE.AND P1, PT, R6.reuse, 0x1f, PT ;  /* 0x0000001f0600780c */ /* 0x040fe20003f25270 */
[----:B------:R-:W-:-:S05]  /*14990*/  IMAD.IADD R5, R6, 0x1, R19 ;  /* 0x0000000106057824 */ /* 0x000fca00078e0213 */
[----:B------:R-:W-:-:S13]  /*149a0*/  ISETP.GE.OR P0, PT, R5, R0, !P1 ;  /* 0x000000000500720c */ /* 0x000fda0004f06670 */
[----:B------:R-:W-:Y:S05]  /*149b0*/  @P0 BRA `(.L_x_1228) ;  /* 0x0000000000100947 */ /* 0x000fea0003800000 */
[----:B------:R-:W0:Y:S01]  /*149c0*/  LDC.64 R2, c[0x0][0xc58] ;  /* 0x00031600ff027b82 */ /* 0x000e220000000a00 */
[----:B------:R-:W-:Y:S01]  /*149d0*/  ULDC.64 UR4, c[0x0][0x208] ;  /* 0x0000820000047ab9 */ /* 0x000fe20000000a00 */
[----:B0-----:R-:W-:-:S05]  /*149e0*/  IMAD.WIDE R2, R5, 0x4, R2 ;  /* 0x0000000405027825 */ /* 0x001fca00078e0202 */
[----:B------:R0:W5:Y:S02]  /*149f0*/  LDG.E R17, desc[UR4][R2.64] ;  /* 0x0000000402117981 */ /* 0x000164000c1e1900 */
.L_x_1228:
[----:B------:R-:W-:Y:S05]  /*14a00*/  BSYNC B0 ;  /* 0x0000000000007941 */ /* 0x000fea0003800000 */
.L_x_1227:
        /* <DEDUP_REMOVED lines=23> */
.L_x_1283:
[----:B------:R-:W-:Y:S02]  /*14b80*/  ULDC UR4, c[0x0][0xc10] ;  /* 0x0003040000047ab9 */ /* 0x000fe40000000800 */
[----:B------:R-:W-:-:S04]  /*14b90*/  IMAD.U32 R5, RZ, RZ, UR4 ;  /* 0x00000004ff057e24 */ /* 0x000fc8000f8e00ff */
[----:B-1----:R-:W-:-:S04]  /*14ba0*/  IMAD R3, R14, R5, RZ ;  /* 0x000000050e037224 */ /* 0x002fc800078e02ff */
[----:B------:R-:W-:-:S05]  /*14bb0*/  IMAD.IADD R16, R3, 0x1, R16 ;  /* 0x0000000103107824 */ /* 0x000fca00078e0210 */
[----:B------:R-:W-:-:S13]  /*14bc0*/  ISETP.GT.AND P0, PT, R16, R4, PT ;  /* 0x000000041000720c */ /* 0x000fda0003f04270 */
[----:B------:R-:W-:Y:S05]  /*14bd0*/  @!P0 BRA `(.L_x_1230) ;  /* 0xfffffffc004c8947 */ /* 0x000fea000383ffff */
.L_x_1225:
        /* <DEDUP_REMOVED lines=8> */
.L_x_1287:
[----:B------:R-:W-:Y:S01]  /*14c60*/  ISETP.NE.AND P0, PT, R3, RZ, PT ;  /* 0x000000ff0300720c */ /* 0x000fe20003f05270 */
[----:B------:R-:W-:-:S12]  /*14c70*/  IMAD.MOV.U32 R7, RZ, RZ, RZ ;  /* 0x000000ffff077224 */ /* 0x000fd800078e00ff */
[----:B------:R-:W-:Y:S05]  /*14c80*/  @!P0 BRA `(.L_x_1232) ;  /* 0x0000000000108947 */ /* 0x000fea0003800000 */
[----:B------:R-:W-:Y:S01]  /*14c90*/  UMOV UR4, 0xffffffff ;  /* 0xffffffff00047882 */ /* 0x000fe20000000000 */
[----:B------:R-:W-:Y:S02]  /*14ca0*/  VIADD R12, R6, 0xffffffff ;  /* 0xffffffff060c7836 */ /* 0x000fe40000000000 */
[----:B------:R-:W-:Y:S05]  /*14cb0*/  BRA.DIV UR4, `(.L_x_1233) ;  /* 0x0000001a04707947 */ /* 0x000fea000b800000 */
[----:B------:R3:W4:Y:S02]  /*14cc0*/  SHFL.IDX PT, R7, R2, R12, 0x1f ;  /* 0x00001f0c02077589 */ /* 0x00072400000e0000 */
.L_x_1232:
[----:B0--3--:R-:W0:Y:S01]  /*14cd0*/  LDC.64 R2, c[0x0][0xc68] ;  /* 0x00031a00ff027b82 */ /* 0x009e220000000a00 */
[----:B------:R-:W-:Y:S01]  /*14ce0*/  IMAD.IADD R19, R6, 0x1, R19 ;  /* 0x0000000106137824 */ /* 0x000fe200078e0213 */
[----:B------:R-:W-:-:S03]  /*14cf0*/  ULDC.64 UR4, c[0x0][0x208] ;  /* 0x0000820000047ab9 */ /* 0x000fc60000000a00 */
[----:B0-----:R-:W-:-:S05]  /*14d00*/  IMAD.WIDE R2, R19, 0x4, R2 ;  /* 0x0000000413027825 */ /* 0x001fca00078e0202 */
[----:B------:R0:W1:Y:S01]  /*14d10*/  LDG.E R8, desc[UR4][R2.64] ;  /* 0x0000000402087981 */ /* 0x000062000c1e1900 */
[----:B----4-:R-:W-:-:S04]  /*14d20*/  IMAD R16, R7, R5, R16 ;  /* 0x0000000507107224 */ /* 0x010fc800078e0210 */
[----:B------:R-:W-:Y:S02]  /*14d30*/  IMAD.IADD R7, R4, 0x1, -R16 ;  /* 0x0000000104077824 */ /* 0x000fe400078e0a10 */
[----:B0-----:R-:W-:Y:S02]  /*14d40*/  IMAD.MOV.U32 R2, RZ, RZ, RZ ;  /* 0x000000ffff027224 */ /* 0x001fe400078e00ff */
[----:B-12---:R-:W-:-:S05]  /*14d50*/  IMAD R6, R17, R8, RZ ;  /* 0x0000000811067224 */ /* 0x006fca00078e02ff */
[-C--:B------:R-:W-:Y:S02]  /*14d60*/  IABS R9, R6.reuse ;  /* 0x0000000600097213 */ /* 0x080fe40000000000 */
[----:B------:R-:W-:Y:S02]  /*14d70*/  IABS R4, R6 ;  /* 0x0000000600047213 */ /* 0x000fe40000000000 */
[----:B------:R-:W0:Y:S03]  /*14d80*/  I2F.RP R10, R9 ;  /* 0x00000009000a7306 */ /* 0x000e260000209400 */
[----:B------:R-:W-:-:S05]  /*14d90*/  IMAD.MOV R4, RZ, RZ, -R4 ;  /* 0x000000ffff047224 */ /* 0x000fca00078e0a04 */
[----:B0-----:R-:W0:Y:S02]  /*14da0*/  MUFU.RCP R10, R10 ;  /* 0x0000000a000a7308 */ /* 0x001e240000001000 */
[----:B0-----:R-:W-:-:S06]  /*14db0*/  VIADD R11, R10, 0xffffffe ;  /* 0x0ffffffe0a0b7836 */ /* 0x001fcc0000000000 */
[----:B------:R-:W0:Y:S02]  /*14dc0*/  F2I.FTZ.U32.TRUNC.NTZ R3, R11 ;  /* 0x0000000b00037305 */ /* 0x000e24000021f000 */
[----:B0-----:R-:W-:-:S04]  /*14dd0*/  IMAD.MOV R12, RZ, RZ, -R3 ;  /* 0x000000ffff0c7224 */ /* 0x001fc800078e0a03 */
[----:B------:R-:W-:-:S04]  /*14de0*/  IMAD R13, R12, R9, RZ ;  /* 0x000000090c0d7224 */ /* 0x000fc800078e02ff */
[----:B------:R-:W-:Y:S01]  /*14df0*/  IMAD.HI.U32 R2, R3, R13, R2 ;  /* 0x0000000d03027227 */ /* 0x000fe200078e0002 */
        /* <DEDUP_REMOVED lines=9> */
[----:B------:R-:W-:-:S03]  /*14e90*/  ISETP.GE.AND P0, PT, R3, RZ, PT ;  /* 0x000000ff0300720c */ /* 0x000fc60003f06270 */
[----:B------:R-:W-:-:S10]  /*14ea0*/  IMAD.MOV.U32 R9, RZ, RZ, R2 ;  /* 0x000000ffff097224 */ /* 0x000fd400078e0002 */
[----:B------:R-:W-:Y:S01]  /*14eb0*/  @!P0 IMAD.MOV R9, RZ, RZ, -R9 ;  /* 0x000000ffff098224 */ /* 0x000fe200078e0a09 */
[----:B------:R-:W-:-:S13]  /*14ec0*/  ISETP.NE.AND P0, PT, R6, RZ, PT ;  /* 0x000000ff0600720c */ /* 0x000fda0003f05270 */
[----:B------:R-:W-:-:S05]  /*14ed0*/  @!P0 LOP3.LUT R9, RZ, R6, RZ, 0x33, !PT ;  /* 0x00000006ff098212 */ /* 0x000fca00078e33ff */
[----:B------:R-:W-:Y:S02]  /*14ee0*/  IMAD R4, R8, R9, RZ ;  /* 0x0000000908047224 */ /* 0x000fe400078e02ff */
[----:B------:R-:W-:Y:S02]  /*14ef0*/  IMAD.MOV R9, RZ, RZ, -R9 ;  /* 0x000000ffff097224 */ /* 0x000fe400078e0a09 */
[----:B------:R-:W-:Y:S02]  /*14f00*/  IMAD.MOV R2, RZ, RZ, -R4 ;  /* 0x000000ffff027224 */ /* 0x000fe400078e0a04 */
[----:B------:R-:W-:-:S03]  /*14f10*/  IMAD R7, R6, R9, R7 ;  /* 0x0000000906077224 */ /* 0x000fc600078e0207 */
[----:B------:R-:W-:Y:S01]  /*14f20*/  VIADDMNMX R8, R2, R5, R8, PT ;  /* 0x0000000502087246 */ /* 0x000fe20003800108 */
[----:B------:R-:W-:-:S03]  /*14f30*/  IMAD.IADD R4, R7, 0x1, R4 ;  /* 0x0000000107047824 */ /* 0x000fc600078e0204 */
[----:B------:R-:W-:-:S04]  /*14f40*/  IABS R5, R8 ;  /* 0x0000000800057213 */ /* 0x000fc80000000000 */
[----:B------:R-:W0:Y:S08]  /*14f50*/  I2F.RP R10, R5 ;  /* 0x00000005000a7306 */ /* 0x000e300000209400 */
[----:B0-----:R-:W0:Y:S02]  /*14f60*/  MUFU.RCP R10, R10 ;  /* 0x0000000a000a7308 */ /* 0x001e240000001000 */
[----:B0-----:R-:W-:-:S06]  /*14f70*/  VIADD R2, R10, 0xffffffe ;  /* 0x0ffffffe0a027836 */ /* 0x001fcc0000000000 */
[----:B------:R0:W1:Y:S02]  /*14f80*/  F2I.FTZ.U32.TRUNC.NTZ R3, R2 ;  /* 0x0000000200037305 */ /* 0x000064000021f000 */
[----:B0-----:R-:W-:Y:S02]  /*14f90*/  IMAD.MOV.U32 R2, RZ, RZ, RZ ;  /* 0x000000ffff027224 */ /* 0x001fe400078e00ff */
[----:B-1----:R-:W-:-:S04]  /*14fa0*/  IMAD.MOV R6, RZ, RZ, -R3 ;  /* 0x000000ffff067224 */ /* 0x002fc800078e0a03 */
[----:B------:R-:W-:Y:S01]  /*14fb0*/  IMAD R9, R6, R5, RZ ;  /* 0x0000000506097224 */ /* 0x000fe200078e02ff */
[----:B------:R-:W-:-:S03]  /*14fc0*/  IABS R6, R7 ;  /* 0x0000000700067213 */ /* 0x000fc60000000000 */
[----:B------:R-:W-:Y:S01]  /*14fd0*/  IMAD.HI.U32 R3, R3, R9, R2 ;  /* 0x0000000903037227 */ /* 0x000fe200078e0002 */
[----:B------:R-:W-:-:S05]  /*14fe0*/  IABS R9, R8 ;  /* 0x0000000800097213 */ /* 0x000fca0000000000 */
        /* <DEDUP_REMOVED lines=12> */
[----:B------:R-:W-:Y:S01]  /*150b0*/  @!P0 LOP3.LUT R3, RZ, R8, RZ, 0x33, !PT ;  /* 0x00000008ff038212 */ /* 0x000fe200078e33ff */
[----:B------:R-:W-:-:S03]  /*150c0*/  IMAD.MOV R8, RZ, RZ, -R8 ;  /* 0x000000ffff087224 */ /* 0x000fc600078e0a08 */
[----:B------:R-:W-:Y:S01]  /*150d0*/  LOP3.LUT R2, RZ, R3, RZ, 0x33, !PT ;  /* 0x00000003ff027212 */ /* 0x000fe200078e33ff */
[----:B------:R-:W-:-:S04]  /*150e0*/  IMAD R18, R3, R8, R4 ;  /* 0x0000000803127224 */ /* 0x000fc800078e0204 */
[----:B------:R-:W-:Y:S01]  /*150f0*/  IMAD.IADD R17, R17, 0x1, R2 ;  /* 0x0000000111117824 */ /* 0x000fe200078e0202 */
[----:B------:R-:W-:Y:S06]  /*15100*/  BRA `(.L_x_1234) ;  /* 0x00000000001c7947 */ /* 0x000fec0003800000 */
.L_x_1226:
[----:B------:R-:W-:Y:S01]  /*15110*/  UMOV UR4, URZ ;  /* 0x0000003f00047c82 */ /* 0x000fe20008000000 */
[----:B------:R-:W-:Y:S01]  /*15120*/  UMOV UR5, URZ ;  /* 0x0000003f00057c82 */ /* 0x000fe20008000000 */
[----:B------:R-:W-:Y:S01]  /*15130*/  ULDC UR6, c[0x0][0xc14] ;  /* 0x0003050000067ab9 */ /* 0x000fe20000000800 */
[----:B------:R-:W-:Y:S02]  /*15140*/  IMAD.MOV.U32 R16, RZ, RZ, R4 ;  /* 0x000000ffff107224 */ /* 0x000fe400078e0004 */
[----:B------:R-:W-:Y:S02]  /*15150*/  IMAD.U32 R17, RZ, RZ, UR4 ;  /* 0x00000004ff117e24 */ /* 0x000fe4000f8e00ff */
[----:B------:R-:W-:Y:S02]  /*15160*/  IMAD.U32 R18, RZ, RZ, UR5 ;  /* 0x00000005ff127e24 */ /* 0x000fe4000f8e00ff */
[----:B------:R-:W-:-:S07]  /*15170*/  IMAD.U32 R19, RZ, RZ, UR6 ;  /* 0x00000006ff137e24 */ /* 0x000fce000f8e00ff */
.L_x_1234:
        /* <DEDUP_REMOVED lines=12> */
.L_x_1160:
[----:B-1----:R-:W3:Y:S01]  /*15240*/  LDL.LU R0, [R1+0x18] ;  /* 0x0000180001007983 */ /* 0x002ee20000300800 */
[----:B------:R-:W-:Y:S01]  /*15250*/  BSSY B0, `(.L_x_1236) ;  /* 0x000000b000007945 */ /* 0x000fe20003800000 */
[----:B------:R-:W1:Y:S01]  /*15260*/  S2R R5, SR_CgaCtaId ;  /* 0x0000000000057919 */ /* 0x000e620000008800 */
[----:B---3--:R-:W-:-:S05]  /*15270*/  VIADD R0, R0, 0x1 ;  /* 0x0000000100007836 */ /* 0x008fca0000000000 */
[----:B--2---:R-:W-:-:S04]  /*15280*/  LEA.HI R2, R0, R0, RZ, 0x1 ;  /* 0x0000000000027211 */ /* 0x004fc800078f08ff */
[----:B------:R-:W-:-:S05]  /*15290*/  LOP3.LUT R3, R2, 0xfffffffe, RZ, 0xc0, !PT ;  /* 0xfffffffe02037812 */ /* 0x000fca00078ec0ff */
[----:B------:R-:W-:Y:S01]  /*152a0*/  IMAD.IADD R3, R0, 0x1, -R3 ;  /* 0x0000000100037824 */ /* 0x000fe200078e0a03 */
[----:B------:R-:W-:-:S04]  /*152b0*/  MOV R0, 0x400 ;  /* 0x0000040000007802 */ /* 0x000fc80000000f00 */
[----:B-1----:R-:W-:Y:S02]  /*152c0*/  LEA R0, R5, R0, 0x18 ;  /* 0x0000000005007211 */ /* 0x002fe400078ec0ff */
[----:B------:R-:W-:-:S04]  /*152d0*/  SHF.L.U32 R3, R3, 0x1f, RZ ;  /* 0x0000001f03037819 */ /* 0x000fc800000006ff */
[----:B------:R-:W1:Y:S02]  /*152e0*/  SYNCS.PHASECHK.TRANS64.TRYWAIT P0, [R0+URZ+0x2a820], R3 ;  /* 0x02a82003000075a7 */ /* 0x000e64000800017f */
[----:B-1----:R-:W-:Y:S05]  /*152f0*/  @!P0 BRA `(.L_x_1237) ;  /* 0x0000001400088947 */ /* 0x002fea0003800000 */
.L_x_1290:
[----:B------:R-:W-:Y:S05]  /*15300*/  BSYNC B0 ;  /* 0x0000000000007941 */ /* 0x000fea0003800000 */
.L_x_1236:
[----:B------:R-:W-:-:S03]  /*15310*/  UMOV UR4, 0xffffffff ;  /* 0xffffffff00047882 */ /* 0x000fc60000000000 */
[----:B------:R-:W-:Y:S05]  /*15320*/  BRA.DIV UR4, `(.L_x_1238) ;  /* 0x0000001604107947 */ /* 0x000fea000b800000 */
[----:B------:R-:W2:Y:S02]  /*15330*/  S2R R2, SR_TID.X ;  /* 0x0000000000027919 */ /* 0x000ea40000002100 */
[----:B--2---:R-:W-:-:S04]  /*15340*/  SHF.R.U32.HI R2, RZ, 0x5, R2 ;  /* 0x00000005ff027819 */ /* 0x004fc80000011602 */
[----:B------:R-:W-:-:S05]  /*15350*/  LOP3.LUT R2, R2, 0x3, RZ, 0xc0, !PT ;  /* 0x0000000302027812 */ /* 0x000fca00078ec0ff */
[----:B------:R2:W3:Y:S02]  /*15360*/  SHFL.IDX PT, R14, R2, RZ, 0x1f ;  /* 0x00001fff020e7589 */ /* 0x0004e400000e0000 */
.L_x_1293:
[----:B---3--:R-:W-:Y:S01]  /*15370*/  ISETP.NE.AND P0, PT, R14, RZ, PT ;  /* 0x000000ff0e00720c */ /* 0x008fe20003f05270 */
[----:B------:R-:W-:-:S12]  /*15380*/  BSSY B0, `(.L_x_1239) ;  /* 0x0000027000007945 */ /* 0x000fd80003800000 */
[----:B------:R-:W-:Y:S05]  /*15390*/  @P0 BRA `(.L_x_1240) ;  /* 0x0000000000940947 */ /* 0x000fea0003800000 */
[----:B------:R-:W-:-:S03]  /*153a0*/  UMOV UR4, 0xffffffff ;  /* 0xffffffff00047882 */ /* 0x000fc60000000000 */
[----:B------:R-:W-:Y:S05]  /*153b0*/  BRA.DIV UR4, `(.L_x_1241) ;  /* 0x0000001604207947 */ /* 0x000fea000b800000 */
[----:B------:R-:W-:-:S13]  /*153c0*/  ELECT P6, URZ, PT ;  /* 0x00000000003f782f */ /* 0x000fda00038c0000 */
.L_x_1296:
[----:B------:R-:W-:Y:S05]  /*153d0*/  @!P6 BRA `(.L_x_1240) ;  /* 0x000000000084e947 */ /* 0x000fea0003800000 */
[----:B--2---:R-:W2:Y:S02]  /*153e0*/  LDL.LU R2, [R1+0x20] ;  /* 0x0000200001027983 */ /* 0x004ea40000300800 */
[----:B--2---:R-:W-:-:S04]  /*153f0*/  LOP3.LUT R2, R2, 0x2, RZ, 0xfc, !PT ;  /* 0x0000000202027812 */ /* 0x004fc800078efcff */
[----:B------:R-:W-:-:S13]  /*15400*/  ISETP.NE.AND P2, PT, R2, 0x3, PT ;  /* 0x000000030200780c */ /* 0x000fda0003f45270 */
[----:B------:R-:W-:Y:S05]  /*15410*/  @!P2 BRA `(.L_x_1242) ;  /* 0x000000000004a947 */ /* 0x000fea0003800000 */
[----:B------:R-:W-:Y:S01]  /*15420*/  BPT.TRAP 0x1 ;  /* 0x000000040000795c */ /* 0x000fe20000300000 */
.L_x_1242:
[----:B-1----:R-:W2:Y:S04]  /*15430*/  LDL R3, [R1] ;  /* 0x0000000001037983 */ /* 0x002ea80000100800 */
[----:B------:R-:W3:Y:S01]  /*15440*/  LDL.LU R7, [R1+0x8] ;  /* 0x0000080001077983 */ /* 0x000ee20000300800 */
[----:B------:R-:W-:-:S04]  /*15450*/  VIADD R2, R0, 0x2a840 ;  /* 0x0002a84000027836 */ /* 0x000fc80000000000 */
[C---:B--2---:R-:W-:Y:S02]  /*15460*/  IMAD R6, R3.reuse, 0x8, R2 ;  /* 0x0000000803067824 */ /* 0x044fe400078e0202 */
[----:B------:R-:W-:Y:S01]  /*15470*/  VIADD R3, R3, 0x1 ;  /* 0x0000000103037836 */ /* 0x000fe20000000000 */
[----:B---3--:R-:W-:-:S04]  /*15480*/  SHF.L.U32 R5, R7, 0x1f, RZ ;  /* 0x0000001f07057819 */ /* 0x008fc800000006ff */
[C---:B------:R-:W-:Y:S01]  /*15490*/  ISETP.NE.AND P1, PT, R3.reuse, 0x2, PT ;  /* 0x000000020300780c */ /* 0x040fe20003f25270 */
[----:B------:R-:W1:Y:S03]  /*154a0*/  SYNCS.PHASECHK.TRANS64.TRYWAIT P0, [R6+URZ], R5 ;  /* 0x00000005060075a7 */ /* 0x000e66000800017f */
[----:B------:R-:W-:Y:S02]  /*154b0*/  SEL R4, RZ, 0x1, P1 ;  /* 0x00000001ff047807 */ /* 0x000fe40000800000 */
[----:B------:R-:W-:Y:S02]  /*154c0*/  SEL R3, R3, RZ, P1 ;  /* 0x000000ff03037207 */ /* 0x000fe40000800000 */
[----:B------:R-:W-:-:S03]  /*154d0*/  LOP3.LUT R4, R7, R4, RZ, 0x3c, !PT ;  /* 0x0000000407047212 */ /* 0x000fc600078e3cff */
[----:B------:R-:W-:Y:S01]  /*154e0*/  IMAD R7, R3, 0x8, R2 ;  /* 0x0000000803077824 */ /* 0x000fe200078e0202 */
[----:B------:R-:W-:Y:S01]  /*154f0*/  SHF.L.U32 R2, R4, 0x1f, RZ ;  /* 0x0000001f04027819 */ /* 0x000fe200000006ff */
[----:B-1----:R-:W-:Y:S06]  /*15500*/  @!P0 BRA `(.L_x_1243) ;  /* 0x0000001000ec8947 */ /* 0x002fec0003800000 */
.L_x_1297:
[----:B------:R-:W2:Y:S02]  /*15510*/  SYNCS.PHASECHK.TRANS64.TRYWAIT P0, [R7+URZ], R2 ;  /* 0x00000002070075a7 */ /* 0x000ea4000800017f */
[----:B--2---:R-:W-:Y:S05]  /*15520*/  @!P0 BRA `(.L_x_1244) ;  /* 0x0000001000f88947 */ /* 0x004fea0003800000 */
.L_x_1298:
[----:B------:R-:W-:Y:S05]  /*15530*/  @!P2 BRA `(.L_x_1245) ;  /* 0x000000000004a947 */ /* 0x000fea0003800000 */
[----:B------:R-:W-:Y:S01]  /*15540*/  BPT.TRAP 0x1 ;  /* 0x000000040000795c */ /* 0x000fe20000300000 */
.L_x_1245:
[----:B------:R-:W3:Y:S01]  /*15550*/  LDL.LU R4, [R1] ;  /* 0x0000000001047983 */ /* 0x000ee20000300800 */
[----:B------:R-:W-:-:S04]  /*15560*/  VIADD R0, R0, 0x2a860 ;  /* 0x0002a86000007836 */ /* 0x000fc80000000000 */
[----:B---3--:R-:W-:-:S04]  /*15570*/  IMAD R4, R4, 0x8, R0 ;  /* 0x0000000804047824 */ /* 0x008fc800078e0200 */
[----:B------:R-:W3:Y:S02]  /*15580*/  SYNCS.PHASECHK.TRANS64.TRYWAIT P0, [R4+URZ], R5 ;  /* 0x00000005040075a7 */ /* 0x000ee4000800017f */
[----:B---3--:R-:W-:Y:S05]  /*15590*/  @!P0 BRA `(.L_x_1246) ;  /* 0x0000001000f08947 */ /* 0x008fea0003800000 */
.L_x_1299:
[----:B------:R-:W-:-:S07]  /*155a0*/  IMAD R3, R3, 0x8, R0 ;  /* 0x0000000803037824 */ /* 0x000fce00078e0200 */
.L_x_1247:
[----:B----4-:R4:W0:Y:S02]  /*155b0*/  SYNCS.PHASECHK.TRANS64.TRYWAIT P0, [R3+URZ], R2 ;  /* 0x00000002030075a7 */ /* 0x010824000800017f */
[----:B0-----:R-:W-:Y:S05]  /*155c0*/  @!P0 NANOSLEEP.SYNCS 0x989680 ;  /* 0x009896800000895d */ /* 0x001fea0003900000 */
[----:B------:R-:W0:Y:S02]  /*155d0*/  @!P0 SYNCS.PHASECHK.TRANS64 P0, [R3+URZ], R2 ;  /* 0x00000002030085a7 */ /* 0x000e24000800007f */
[----:B0-----:R-:W-:Y:S05]  /*155e0*/  @!P0 BRA `(.L_x_1247) ;  /* 0xfffffffc00f08947 */ /* 0x001fea000383ffff */
.L_x_1240:
[----:B------:R-:W-:Y:S05]  /*155f0*/  BSYNC B0 ;  /* 0x0000000000007941 */ /* 0x000fea0003800000 */
.L_x_1239:
[----:B------:R-:W-:Y:S05]  /*15600*/  EXIT ;  /* 0x000000000000794d */ /* 0x000fea0003800000 */
.L_x_1064:
[----:B0-----:R-:W-:-:S04]  /*15610*/  IMAD.U32 R3, RZ, RZ, UR39 ;  /* 0x00000027ff037e24 */ /* 0x001fc8000f8e00ff */
[----:B------:R0:W1:Y:S03]  /*15620*/  SYNCS.PHASECHK.TRANS64.TRYWAIT P1, [R3+URZ+0x2a800], R0 ;  /* 0x02a80000030075a7 */ /* 0x000066000802017f */
[----:B-1----:R-:W-:Y:S05]  /*15630*/  @!P1 NANOSLEEP.SYNCS 0x989680 ;  /* 0x009896800000995d */ /* 0x002fea0003900000 */
[----:B------:R-:W1:Y:S02]  /*15640*/  @!P1 SYNCS.PHASECHK.TRANS64 P1, [R3+URZ+0x2a800], R0 ;  /* 0x02a80000030095a7 */ /* 0x000e64000802007f */
[----:B-1----:R-:W-:Y:S05]  /*15650*/  @!P1 BRA `(.L_x_1064) ;  /* 0xfffffffc00ec9947 */ /* 0x002fea000383ffff */
[----:B------:R-:W-:Y:S05]  /*15660*/  BRA `(.L_x_1248) ;  /* 0xfffffec000a47947 */ /* 0x000fea000383ffff */
.L_x_1068:
[----:B-1----:R1:W3:Y:S02]  /*15670*/  SYNCS.PHASECHK.TRANS64.TRYWAIT P1, [R3+URZ+0x2a830], R0 ;  /* 0x02a83000030075a7 */ /* 0x0022e4000802017f */
[----:B---3--:R-:W-:Y:S05]  /*15680*/  @!P1 NANOSLEEP.SYNCS 0x989680 ;  /* 0x009896800000995d */ /* 0x008fea0003900000 */
[----:B------:R-:W3:Y:S02]  /*15690*/  @!P1 SYNCS.PHASECHK.TRANS64 P1, [R3+URZ+0x2a830], R0 ;  /* 0x02a83000030095a7 */ /* 0x000ee4000802007f */
[----:B---3--:R-:W-:Y:S05]  /*156a0*/  @!P1 BRA `(.L_x_1068) ;  /* 0xfffffffc00f09947 */ /* 0x008fea000383ffff */
[----:B------:R-:W-:Y:S05]  /*156b0*/  BRA `(.L_x_1067) ;  /* 0xfffffec000d87947 */ /* 0x000fea000383ffff */
.L_x_1084:
[----:B-1----:R-:W-:-:S04]  /*156c0*/  IMAD.U32 R14, RZ, RZ, UR6 ;  /* 0x00000006ff0e7e24 */ /* 0x002fc8000f8e00ff */
[----:B------:R1:W2:Y:S03]  /*156d0*/  SYNCS.PHASECHK.TRANS64.TRYWAIT P1, [R14+URZ+0x2a830], R11 ;  /* 0x02a8300b0e0075a7 */ /* 0x0002a6000802017f */
[----:B--2---:R-:W-:Y:S05]  /*156e0*/  @!P1 NANOSLEEP.SYNCS 0x989680 ;  /* 0x009896800000995d */ /* 0x004fea0003900000 */
[----:B------:R-:W2:Y:S02]  /*156f0*/  @!P1 SYNCS.PHASECHK.TRANS64 P1, [R14+URZ+0x2a830], R11 ;  /* 0x02a8300b0e0095a7 */ /* 0x000ea4000802007f */
[----:B--2---:R-:W-:Y:S05]  /*15700*/  @!P1 BRA `(.L_x_1084) ;  /* 0xfffffffc00ec9947 */ /* 0x004fea000383ffff */
[----:B------:R-:W-:Y:S05]  /*15710*/  BRA `(.L_x_1083) ;  /* 0xfffffef000e07947 */ /* 0x000fea000383ffff */
.L_x_1088:
[----:B01----:R-:W-:-:S04]  /*15720*/  IMAD.U32 R11, RZ, RZ, UR11 ;  /* 0x0000000bff0b7e24 */ /* 0x003fc8000f8e00ff */
[----:B------:R0:W1:Y:S03]  /*15730*/  SYNCS.PHASECHK.TRANS64.TRYWAIT P1, [R11+URZ+0x2a850], R0 ;  /* 0x02a850000b0075a7 */ /* 0x000066000802017f */
[----:B-1----:R-:W-:Y:S05]  /*15740*/  @!P1 NANOSLEEP.SYNCS 0x989680 ;  /* 0x009896800000995d */ /* 0x002fea0003900000 */
[----:B------:R-:W1:Y:S02]  /*15750*/  @!P1 SYNCS.PHASECHK.TRANS64 P1, [R11+URZ+0x2a850], R0 ;  /* 0x02a850000b0095a7 */ /* 0x000e64000802007f */
[----:B-1----:R-:W-:Y:S05]  /*15760*/  @!P1 BRA `(.L_x_1088) ;  /* 0xfffffffc00ec9947 */ /* 0x002fea000383ffff */
[----:B------:R-:W-:Y:S05]  /*15770*/  BRA `(.L_x_1087) ;  /* 0xfffffefc00087947 */ /* 0x000fea000383ffff */
.L_x_1105:
[----:B-1----:R-:W-:-:S04]  /*15780*/  IMAD.U32 R9, RZ, RZ, UR6 ;  /* 0x00000006ff097e24 */ /* 0x002fc8000f8e00ff */
[----:B------:R1:W2:Y:S03]  /*15790*/  SYNCS.PHASECHK.TRANS64.TRYWAIT P1, [R9+URZ+0x2a830], R8 ;  /* 0x02a83008090075a7 */ /* 0x0002a6000802017f */
[----:B--2---:R-:W-:Y:S05]  /*157a0*/  @!P1 NANOSLEEP.SYNCS 0x989680 ;  /* 0x009896800000995d */ /* 0x004fea0003900000 */
[----:B------:R-:W2:Y:S02]  /*157b0*/  @!P1 SYNCS.PHASECHK.TRANS64 P1, [R9+URZ+0x2a830], R8 ;  /* 0x02a83008090095a7 */ /* 0x000ea4000802007f */
[----:B--2---:R-:W-:Y:S05]  /*157c0*/  @!P1 BRA `(.L_x_1105) ;  /* 0xfffffffc00ec9947 */ /* 0x004fea000383ffff */
[----:B------:R-:W-:Y:S05]  /*157d0*/  BRA `(.L_x_1104) ;  /* 0xffffff2400fc7947 */ /* 0x000fea000383ffff */
.L_x_1109:
[----:B-1----:R-:W-:-:S04]  /*157e0*/  IMAD.U32 R9, RZ, RZ, UR11 ;  /* 0x0000000bff097e24 */ /* 0x002fc8000f8e00ff */
[----:B------:R1:W3:Y:S03]  /*157f0*/  SYNCS.PHASECHK.TRANS64.TRYWAIT P1, [R9+URZ+0x2a850], R0 ;  /* 0x02a85000090075a7 */ /* 0x0002e6000802017f */
[----:B---3--:R-:W-:Y:S05]  /*15800*/  @!P1 NANOSLEEP.SYNCS 0x989680 ;  /* 0x009896800000995d */ /* 0x008fea0003900000 */
[----:B------:R-:W3:Y:S02]  /*15810*/  @!P1 SYNCS.PHASECHK.TRANS64 P1, [R9+URZ+0x2a850], R0 ;  /* 0x02a85000090095a7 */ /* 0x000ee4000802007f */
[----:B---3--:R-:W-:Y:S05]  /*15820*/  @!P1 BRA `(.L_x_1109) ;  /* 0xfffffffc00ec9947 */ /* 0x008fea000383ffff */
[----:B------:R-:W-:Y:S05]  /*15830*/  BRA `(.L_x_1108) ;  /* 0xffffff3000247947 */ /* 0x000fea000383ffff */
.L_x_1115:
[----:B-1----:R-:W-:-:S04]  /*15840*/  IMAD.U32 R9, RZ, RZ, UR6 ;  /* 0x00000006ff097e24 */ /* 0x002fc8000f8e00ff */
[----:B------:R1:W2:Y:S03]  /*15850*/  SYNCS.PHASECHK.TRANS64.TRYWAIT P1, [R9+URZ+0x2a830], R8 ;  /* 0x02a83008090075a7 */ /* 0x0002a6000802017f */
[----:B--2---:R-:W-:Y:S05]  /*15860*/  @!P1 NANOSLEEP.SYNCS 0x989680 ;  /* 0x009896800000995d */ /* 0x004fea0003900000 */
[----:B------:R-:W2:Y:S02]  /*15870*/  @!P1 SYNCS.PHASECHK.TRANS64 P1, [R9+URZ+0x2a830], R8 ;  /* 0x02a83008090095a7 */ /* 0x000ea4000802007f */
[----:B--2---:R-:W-:Y:S05]  /*15880*/  @!P1 BRA `(.L_x_1115) ;  /* 0xfffffffc00ec9947 */ /* 0x004fea000383ffff */
[----:B------:R-:W-:Y:S05]  /*15890*/  BRA `(.L_x_1114) ;  /* 0xffffff4800887947 */ /* 0x000fea000383ffff */
.L_x_1119:
[----:B-1----:R-:W-:-:S04]  /*158a0*/  IMAD.U32 R9, RZ, RZ, UR11 ;  /* 0x0000000bff097e24 */ /* 0x002fc8000f8e00ff */
[----:B------:R1:W3:Y:S03]  /*158b0*/  SYNCS.PHASECHK.TRANS64.TRYWAIT P1, [R9+URZ+0x2a850], R0 ;  /* 0x02a85000090075a7 */ /* 0x0002e6000802017f */
[----:B---3--:R-:W-:Y:S05]  /*158c0*/  @!P1 NANOSLEEP.SYNCS 0x989680 ;  /* 0x009896800000995d */ /* 0x008fea0003900000 */
[----:B------:R-:W3:Y:S02]  /*158d0*/  @!P1 SYNCS.PHASECHK.TRANS64 P1, [R9+URZ+0x2a850], R0 ;  /* 0x02a85000090095a7 */ /* 0x000ee4000802007f */
[----:B---3--:R-:W-:Y:S05]  /*158e0*/  @!P1 BRA `(.L_x_1119) ;  /* 0xfffffffc00ec9947 */ /* 0x008fea000383ffff */
[----:B------:R-:W-:Y:S05]  /*158f0*/  BRA `(.L_x_1118) ;  /* 0xffffff5000b07947 */ /* 0x000fea000383ffff */
.L_x_1132:
[----:B-1----:R-:W-:-:S04]  /*15900*/  IMAD.U32 R3, RZ, RZ, UR5 ;  /* 0x00000005ff037e24 */ /* 0x002fc8000f8e00ff */
[----:B------:R1:W2:Y:S03]  /*15910*/  SYNCS.PHASECHK.TRANS64.TRYWAIT P0, [R3+URZ+0x2a850], R0 ;  /* 0x02a85000030075a7 */ /* 0x0002a6000800017f */
[----:B--2---:R-:W-:Y:S05]  /*15920*/  @!P0 NANOSLEEP.SYNCS 0x989680 ;  /* 0x009896800000895d */ /* 0x004fea0003900000 */
[----:B------:R-:W2:Y:S02]  /*15930*/  @!P0 SYNCS.PHASECHK.TRANS64 P0, [R3+URZ+0x2a850], R0 ;  /* 0x02a85000030085a7 */ /* 0x000ea4000800007f */
[----:B--2---:R-:W-:Y:S05]  /*15940*/  @!P0 BRA `(.L_x_1132) ;  /* 0xfffffffc00ec8947 */ /* 0x004fea000383ffff */
[----:B------:R-:W-:Y:S05]  /*15950*/  BRA `(.L_x_1131) ;  /* 0xffffff80000c7947 */ /* 0x000fea000383ffff */
.L_x_1181:
[----:B------:R-:W1:Y:S01]  /*15960*/  S2R R9, SR_TID.X ;  /* 0x0000000000097919 */ /* 0x000e620000002100 */
[----:B------:R-:W-:Y:S01]  /*15970*/  BSSY B0, `(.L_x_1249) ;  /* 0x000000a000007945 */ /* 0x000fe20003800000 */
[----:B------:R-:W-:Y:S02]  /*15980*/  IMAD.MOV.U32 R12, RZ, RZ, RZ ;  /* 0x000000ffff0c7224 */ /* 0x000fe400078e00ff */
[----:B0-----:R-:W-:Y:S02]  /*15990*/  IMAD.MOV.U32 R11, RZ, RZ, 0x1f ;  /* 0x0000001fff0b7424 */ /* 0x001fe400078e00ff */
[----:B------:R-:W-:Y:S01]  /*159a0*/  IMAD.MOV.U32 R15, RZ, RZ, -0x1 ;  /* 0xffffffffff0f7424 */ /* 0x000fe200078e00ff */
[----:B-1----:R-:W-:-:S04]  /*159b0*/  SHF.R.U32.HI R9, RZ, 0x5, R9 ;  /* 0x00000005ff097819 */ /* 0x002fc80000011609 */
[----:B------:R-:W-:-:S05]  /*159c0*/  LOP3.LUT R9, R9, 0x3, RZ, 0xc0, !PT ;  /* 0x0000000309097812 */ /* 0x000fca00078ec0ff */
[----:B------:R-:W-:-:S07]  /*159d0*/  IMAD.MOV.U32 R13, RZ, RZ, R9 ;  /* 0x000000ffff0d7224 */ /* 0x000fce00078e0009 */
[----:B------:R-:W-:Y:S05]  /*159e0*/  WARPSYNC.COLLECTIVE R15, `(.L_x_1250) ;  /* 0x000000000f087348 */ /* 0x000fea0003c00000 */
[----:B------:R0:W1:Y:S02]  /*159f0*/  SHFL.IDX P6, R14, R13, R12, R11 ;  /* 0x0000000c0d0e7389 */ /* 0x00006400000c000b */
[----:B01----:R-:W-:Y:S01]  /*15a00*/  ENDCOLLECTIVE ;  /* 0x000000000000791b */ /* 0x003fe20003800000 */
.L_x_1250:
[----:B------:R-:W-:Y:S05]  /*15a10*/  BSYNC B0 ;  /* 0x0000000000007941 */ /* 0x000fea0003800000 */
.L_x_1249:
[----:B------:R-:W-:Y:S05]  /*15a20*/  BRA `(.L_x_1251) ;  /* 0xffffffc400447947 */ /* 0x000fea000383ffff */
.L_x_1182:
[----:B------:R-:W-:Y:S01]  /*15a30*/  BSSY B0, `(.L_x_1252) ;  /* 0x0000006000007945 */ /* 0x000fe20003800000 */
[----:B------:R-:W-:-:S07]  /*15a40*/  IMAD.MOV.U32 R15, RZ, RZ, -0x1 ;  /* 0xffffffffff0f7424 */ /* 0x000fce00078e00ff */
[----:B0-----:R-:W-:Y:S05]  /*15a50*/  WARPSYNC.COLLECTIVE R15, `(.L_x_1253) ;  /* 0x000000000f0c7348 */ /* 0x001fea0003c00000 */
[----:B------:R-:W-:Y:S02]  /*15a60*/  ELECT P6, UR62, PT ;  /* 0x00000000003e782f */ /* 0x000fe400038c0000 */
[----:B------:R-:W-:Y:S01]  /*15a70*/  MOV R14, UR62 ;  /* 0x0000003e000e7c02 */ /* 0x000fe20008000f00 */
[----:B0-----:R-:W-:Y:S10]  /*15a80*/  ENDCOLLECTIVE ;  /* 0x000000000000791b */ /* 0x001ff40003800000 */
.L_x_1253:
[----:B------:R-:W-:Y:S05]  /*15a90*/  BSYNC B0 ;  /* 0x0000000000007941 */ /* 0x000fea0003800000 */
.L_x_1252:
[----:B------:R-:W-:Y:S05]  /*15aa0*/  BRA `(.L_x_1254) ;  /* 0xffffffc400347947 */ /* 0x000fea000383ffff */
.L_x_1185:
[----:B0-----:R0:W1:Y:S02]  /*15ab0*/  SYNCS.PHASECHK.TRANS64.TRYWAIT P0, [R9+URZ+0x2a840], R10 ;  /* 0x02a8400a090075a7 */ /* 0x001064000800017f */
[----:B-1----:R-:W-:Y:S05]  /*15ac0*/  @!P0 NANOSLEEP.SYNCS 0x989680 ;  /* 0x009896800000895d */ /* 0x002fea0003900000 */
[----:B------:R-:W1:Y:S02]  /*15ad0*/  @!P0 SYNCS.PHASECHK.TRANS64 P0, [R9+URZ+0x2a840], R10 ;  /* 0x02a8400a090085a7 */ /* 0x000e64000800007f */
[----:B-1----:R-:W-:Y:S05]  /*15ae0*/  @!P0 BRA `(.L_x_1185) ;  /* 0xfffffffc00f08947 */ /* 0x002fea000383ffff */
[----:B------:R-:W-:Y:S05]  /*15af0*/  BRA `(.L_x_1255) ;  /* 0xffffffc400a07947 */ /* 0x000fea000383ffff */
.L_x_1188:
        /* <DEDUP_REMOVED lines=8> */
.L_x_1196:
[----:B0-----:R0:W1:Y:S02]  /*15b80*/  SYNCS.PHASECHK.TRANS64.TRYWAIT P0, [R2+URZ+0x2a840], R3 ;  /* 0x02a84003020075a7 */ /* 0x001064000800017f */
[----:B-1----:R-:W-:Y:S05]  /*15b90*/  @!P0 NANOSLEEP.SYNCS 0x989680 ;  /* 0x009896800000895d */ /* 0x002fea0003900000 */
[----:B------:R-:W1:Y:S02]  /*15ba0*/  @!P0 SYNCS.PHASECHK.TRANS64 P0, [R2+URZ+0x2a840], R3 ;  /* 0x02a84003020085a7 */ /* 0x000e64000800007f */
[----:B-1----:R-:W-:Y:S05]  /*15bb0*/  @!P0 BRA `(.L_x_1196) ;  /* 0xfffffffc00f08947 */ /* 0x002fea000383ffff */
[----:B------:R-:W-:Y:S05]  /*15bc0*/  BRA `(.L_x_1257) ;  /* 0xffffffcc00ac7947 */ /* 0x000fea000383ffff */
.L_x_1198:
[----:B0-----:R0:W1:Y:S02]  /*15bd0*/  SYNCS.PHASECHK.TRANS64.TRYWAIT P0, [R3+URZ+0x60], R2 ;  /* 0x00006002030075a7 */ /* 0x001064000800017f */
[----:B-1----:R-:W-:Y:S05]  /*15be0*/  @!P0 NANOSLEEP.SYNCS 0x989680 ;  /* 0x009896800000895d */ /* 0x002fea0003900000 */
[----:B------:R-:W1:Y:S02]  /*15bf0*/  @!P0 SYNCS.PHASECHK.TRANS64 P0, [R3+URZ+0x60], R2 ;  /* 0x00006002030085a7 */ /* 0x000e64000800007f */
[----:B-1----:R-:W-:Y:S05]  /*15c00*/  @!P0 BRA `(.L_x_1198) ;  /* 0xfffffffc00f08947 */ /* 0x002fea000383ffff */
[----:B------:R-:W-:Y:S05]  /*15c10*/  BRA `(.L_x_1258) ;  /* 0xffffffd000587947 */ /* 0x000fea000383ffff */
.L_x_1203:
[----:B-1----:R1:W2:Y:S02]  /*15c20*/  SYNCS.PHASECHK.TRANS64.TRYWAIT P0, [R2+URZ+0x2a840], R3 ;  /* 0x02a84003020075a7 */ /* 0x0022a4000800017f */
[----:B--2---:R-:W-:Y:S05]  /*15c30*/  @!P0 NANOSLEEP.SYNCS 0x989680 ;  /* 0x009896800000895d */ /* 0x004fea0003900000 */
[----:B------:R-:W2:Y:S02]  /*15c40*/  @!P0 SYNCS.PHASECHK.TRANS64 P0, [R2+URZ+0x2a840], R3 ;  /* 0x02a84003020085a7 */ /* 0x000ea4000800007f */
[----:B--2---:R-:W-:Y:S05]  /*15c50*/  @!P0 BRA `(.L_x_1203) ;  /* 0xfffffffc00f08947 */ /* 0x004fea000383ffff */
[----:B------:R-:W-:Y:S05]  /*15c60*/  BRA `(.L_x_1259) ;  /* 0xffffffd400c47947 */ /* 0x000fea000383ffff */
.L_x_1205:
[----:B0-----:R0:W1:Y:S02]  /*15c70*/  SYNCS.PHASECHK.TRANS64.TRYWAIT P1, [R3+URZ+0x60], R2 ;  /* 0x00006002030075a7 */ /* 0x001064000802017f */
[----:B-1----:R-:W-:Y:S05]  /*15c80*/  @!P1 NANOSLEEP.SYNCS 0x989680 ;  /* 0x009896800000995d */ /* 0x002fea0003900000 */
[----:B------:R-:W1:Y:S02]  /*15c90*/  @!P1 SYNCS.PHASECHK.TRANS64 P1, [R3+URZ+0x60], R2 ;  /* 0x00006002030095a7 */ /* 0x000e64000802007f */
[----:B-1----:R-:W-:Y:S05]  /*15ca0*/  @!P1 BRA `(.L_x_1205) ;  /* 0xfffffffc00f09947 */ /* 0x002fea000383ffff */
[----:B------:R-:W-:Y:S05]  /*15cb0*/  BRA `(.L_x_1260) ;  /* 0xffffffd800707947 */ /* 0x000fea000383ffff */
.L_x_1210:
[----:B--2---:R2:W3:Y:S02]  /*15cc0*/  SYNCS.PHASECHK.TRANS64.TRYWAIT P0, [R2+URZ+0x2a840], R3 ;  /* 0x02a84003020075a7 */ /* 0x0044e4000800017f */
[----:B---3--:R-:W-:Y:S05]  /*15cd0*/  @!P0 NANOSLEEP.SYNCS 0x989680 ;  /* 0x009896800000895d */ /* 0x008fea0003900000 */
[----:B------:R-:W3:Y:S02]  /*15ce0*/  @!P0 SYNCS.PHASECHK.TRANS64 P0, [R2+URZ+0x2a840], R3 ;  /* 0x02a84003020085a7 */ /* 0x000ee4000800007f */
[----:B---3--:R-:W-:Y:S05]  /*15cf0*/  @!P0 BRA `(.L_x_1210) ;  /* 0xfffffffc00f08947 */ /* 0x008fea000383ffff */
[----:B------:R-:W-:Y:S05]  /*15d00*/  BRA `(.L_x_1261) ;  /* 0xffffffdc00947947 */ /* 0x000fea000383ffff */
.L_x_1212:
[----:B0-----:R0:W1:Y:S02]  /*15d10*/  SYNCS.PHASECHK.TRANS64.TRYWAIT P1, [R2+URZ+0x60], R9 ;  /* 0x00006009020075a7 */ /* 0x001064000802017f */
[----:B-1----:R-:W-:Y:S05]  /*15d20*/  @!P1 NANOSLEEP.SYNCS 0x989680 ;  /* 0x009896800000995d */ /* 0x002fea0003900000 */
[----:B------:R-:W1:Y:S02]  /*15d30*/  @!P1 SYNCS.PHASECHK.TRANS64 P1, [R2+URZ+0x60], R9 ;  /* 0x00006009020095a7 */ /* 0x000e64000802007f */
[----:B-1----:R-:W-:Y:S05]  /*15d40*/  @!P1 BRA `(.L_x_1212) ;  /* 0xfffffffc00f09947 */ /* 0x002fea000383ffff */
[----:B------:R-:W-:Y:S05]  /*15d50*/  BRA `(.L_x_1262) ;  /* 0xffffffe000447947 */ /* 0x000fea000383ffff */
.L_x_1219:
[----:B-1----:R1:W2:Y:S02]  /*15d60*/  SYNCS.PHASECHK.TRANS64.TRYWAIT P0, [R3+URZ+0x2a860], R0 ;  /* 0x02a86000030075a7 */ /* 0x0022a4000800017f */
[----:B--2---:R-:W-:Y:S05]  /*15d70*/  @!P0 NANOSLEEP.SYNCS 0x989680 ;  /* 0x009896800000895d */ /* 0x004fea0003900000 */
[----:B------:R-:W2:Y:S02]  /*15d80*/  @!P0 SYNCS.PHASECHK.TRANS64 P0, [R3+URZ+0x2a860], R0 ;  /* 0x02a86000030085a7 */ /* 0x000ea4000800007f */
[----:B--2---:R-:W-:Y:S05]  /*15d90*/  @!P0 BRA `(.L_x_1219) ;  /* 0xfffffffc00f08947 */ /* 0x004fea000383ffff */
[----:B------:R-:W-:Y:S05]  /*15da0*/  BRA `(.L_x_1263) ;  /* 0xffffffe400507947 */ /* 0x000fea000383ffff */
.L_x_1221:
[----:B------:R-:W-:Y:S01]  /*15db0*/  BSSY B0, `(.L_x_1264) ;  /* 0x0000008000007945 */ /* 0x000fe20003800000 */
[----:B------:R-:W-:Y:S02]  /*15dc0*/  IMAD.MOV.U32 R13, RZ, RZ, R16 ;  /* 0x000000ffff0d7224 */ /* 0x000fe400078e0010 */
[----:B------:R-:W-:Y:S02]  /*15dd0*/  IMAD.MOV.U32 R12, RZ, RZ, RZ ;  /* 0x000000ffff0c7224 */ /* 0x000fe400078e00ff */
[----:B0-----:R-:W-:Y:S02]  /*15de0*/  IMAD.MOV.U32 R11, RZ, RZ, 0x1f ;  /* 0x0000001fff0b7424 */ /* 0x001fe400078e00ff */
[----:B------:R-:W-:-:S07]  /*15df0*/  IMAD.MOV.U32 R15, RZ, RZ, -0x1 ;  /* 0xffffffffff0f7424 */ /* 0x000fce00078e00ff */
[----:B-1----:R-:W-:Y:S05]  /*15e00*/  WARPSYNC.COLLECTIVE R15, `(.L_x_1265) ;  /* 0x000000000f087348 */ /* 0x002fea0003c00000 */
[----:B------:R0:W2:Y:S02]  /*15e10*/  SHFL.IDX P6, R14, R13, R12, R11 ;  /* 0x0000000c0d0e7389 */ /* 0x0000a400000c000b */
[----:B012---:R-:W-:Y:S01]  /*15e20*/  ENDCOLLECTIVE ;  /* 0x000000000000791b */ /* 0x007fe20003800000 */
.L_x_1265:
[----:B------:R-:W-:Y:S05]  /*15e30*/  BSYNC B0 ;  /* 0x0000000000007941 */ /* 0x000fea0003800000 */
.L_x_1264:
        /* <DEDUP_REMOVED lines=8> */
.L_x_1266:
[----:B------:R-:W-:Y:S01]  /*15ec0*/  IMAD.MOV.U32 R16, RZ, RZ, R14 ;  /* 0x000000ffff107224 */ /* 0x000fe200078e000e */
[----:B------:R-:W-:Y:S06]  /*15ed0*/  BRA `(.L_x_1267) ;  /* 0xffffffe400d87947 */ /* 0x000fec000383ffff */
.L_x_1224:
[----:B------:R-:W-:Y:S01]  /*15ee0*/  BSSY B0, `(.L_x_1268) ;  /* 0x0000008000007945 */ /* 0x000fe20003800000 */
[----:B-----5:R-:W-:Y:S02]  /*15ef0*/  IMAD.MOV.U32 R13, RZ, RZ, R17 ;  /* 0x000000ffff0d7224 */ /* 0x020fe400078e0011 */
[----:B------:R-:W-:Y:S02]  /*15f00*/  IMAD.MOV.U32 R12, RZ, RZ, 0x1 ;  /* 0x00000001ff0c7424 */ /* 0x000fe400078e00ff */
[----:B0-----:R-:W-:Y:S02]  /*15f10*/  IMAD.MOV.U32 R11, RZ, RZ, RZ ;  /* 0x000000ffff0b7224 */ /* 0x001fe400078e00ff */
[----:B------:R-:W-:-:S07]  /*15f20*/  IMAD.MOV.U32 R15, RZ, RZ, -0x1 ;  /* 0xffffffffff0f7424 */ /* 0x000fce00078e00ff */
[----:B-1234-:R-:W-:Y:S05]  /*15f30*/  WARPSYNC.COLLECTIVE R15, `(.L_x_1269) ;  /* 0x000000000f087348 */ /* 0x01efea0003c00000 */
[----:B------:R0:W0:Y:S02]  /*15f40*/  SHFL.UP P6, R14, R13, R12, R11 ;  /* 0x0400000c0d0e7389 */ /* 0x00002400000c000b */
[----:B01234-:R-:W-:Y:S01]  /*15f50*/  ENDCOLLECTIVE ;  /* 0x000000000000791b */ /* 0x01ffe20003800000 */
.L_x_1269:
[----:B------:R-:W-:Y:S05]  /*15f60*/  BSYNC B0 ;  /* 0x0000000000007941 */ /* 0x000fea0003800000 */
.L_x_1268:
        /* <DEDUP_REMOVED lines=10> */
.L_x_1270:
        /* <DEDUP_REMOVED lines=8> */
.L_x_1271:
        /* <DEDUP_REMOVED lines=8> */
.L_x_1272:
        /* <DEDUP_REMOVED lines=8> */
.L_x_1273:
        /* <DEDUP_REMOVED lines=8> */
.L_x_1274:
[----:B------:R-:W-:Y:S05]  /*16210*/  BRA `(.L_x_1275) ;  /* 0xffffffe400a07947 */ /* 0x000fea000383ffff */
.L_x_1229:
[----:B------:R-:W-:Y:S01]  /*16220*/  BSSY B0, `(.L_x_1276) ;  /* 0x0000008000007945 */ /* 0x000fe20003800000 */
[----:B-----5:R-:W-:Y:S02]  /*16230*/  IMAD.MOV.U32 R13, RZ, RZ, R17 ;  /* 0x000000ffff0d7224 */ /* 0x020fe400078e0011 */
[----:B------:R-:W-:Y:S02]  /*16240*/  IMAD.MOV.U32 R12, RZ, RZ, 0x1 ;  /* 0x00000001ff0c7424 */ /* 0x000fe400078e00ff */
[----:B------:R-:W-:Y:S02]  /*16250*/  IMAD.MOV.U32 R11, RZ, RZ, RZ ;  /* 0x000000ffff0b7224 */ /* 0x000fe400078e00ff */
[----:B------:R-:W-:-:S07]  /*16260*/  IMAD.MOV.U32 R15, RZ, RZ, -0x1 ;  /* 0xffffffffff0f7424 */ /* 0x000fce00078e00ff */
[----:B0-----:R-:W-:Y:S05]  /*16270*/  WARPSYNC.COLLECTIVE R15, `(.L_x_1277) ;  /* 0x000000000f087348 */ /* 0x001fea0003c00000 */
[----:B------:R1:W2:Y:S02]  /*16280*/  SHFL.UP P6, R14, R13, R12, R11 ;  /* 0x0400000c0d0e7389 */ /* 0x0002a400000c000b */
[----:B012---:R-:W-:Y:S01]  /*16290*/  ENDCOLLECTIVE ;  /* 0x000000000000791b */ /* 0x007fe20003800000 */
.L_x_1277:
[----:B------:R-:W-:Y:S05]  /*162a0*/  BSYNC B0 ;  /* 0x0000000000007941 */ /* 0x000fea0003800000 */
.L_x_1276:
        /* <DEDUP_REMOVED lines=10> */
.L_x_1278:
        /* <DEDUP_REMOVED lines=8> */
.L_x_1279:
        /* <DEDUP_REMOVED lines=8> */
.L_x_1280:
        /* <DEDUP_REMOVED lines=8> */
.L_x_1281:
        /* <DEDUP_REMOVED lines=8> */
.L_x_1282:
[----:B------:R-:W-:Y:S05]  /*16550*/  BRA `(.L_x_1283) ;  /* 0xffffffe400887947 */ /* 0x000fea000383ffff */
.L_x_1231:
[----:B------:R-:W-:Y:S01]  /*16560*/  BSSY B0, `(.L_x_1284) ;  /* 0x0000006000007945 */ /* 0x000fe20003800000 */
[----:B------:R-:W-:Y:S01]  /*16570*/  PLOP3.LUT P6, PT, P6, PT, PT, 0x8, 0x0 ;  /* 0x000000000000781c */ /* 0x000fe200037ce170 */
[----:B------:R-:W-:-:S12]  /*16580*/  IMAD.MOV.U32 R15, RZ, RZ, -0x1 ;  /* 0xffffffffff0f7424 */ /* 0x000fd800078e00ff */
[----:B0-----:R-:W-:Y:S05]  /*16590*/  WARPSYNC.COLLECTIVE R15, `(.L_x_1285) ;  /* 0x000000000f087348 */ /* 0x001fea0003c00000 */
[----:B------:R-:W-:Y:S01]  /*165a0*/  VOTE.ANY R14, PT, P6 ;  /* 0x00000000000e7806 */ /* 0x000fe200030e0100 */
[----:B0-----:R-:W-:Y:S06]  /*165b0*/  ENDCOLLECTIVE ;  /* 0x000000000000791b */ /* 0x001fec0003800000 */
.L_x_1285:
[----:B------:R-:W-:Y:S05]  /*165c0*/  BSYNC B0 ;  /* 0x0000000000007941 */ /* 0x000fea0003800000 */
.L_x_1284:
        /* <DEDUP_REMOVED lines=9> */
.L_x_1286:
[----:B------:R-:W-:Y:S01]  /*16660*/  IMAD.MOV.U32 R17, RZ, RZ, R14 ;  /* 0x000000ffff117224 */ /* 0x000fe200078e000e */
[----:B------:R-:W-:Y:S06]  /*16670*/  BRA `(.L_x_1287) ;  /* 0xffffffe400787947 */ /* 0x000fec000383ffff */
.L_x_1233:
[----:B------:R-:W-:Y:S01]  /*16680*/  BSSY B0, `(.L_x_1288) ;  /* 0x0000007000007945 */ /* 0x000fe20003800000 */
[----:B------:R-:W-:Y:S02]  /*16690*/  IMAD.MOV.U32 R13, RZ, RZ, R2 ;  /* 0x000000ffff0d7224 */ /* 0x000fe400078e0002 */
[----:B------:R-:W-:Y:S02]  /*166a0*/  IMAD.MOV.U32 R11, RZ, RZ, 0x1f ;  /* 0x0000001fff0b7424 */ /* 0x000fe400078e00ff */
[----:B------:R-:W-:-:S07]  /*166b0*/  IMAD.MOV.U32 R15, RZ, RZ, -0x1 ;  /* 0xffffffffff0f7424 */ /* 0x000fce00078e00ff */
[----:B012---:R-:W-:Y:S05]  /*166c0*/  WARPSYNC.COLLECTIVE R15, `(.L_x_1289) ;  /* 0x000000000f087348 */ /* 0x007fea0003c00000 */
[----:B------:R3:W4:Y:S02]  /*166d0*/  SHFL.IDX P6, R14, R13, R12, R11 ;  /* 0x0000000c0d0e7389 */ /* 0x00072400000c000b */
[----:B01234-:R-:W-:Y:S01]  /*166e0*/  ENDCOLLECTIVE ;  /* 0x000000000000791b */ /* 0x01ffe20003800000 */
.L_x_1289:
[----:B------:R-:W-:Y:S05]  /*166f0*/  BSYNC B0 ;  /* 0x0000000000007941 */ /* 0x000fea0003800000 */
.L_x_1288:
[----:B------:R-:W-:Y:S01]  /*16700*/  IMAD.MOV.U32 R7, RZ, RZ, R14 ;  /* 0x000000ffff077224 */ /* 0x000fe200078e000e */
[----:B------:R-:W-:Y:S06]  /*16710*/  BRA `(.L_x_1232) ;  /* 0xffffffe4006c7947 */ /* 0x000fec000383ffff */
.L_x_1237:
[----:B-1----:R1:W2:Y:S02]  /*16720*/  SYNCS.PHASECHK.TRANS64.TRYWAIT P0, [R0+URZ+0x2a820], R3 ;  /* 0x02a82003000075a7 */ /* 0x0022a4000800017f */
[----:B--2---:R-:W-:Y:S05]  /*16730*/  @!P0 NANOSLEEP.SYNCS 0x989680 ;  /* 0x009896800000895d */ /* 0x004fea0003900000 */
[----:B------:R-:W2:Y:S02]  /*16740*/  @!P0 SYNCS.PHASECHK.TRANS64 P0, [R0+URZ+0x2a820], R3 ;  /* 0x02a82003000085a7 */ /* 0x000ea4000800007f */
[----:B--2---:R-:W-:Y:S05]  /*16750*/  @!P0 BRA `(.L_x_1237) ;  /* 0xfffffffc00f08947 */ /* 0x004fea000383ffff */
[----:B------:R-:W-:Y:S05]  /*16760*/  BRA `(.L_x_1290) ;  /* 0xffffffe800e47947 */ /* 0x000fea000383ffff */
.L_x_1238:
[----:B------:R-:W2:Y:S01]  /*16770*/  S2R R2, SR_TID.X ;  /* 0x0000000000027919 */ /* 0x000ea20000002100 */
[----:B------:R-:W-:Y:S01]  /*16780*/  BSSY B0, `(.L_x_1291) ;  /* 0x000000a000007945 */ /* 0x000fe20003800000 */
[----:B------:R-:W-:Y:S02]  /*16790*/  IMAD.MOV.U32 R12, RZ, RZ, RZ ;  /* 0x000000ffff0c7224 */ /* 0x000fe400078e00ff */
[----:B0-----:R-:W-:Y:S02]  /*167a0*/  IMAD.MOV.U32 R11, RZ, RZ, 0x1f ;  /* 0x0000001fff0b7424 */ /* 0x001fe400078e00ff */
[----:B------:R-:W-:Y:S01]  /*167b0*/  IMAD.MOV.U32 R15, RZ, RZ, -0x1 ;  /* 0xffffffffff0f7424 */ /* 0x000fe200078e00ff */
[----:B--2---:R-:W-:-:S04]  /*167c0*/  SHF.R.U32.HI R2, RZ, 0x5, R2 ;  /* 0x00000005ff027819 */ /* 0x004fc80000011602 */
[----:B------:R-:W-:-:S05]  /*167d0*/  LOP3.LUT R2, R2, 0x3, RZ, 0xc0, !PT ;  /* 0x0000000302027812 */ /* 0x000fca00078ec0ff */
[----:B------:R-:W-:-:S07]  /*167e0*/  IMAD.MOV.U32 R13, RZ, RZ, R2 ;  /* 0x000000ffff0d7224 */ /* 0x000fce00078e0002 */
[----:B-1----:R-:W-:Y:S05]  /*167f0*/  WARPSYNC.COLLECTIVE R15, `(.L_x_1292) ;  /* 0x000000000f087348 */ /* 0x002fea0003c00000 */
[----:B------:R0:W2:Y:S02]  /*16800*/  SHFL.IDX P6, R14, R13, R12, R11 ;  /* 0x0000000c0d0e7389 */ /* 0x0000a400000c000b */
[----:B012---:R-:W-:Y:S01]  /*16810*/  ENDCOLLECTIVE ;  /* 0x000000000000791b */ /* 0x007fe20003800000 */
.L_x_1292:
[----:B------:R-:W-:Y:S05]  /*16820*/  BSYNC B0 ;  /* 0x0000000000007941 */ /* 0x000fea0003800000 */
.L_x_1291:
[----:B------:R-:W-:Y:S05]  /*16830*/  BRA `(.L_x_1293) ;  /* 0xffffffe800cc7947 */ /* 0x000fea000383ffff */
.L_x_1241:
[----:B------:R-:W-:Y:S01]  /*16840*/  BSSY B1, `(.L_x_1294) ;  /* 0x0000006000017945 */ /* 0x000fe20003800000 */
[----:B------:R-:W-:-:S07]  /*16850*/  IMAD.MOV.U32 R15, RZ, RZ, -0x1 ;  /* 0xffffffffff0f7424 */ /* 0x000fce00078e00ff */
[----:B012---:R-:W-:Y:S05]  /*16860*/  WARPSYNC.COLLECTIVE R15, `(.L_x_1295) ;  /* 0x000000000f0c7348 */ /* 0x007fea0003c00000 */
[----:B------:R-:W-:Y:S02]  /*16870*/  ELECT P6, UR62, PT ;  /* 0x00000000003e782f */ /* 0x000fe400038c0000 */
[----:B------:R-:W-:Y:S01]  /*16880*/  MOV R14, UR62 ;  /* 0x0000003e000e7c02 */ /* 0x000fe20008000f00 */
[----:B012---:R-:W-:Y:S10]  /*16890*/  ENDCOLLECTIVE ;  /* 0x000000000000791b */ /* 0x007ff40003800000 */
.L_x_1295:
[----:B------:R-:W-:Y:S05]  /*168a0*/  BSYNC B1 ;  /* 0x0000000000017941 */ /* 0x000fea0003800000 */
.L_x_1294:
[----:B------:R-:W-:Y:S05]  /*168b0*/  BRA `(.L_x_1296) ;  /* 0xffffffe800c47947 */ /* 0x000fea000383ffff */
.L_x_1243:
[----:B-1----:R1:W2:Y:S02]  /*168c0*/  SYNCS.PHASECHK.TRANS64.TRYWAIT P0, [R6+URZ], R5 ;  /* 0x00000005060075a7 */ /* 0x0022a4000800017f */
[----:B--2---:R-:W-:Y:S05]  /*168d0*/  @!P0 NANOSLEEP.SYNCS 0x989680 ;  /* 0x009896800000895d */ /* 0x004fea0003900000 */
[----:B------:R-:W2:Y:S02]  /*168e0*/  @!P0 SYNCS.PHASECHK.TRANS64 P0, [R6+URZ], R5 ;  /* 0x00000005060085a7 */ /* 0x000ea4000800007f */
[----:B--2---:R-:W-:Y:S05]  /*168f0*/  @!P0 BRA `(.L_x_1243) ;  /* 0xfffffffc00f08947 */ /* 0x004fea000383ffff */
[----:B------:R-:W-:Y:S05]  /*16900*/  BRA `(.L_x_1297) ;  /* 0xffffffec00007947 */ /* 0x000fea000383ffff */
.L_x_1244:
[----:B--2---:R2:W3:Y:S02]  /*16910*/  SYNCS.PHASECHK.TRANS64.TRYWAIT P0, [R7+URZ], R2 ;  /* 0x00000002070075a7 */ /* 0x0044e4000800017f */
[----:B---3--:R-:W-:Y:S05]  /*16920*/  @!P0 NANOSLEEP.SYNCS 0x989680 ;  /* 0x009896800000895d */ /* 0x008fea0003900000 */
[----:B------:R-:W3:Y:S02]  /*16930*/  @!P0 SYNCS.PHASECHK.TRANS64 P0, [R7+URZ], R2 ;  /* 0x00000002070085a7 */ /* 0x000ee4000800007f */
[----:B---3--:R-:W-:Y:S05]  /*16940*/  @!P0 BRA `(.L_x_1244) ;  /* 0xfffffffc00f08947 */ /* 0x008fea000383ffff */
[----:B------:R-:W-:Y:S05]  /*16950*/  BRA `(.L_x_1298) ;  /* 0xffffffe800f47947 */ /* 0x000fea000383ffff */
.L_x_1246:
[----:B---3--:R3:W4:Y:S02]  /*16960*/  SYNCS.PHASECHK.TRANS64.TRYWAIT P0, [R4+URZ], R5 ;  /* 0x00000005040075a7 */ /* 0x008724000800017f */
[----:B----4-:R-:W-:Y:S05]  /*16970*/  @!P0 NANOSLEEP.SYNCS 0x989680 ;  /* 0x009896800000895d */ /* 0x010fea0003900000 */
[----:B------:R-:W4:Y:S02]  /*16980*/  @!P0 SYNCS.PHASECHK.TRANS64 P0, [R4+URZ], R5 ;  /* 0x00000005040085a7 */ /* 0x000f24000800007f */
[----:B----4-:R-:W-:Y:S05]  /*16990*/  @!P0 BRA `(.L_x_1246) ;  /* 0xfffffffc00f08947 */ /* 0x010fea000383ffff */
[----:B------:R-:W-:Y:S05]  /*169a0*/  BRA `(.L_x_1299) ;  /* 0xffffffe800fc7947 */ /* 0x000fea000383ffff */
.L_x_1300:
        /* <DEDUP_REMOVED lines=13> */
.L_x_2661:


//--------------------- .text._ZN7cutlass13device_kernelIN5flash11enable_sm90INS1_16FlashAttnFwdSm90INS1_25CollectiveMainloopFwdSm90ILi2EN4cute5tupleIJNS5_1CILi1EEES8_S8_EEENS6_IJNS7_ILi128EEENS7_ILi96EEENS7_ILi192EEEEEELi128ENS_10bfloat16_tEfNS_4arch4Sm90ELb0ELb1ELb1ELb1ELb0ELb1ELb0ELb1ELb1ELb0ELb0ELb0EEENS1_21CollectiveEpilogueFwdINS6_IJSA_SA_SB_EEES9_SE_SG_Li256ELb1ELb0ELb0ELb0EEENS1_36VarlenDynamicPersistentTileSchedulerILi128ELi96ELi256ELi32ELb0ELb0ELb1ELb1ELb0ELb1EEEEEEEEEvNT_6ParamsE --------------------------
	.section	.text._ZN7cutlass13device_kernelIN5flash11enable_sm90INS1_16FlashAttnFwdSm90INS1_25CollectiveMainloopFwdSm90ILi2EN4cute5tupleIJNS5_1CILi1EEES8_S8_EEENS6_IJNS7_ILi128EEENS7_ILi96EEENS7_ILi192EEEEEELi128ENS_10bfloat16_tEfNS_4arch4Sm90ELb0ELb1ELb1ELb1ELb0ELb1ELb0ELb1ELb1ELb0ELb0ELb0EEENS1_21CollectiveEpilogueFwdINS6_IJSA_SA_SB_EEES9_SE_SG_Li256ELb1ELb0ELb0ELb0EEENS1_36VarlenDynamicPersistentTileSchedulerILi128ELi96ELi256ELi32ELb0ELb0ELb1ELb1ELb0ELb1EEEEEEEEEvNT_6ParamsE,"ax",@progbits
	.align	128
.text._ZN7cutlass13device_kernelIN5flash11enable_sm90INS1_16FlashAttnFwdSm90INS1_25CollectiveMainloopFwdSm90ILi2EN4cute5tupleIJNS5_1CILi1EEES8_S8_EEENS6_IJNS7_ILi128EEENS7_ILi96EEENS7_ILi192EEEEEELi128ENS_10bfloat16_tEfNS_4arch4Sm90ELb0ELb1ELb1ELb1ELb0ELb1ELb0ELb1ELb1ELb0ELb0ELb0EEENS1_21CollectiveEpilogueFwdINS6_IJSA_SA_SB_EEES9_SE_SG_Li256ELb1ELb0ELb0ELb0EEENS1_36VarlenDynamicPersistentTileSchedulerILi128ELi96ELi256ELi32ELb0ELb0ELb1ELb1ELb0ELb1EEEEEEEEEvNT_6ParamsE:
        .type           _ZN7cutlass13device_kernelIN5flash11enable_sm90INS1_16FlashAttnFwdSm90INS1_25CollectiveMainloopFwdSm90ILi2EN4cute5tupleIJNS5_1CILi1EEES8_S8_EEENS6_IJNS7_ILi128EEENS7_ILi96EEENS7_ILi192EEEEEELi128ENS_10bfloat16_tEfNS_4arch4Sm90ELb0ELb1ELb1ELb1ELb0ELb1ELb0ELb1ELb1ELb0ELb0ELb0EEENS1_21CollectiveEpilogueFwdINS6_IJSA_SA_SB_EEES9_SE_SG_Li256ELb1ELb0ELb0ELb0EEENS1_36VarlenDynamicPersistentTileSchedulerILi128ELi96ELi256ELi32ELb0ELb0ELb1ELb1ELb0ELb1EEEEEEEEEvNT_6ParamsE,@function
        .size           _ZN7cutlass13device_kernelIN5flash11enable_sm90INS1_16FlashAttnFwdSm90INS1_25CollectiveMainloopFwdSm90ILi2EN4cute5tupleIJNS5_1CILi1EEES8_S8_EEENS6_IJNS7_ILi128EEENS7_ILi96EEENS7_ILi192EEEEEELi128ENS_10bfloat16_tEfNS_4arch4Sm90ELb0ELb1ELb1ELb1ELb0ELb1ELb0ELb1ELb1ELb0ELb0ELb0EEENS1_21CollectiveEpilogueFwdINS6_IJSA_SA_SB_EEES9_SE_SG_Li256ELb1ELb0ELb0ELb0EEENS1_36VarlenDynamicPersistentTileSchedulerILi128ELi96ELi256ELi32ELb0ELb0ELb1ELb1ELb0ELb1EEEEEEEEEvNT_6ParamsE,(.L_x_2662 - _ZN7cutlass13device_kernelIN5flash11enable_sm90INS1_16FlashAttnFwdSm90INS1_25CollectiveMainloopFwdSm90ILi2EN4cute5tupleIJNS5_1CILi1EEES8_S8_EEENS6_IJNS7_ILi128EEENS7_ILi96EEENS7_ILi192EEEEEELi128ENS_10bfloat16_tEfNS_4arch4Sm90ELb0ELb1ELb1ELb1ELb0ELb1ELb0ELb1ELb1ELb0ELb0ELb0EEENS1_21CollectiveEpilogueFwdINS6_IJSA_SA_SB_EEES9_SE_SG_Li256ELb1ELb0ELb0ELb0EEENS1_36VarlenDynamicPersistentTileSchedulerILi128ELi96ELi256ELi32ELb0ELb0ELb1ELb1ELb0ELb1EEEEEEEEEvNT_6ParamsE)
        .other          _ZN7cutlass13device_kernelIN5flash11enable_sm90INS1_16FlashAttnFwdSm90INS1_25CollectiveMainloopFwdSm90ILi2EN4cute5tupleIJNS5_1CILi1EEES8_S8_EEENS6_IJNS7_ILi128EEENS7_ILi96EEENS7_ILi192EEEEEELi128ENS_10bfloat16_tEfNS_4arch4Sm90ELb0ELb1ELb1ELb1ELb0ELb1ELb0ELb1ELb1ELb0ELb0ELb0EEENS1_21CollectiveEpilogueFwdINS6_IJSA_SA_SB_EEES9_SE_SG_Li256ELb1ELb0ELb0ELb0EEENS1_36VarlenDynamicPersistentTileSchedulerILi128ELi96ELi256ELi32ELb0ELb0ELb1ELb1ELb0ELb1EEEEEEEEEvNT_6ParamsE,@"STO_CUDA_ENTRY STV_DEFAULT"
_ZN7cutlass13device_kernelIN5flash11enable_sm90INS1_16FlashAttnFwdSm90INS1_25CollectiveMainloopFwdSm90ILi2EN4cute5tupleIJNS5_1CILi1EEES8_S8_EEENS6_IJNS7_ILi128EEENS7_ILi96EEENS7_ILi192EEEEEELi128ENS_10bfloat16_tEfNS_4arch4Sm90ELb0ELb1ELb1ELb1ELb0ELb1ELb0ELb1ELb1ELb0ELb0ELb0EEENS1_21CollectiveEpilogueFwdINS6_IJSA_SA_SB_EEES9_SE_SG_Li256ELb1ELb0ELb0ELb0EEENS1_36VarlenDynamicPersistentTileSchedulerILi128ELi96ELi256ELi32ELb0ELb0ELb1ELb1ELb0ELb1EEEEEEEEEvNT_6ParamsE:
        /* <DEDUP_REMOVED lines=27> */
.L_x_1302:
[----:B------:R-:W-:Y:S05]  /*01b0*/  BSYNC B0 ;  /* 0x0000000000007941 */ /* 0x000fea0003800000 */
.L_x_1301:
        /* <DEDUP_REMOVED lines=41> */
.L_x_1303:
        /* <DEDUP_REMOVED lines=22> */
.L_x_1304:
        /* <DEDUP_REMOVED lines=18> */
.L_x_1305:
        /* <DEDUP_REMOVED lines=22> */
.L_x_1306:
        /* <DEDUP_REMOVED lines=22> */
.L_x_1307:
[----:B------:R-:W-:Y:S01]  /*0990*/  PLOP3.LUT P0, PT, PT, PT, UP0, 0x80, 0x0 ;  /* 0x000000000000781c */ /* 0x000fe20003f0f008 */
[----:B------:R-:W-:Y:S01]  /*09a0*/  UMOV UR60, 0x1 ;  /* 0x00000001003c7882 */ /* 0x000fe20000000000 */
[----:B------:R-:W-:Y:S01]  /*09b0*/  NOP ;  /* 0x0000000000007918 */ /* 0x000fe20000000000 */
[----:B------:R-:W-:Y:S01]  /*09c0*/  USEL UR60, UR60, 0x2, !UP0 ;  /* 0x000000023c3c7887 */ /* 0x000fe2000c000000 */
[----:B------:R-:W-:Y:S01]  /*09d0*/  BSSY B7, `(.L_x_1308) ;  /* 0x0002818000077945 */ /* 0x000fe20003800000 */
[----:B012-4-:R-:W-:Y:S08]  /*09e0*/  BAR.SYNC.DEFER_BLOCKING 0x0 ;  /* 0x0000000000007b1d */ /* 0x017ff00000010000 */
[----:B------:R-:W-:Y:S05]  /*09f0*/  @!P0 BRA `(.L_x_1309) ;  /* 0x0000021800708947 */ /* 0x000fea0003800000 */
.L_x_1310:
[----:B------:R-:W-:-:S08]  /*0a00*/  NOP ;  /* 0x0000000000007918 */ /* 0x000fd00000000000 */
[----:B------:R-:W0:Y:S02]  /*0a10*/  USETMAXREG.TRY_ALLOC.CTAPOOL UP0, 0xf0 ;  /* 0x000000f0000079c8 */ /* 0x000e240008000600 */
[----:B0-----:R-:W-:-:S13]  /*0a20*/  PLOP3.LUT P0, PT, PT, PT, UP0, 0x80, 0x0 ;  /* 0x000000000000781c */ /* 0x001fda0003f0f008 */
[----:B------:R-:W-:Y:S05]  /*0a30*/  @!P0 BRA `(.L_x_1310) ;  /* 0xfffffffc00f08947 */ /* 0x000fea000383ffff */
[----:B------:R-:W0:Y:S08]  /*0a40*/  S2UR UR5, SR_CgaCtaId ;  /* 0x00000000000579c3 */ /* 0x000e300000008800 */
[----:B------:R-:W-:Y:S06]  /*0a50*/  BAR.ARV 0x8, 0x120 ;  /* 0x0204800000007b1d */ /* 0x000fec0000002000 */
[----:B------:R-:W-:-:S02]  /*0a60*/  UMOV UR4, 0x400 ;  /* 0x0000040000047882 */ /* 0x000fc40000000000 */
[----:B------:R-:W-:Y:S01]  /*0a70*/  BAR.SYNC.DEFER_BLOCKING 0x5, 0x120 ;  /* 0x0144800000007b1d */ /* 0x000fe20000010000 */
[----:B0-----:R-:W-:-:S06]  /*0a80*/  ULEA UR4, UR5, UR4, 0x18 ;  /* 0x0000000405047291 */ /* 0x001fcc000f8ec03f */
[----:B------:R-:W-:Y:S01]  /*0a90*/  IMAD.U32 R18, RZ, RZ, UR4 ;  /* 0x00000004ff127e24 */ /* 0x000fe2000f8e00ff */
[----:B------:R-:W-:-:S04]  /*0aa0*/  ULDC UR4, c[0x0][0xc14] ;  /* 0x0003050000047ab9 */ /* 0x000fc80000000800 */
[----:B------:R-:W0:Y:S01]  /*0ab0*/  LDS.128 R168, [R18+0x2a8d0] ;  /* 0x02a8d00012a87984 */ /* 0x000e220000000c00 */
[----:B------:R-:W-:Y:S06]  /*0ac0*/  BAR.ARV 0x4, 0x120 ;  /* 0x0104800000007b1d */ /* 0x000fec0000002000 */
[----:B0-----:R-:W-:-:S13]  /*0ad0*/  ISETP.GE.AND P0, PT, R171, UR4, PT ;  /* 0x00000004ab007c0c */ /* 0x001fda000bf06270 */
[----:B------:R-:W-:Y:S05]  /*0ae0*/  @P0 BRA `(.L_x_1311) ;  /* 0x0000028000180947 */ /* 0x000fea0003800000 */
[----:B------:R-:W-:Y:S01]  /*0af0*/  VIADD R188, R4, 0xffffff80 ;  /* 0xffffff8004bc7836 */ /* 0x000fe20000000000 */
[----:B------:R-:W-:Y:S01]  /*0b00*/  R2UR UR4, R18 ;  /* 0x00000000120472ca */ /* 0x000fe200000e0000 */
[----:B------:R-:W-:Y:S01]  /*0b10*/  ULOP3.LUT UR5, UR60, 0x1, URZ, 0xfc, !UPT ;  /* 0x000000013c057892 */ /* 0x000fe2000f8efc3f */
[----:B------:R-:W-:Y:S01]  /*0b20*/  IMAD.MOV.U32 R184, RZ, RZ, RZ ;  /* 0x000000ffffb87224 */ /* 0x000fe200078e00ff */
[----:B------:R-:W-:Y:S02]  /*0b30*/  CS2R R160, SRZ ;  /* 0x0000000000a07805 */ /* 0x000fe4000001ff00 */
[----:B------:R-:W-:Y:S01]  /*0b40*/  SHF.R.S32.HI R3, RZ, 0x1f, R188 ;  /* 0x0000001fff037819 */ /* 0x000fe200000114bc */
[----:B------:R-:W-:Y:S02]  /*0b50*/  IMAD.MOV.U32 R19, RZ, RZ, RZ ;  /* 0x000000ffff137224 */ /* 0x000fe400078e00ff */
[----:B------:R-:W-:Y:S01]  /*0b60*/  IMAD.MOV.U32 R167, RZ, RZ, RZ ;  /* 0x000000ffffa77224 */ /* 0x000fe200078e00ff */
[----:B------:R-:W-:-:S02]  /*0b70*/  LEA.HI R5, R3, R188, RZ, 0x7 ;  /* 0x000000bc03057211 */ /* 0x000fc400078f38ff */
[-C--:B------:R-:W-:Y:S02]  /*0b80*/  LEA.HI R0, R3, R188.reuse, RZ, 0x4 ;  /* 0x000000bc03007211 */ /* 0x080fe400078f20ff */
[----:B------:R-:W-:Y:S01]  /*0b90*/  LOP3.LUT R191, R5, 0xffffff80, RZ, 0xc0, !PT ;  /* 0xffffff8005bf7812 */ /* 0x000fe200078ec0ff */
[----:B------:R-:W-:Y:S01]  /*0ba0*/  UIADD3 UR4, UR4, 0xc400, URZ ;  /* 0x0000c40004047890 */ /* 0x000fe2000fffe03f */
[----:B------:R-:W-:Y:S02]  /*0bb0*/  SHF.R.S32.HI R7, RZ, 0x4, R0 ;  /* 0x00000004ff077819 */ /* 0x000fe40000011400 */
[----:B------:R-:W-:Y:S01]  /*0bc0*/  LEA.HI R180, R3, R188, RZ, 0x3 ;  /* 0x000000bc03b47211 */ /* 0x000fe200078f18ff */
[----:B------:R-:W-:Y:S01]  /*0bd0*/  IMAD.IADD R191, R188, 0x1, -R191 ;  /* 0x00000001bcbf7824 */ /* 0x000fe200078e0abf */
[----:B------:R-:W-:Y:S02]  /*0be0*/  LEA.HI R2, R0, R7, RZ, 0x1 ;  /* 0x0000000700027211 */ /* 0x000fe400078f08ff */
[----:B------:R-:W-:-:S02]  /*0bf0*/  SHF.R.S32.HI R200, RZ, 0x7, R5 ;  /* 0x00000007ffc87819 */ /* 0x000fc40000011405 */
[----:B------:R-:W-:Y:S02]  /*0c00*/  SHF.R.S32.HI R6, RZ, 0x1f, R191 ;  /* 0x0000001fff067819 */ /* 0x000fe400000114bf */
[----:B------:R-:W-:Y:S02]  /*0c10*/  LEA.HI R5, R5, R200, RZ, 0x1 ;  /* 0x000000c805057211 */ /* 0x000fe400078f08ff */
[CC--:B------:R-:W-:Y:S02]  /*0c20*/  LEA.HI R8, R6.reuse, R191.reuse, RZ, 0x2 ;  /* 0x000000bf06087211 */ /* 0x0c0fe400078f10ff */
[----:B------:R-:W-:Y:S02]  /*0c30*/  LEA.HI R6, R6, R191, RZ, 0x5 ;  /* 0x000000bf06067211 */ /* 0x000fe400078f28ff */
[--C-:B------:R-:W-:Y:S02]  /*0c40*/  SHF.R.S32.HI R9, RZ, 0x2, R8.reuse ;  /* 0x00000002ff097819 */ /* 0x100fe40000011408 */
[----:B------:R-:W-:-:S02]  /*0c50*/  SHF.R.S32.HI R4, RZ, 0x1f, R8 ;  /* 0x0000001fff047819 */ /* 0x000fc40000011408 */
[----:B------:R-:W-:Y:S02]  /*0c60*/  SHF.R.S32.HI R6, RZ, 0x5, R6 ;  /* 0x00000005ff067819 */ /* 0x000fe40000011406 */
[----:B------:R-:W-:Y:S02]  /*0c70*/  LEA.HI R10, R4, R9, RZ, 0x3 ;  /* 0x00000009040a7211 */ /* 0x000fe400078f18ff */
[----:B------:R-:W-:Y:S02]  /*0c80*/  LOP3.LUT R4, R2, 0x1ffffffe, RZ, 0xc0, !PT ;  /* 0x1ffffffe02047812 */ /* 0x000fe400078ec0ff */
[----:B------:R-:W-:Y:S02]  /*0c90*/  LOP3.LUT R10, R10, 0xfffffff8, RZ, 0xc0, !PT ;  /* 0xfffffff80a0a7812 */ /* 0x000fe400078ec0ff */
[-C--:B------:R-:W-:Y:S01]  /*0ca0*/  LEA.HI R2, R3, R188.reuse, RZ, 0x5 ;  /* 0x000000bc03027211 */ /* 0x080fe200078f28ff */
[----:B------:R-:W-:Y:S01]  /*0cb0*/  IMAD.IADD R4, R7, 0x1, -R4 ;  /* 0x0000000107047824 */ /* 0x000fe200078e0a04 */
[----:B------:R-:W-:Y:S01]  /*0cc0*/  LOP3.LUT R7, R180, 0x1ffffff8, RZ, 0xc0, !PT ;  /* 0x1ffffff8b4077812 */ /* 0x000fe200078ec0ff */
[----:B------:R-:W-:Y:S01]  /*0cd0*/  IMAD.IADD R9, R9, 0x1, -R10 ;  /* 0x0000000109097824 */ /* 0x000fe200078e0a0a */
[----:B------:R-:W-:-:S02]  /*0ce0*/  LEA.HI R10, R3, R188, RZ, 0x2 ;  /* 0x000000bc030a7211 */ /* 0x000fc400078f10ff */
[----:B------:R-:W-:Y:S01]  /*0cf0*/  LOP3.LUT R3, R0, 0x3fffff0, RZ, 0xc0, !PT ;  /* 0x03fffff000037812 */ /* 0x000fe200078ec0ff */
[----:B------:R-:W-:Y:S01]  /*0d00*/  IMAD.IADD R7, R188, 0x1, -R7 ;  /* 0x00000001bc077824 */ /* 0x000fe200078e0a07 */
[----:B------:R-:W-:Y:S01]  /*0d10*/  LOP3.LUT R11, R10, 0xfffffffc, RZ, 0xc0, !PT ;  /* 0xfffffffc0a0b7812 */ /* 0x000fe200078ec0ff */
[----:B------:R-:W-:Y:S01]  /*0d20*/  IMAD R6, R6, 0x10, R9 ;  /* 0x0000001006067824 */ /* 0x000fe200078e0209 */
[--C-:B------:R-:W-:Y:S01]  /*0d30*/  SHF.R.S32.HI R162, RZ, 0x2, R10.reuse ;  /* 0x00000002ffa27819 */ /* 0x100fe2000001140a */
[C---:B------:R-:W-:Y:S01]  /*0d40*/  IMAD.IADD R3, R188.reuse, 0x1, -R3 ;  /* 0x00000001bc037824 */ /* 0x040fe200078e0a03 */
[----:B------:R-:W-:Y:S01]  /*0d50*/  SHF.R.S32.HI R13, RZ, 0x1f, R10 ;  /* 0x0000001fff0d7819 */ /* 0x000fe2000001140a */
[----:B------:R-:W-:Y:S01]  /*0d60*/  IMAD.IADD R188, R188, 0x1, -R11 ;  /* 0x00000001bcbc7824 */ /* 0x000fe200078e0a0b */
[----:B------:R-:W-:Y:S01]  /*0d70*/  SHF.R.S32.HI R2, RZ, 0x5, R2 ;  /* 0x00000005ff027819 */ /* 0x000fe20000011402 */
[----:B------:R-:W-:Y:S01]  /*0d80*/  VIADD R185, R162, 0x40 ;  /* 0x00000040a2b97836 */ /* 0x000fe20000000000 */
[----:B------:R-:W-:Y:S01]  /*0d90*/  LEA.HI R13, R13, R162, RZ, 0x3 ;  /* 0x000000a20d0d7211 */ /* 0x000fe200078f18ff */
[----:B------:R-:W-:Y:S01]  /*0da0*/  IMAD.SHL.U32 R22, R188, 0x8, RZ ;  /* 0x00000008bc167824 */ /* 0x000fe200078e00ff */
[----:B------:R-:W-:Y:S01]  /*0db0*/  LOP3.LUT R5, R5, 0x3fffffe, RZ, 0xc0, !PT ;  /* 0x03fffffe05057812 */ /* 0x000fe200078ec0ff */
[----:B------:R-:W-:Y:S01]  /*0dc0*/  IMAD R3, R2, 0x10, R3 ;  /* 0x0000001002037824 */ /* 0x000fe200078e0203 */
[----:B------:R-:W-:Y:S01]  /*0dd0*/  LOP3.LUT R13, R13, 0xfffffff8, RZ, 0xc0, !PT ;  /* 0xfffffff80d0d7812 */ /* 0x000fe200078ec0ff */
[----:B------:R-:W-:Y:S01]  /*0de0*/  VIADD R165, R22, 0x20 ;  /* 0x0000002016a57836 */ /* 0x000fe20000000000 */
[----:B------:R-:W-:Y:S01]  /*0df0*/  SHF.R.S32.HI R0, RZ, 0x1f, R185 ;  /* 0x0000001fff007819 */ /* 0x000fe200000114b9 */
[----:B------:R-:W-:Y:S01]  /*0e00*/  IMAD.SHL.U32 R176, R2, 0x200, RZ ;  /* 0x0000020002b07824 */ /* 0x000fe200078e00ff */
[----:B------:R-:W-:Y:S01]  /*0e10*/  LOP3.LUT R8, R8, 0x7ffffffc, RZ, 0xc0, !PT ;  /* 0x7ffffffc08087812 */ /* 0x000fe200078ec0ff */
[----:B------:R-:W-:Y:S01]  /*0e20*/  IMAD.IADD R190, R162, 0x1, -R13 ;  /* 0x00000001a2be7824 */ /* 0x000fe200078e0a0d */
[----:B------:R-:W-:Y:S01]  /*0e30*/  SHF.R.S32.HI R2, RZ, 0x1f, R165 ;  /* 0x0000001fff027819 */ /* 0x000fe200000114a5 */
[----:B------:R-:W-:Y:S01]  /*0e40*/  IMAD.SHL.U32 R172, R185, 0x40, RZ ;  /* 0x00000040b9ac7824 */ /* 0x000fe200078e00ff */
[----:B------:R-:W-:Y:S01]  /*0e50*/  LEA.HI R0, R0, R185, RZ, 0x3 ;  /* 0x000000b900007211 */ /* 0x000fe200078f18ff */
[----:B------:R-:W-:Y:S01]  /*0e60*/  IMAD.SHL.U32 R174, R190, 0x40, RZ ;  /* 0x00000040beae7824 */ /* 0x000fe200078e00ff */
[CC--:B------:R-:W-:Y:S01]  /*0e70*/  LEA.HI R189, R2.reuse, R165.reuse, RZ, 0x3 ;  /* 0x000000a502bd7211 */ /* 0x0c0fe200078f18ff */
[----:B------:R-:W-:Y:S01]  /*0e80*/  IMAD R201, R3, 0x8, R4 ;  /* 0x0000000803c97824 */ /* 0x000fe200078e0204 */
[----:B------:R-:W-:Y:S01]  /*0e90*/  LEA.HI R3, R2, R165, RZ, 0x6 ;  /* 0x000000a502037211 */ /* 0x000fe200078f30ff */
[----:B------:R-:W-:Y:S01]  /*0ea0*/  IMAD.SHL.U32 R0, R0, 0x40, RZ ;  /* 0x0000004000007824 */ /* 0x000fe200078e00ff */
[----:B------:R-:W-:Y:S01]  /*0eb0*/  LOP3.LUT R172, R172, 0x1c0, RZ, 0xc0, !PT ;  /* 0x000001c0acac7812 */ /* 0x000fe200078ec0ff */
[----:B------:R-:W-:Y:S01]  /*0ec0*/  VIADD R166, R22, 0x40 ;  /* 0x0000004016a67836 */ /* 0x000fe20000000000 */
[----:B------:R-:W-:Y:S01]  /*0ed0*/  LOP3.LUT R174, R174, 0x1c0, RZ, 0xc0, !PT ;  /* 0x000001c0aeae7812 */ /* 0x000fe200078ec0ff */
[----:B------:R-:W-:Y:S01]  /*0ee0*/  IMAD.SHL.U32 R3, R3, 0x80, RZ ;  /* 0x0000008003037824 */ /* 0x000fe200078e00ff */
[----:B------:R-:W-:Y:S01]  /*0ef0*/  SHF.R.U32.HI R199, RZ, 0x3, R172 ;  /* 0x00000003ffc77819 */ /* 0x000fe200000116ac */
[----:B------:R-:W-:Y:S01]  /*0f00*/  IMAD.IADD R5, R200, 0x1, -R5 ;  /* 0x00000001c8057824 */ /* 0x000fe200078e0a05 */
[----:B------:R-:W-:Y:S01]  /*0f10*/  SHF.R.U32.HI R175, RZ, 0x3, R174 ;  /* 0x00000003ffaf7819 */ /* 0x000fe200000116ae */
[----:B------:R-:W-:Y:S01]  /*0f20*/  IMAD.SHL.U32 R178, R7, 0x8, RZ ;  /* 0x0000000807b27824 */ /* 0x000fe200078e00ff */
[--C-:B------:R-:W-:Y:S01]  /*0f30*/  LOP3.LUT R2, R174, 0x38, R189.reuse, 0xf8, !PT ;  /* 0x00000038ae027812 */ /* 0x100fe200078ef8bd */
[----:B------:R-:W-:Y:S01]  /*0f40*/  IMAD R179, R5, 0x40, R6 ;  /* 0x0000004005b37824 */ /* 0x000fe200078e0206 */
[----:B------:R-:W-:Y:S01]  /*0f50*/  LOP3.LUT R4, R172, 0x38, R189, 0xf8, !PT ;  /* 0x00000038ac047812 */ /* 0x000fe200078ef8bd */
[----:B------:R-:W-:Y:S01]  /*0f60*/  IMAD.SHL.U32 R16, R188, 0x4, RZ ;  /* 0x00000004bc107824 */ /* 0x000fe200078e00ff */
[----:B------:R-:W-:Y:S01]  /*0f70*/  LOP3.LUT R177, R0, 0xfffffe00, RZ, 0xc0, !PT ;  /* 0xfffffe0000b17812 */ /* 0x000fe200078ec0ff */
[----:B------:R-:W-:Y:S01]  /*0f80*/  IMAD.IADD R173, R191, 0x1, -R8 ;  /* 0x00000001bfad7824 */ /* 0x000fe200078e0a08 */
[----:B------:R-:W-:Y:S01]  /*0f90*/  LOP3.LUT R3, R3, 0xffffe000, RZ, 0xc0, !PT ;  /* 0xffffe00003037812 */ /* 0x000fe200078ec0ff */
[----:B------:R-:W-:Y:S01]  /*0fa0*/  IMAD.SHL.U32 R201, R201, 0x8, RZ ;  /* 0x00000008c9c97824 */ /* 0x000fe200078e00ff */
[----:B------:R-:W-:-:S02]  /*0fb0*/  LOP3.LUT R2, R2, R175, RZ, 0x3c, !PT ;  /* 0x000000af02027212 */ /* 0x000fc400078e3cff */
[----:B------:R-:W-:Y:S02]  /*0fc0*/  LOP3.LUT R4, R4, R199, RZ, 0x3c, !PT ;  /* 0x000000c704047212 */ /* 0x000fe400078e3cff */
[----:B------:R-:W-:Y:S02]  /*0fd0*/  SHF.R.S32.HI R9, RZ, 0x1f, R166 ;  /* 0x0000001fff097819 */ /* 0x000fe400000114a6 */
[-C--:B------:R-:W-:Y:S02]  /*0fe0*/  IADD3 R2, R2, R3.reuse, R176 ;  /* 0x0000000302027210 */ /* 0x080fe40007ffe0b0 */
[----:B------:R-:W-:Y:S01]  /*0ff0*/  IADD3 R4, R4, R3, R177 ;  /* 0x0000000304047210 */ /* 0x000fe20007ffe0b1 */
[----:B------:R-:W-:Y:S01]  /*1000*/  IMAD.U32 R3, RZ, RZ, UR4 ;  /* 0x00000004ff037e24 */ /* 0x000fe2000f8e00ff */
[CC--:B------:R-:W-:Y:S02]  /*1010*/  LEA.HI R11, R9.reuse, R166.reuse, RZ, 0x3 ;  /* 0x000000a6090b7211 */ /* 0x0c0fe400078f18ff */
[----:B------:R-:W-:-:S02]  /*1020*/  LEA.HI R9, R9, R166, RZ, 0x6 ;  /* 0x000000a609097211 */ /* 0x000fc400078f30ff */
[----:B------:R0:W-:Y:S01]  /*1030*/  STL [R1+0x40], R3 ;  /* 0x0000400301007387 */ /* 0x0001e20000100800 */
[--C-:B------:R-:W-:Y:S02]  /*1040*/  LOP3.LUT R0, R174, 0x38, R11.reuse, 0xf8, !PT ;  /* 0x00000038ae007812 */ /* 0x100fe400078ef80b */
[----:B------:R-:W-:Y:S01]  /*1050*/  IMAD.SHL.U32 R9, R9, 0x80, RZ ;  /* 0x0000008009097824 */ /* 0x000fe200078e00ff */
[----:B------:R-:W-:Y:S02]  /*1060*/  LOP3.LUT R10, R172, 0x38, R11, 0xf8, !PT ;  /* 0x00000038ac0a7812 */ /* 0x000fe400078ef80b */
[----:B------:R-:W-:Y:S02]  /*1070*/  LOP3.LUT R0, R0, R175, RZ, 0x3c, !PT ;  /* 0x000000af00007212 */ /* 0x000fe400078e3cff */
[----:B------:R-:W-:Y:S02]  /*1080*/  LOP3.LUT R9, R9, 0xffffe000, RZ, 0xc0, !PT ;  /* 0xffffe00009097812 */ /* 0x000fe400078ec0ff */
[----:B------:R-:W-:-:S02]  /*1090*/  LOP3.LUT R10, R10, R199, RZ, 0x3c, !PT ;  /* 0x000000c70a0a7212 */ /* 0x000fc400078e3cff */
[-C--:B------:R-:W-:Y:S01]  /*10a0*/  IADD3 R195, R0, R9.reuse, R176 ;  /* 0x0000000900c37210 */ /* 0x080fe20007ffe0b0 */
[----:B------:R-:W-:Y:S01]  /*10b0*/  IMAD.U32 R0, RZ, RZ, UR5 ;  /* 0x00000005ff007e24 */ /* 0x000fe2000f8e00ff */
[----:B------:R-:W-:Y:S02]  /*10c0*/  LOP3.LUT R0, R172, 0x38, R22, 0xf8, !PT ;  /* 0x00000038ac007812 */ /* 0x000fe400078ef816 */
[----:B------:R-:W-:Y:S02]  /*10d0*/  IADD3 R10, R10, R9, R177 ;  /* 0x000000090a0a7210 */ /* 0x000fe40007ffe0b1 */
[----:B------:R-:W-:Y:S02]  /*10e0*/  LOP3.LUT R0, R177, R0, R199, 0xf6, !PT ;  /* 0x00000000b1007212 */ /* 0x000fe400078ef6c7 */
[----:B------:R-:W-:Y:S02]  /*10f0*/  SHF.R.S32.HI R180, RZ, 0x3, R180 ;  /* 0x00000003ffb47819 */ /* 0x000fe400000114b4 */
[----:B------:R-:W-:-:S02]  /*1100*/  SHF.R.S32.HI R186, RZ, 0x1f, R162 ;  /* 0x0000001fffba7819 */ /* 0x000fc400000114a2 */
[----:B------:R-:W-:Y:S02]  /*1110*/  SHF.R.S32.HI R189, RZ, 0x3, R189 ;  /* 0x00000003ffbd7819 */ /* 0x000fe400000114bd */
[----:B------:R-:W-:Y:S02]  /*1120*/  SHF.R.S32.HI R196, RZ, 0x3, R11 ;  /* 0x00000003ffc47819 */ /* 0x000fe4000001140b */
[----:B------:R-:W-:Y:S02]  /*1130*/  LEA R197, R0, UR4, 0x1 ;  /* 0x0000000400c57c11 */ /* 0x000fe4000f8e08ff */
[----:B------:R-:W-:Y:S02]  /*1140*/  LEA R198, R2, UR4, 0x1 ;  /* 0x0000000402c67c11 */ /* 0x000fe4000f8e08ff */
[----:B------:R-:W-:Y:S02]  /*1150*/  LEA R194, R4, UR4, 0x1 ;  /* 0x0000000404c27c11 */ /* 0x000fe4000f8e08ff */
[----:B------:R-:W-:-:S02]  /*1160*/  LEA R195, R195, UR4, 0x1 ;  /* 0x00000004c3c37c11 */ /* 0x000fc4000f8e08ff */
[----:B0-----:R-:W-:-:S07]  /*1170*/  LEA R193, R10, UR4, 0x1 ;  /* 0x000000040ac17c11 */ /* 0x001fce000f8e08ff */
.L_x_1609:
[----:B------:R-:W-:Y:S01]  /*1180*/  ULDC.64 UR4, c[0x0][0xa28] ;  /* 0x00028a0000047ab9 */ /* 0x000fe20000000a00 */
[----:B0----5:R-:W0:Y:S01]  /*1190*/  LDC.64 R4, c[0x0][0xa08] ;  /* 0x00028200ff047b82 */ /* 0x021e220000000a00 */
[----:B------:R-:W-:Y:S01]  /*11a0*/  ISETP.NE.U32.AND P0, PT, RZ, UR4, PT ;  /* 0x00000004ff007c0c */ /* 0x000fe2000bf05070 */
[----:B------:R-:W-:Y:S01]  /*11b0*/  IMAD.MOV.U32 R0, RZ, RZ, RZ ;  /* 0x000000ffff007224 */ /* 0x000fe200078e00ff */
[----:B------:R-:W-:Y:S01]  /*11c0*/  ULDC.64 UR6, c[0x0][0x208] ;  /* 0x0000820000067ab9 */ /* 0x000fe20000000a00 */
[----:B--2---:R-:W-:Y:S01]  /*11d0*/  IMAD.MOV.U32 R26, RZ, RZ, RZ ;  /* 0x000000ffff1a7224 */ /* 0x004fe200078e00ff */
[----:B------:R-:W-:Y:S01]  /*11e0*/  ISETP.NE.AND.EX P0, PT, RZ, UR5, PT, P0 ;  /* 0x00000005ff007c0c */ /* 0x000fe2000bf05300 */
[----:B------:R-:W-:Y:S02]  /*11f0*/  ULDC.64 UR4, c[0x0][0xa18] ;  /* 0x0002860000047ab9 */ /* 0x000fe40000000a00 */
[----:B------:R-:W-:-:S04]  /*1200*/  ISETP.NE.U32.AND P1, PT, RZ, UR4, PT ;  /* 0x00000004ff007c0c */ /* 0x000fc8000bf25070 */
[----:B------:R-:W-:Y:S01]  /*1210*/  ISETP.NE.AND.EX P1, PT, RZ, UR5, PT, P1 ;  /* 0x00000005ff007c0c */ /* 0x000fe2000bf25310 */
[----:B------:R-:W-:Y:S02]  /*1220*/  ULDC.64 UR4, c[0x0][0xa08] ;  /* 0x0002820000047ab9 */ /* 0x000fe40000000a00 */
[----:B------:R-:W-:-:S03]  /*1230*/  ISETP.NE.U32.AND P3, PT, RZ, UR4, PT ;  /* 0x00000004ff007c0c */ /* 0x000fc6000bf65070 */
[----:B------:R-:W1:Y:S01]  /*1240*/  @P0 LDC.64 R2, c[0x0][0xa28] ;  /* 0x00028a00ff020b82 */ /* 0x000e620000000a00 */
[----:B------:R-:W-:Y:S01]  /*1250*/  ISETP.NE.AND.EX P3, PT, RZ, UR5, PT, P3 ;  /* 0x00000005ff007c0c */ /* 0x000fe2000bf65330 */
[----:B0--34-:R-:W-:-:S06]  /*1260*/  IMAD.WIDE R8, R171, 0x4, R4 ;  /* 0x00000004ab087825 */ /* 0x019fcc00078e0204 */
[----:B------:R-:W0:Y:S01]  /*1270*/  @P1 LDC.64 R6, c[0x0][0xa18] ;  /* 0x00028600ff061b82 */ /* 0x000e220000000a00 */
[----:B------:R-:W-:Y:S02]  /*1280*/  ULDC UR4, c[0x0][0x288] ;  /* 0x0000a20000047ab9 */ /* 0x000fe40000000800 */
[----:B------:R-:W-:Y:S01]  /*1290*/  IMAD.U32 R164, RZ, RZ, UR4 ;  /* 0x00000004ffa47e24 */ /* 0x000fe2000f8e00ff */
[----:B------:R-:W-:Y:S02]  /*12a0*/  ULDC.64 UR4, c[0x0][0x3f8] ;  /* 0x0000fe0000047ab9 */ /* 0x000fe40000000a00 */
[----:B------:R-:W-:Y:S01]  /*12b0*/  UISETP.NE.U32.AND UP0, UPT, UR4, URZ, UPT ;  /* 0x0000003f0400728c */ /* 0x000fe2000bf05070 */
[----:B------:R2:W5:Y:S03]  /*12c0*/  @P3 LDG.E R26, desc[UR6][R8.64] ;  /* 0x00000006081a3981 */ /* 0x000566000c1e1900 */
[----:B------:R-:W-:-:S03]  /*12d0*/  UISETP.NE.AND.EX UP0, UPT, UR5, URZ, UPT, UP0 ;  /* 0x0000003f0500728c */ /* 0x000fc6000bf05300 */
[----:B------:R-:W-:Y:S01]  /*12e0*/  ULDC.64 UR4, c[0x0][0xa20] ;  /* 0x0002880000047ab9 */ /* 0x000fe20000000a00 */
[----:B-1----:R-:W-:Y:S01]  /*12f0*/  @P0 IMAD.WIDE R2, R171, 0x4, R2 ;  /* 0x00000004ab020825 */ /* 0x002fe200078e0202 */
[----:B------:R-:W-:-:S04]  /*1300*/  ISETP.NE.U32.AND P2, PT, RZ, UR4, PT ;  /* 0x00000004ff007c0c */ /* 0x000fc8000bf45070 */
[----:B------:R2:W5:Y:S01]  /*1310*/  @P0 LDG.E R0, desc[UR6][R2.64] ;  /* 0x0000000602000981 */ /* 0x000562000c1e1900 */
[----:B0-----:R-:W-:-:S05]  /*1320*/  @P1 IMAD.WIDE R4, R171, 0x4, R6 ;  /* 0x00000004ab041825 */ /* 0x001fca00078e0206 */
[----:B------:R2:W5:Y:S01]  /*1330*/  @P1 LDG.E R164, desc[UR6][R4.64] ;  /* 0x0000000604a41981 */ /* 0x000562000c1e1900 */
[----:B------:R-:W-:Y:S02]  /*1340*/  ULDC UR6, c[0x0][0x404] ;  /* 0x0001010000067ab9 */ /* 0x000fe40000000800 */
[----:B------:R-:W-:Y:S01]  /*1350*/  USEL UR4, UR6, 0x1, UP0 ;  /* 0x0000000106047887 */ /* 0x000fe20008000000 */
[----:B------:R-:W-:Y:S02]  /*1360*/  ISETP.NE.AND.EX P2, PT, RZ, UR5, PT, P2 ;  /* 0x00000005ff007c0c */ /* 0x000fe4000bf45320 */
[----:B------:R-:W-:Y:S01]  /*1370*/  ULDC UR6, c[0x0][0x2e0] ;  /* 0x0000b80000067ab9 */ /* 0x000fe20000000800 */
[----:B------:R-:W-:Y:S01]  /*1380*/  ULDC UR7, c[0x0][0x338] ;  /* 0x0000ce0000077ab9 */ /* 0x000fe20000000800 */
[----:B------:R-:W-:Y:S01]  /*1390*/  UIMAD UR6, UR4, UR6, URZ ;  /* 0x00000006040672a4 */ /* 0x000fe2000f8e023f */
[----:B------:R-:W-:Y:S02]  /*13a0*/  IMAD.MOV.U32 R187, RZ, RZ, R169 ;  /* 0x000000ffffbb7224 */ /* 0x000fe400078e00a9 */
[----:B------:R-:W-:-:S02]  /*13b0*/  IMAD.MOV.U32 R182, RZ, RZ, R170 ;  /* 0x000000ffffb67224 */ /* 0x000fc400078e00aa */
[----:B------:R-:W-:Y:S01]  /*13c0*/  IMAD.MOV.U32 R183, RZ, RZ, R171 ;  /* 0x000000ffffb77224 */ /* 0x000fe200078e00ab */
[----:B--2---:R-:W-:Y:S06]  /*13d0*/  @P1 BRA `(.L_x_1312) ;  /* 0x0000000000281947 */ /* 0x004fec0003800000 */
[----:B------:R-:W-:Y:S02]  /*13e0*/  ULDC.64 UR4, c[0x0][0xa00] ;  /* 0x0002800000047ab9 */ /* 0x000fe40000000a00 */
[----:B------:R-:W-:-:S04]  /*13f0*/  ISETP.NE.U32.AND P0, PT, RZ, UR4, PT ;  /* 0x00000004ff007c0c */ /* 0x000fc8000bf05070 */
[----:B------:R-:W-:-:S13]  /*1400*/  ISETP.NE.AND.EX P0, PT, RZ, UR5, PT, P0 ;  /* 0x00000005ff007c0c */ /* 0x000fda000bf05300 */
[----:B------:R-:W-:Y:S05]  /*1410*/  @!P0 BRA `(.L_x_1312) ;  /* 0x0000000000188947 */ /* 0x000fea0003800000 */
[----:B------:R-:W0:Y:S01]  /*1420*/  LDC.64 R2, c[0x0][0xa00] ;  /* 0x00028000ff027b82 */ /* 0x000e220000000a00 */
[----:B------:R-:W-:Y:S01]  /*1430*/  ULDC.64 UR4, c[0x0][0x208] ;  /* 0x0000820000047ab9 */ /* 0x000fe20000000a00 */
[----:B0-----:R-:W-:-:S05]  /*1440*/  IMAD.WIDE R2, R171, 0x4, R2 ;  /* 0x00000004ab027825 */ /* 0x001fca00078e0202 */
[----:B-----5:R-:W2:Y:S04]  /*1450*/  LDG.E R164, desc[UR4][R2.64] ;  /* 0x0000000402a47981 */ /* 0x020ea8000c1e1900 */
[----:B------:R-:W2:Y:S02]  /*1460*/  LDG.E R5, desc[UR4][R2.64+0x4] ;  /* 0x0000040402057981 */ /* 0x000ea4000c1e1900 */
[----:B--2---:R-:W-:-:S07]  /*1470*/  IMAD.IADD R164, R5, 0x1, -R164 ;  /* 0x0000000105a47824 */ /* 0x004fce00078e0aa4 */
.L_x_1312:
[----:B------:R-:W-:Y:S02]  /*1480*/  IMAD.U32 R2, RZ, RZ, UR7 ;  /* 0x00000007ff027e24 */ /* 0x000fe4000f8e00ff */
[----:B------:R-:W-:Y:S01]  /*1490*/  IMAD.U32 R25, RZ, RZ, UR6 ;  /* 0x00000006ff197e24 */ /* 0x000fe2000f8e00ff */
[----:B------:R-:W-:Y:S06]  /*14a0*/  @!P2 BRA `(.L_x_1313) ;  /* 0x000000000014a947 */ /* 0x000fec0003800000 */
[----:B------:R-:W0:Y:S01]  /*14b0*/  LDC.64 R4, c[0x0][0xa20] ;  /* 0x00028800ff047b82 */ /* 0x000e220000000a00 */
[----:B------:R-:W-:Y:S01]  /*14c0*/  ULDC.64 UR4, c[0x0][0x208] ;  /* 0x0000820000047ab9 */ /* 0x000fe20000000a00 */
[----:B0-----:R-:W-:-:S05]  /*14d0*/  IMAD.WIDE R4, R171, 0x4, R4 ;  /* 0x00000004ab047825 */ /* 0x001fca00078e0204 */
[----:B------:R0:W5:Y:S01]  /*14e0*/  LDG.E R25, desc[UR4][R4.64] ;  /* 0x0000000404197981 */ /* 0x000162000c1e1900 */
[----:B------:R-:W-:Y:S05]  /*14f0*/  BRA `(.L_x_1314) ;  /* 0x0000000000147947 */ /* 0x000fea0003800000 */
.L_x_1313:
[----:B------:R-:W-:Y:S05]  /*1500*/  @!P3 BRA `(.L_x_1314) ;  /* 0x000000000010b947 */ /* 0x000fea0003800000 */
[----:B------:R-:W-:Y:S02]  /*1510*/  ULDC.64 UR4, c[0x0][0x208] ;  /* 0x0000820000047ab9 */ /* 0x000fe40000000a00 */
[----:B------:R-:W2:Y:S04]  /*1520*/  LDG.E R4, desc[UR4][R8.64] ;  /* 0x0000000408047981 */ /* 0x000ea8000c1e1900 */
[----:B------:R-:W2:Y:S02]  /*1530*/  LDG.E R25, desc[UR4][R8.64+0x4] ;  /* 0x0000040408197981 */ /* 0x000ea4000c1e1900 */
[----:B--2---:R-:W-:-:S07]  /*1540*/  IMAD.IADD R25, R25, 0x1, -R4 ;  /* 0x0000000119197824 */ /* 0x004fce00078e0a04 */
.L_x_1314:
[----:B------:R-:W-:Y:S01]  /*1550*/  ULDC.64 UR4, c[0x0][0xa10] ;  /* 0x0002840000047ab9 */ /* 0x000fe20000000a00 */
[----:B------:R-:W-:Y:S01]  /*1560*/  ULDC.64 UR6, c[0x0][0x208] ;  /* 0x0000820000067ab9 */ /* 0x000fe20000000a00 */
[----:B------:R-:W-:Y:S01]  /*1570*/  ISETP.NE.U32.AND P0, PT, RZ, UR4, PT ;  /* 0x00000004ff007c0c */ /* 0x000fe2000bf05070 */
[----:B------:R-:W1:Y:S03]  /*1580*/  LDC.64 R10, c[0x0][0x9e0] ;  /* 0x00027800ff0a7b82 */ /* 0x000e660000000a00 */
[----:B------:R-:W-:Y:S01]  /*1590*/  ISETP.NE.AND.EX P0, PT, RZ, UR5, PT, P0 ;  /* 0x00000005ff007c0c */ /* 0x000fe2000bf05300 */
[----:B------:R-:W-:Y:S02]  /*15a0*/  ULDC.64 UR4, c[0x0][0xa30] ;  /* 0x00028c0000047ab9 */ /* 0x000fe40000000a00 */
[----:B------:R-:W-:-:S04]  /*15b0*/  ISETP.NE.U32.AND P1, PT, RZ, UR4, PT ;  /* 0x00000004ff007c0c */ /* 0x000fc8000bf25070 */
[----:B------:R-:W-:-:S06]  /*15c0*/  ISETP.NE.AND.EX P1, PT, RZ, UR5, PT, P1 ;  /* 0x00000005ff007c0c */ /* 0x000fcc000bf25310 */
[----:B0-----:R-:W0:Y:S08]  /*15d0*/  @P0 LDC.64 R4, c[0x0][0xa10] ;  /* 0x00028400ff040b82 */ /* 0x001e300000000a00 */
[----:B------:R-:W2:Y:S01]  /*15e0*/  @P1 LDC.64 R6, c[0x0][0xa30] ;  /* 0x00028c00ff061b82 */ /* 0x000ea20000000a00 */
[----:B0-----:R-:W-:-:S05]  /*15f0*/  @P0 IMAD.WIDE R4, R171, 0x4, R4 ;  /* 0x00000004ab040825 */ /* 0x001fca00078e0204 */
[----:B------:R-:W3:Y:S04]  /*1600*/  @P0 LDG.E R3, desc[UR6][R4.64] ;  /* 0x0000000604030981 */ /* 0x000ee8000c1e1900 */
[----:B------:R-:W3:Y:S01]  /*1610*/  @P0 LDG.E R8, desc[UR6][R4.64+0x4] ;  /* 0x0000040604080981 */ /* 0x000ee2000c1e1900 */
[----:B-----5:R-:W-:Y:S02]  /*1620*/  IMAD.MOV.U32 R147, RZ, RZ, R25 ;  /* 0x000000ffff937224 */ /* 0x020fe400078e0019 */
[----:B------:R-:W-:Y:S02]  /*1630*/  IMAD.IADD R9, R25, 0x1, -R0 ;  /* 0x0000000119097824 */ /* 0x000fe400078e0a00 */
[----:B--2---:R-:W-:-:S05]  /*1640*/  @P1 IMAD.WIDE R6, R171, 0x4, R6 ;  /* 0x00000004ab061825 */ /* 0x004fca00078e0206 */
[----:B------:R0:W5:Y:S01]  /*1650*/  @P1 LDG.E R147, desc[UR6][R6.64] ;  /* 0x0000000606931981 */ /* 0x000162000c1e1900 */
[----:B-1----:R-:W-:Y:S02]  /*1660*/  ISETP.GE.AND P1, PT, R11, 0x1, PT ;  /* 0x000000010b00780c */ /* 0x002fe40003f26270 */
[----:B------:R-:W-:Y:S01]  /*1670*/  LEA R149, R169, 0x80, 0x7 ;  /* 0x00000080a9957811 */ /* 0x000fe200078e38ff */
[----:B---3--:R-:W-:-:S04]  /*1680*/  @P0 IMAD.IADD R2, R8, 0x1, -R3 ;  /* 0x0000000108020824 */ /* 0x008fc800078e0a03 */
[----:B------:R-:W-:-:S04]  /*1690*/  IMAD.IADD R163, R9, 0x1, R2 ;  /* 0x0000000109a37824 */ /* 0x000fc800078e0202 */
[C---:B------:R-:W-:Y:S01]  /*16a0*/  VIADD R0, R163.reuse, 0x5f ;  /* 0x0000005fa3007836 */ /* 0x040fe20000000000 */
[----:B------:R-:W-:-:S03]  /*16b0*/  IADD3 R149, R163, R149, -R164 ;  /* 0x00000095a3957210 */ /* 0x000fc60007ffe8a4 */
[----:B------:R-:W-:-:S05]  /*16c0*/  IMAD.HI R0, R0, 0x2aaaaaab, RZ ;  /* 0x2aaaaaab00007827 */ /* 0x000fca00078e02ff */
[----:B------:R-:W-:-:S04]  /*16d0*/  SHF.R.U32.HI R153, RZ, 0x1f, R0 ;  /* 0x0000001fff997819 */ /* 0x000fc80000011600 */
[----:B------:R-:W-:Y:S01]  /*16e0*/  LEA.HI.SX32 R153, R0, R153, 0x1c ;  /* 0x0000009900997211 */ /* 0x000fe200078fe2ff */
[----:B------:R-:W-:Y:S01]  /*16f0*/  IMAD.IADD R0, R149, 0x1, R10 ;  /* 0x0000000195007824 */ /* 0x000fe200078e020a */
[----:B0-----:R-:W-:Y:S06]  /*1700*/  @!P1 BRA `(.L_x_1315) ;  /* 0x0000000000489947 */ /* 0x001fec0003800000 */
[C---:B------:R-:W-:Y:S01]  /*1710*/  ISETP.GT.AND P0, PT, R149.reuse, RZ, PT ;  /* 0x000000ff9500720c */ /* 0x040fe20003f04270 */
[----:B------:R-:W-:Y:S01]  /*1720*/  BSSY B0, `(.L_x_1316) ;  /* 0x000000e000007945 */ /* 0x000fe20003800000 */
[----:B------:R-:W-:-:S11]  /*1730*/  VIADD R3, R149, 0xffffffff ;  /* 0xffffffff95037836 */ /* 0x000fd60000000000 */
        /* <DEDUP_REMOVED lines=8> */
.L_x_1317:
[----:B------:R-:W-:-:S13]  /*17c0*/  ISETP.NE.AND P0, PT, R11, 0x1, PT ;  /* 0x000000010b00780c */ /* 0x000fda0003f05270 */
[----:B------:R-:W0:Y:S02]  /*17d0*/  @P0 LDC.64 R4, c[0x0][0x9e8] ;  /* 0x00027a00ff040b82 */ /* 0x000e240000000a00 */
[----:B0-----:R-:W-:-:S05]  /*17e0*/  @P0 IMAD.HI.U32 R4, R3, R4, RZ ;  /* 0x0000000403040227 */ /* 0x001fca00078e00ff */
[----:B------:R-:W-:-:S07]  /*17f0*/  @P0 SHF.R.U32.HI R3, RZ, R5, R4 ;  /* 0x00000005ff030219 */ /* 0x000fce0000011604 */
.L_x_1318:
[----:B------:R-:W-:Y:S05]  /*1800*/  BSYNC B0 ;  /* 0x0000000000007941 */ /* 0x000fea0003800000 */
.L_x_1316:
[----:B------:R-:W-:-:S05]  /*1810*/  IMAD R3, R3, R11, R11 ;  /* 0x0000000b03037224 */ /* 0x000fca00078e020b */
[----:B------:R-:W-:-:S07]  /*1820*/  VIMNMX R0, R0, R3, PT ;  /* 0x0000000300007248 */ /* 0x000fce0003fe0100 */
.L_x_1315:
[----:B------:R-:W-:Y:S01]  /*1830*/  IMAD R148, R169, 0x80, -R164 ;  /* 0x00000080a9947824 */ /* 0x000fe200078e0aa4 */
[----:B------:R-:W-:-:S03]  /*1840*/  ULDC UR4, c[0x0][0x9dc] ;  /* 0x0002770000047ab9 */ /* 0x000fc60000000800 */
[----:B------:R-:W-:-:S04]  /*1850*/  IMAD.IADD R148, R163, 0x1, R148 ;  /* 0x00000001a3947824 */ /* 0x000fc800078e0294 */
[----:B------:R-:W-:Y:S01]  /*1860*/  VIADD R3, R148, -UR4 ;  /* 0x8000000494037c36 */ /* 0x000fe20008000000 */
[----:B------:R-:W-:Y:S06]  /*1870*/  @!P1 BRA `(.L_x_1319) ;  /* 0x0000000000489947 */ /* 0x000fec0003800000 */
[----:B------:R-:W-:Y:S01]  /*1880*/  ISETP.GT.AND P0, PT, R148, -0x1, PT ;  /* 0xffffffff9400780c */ /* 0x000fe20003f04270 */
[----:B------:R-:W-:-:S12]  /*1890*/  BSSY B0, `(.L_x_1320) ;  /* 0x000000e000007945 */ /* 0x000fd80003800000 */
        /* <DEDUP_REMOVED lines=8> */
.L_x_1321:
[----:B------:R-:W-:Y:S01]  /*1920*/  ISETP.NE.AND P0, PT, R11, 0x1, PT ;  /* 0x000000010b00780c */ /* 0x000fe20003f05270 */
[----:B------:R-:W-:-:S12]  /*1930*/  IMAD.MOV.U32 R4, RZ, RZ, R148 ;  /* 0x000000ffff047224 */ /* 0x000fd800078e0094 */
[----:B------:R-:W0:Y:S02]  /*1940*/  @P0 LDC.64 R6, c[0x0][0x9e8] ;  /* 0x00027a00ff060b82 */ /* 0x000e240000000a00 */
[----:B0-----:R-:W-:-:S05]  /*1950*/  @P0 IMAD.HI.U32 R6, R148, R6, RZ ;  /* 0x0000000694060227 */ /* 0x001fca00078e00ff */
[----:B------:R-:W-:-:S07]  /*1960*/  @P0 SHF.R.U32.HI R4, RZ, R7, R6 ;  /* 0x00000007ff040219 */ /* 0x000fce0000011606 */
.L_x_1322:
[----:B------:R-:W-:Y:S05]  /*1970*/  BSYNC B0 ;  /* 0x0000000000007941 */ /* 0x000fea0003800000 */
.L_x_1320:
[----:B------:R-:W-:-:S05]  /*1980*/  IMAD R4, R4, R11, RZ ;  /* 0x0000000b04047224 */ /* 0x000fca00078e02ff */
[----:B------:R-:W-:-:S07]  /*1990*/  VIMNMX R3, R3, R4, !PT ;  /* 0x0000000403037248 */ /* 0x000fce0007fe0100 */
.L_x_1319:
[----:B------:R-:W-:Y:S02]  /*19a0*/  VIADD R0, R0, 0x5f ;  /* 0x0000005f00007836 */ /* 0x000fe40000000000 */
[----:B------:R-:W-:-:S04]  /*19b0*/  IMAD.HI R4, R3, 0x2aaaaaab, RZ ;  /* 0x2aaaaaab03047827 */ /* 0x000fc800078e02ff */
[----:B------:R-:W-:Y:S01]  /*19c0*/  IMAD.HI R0, R0, 0x2aaaaaab, RZ ;  /* 0x2aaaaaab00007827 */ /* 0x000fe200078e02ff */
[----:B------:R-:W-:-:S04]  /*19d0*/  SHF.R.U32.HI R5, RZ, 0x1f, R4 ;  /* 0x0000001fff057819 */ /* 0x000fc80000011604 */
[----:B------:R-:W-:Y:S02]  /*19e0*/  SHF.R.U32.HI R3, RZ, 0x1f, R0 ;  /* 0x0000001fff037819 */ /* 0x000fe40000011600 */
[----:B------:R-:W-:Y:S02]  /*19f0*/  LEA.HI.SX32 R5, R4, R5, 0x1c ;  /* 0x0000000504057211 */ /* 0x000fe400078fe2ff */
[----:B------:R-:W-:Y:S02]  /*1a00*/  LEA.HI.SX32 R0, R0, R3, 0x1c ;  /* 0x0000000300007211 */ /* 0x000fe400078fe2ff */
[----:B------:R-:W-:Y:S02]  /*1a10*/  VIMNMX R5, RZ, R5, !PT ;  /* 0x00000005ff057248 */ /* 0x000fe40007fe0100 */
[----:B------:R-:W-:-:S03]  /*1a20*/  VIMNMX R0, R153, R0, PT ;  /* 0x0000000099007248 */ /* 0x000fc60003fe0100 */
[--C-:B------:R-:W-:Y:S02]  /*1a30*/  IMAD R5, R5, 0x60, -R9.reuse ;  /* 0x0000006005057824 */ /* 0x100fe400078e0a09 */
[----:B------:R-:W-:-:S03]  /*1a40*/  IMAD R3, R0, 0x60, -R9 ;  /* 0x0000006000037824 */ /* 0x000fc600078e0a09 */
[----:B------:R-:W-:Y:S02]  /*1a50*/  VIMNMX R5, RZ, R5, !PT ;  /* 0x00000005ff057248 */ /* 0x000fe40007fe0100 */
[----:B------:R-:W-:-:S03]  /*1a60*/  VIMNMX R0, R3, R2, PT ;  /* 0x0000000203007248 */ /* 0x000fc60003fe0100 */
[----:B------:R-:W-:Y:S01]  /*1a70*/  IMAD.WIDE.U32 R124, R5, -0x55555555, RZ ;  /* 0xaaaaaaab057c7825 */ /* 0x000fe200078e00ff */
[----:B------:R-:W-:-:S04]  /*1a80*/  ISETP.GT.AND P0, PT, R0, R5, PT ;  /* 0x000000050000720c */ /* 0x000fc80003f04270 */
[----:B------:R-:W-:-:S05]  /*1a90*/  SHF.R.U32.HI R124, RZ, 0x6, R125 ;  /* 0x00000006ff7c7819 */ /* 0x000fca000001167d */
[----:B------:R-:W-:-:S04]  /*1aa0*/  IMAD.MOV.U32 R24, RZ, RZ, R124 ;  /* 0x000000ffff187224 */ /* 0x000fc800078e007c */
[----:B------:R-:W-:-:S04]  /*1ab0*/  @P0 VIADD R0, R0, 0x5f ;  /* 0x0000005f00000836 */ /* 0x000fc80000000000 */
[----:B------:R-:W-:-:S05]  /*1ac0*/  @P0 IMAD.HI R0, R0, 0x2aaaaaab, RZ ;  /* 0x2aaaaaab00000827 */ /* 0x000fca00078e02ff */
[----:B------:R-:W-:-:S04]  /*1ad0*/  @P0 SHF.R.U32.HI R3, RZ, 0x1f, R0 ;  /* 0x0000001fff030819 */ /* 0x000fc80000011600 */
[----:B------:R-:W-:Y:S02]  /*1ae0*/  @P0 LEA.HI.SX32 R24, R0, R3, 0x1c ;  /* 0x0000000300180211 */ /* 0x000fe400078fe2ff */
[----:B------:R-:W-:Y:S02]  /*1af0*/  PLOP3.LUT P0, PT, PT, PT, PT, 0x80, 0x0 ;  /* 0x000000000000781c */ /* 0x000fe40003f0f070 */
[----:B------:R-:W-:-:S13]  /*1b00*/  ISETP.GT.AND P1, PT, R24, R124, PT ;  /* 0x0000007c1800720c */ /* 0x000fda0003f24270 */
[----:B------:R-:W-:Y:S05]  /*1b10*/  @!P1 BRA `(.L_x_1323) ;  /* 0x0000009000ec9947 */ /* 0x000fea0003800000 */
        /* <DEDUP_REMOVED lines=20> */
.L_x_1325:
[----:B------:R-:W-:Y:S05]  /*1c60*/  BSYNC B6 ;  /* 0x0000000000067941 */ /* 0x000fea0003800000 */
.L_x_1324:
        /* <DEDUP_REMOVED lines=20> */
.L_x_1327:
[----:B------:R-:W-:Y:S05]  /*1db0*/  BSYNC B6 ;  /* 0x0000000000067941 */ /* 0x000fea0003800000 */
.L_x_1326:
[----:B------:R-:W-:Y:S01]  /*1dc0*/  ULDC.64 UR4, c[0x0][0x9f8] ;  /* 0x00027e0000047ab9 */ /* 0x000fe20000000a00 */
[----:B------:R-:W-:Y:S01]  /*1dd0*/  ULDC.64 UR6, c[0x0][0x208] ;  /* 0x0000820000067ab9 */ /* 0x000fe20000000a00 */
[----:B------:R-:W-:Y:S01]  /*1de0*/  ISETP.NE.U32.AND P0, PT, RZ, UR4, PT ;  /* 0x00000004ff007c0c */ /* 0x000fe2000bf05070 */
[----:B------:R-:W2:Y:S01]  /*1df0*/  LDL.LU R20, [R1] ;  /* 0x0000000001147983 */ /* 0x000ea20000300800 */
[----:B------:R-:W0:Y:S01]  /*1e00*/  LDC R0, c[0x0][0x428] ;  /* 0x00010a00ff007b82 */ /* 0x000e220000000800 */
[----:B------:R-:W-:Y:S01]  /*1e10*/  ULDC UR4, c[0x0][0x2e4] ;  /* 0x0000b90000047ab9 */ /* 0x000fe20000000800 */
[----:B------:R-:W-:-:S06]  /*1e20*/  ISETP.NE.AND.EX P0, PT, RZ, UR5, PT, P0 ;  /* 0x00000005ff007c0c */ /* 0x000fcc000bf05300 */
[----:B------:R-:W1:Y:S08]  /*1e30*/  LDC.64 R94, c[0x0][0x2f0] ;  /* 0x0000bc00ff5e7b82 */ /* 0x000e700000000a00 */
[----:B------:R-:W3:Y:S01]  /*1e40*/  @P0 LDC.64 R4, c[0x0][0x9f8] ;  /* 0x00027e00ff040b82 */ /* 0x000ee20000000a00 */
[----:B------:R-:W-:Y:S01]  /*1e50*/  IMAD.IADD R119, R26, 0x1, R25 ;  /* 0x000000011a777824 */ /* 0x000fe200078e0219 */
[----:B------:R-:W-:-:S06]  /*1e60*/  SHF.R.S32.HI R23, RZ, 0x1f, R22 ;  /* 0x0000001fff177819 */ /* 0x000fcc0000011416 */
[----:B------:R-:W4:Y:S08]  /*1e70*/  LDC.64 R100, c[0x0][0x3e8] ;  /* 0x0000fa00ff647b82 */ /* 0x000f300000000a00 */
[----:B------:R-:W1:Y:S01]  /*1e80*/  LDC.64 R106, c[0x0][0x3d8] ;  /* 0x0000f600ff6a7b82 */ /* 0x000e620000000a00 */
[----:B---3--:R-:W-:-:S07]  /*1e90*/  @P0 IMAD.WIDE R4, R171, 0x4, R4 ;  /* 0x00000004ab040825 */ /* 0x008fce00078e0204 */
[----:B------:R-:W3:Y:S01]  /*1ea0*/  LDC R35, c[0x0][0x3d4] ;  /* 0x0000f500ff237b82 */ /* 0x000ee20000000800 */
[----:B------:R1:W2:Y:S01]  /*1eb0*/  @P0 LDG.E R171, desc[UR6][R4.64] ;  /* 0x0000000604ab0981 */ /* 0x0002a2000c1e1900 */
[----:B0-----:R-:W-:Y:S01]  /*1ec0*/  ISETP.NE.AND P0, PT, R0, 0x1, PT ;  /* 0x000000010000780c */ /* 0x001fe20003f05270 */
[C---:B------:R-:W-:Y:S01]  /*1ed0*/  VIADD R0, R22.reuse, 0x60 ;  /* 0x0000006016007836 */ /* 0x040fe20000000000 */
[----:B------:R-:W-:Y:S01]  /*1ee0*/  ISETP.GE.AND P2, PT, R165, UR4, PT ;  /* 0x00000004a5007c0c */ /* 0x000fe2000bf46270 */
[----:B------:R-:W-:Y:S01]  /*1ef0*/  ULDC.64 UR6, c[0x0][0x2f8] ;  /* 0x0000be0000067ab9 */ /* 0x000fe20000000a00 */
[----:B------:R-:W-:Y:S01]  /*1f00*/  ISETP.GE.AND P1, PT, R22, UR4, PT ;  /* 0x0000000416007c0c */ /* 0x000fe2000bf26270 */
[----:B------:R-:W0:Y:S01]  /*1f10*/  S2R R154, SR_TID.X ;  /* 0x00000000009a7919 */ /* 0x000e220000002100 */
[----:B------:R-:W-:Y:S01]  /*1f20*/  SEL R6, RZ, 0xffffffff, P2 ;  /* 0xffffffffff067807 */ /* 0x000fe20001000000 */
[----:B----4-:R-:W-:Y:S01]  /*1f30*/  IMAD.WIDE.U32 R98, R162, R100, R22 ;  /* 0x00000064a2627225 */ /* 0x010fe200078e0016 */
[----:B------:R-:W-:-:S02]  /*1f40*/  SEL R3, RZ, 0x1, P1 ;  /* 0x00000001ff037807 */ /* 0x000fc40000800000 */
[----:B------:R-:W-:Y:S01]  /*1f50*/  ISETP.GE.AND P1, PT, R166, UR4, PT ;  /* 0x00000004a6007c0c */ /* 0x000fe2000bf26270 */
[----:B------:R-:W-:Y:S01]  /*1f60*/  IMAD.SHL.U32 R6, R6, 0x2, RZ ;  /* 0x0000000206067824 */ /* 0x000fe200078e00ff */
[----:B------:R-:W-:Y:S01]  /*1f70*/  ISETP.GE.AND P2, PT, R0, UR4, PT ;  /* 0x0000000400007c0c */ /* 0x000fe2000bf46270 */
[----:B------:R-:W4:Y:S01]  /*1f80*/  @P0 LDC R7, c[0x0][0x42c] ;  /* 0x00010b00ff070b82 */ /* 0x000f220000000800 */
[----:B-1----:R-:W-:Y:S01]  /*1f90*/  SEL R4, RZ, 0x4, P1 ;  /* 0x00000004ff047807 */ /* 0x002fe20000800000 */
[----:B------:R-:W-:Y:S01]  /*1fa0*/  IMAD.WIDE.U32 R104, R162, R106, R22 ;  /* 0x0000006aa2687225 */ /* 0x000fe200078e0016 */
[----:B------:R-:W-:Y:S02]  /*1fb0*/  LOP3.LUT R3, R6, 0x2, R3, 0xe2, !PT ;  /* 0x0000000206037812 */ /* 0x000fe400078ee203 */
[----:B------:R-:W-:Y:S01]  /*1fc0*/  SEL R5, RZ, 0x8, P2 ;  /* 0x00000008ff057807 */ /* 0x000fe20001000000 */
[----:B------:R-:W-:Y:S01]  /*1fd0*/  VIADD R6, R22, 0x80 ;  /* 0x0000008016067836 */ /* 0x000fe20000000000 */
[----:B------:R-:W-:Y:S01]  /*1fe0*/  SHF.R.S32.HI R21, RZ, 0x1f, R119 ;  /* 0x0000001fff157819 */ /* 0x000fe20000011477 */
[----:B------:R-:W1:Y:S01]  /*1ff0*/  @P0 LDC R8, c[0x0][0x430] ;  /* 0x00010c00ff080b82 */ /* 0x000e620000000800 */
[----:B------:R-:W-:Y:S01]  /*2000*/  LOP3.LUT R4, R5, R3, R4, 0xfe, !PT ;  /* 0x0000000305047212 */ /* 0x000fe200078efe04 */
[----:B------:R-:W-:Y:S01]  /*2010*/  IMAD.MOV.U32 R123, RZ, RZ, 0x20 ;  /* 0x00000020ff7b7424 */ /* 0x000fe200078e00ff */
[----:B------:R-:W-:Y:S01]  /*2020*/  ISETP.GE.AND P1, PT, R6, UR4, PT ;  /* 0x0000000406007c0c */ /* 0x000fe2000bf26270 */
[C---:B------:R-:W-:Y:S01]  /*2030*/  VIADD R6, R22.reuse, 0xa0 ;  /* 0x000000a016067836 */ /* 0x040fe20000000000 */
[----:B---3--:R-:W-:Y:S01]  /*2040*/  ISETP.GE.AND P3, PT, R22, R35, PT ;  /* 0x000000231600720c */ /* 0x008fe20003f66270 */
[----:B------:R-:W-:Y:S01]  /*2050*/  IMAD.SHL.U32 R108, R106, 0x40, RZ ;  /* 0x000000406a6c7824 */ /* 0x000fe200078e00ff */
[----:B------:R-:W-:Y:S01]  /*2060*/  SEL R5, RZ, 0x10, P1 ;  /* 0x00000010ff057807 */ /* 0x000fe20000800000 */
[----:B------:R-:W-:Y:S01]  /*2070*/  IMAD R125, R95, 0x60, RZ ;  /* 0x000000605f7d7824 */ /* 0x000fe200078e02ff */
[----:B------:R-:W-:Y:S01]  /*2080*/  ISETP.GE.AND P1, PT, R6, UR4, PT ;  /* 0x0000000406007c0c */ /* 0x000fe2000bf26270 */
[-C--:B------:R-:W-:Y:S01]  /*2090*/  IMAD R6, R21, R94.reuse, RZ ;  /* 0x0000005e15067224 */ /* 0x080fe200078e02ff */
[----:B------:R-:W-:Y:S01]  /*20a0*/  LOP3.LUT R12, R4, R5, RZ, 0xfc, !PT ;  /* 0x00000005040c7212 */ /* 0x000fe200078efcff */
[----:B------:R-:W-:Y:S01]  /*20b0*/  ULDC.64 UR4, c[0x0][0x320] ;  /* 0x0000c80000047ab9 */ /* 0x000fe20000000a00 */
[----:B------:R-:W-:Y:S01]  /*20c0*/  IMAD.WIDE.U32 R4, R119, R94, RZ ;  /* 0x0000005e77047225 */ /* 0x000fe200078e00ff */
[----:B------:R-:W-:-:S02]  /*20d0*/  SHF.R.S32.HI R17, RZ, 0x1f, R16 ;  /* 0x0000001fff117819 */ /* 0x000fc40000011410 */
[----:B------:R-:W-:Y:S01]  /*20e0*/  ISETP.GE.AND P2, PT, R165, R35, PT ;  /* 0x00000023a500720c */ /* 0x000fe20003f46270 */
[----:B----4-:R-:W-:Y:S01]  /*20f0*/  @P0 IMAD.HI.U32 R3, R170, R7, RZ ;  /* 0x00000007aa030227 */ /* 0x010fe200078e00ff */
[----:B------:R-:W-:Y:S02]  /*2100*/  ISETP.GE.AND P4, PT, R166, R35, PT ;  /* 0x00000023a600720c */ /* 0x000fe40003f86270 */
[----:B------:R-:W-:Y:S01]  /*2110*/  SHF.L.U64.HI R28, R106, 0x6, R107 ;  /* 0x000000066a1c7819 */ /* 0x000fe2000001026b */
[----:B------:R-:W-:Y:S01]  /*2120*/  IMAD R7, R119, R95, R6 ;  /* 0x0000005f77077224 */ /* 0x000fe200078e0206 */
[----:B------:R-:W-:Y:S01]  /*2130*/  SHF.L.U64.HI R132, R94, 0x6, R95 ;  /* 0x000000065e847819 */ /* 0x000fe2000001025f */
[----:B------:R-:W-:Y:S01]  /*2140*/  IMAD.WIDE.U32 R102, R162, R106, R16 ;  /* 0x0000006aa2667225 */ /* 0x000fe200078e0010 */
[----:B-1----:R-:W-:Y:S02]  /*2150*/  @P0 SHF.R.U32.HI R170, RZ, R8, R3 ;  /* 0x00000008ffaa0219 */ /* 0x002fe40000011603 */
[----:B------:R-:W-:Y:S01]  /*2160*/  SHF.L.U64.HI R30, R100, 0x6, R101 ;  /* 0x00000006641e7819 */ /* 0x000fe20000010265 */
[----:B------:R-:W-:Y:S01]  /*2170*/  IMAD.IADD R5, R5, 0x1, R7 ;  /* 0x0000000105057824 */ /* 0x000fe200078e0207 */
[----:B------:R-:W-:Y:S01]  /*2180*/  SHF.R.S32.HI R3, RZ, 0x1f, R170 ;  /* 0x0000001fff037819 */ /* 0x000fe200000114aa */
[----:B------:R-:W-:Y:S01]  /*2190*/  IMAD.WIDE.U32 R6, R170, UR4, R22 ;  /* 0x00000004aa067c25 */ /* 0x000fe2000f8e0016 */
[----:B------:R-:W-:-:S02]  /*21a0*/  SHF.R.S32.HI R151, RZ, 0x1f, R185 ;  /* 0x0000001fff977819 */ /* 0x000fc400000114b9 */
[----:B0-----:R-:W-:Y:S01]  /*21b0*/  LEA.HI R154, R154, 0x8, RZ, 0x19 ;  /* 0x000000089a9a7811 */ /* 0x001fe200078fc8ff */
[----:B------:R-:W-:Y:S02]  /*21c0*/  IMAD R9, R3, UR4, RZ ;  /* 0x0000000403097c24 */ /* 0x000fe4000f8e02ff */
[----:B------:R-:W-:-:S04]  /*21d0*/  IMAD.WIDE.U32 R4, R170, UR6, R4 ;  /* 0x00000006aa047c25 */ /* 0x000fc8000f8e0004 */
[----:B------:R-:W-:Y:S01]  /*21e0*/  IMAD R11, R170, UR5, R9 ;  /* 0x00000005aa0b7c24 */ /* 0x000fe2000f8e0209 */
[----:B------:R-:W-:Y:S01]  /*21f0*/  ULDC.64 UR4, c[0x0][0xa08] ;  /* 0x0002820000047ab9 */ /* 0x000fe20000000a00 */
[----:B------:R-:W-:Y:S01]  /*2200*/  IMAD R9, R3, UR6, RZ ;  /* 0x0000000603097c24 */ /* 0x000fe2000f8e02ff */
[----:B------:R-:W-:Y:S01]  /*2210*/  ISETP.NE.U32.AND P0, PT, RZ, UR4, PT ;  /* 0x00000004ff007c0c */ /* 0x000fe2000bf05070 */
[----:B------:R-:W-:Y:S02]  /*2220*/  IMAD R8, R186, R100, RZ ;  /* 0x00000064ba087224 */ /* 0x000fe400078e02ff */
[----:B------:R-:W-:Y:S01]  /*2230*/  IMAD R9, R170, UR7, R9 ;  /* 0x00000007aa097c24 */ /* 0x000fe2000f8e0209 */
[----:B------:R-:W-:Y:S01]  /*2240*/  ISETP.NE.AND.EX P0, PT, RZ, UR5, PT, P0 ;  /* 0x00000005ff007c0c */ /* 0x000fe2000bf05300 */
[----:B------:R-:W-:Y:S01]  /*2250*/  ULDC.64 UR4, c[0x0][0x300] ;  /* 0x0000c00000047ab9 */ /* 0x000fe20000000a00 */
[----:B------:R-:W-:Y:S02]  /*2260*/  IMAD.IADD R7, R7, 0x1, R11 ;  /* 0x0000000107077824 */ /* 0x000fe400078e020b */
[----:B------:R-:W-:-:S02]  /*2270*/  IMAD.IADD R5, R5, 0x1, R9 ;  /* 0x0000000105057824 */ /* 0x000fc400078e0209 */
[C---:B------:R-:W-:Y:S02]  /*2280*/  IMAD R9, R162.reuse, R101, R8 ;  /* 0x00000065a2097224 */ /* 0x040fe400078e0208 */
[----:B------:R-:W-:-:S04]  /*2290*/  IMAD.WIDE.U32 R96, R162, R100, R16 ;  /* 0x00000064a2607225 */ /* 0x000fc800078e0010 */
[----:B------:R-:W-:Y:S02]  /*22a0*/  IMAD.IADD R97, R97, 0x1, R9 ;  /* 0x0000000161617824 */ /* 0x000fe400078e0209 */
[----:B------:R-:W-:Y:S02]  /*22b0*/  IMAD.IADD R99, R9, 0x1, R99 ;  /* 0x0000000109637824 */ /* 0x000fe400078e0263 */
[----:B------:R-:W-:Y:S02]  /*22c0*/  IMAD.SHL.U32 R133, R94, 0x40, RZ ;  /* 0x000000405e857824 */ /* 0x000fe400078e00ff */
[----:B------:R-:W-:Y:S02]  /*22d0*/  IMAD R131, R101, 0x60, RZ ;  /* 0x0000006065837824 */ /* 0x000fe400078e02ff */
[----:B------:R-:W-:Y:S02]  /*22e0*/  IMAD.SHL.U32 R29, R100, 0x40, RZ ;  /* 0x00000040641d7824 */ /* 0x000fe400078e00ff */
[----:B-----5:R-:W-:-:S04]  /*22f0*/  IMAD.WIDE.U32 R96, R147, R100, R96 ;  /* 0x0000006493607225 */ /* 0x020fc800078e0060 */
[----:B------:R-:W-:-:S04]  /*2300*/  IMAD.WIDE.U32 R98, R147, R100, R98 ;  /* 0x0000006493627225 */ /* 0x000fc800078e0062 */
[----:B------:R-:W-:Y:S01]  /*2310*/  IMAD.SHL.U32 R122, R35, 0x2, RZ ;  /* 0x00000002237a7824 */ /* 0x000fe200078e00ff */
[----:B--2---:R-:W-:-:S04]  /*2320*/  LOP3.LUT R20, R20, 0xfffffffe, RZ, 0xc0, !PT ;  /* 0xfffffffe14147812 */ /* 0x004fc800078ec0ff */
[----:B------:R-:W-:-:S05]  /*2330*/  @P4 LOP3.LUT R20, R20, 0x1, RZ, 0xfc, !PT ;  /* 0x0000000114144812 */ /* 0x000fca00078efcff */
[----:B------:R0:W-:Y:S01]  /*2340*/  STL [R1], R20 ;  /* 0x0000001401007387 */ /* 0x0001e20000100800 */
[----:B------:R-:W-:Y:S02]  /*2350*/  SHF.R.S32.HI R3, RZ, 0x1f, R171 ;  /* 0x0000001fff037819 */ /* 0x000fe400000114ab */
[----:B------:R-:W-:Y:S02]  /*2360*/  SEL R93, R171, RZ, !P0 ;  /* 0x000000ffab5d7207 */ /* 0x000fe40004000000 */
[----:B------:R-:W-:-:S03]  /*2370*/  SEL R3, R3, RZ, !P0 ;  /* 0x000000ff03037207 */ /* 0x000fc60004000000 */
[----:B------:R-:W-:-:S04]  /*2380*/  IMAD.WIDE.U32 R90, R93, UR4, R4 ;  /* 0x000000045d5a7c25 */ /* 0x000fc8000f8e0004 */
[-C--:B------:R-:W-:Y:S02]  /*2390*/  IMAD R4, R186, R94.reuse, RZ ;  /* 0x0000005eba047224 */ /* 0x080fe400078e02ff */
[----:B------:R-:W-:Y:S02]  /*23a0*/  IMAD R10, R3, UR4, RZ ;  /* 0x00000004030a7c24 */ /* 0x000fe4000f8e02ff */
[C---:B------:R-:W-:Y:S02]  /*23b0*/  IMAD R31, R162.reuse, R95, R4 ;  /* 0x0000005fa21f7224 */ /* 0x040fe400078e0204 */
[----:B------:R-:W-:Y:S01]  /*23c0*/  IMAD R89, R93, UR5, R10 ;  /* 0x000000055d597c24 */ /* 0x000fe2000f8e020a */
[----:B------:R-:W-:Y:S01]  /*23d0*/  ULDC.64 UR4, c[0x0][0x328] ;  /* 0x0000ca0000047ab9 */ /* 0x000fe20000000a00 */
[----:B------:R-:W-:-:S04]  /*23e0*/  IMAD.WIDE.U32 R4, R162, R94, R22 ;  /* 0x0000005ea2047225 */ /* 0x000fc800078e0016 */
[----:B------:R-:W-:Y:S01]  /*23f0*/  IMAD.IADD R89, R91, 0x1, R89 ;  /* 0x000000015b597824 */ /* 0x000fe200078e0259 */
[----:B------:R-:W-:Y:S01]  /*2400*/  IADD3 R88, P0, R90, R4, RZ ;  /* 0x000000045a587210 */ /* 0x000fe20007f1e0ff */
[----:B------:R-:W-:Y:S01]  /*2410*/  IMAD R8, R3, UR4, RZ ;  /* 0x0000000403087c24 */ /* 0x000fe2000f8e02ff */
[----:B------:R-:W-:Y:S01]  /*2420*/  SEL R4, R35, RZ, P2 ;  /* 0x000000ff23047207 */ /* 0x000fe20001000000 */
[----:B------:R-:W-:Y:S01]  /*2430*/  IMAD R3, R186, R106, RZ ;  /* 0x0000006aba037224 */ /* 0x000fe200078e02ff */
[----:B------:R-:W-:Y:S01]  /*2440*/  IADD3.X R31, R89, R5, R31, P0, !PT ;  /* 0x00000005591f7210 */ /* 0x000fe200007fe41f */
[----:B------:R-:W-:Y:S01]  /*2450*/  IMAD R33, R93, UR5, R8 ;  /* 0x000000055d217c24 */ /* 0x000fe2000f8e0208 */
[----:B------:R-:W-:Y:S01]  /*2460*/  LOP3.LUT P0, RZ, R190, 0x4, RZ, 0xc0, !PT ;  /* 0x00000004beff7812 */ /* 0x000fe2000780c0ff */
[----:B------:R-:W-:Y:S01]  /*2470*/  IMAD R5, R162, R107, R3 ;  /* 0x0000006ba2057224 */ /* 0x000fe200078e0203 */
[----:B------:R-:W-:Y:S01]  /*2480*/  SEL R3, R35, RZ, P3 ;  /* 0x000000ff23037207 */ /* 0x000fe20001800000 */
[----:B------:R-:W-:Y:S01]  /*2490*/  IMAD.WIDE.U32 R92, R93, UR4, R6 ;  /* 0x000000045d5c7c25 */ /* 0x000fe2000f8e0006 */
[----:B------:R-:W-:-:S02]  /*24a0*/  SEL R7, R35, RZ, P4 ;  /* 0x000000ff23077207 */ /* 0x000fc40002000000 */
[----:B------:R-:W-:Y:S01]  /*24b0*/  IADD3 R118, P4, R162, R119, RZ ;  /* 0x00000077a2767210 */ /* 0x000fe20007f9e0ff */
[----:B------:R-:W-:Y:S01]  /*24c0*/  IMAD.IADD R3, R22, 0x1, R3 ;  /* 0x0000000116037824 */ /* 0x000fe200078e0203 */
[----:B------:R-:W-:Y:S01]  /*24d0*/  SEL R123, R123, 0xffffffe0, !P0 ;  /* 0xffffffe07b7b7807 */ /* 0x000fe20004000000 */
[----:B------:R-:W-:Y:S02]  /*24e0*/  IMAD.IADD R103, R103, 0x1, R5 ;  /* 0x0000000167677824 */ /* 0x000fe400078e0205 */
[----:B------:R-:W-:Y:S02]  /*24f0*/  IMAD.IADD R105, R5, 0x1, R105 ;  /* 0x0000000105697824 */ /* 0x000fe400078e0269 */
[----:B------:R-:W-:Y:S01]  /*2500*/  IMAD.IADD R5, R165, 0x1, R4 ;  /* 0x00000001a5057824 */ /* 0x000fe200078e0204 */
[----:B------:R-:W-:Y:S01]  /*2510*/  SHF.R.S32.HI R4, RZ, 0x1f, R3 ;  /* 0x0000001fff047819 */ /* 0x000fe20000011403 */
[----:B------:R-:W-:Y:S02]  /*2520*/  IMAD.IADD R10, R166, 0x1, R7 ;  /* 0x00000001a60a7824 */ /* 0x000fe400078e0207 */
[----:B------:R-:W-:Y:S01]  /*2530*/  IMAD.WIDE.U32 R102, R147, R106, R102 ;  /* 0x0000006a93667225 */ /* 0x000fe200078e0066 */
[----:B------:R-:W-:-:S02]  /*2540*/  SHF.R.S32.HI R6, RZ, 0x1f, R5 ;  /* 0x0000001fff067819 */ /* 0x000fc40000011405 */
[CC--:B------:R-:W-:Y:S01]  /*2550*/  LEA.HI R15, R4.reuse, R3.reuse, RZ, 0x3 ;  /* 0x00000003040f7211 */ /* 0x0c0fe200078f18ff */
[----:B------:R-:W-:Y:S01]  /*2560*/  IMAD.WIDE.U32 R104, R147, R106, R104 ;  /* 0x0000006a93687225 */ /* 0x000fe200078e0068 */
[----:B------:R-:W-:Y:S02]  /*2570*/  LEA.HI R3, R4, R3, RZ, 0x6 ;  /* 0x0000000304037211 */ /* 0x000fe400078f30ff */
[-C--:B------:R-:W-:Y:S01]  /*2580*/  LEA.HI R4, R6, R5.reuse, RZ, 0x6 ;  /* 0x0000000506047211 */ /* 0x080fe200078f30ff */
[----:B------:R-:W-:Y:S01]  /*2590*/  IMAD.WIDE.U32 R94, R94, 0x60, RZ ;  /* 0x000000605e5e7825 */ /* 0x000fe200078e00ff */
[----:B------:R-:W-:Y:S02]  /*25a0*/  LEA.HI R5, R6, R5, RZ, 0x3 ;  /* 0x0000000506057211 */ /* 0x000fe400078f18ff */
[----:B------:R-:W-:Y:S01]  /*25b0*/  SHF.R.S32.HI R7, RZ, 0x6, R4 ;  /* 0x00000006ff077819 */ /* 0x000fe20000011404 */
[----:B------:R-:W-:Y:S01]  /*25c0*/  IMAD.X R119, R186, 0x1, R21, P4 ;  /* 0x00000001ba777824 */ /* 0x000fe200020e0615 */
[C---:B------:R-:W-:Y:S01]  /*25d0*/  LOP3.LUT R6, R174.reuse, 0x38, R5, 0xf8, !PT ;  /* 0x00000038ae067812 */ /* 0x040fe200078ef805 */
[----:B------:R-:W-:Y:S01]  /*25e0*/  IMAD.IADD R125, R95, 0x1, R125 ;  /* 0x000000015f7d7824 */ /* 0x000fe200078e027d */
[----:B------:R-:W-:Y:S01]  /*25f0*/  SHF.R.S32.HI R3, RZ, 0x6, R3 ;  /* 0x00000006ff037819 */ /* 0x000fe20000011403 */
[C-C-:B------:R-:W-:Y:S01]  /*2600*/  IMAD R145, R7.reuse, 0x1800, R176.reuse ;  /* 0x0000180007917824 */ /* 0x140fe200078e02b0 */
[----:B------:R-:W-:Y:S01]  /*2610*/  LOP3.LUT R4, R174, 0x38, R15, 0xf8, !PT ;  /* 0x00000038ae047812 */ /* 0x000fe200078ef80f */
[--C-:B------:R-:W-:Y:S01]  /*2620*/  IMAD R142, R7, 0x1800, R177.reuse ;  /* 0x00001800078e7824 */ /* 0x100fe200078e02b1 */
[-C--:B------:R-:W-:Y:S01]  /*2630*/  LOP3.LUT R6, R6, R175.reuse, RZ, 0x3c, !PT ;  /* 0x000000af06067212 */ /* 0x080fe200078e3cff */
[C---:B------:R-:W-:Y:S01]  /*2640*/  IMAD R146, R3.reuse, 0x1800, R176 ;  /* 0x0000180003927824 */ /* 0x040fe200078e02b0 */
[----:B------:R-:W-:Y:S01]  /*2650*/  SHF.R.S32.HI R11, RZ, 0x1f, R10 ;  /* 0x0000001fff0b7819 */ /* 0x000fe2000001140a */
[----:B------:R-:W-:Y:S01]  /*2660*/  IMAD R144, R3, 0x1800, R177 ;  /* 0x0000180003907824 */ /* 0x000fe200078e02b1 */
[----:B------:R-:W-:Y:S01]  /*2670*/  LOP3.LUT R3, R4, R175, RZ, 0x3c, !PT ;  /* 0x000000af04037212 */ /* 0x000fe200078e3cff */
[----:B------:R-:W-:Y:S01]  /*2680*/  IMAD.IADD R145, R145, 0x1, R6 ;  /* 0x0000000191917824 */ /* 0x000fe200078e0206 */
[-C--:B------:R-:W-:Y:S01]  /*2690*/  LEA.HI R13, R11, R10.reuse, RZ, 0x3 ;  /* 0x0000000a0b0d7211 */ /* 0x080fe200078f18ff */
[----:B------:R-:W-:Y:S01]  /*26a0*/  IMAD R7, R107, 0x60, RZ ;  /* 0x000000606b077824 */ /* 0x000fe200078e02ff */
[----:B------:R-:W-:Y:S01]  /*26b0*/  LOP3.LUT R6, R172, 0x38, R5, 0xf8, !PT ;  /* 0x00000038ac067812 */ /* 0x000fe200078ef805 */
[----:B------:R-:W-:Y:S01]  /*26c0*/  IMAD.IADD R146, R146, 0x1, R3 ;  /* 0x0000000192927824 */ /* 0x000fe200078e0203 */
[----:B------:R-:W-:-:S02]  /*26d0*/  LEA.HI R10, R11, R10, RZ, 0x6 ;  /* 0x0000000a0b0a7211 */ /* 0x000fc400078f30ff */
[----:B------:R-:W-:Y:S01]  /*26e0*/  LOP3.LUT R3, R6, R199, RZ, 0x3c, !PT ;  /* 0x000000c706037212 */ /* 0x000fe200078e3cff */
[----:B------:R-:W-:Y:S01]  /*26f0*/  IMAD.IADD R6, R93, 0x1, R33 ;  /* 0x000000015d067824 */ /* 0x000fe200078e0221 */
[----:B------:R-:W-:Y:S02]  /*2700*/  SHF.R.S32.HI R10, RZ, 0x6, R10 ;  /* 0x00000006ff0a7819 */ /* 0x000fe4000001140a */
[----:B------:R-:W-:Y:S01]  /*2710*/  LOP3.LUT R4, R174, 0x38, R13, 0xf8, !PT ;  /* 0x00000038ae047812 */ /* 0x000fe200078ef80d */
[----:B------:R-:W-:Y:S01]  /*2720*/  IMAD.IADD R142, R142, 0x1, R3 ;  /* 0x000000018e8e7824 */ /* 0x000fe200078e0203 */
[----:B------:R-:W-:Y:S01]  /*2730*/  SHF.R.S32.HI R3, RZ, 0x1f, R147 ;  /* 0x0000001fff037819 */ /* 0x000fe20000011493 */
[----:B------:R-:W-:Y:S01]  /*2740*/  IMAD R143, R10, 0x1800, R176 ;  /* 0x000018000a8f7824 */ /* 0x000fe200078e02b0 */
[----:B------:R-:W-:Y:S01]  /*2750*/  LOP3.LUT R4, R4, R175, RZ, 0x3c, !PT ;  /* 0x000000af04047212 */ /* 0x000fe200078e3cff */
[----:B------:R-:W-:Y:S01]  /*2760*/  IMAD R137, R10, 0x1800, R177 ;  /* 0x000018000a897824 */ /* 0x000fe200078e02b1 */
[----:B------:R-:W-:-:S02]  /*2770*/  LOP3.LUT R8, R172, 0x38, R15, 0xf8, !PT ;  /* 0x00000038ac087812 */ /* 0x000fc400078ef80f */
[----:B------:R-:W-:Y:S01]  /*2780*/  SHF.R.S32.HI R114, RZ, 0x3, R15 ;  /* 0x00000003ff727819 */ /* 0x000fe2000001140f */
[----:B------:R-:W-:Y:S01]  /*2790*/  IMAD.IADD R143, R143, 0x1, R4 ;  /* 0x000000018f8f7824 */ /* 0x000fe200078e0204 */
[----:B------:R-:W-:Y:S01]  /*27a0*/  LOP3.LUT R9, R8, R199, RZ, 0x3c, !PT ;  /* 0x000000c708097212 */ /* 0x000fe200078e3cff */
[----:B------:R-:W-:Y:S01]  /*27b0*/  IMAD R4, R3, R100, RZ ;  /* 0x0000006403047224 */ /* 0x000fe200078e02ff */
[--C-:B------:R-:W-:Y:S02]  /*27c0*/  LOP3.LUT R8, R172, 0x38, R13.reuse, 0xf8, !PT ;  /* 0x00000038ac087812 */ /* 0x100fe400078ef80d */
[----:B------:R-:W-:Y:S01]  /*27d0*/  SHF.R.S32.HI R112, RZ, 0x3, R13 ;  /* 0x00000003ff707819 */ /* 0x000fe2000001140d */
[----:B------:R-:W-:Y:S01]  /*27e0*/  IMAD R25, R147, R101, R4 ;  /* 0x0000006593197224 */ /* 0x000fe200078e0204 */
[----:B------:R-:W-:Y:S01]  /*27f0*/  LOP3.LUT R8, R8, R199, RZ, 0x3c, !PT ;  /* 0x000000c708087212 */ /* 0x000fe200078e3cff */
[----:B------:R-:W-:Y:S01]  /*2800*/  IMAD R4, R3, R106, RZ ;  /* 0x0000006a03047224 */ /* 0x000fe200078e02ff */
[----:B------:R-:W-:Y:S01]  /*2810*/  SEL R3, RZ, 0x20, P1 ;  /* 0x00000020ff037807 */ /* 0x000fe20000800000 */
[----:B------:R-:W-:Y:S01]  /*2820*/  IMAD.IADD R144, R144, 0x1, R9 ;  /* 0x0000000190907824 */ /* 0x000fe200078e0209 */
[----:B------:R-:W-:Y:S01]  /*2830*/  LOP3.LUT R15, R15, 0xfffffff8, RZ, 0xc0, !PT ;  /* 0xfffffff80f0f7812 */ /* 0x000fe200078ec0ff */
[----:B------:R-:W-:Y:S01]  /*2840*/  IMAD R9, R147, R107, R4 ;  /* 0x0000006b93097224 */ /* 0x000fe200078e0204 */
[----:B------:R-:W-:Y:S01]  /*2850*/  LOP3.LUT R4, R174, 0x18, R22, 0xf8, !PT ;  /* 0x00000018ae047812 */ /* 0x000fe200078ef816 */
[----:B------:R-:W-:Y:S01]  /*2860*/  IMAD.WIDE.U32 R106, R106, 0x60, RZ ;  /* 0x000000606a6a7825 */ /* 0x000fe200078e00ff */
[----:B------:R-:W-:-:S02]  /*2870*/  LOP3.LUT R14, R5, 0xfffffff8, RZ, 0xc0, !PT ;  /* 0xfffffff8050e7812 */ /* 0x000fc400078ec0ff */
[----:B------:R-:W-:Y:S01]  /*2880*/  LOP3.LUT R27, R4, R175, RZ, 0x3c, !PT ;  /* 0x000000af041b7212 */ /* 0x000fe200078e3cff */
[----:B------:R-:W-:Y:S01]  /*2890*/  IMAD.WIDE.U32 R100, R100, 0x60, RZ ;  /* 0x0000006064647825 */ /* 0x000fe200078e00ff */
[----:B------:R-:W-:Y:S02]  /*28a0*/  LOP3.LUT R13, R13, 0xfffffff8, RZ, 0xc0, !PT ;  /* 0xfffffff80d0d7812 */ /* 0x000fe400078ec0ff */
[----:B------:R-:W-:Y:S01]  /*28b0*/  LOP3.LUT R3, R12, R3, RZ, 0xfc, !PT ;  /* 0x000000030c037212 */ /* 0x000fe200078efcff */
[----:B------:R-:W-:Y:S01]  /*28c0*/  IMAD.IADD R27, R176, 0x1, R27 ;  /* 0x00000001b01b7824 */ /* 0x000fe200078e021b */
[----:B------:R-:W-:Y:S01]  /*28d0*/  SHF.R.S32.HI R113, RZ, 0x3, R5 ;  /* 0x00000003ff717819 */ /* 0x000fe20000011405 */
[----:B------:R-:W-:Y:S01]  /*28e0*/  IMAD.IADD R137, R137, 0x1, R8 ;  /* 0x0000000189897824 */ /* 0x000fe200078e0208 */
[----:B------:R-:W-:Y:S01]  /*28f0*/  LOP3.LUT R12, R12, 0x1, RZ, 0xc0, !PT ;  /* 0x000000010c0c7812 */ /* 0x000fe200078ec0ff */
[----:B------:R-:W-:Y:S01]  /*2900*/  IMAD.IADD R130, R107, 0x1, R7 ;  /* 0x000000016b827824 */ /* 0x000fe200078e0207 */
[----:B------:R-:W-:Y:S01]  /*2910*/  SHF.R.S32.HI R111, RZ, 0x1f, R15 ;  /* 0x0000001fff6f7819 */ /* 0x000fe2000001140f */
[----:B------:R-:W-:Y:S01]  /*2920*/  IMAD.IADD R26, R97, 0x1, R25 ;  /* 0x00000001611a7824 */ /* 0x000fe200078e0219 */
[----:B------:R-:W-:Y:S01]  /*2930*/  SHF.R.S32.HI R110, RZ, 0x1f, R14 ;  /* 0x0000001fff6e7819 */ /* 0x000fe2000001140e */
[----:B------:R-:W-:Y:S01]  /*2940*/  IMAD.IADD R21, R103, 0x1, R9 ;  /* 0x0000000167157824 */ /* 0x000fe200078e0209 */
[----:B------:R-:W-:Y:S01]  /*2950*/  SHF.R.S32.HI R109, RZ, 0x1f, R13 ;  /* 0x0000001fff6d7819 */ /* 0x000fe2000001140d */
[----:B0-----:R-:W-:Y:S01]  /*2960*/  IMAD.IADD R20, R9, 0x1, R105 ;  /* 0x0000000109147824 */ /* 0x001fe200078e0269 */
[----:B------:R-:W-:Y:S01]  /*2970*/  LOP3.LUT R11, R3, 0x2, RZ, 0xc0, !PT ;  /* 0x00000002030b7812 */ /* 0x000fe200078ec0ff */
[----:B------:R-:W-:Y:S01]  /*2980*/  IMAD.IADD R131, R101, 0x1, R131 ;  /* 0x0000000165837824 */ /* 0x000fe200078e0283 */
[----:B------:R-:W-:Y:S01]  /*2990*/  LOP3.LUT R10, R3, 0x4, RZ, 0xc0, !PT ;  /* 0x00000004030a7812 */ /* 0x000fe200078ec0ff */
[----:B------:R-:W-:Y:S01]  /*29a0*/  IMAD.IADD R136, R123, 0x1, R27 ;  /* 0x000000017b887824 */ /* 0x000fe200078e021b */
[----:B------:R-:W-:Y:S01]  /*29b0*/  LOP3.LUT R9, R3, 0x8, RZ, 0xc0, !PT ;  /* 0x0000000803097812 */ /* 0x000fe200078ec0ff */
[----:B------:R-:W-:Y:S01]  /*29c0*/  IMAD.IADD R25, R25, 0x1, R99 ;  /* 0x0000000119197824 */ /* 0x000fe200078e0263 */
[----:B------:R-:W-:-:S02]  /*29d0*/  LOP3.LUT R8, R3, 0x10, RZ, 0xc0, !PT ;  /* 0x0000001003087812 */ /* 0x000fc400078ec0ff */
[----:B------:R-:W-:-:S07]  /*29e0*/  LOP3.LUT R7, R3, 0x20, RZ, 0xc0, !PT ;  /* 0x0000002003077812 */ /* 0x000fce00078ec0ff */
.L_x_1427:
[----:B--23--:R-:W2:Y:S01]  /*29f0*/  LDL.LU R32, [R1] ;  /* 0x0000000001207983 */ /* 0x00cea20000300800 */
[----:B------:R-:W-:Y:S01]  /*2a00*/  VIADD R35, R24, 0xffffffff ;  /* 0xffffffff18237836 */ /* 0x000fe20000000000 */
[----:B------:R-:W0:Y:S01]  /*2a10*/  LDC.64 R120, c[0x0][0x2d8] ;  /* 0x0000b600ff787b82 */ /* 0x000e220000000a00 */
[----:B------:R-:W-:Y:S01]  /*2a20*/  IMAD R43, R19, 0x4800, R27 ;  /* 0x00004800132b7824 */ /* 0x000fe200078e021b */
[----:B------:R-:W-:Y:S05]  /*2a30*/  YIELD ;  /* 0x0000000000007946 */ /* 0x000fea0003800000 */
[----:B------:R-:W-:Y:S01]  /*2a40*/  SHF.R.S32.HI R33, RZ, 0x1f, R35 ;  /* 0x0000001fff217819 */ /* 0x000fe20000011423 */
[-C--:B------:R-:W-:Y:S01]  /*2a50*/  IMAD R3, R125, R35.reuse, RZ ;  /* 0x000000237d037224 */ /* 0x080fe200078e02ff */
[----:B------:R-:W1:Y:S01]  /*2a60*/  LDC R117, c[0x0][0x3d4] ;  /* 0x0000f500ff757b82 */ /* 0x000e620000000800 */
[----:B------:R-:W-:Y:S01]  /*2a70*/  IMAD.WIDE.U32 R128, R94, R35, RZ ;  /* 0x000000235e807225 */ /* 0x000fe200078e00ff */
[----:B------:R-:W-:Y:S03]  /*2a80*/  BSSY B0, `(.L_x_1328) ;  /* 0x00007df000007945 */ /* 0x000fe60003800000 */
[----:B------:R-:W-:Y:S01]  /*2a90*/  IMAD R3, R33, R94, R3 ;  /* 0x0000005e21037224 */ /* 0x000fe200078e0203 */
[----:B------:R-:W-:Y:S01]  /*2aa0*/  IADD3 R5, P5, R88, R128, RZ ;  /* 0x0000008058057210 */ /* 0x000fe20007fbe0ff */
[----:B------:R-:W-:-:S02]  /*2ab0*/  IMAD R43, R43, 0x2, R116 ;  /* 0x000000022b2b7824 */ /* 0x000fc400078e0274 */
[----:B------:R-:W-:Y:S01]  /*2ac0*/  IMAD.IADD R84, R129, 0x1, R3 ;  /* 0x0000000181547824 */ /* 0x000fe200078e0203 */
[----:B------:R-:W-:-:S03]  /*2ad0*/  IADD3 R3, P1, P4, R88, R128, R133 ;  /* 0x0000008058037210 */ /* 0x000fc60007c3e085 */
[----:B------:R-:W-:Y:S01]  /*2ae0*/  IMAD.X R24, R84, 0x1, R31, P5 ;  /* 0x0000000154187824 */ /* 0x000fe200028e061f */
[----:B------:R-:W-:Y:S02]  /*2af0*/  IADD3.X R4, R31, R84, R132, P1, P4 ;  /* 0x000000541f047210 */ /* 0x000fe40000fe8484 */
[----:B------:R-:W-:Y:S02]  /*2b00*/  ISETP.GT.AND P1, PT, R35, R124, PT ;  /* 0x0000007c2300720c */ /* 0x000fe40003f24270 */
[-C--:B0-----:R-:W-:Y:S02]  /*2b10*/  LEA R44, P0, R5, R120.reuse, 0x1 ;  /* 0x00000078052c7211 */ /* 0x081fe400078008ff */
[----:B------:R-:W-:Y:S02]  /*2b20*/  LEA R40, P5, R3, R120, 0x1 ;  /* 0x0000007803287211 */ /* 0x000fe400078a08ff */
[----:B------:R-:W-:Y:S01]  /*2b30*/  LEA.HI.X R45, R5, R121, R24, 0x1, P0 ;  /* 0x00000079052d7211 */ /* 0x000fe200000f0c18 */
[----:B------:R-:W-:Y:S01]  /*2b40*/  IMAD.MOV.U32 R24, RZ, RZ, R35 ;  /* 0x000000ffff187224 */ /* 0x000fe200078e0023 */
[----:B-1----:R-:W-:-:S02]  /*2b50*/  ISETP.GE.AND P0, PT, R117, 0x1, PT ;  /* 0x000000017500780c */ /* 0x002fc40003f06270 */
[----:B------:R-:W-:Y:S01]  /*2b60*/  LEA.HI.X R41, R3, R121, R4, 0x1, P5 ;  /* 0x0000007903297211 */ /* 0x000fe200028f0c04 */
[----:B------:R-:W-:-:S04]  /*2b70*/  IMAD R3, R19, 0x4800, R136 ;  /* 0x0000480013037824 */ /* 0x000fc800078e0288 */
[----:B------:R-:W-:Y:S01]  /*2b80*/  IMAD R42, R3, 0x2, R116 ;  /* 0x00000002032a7824 */ /* 0x000fe200078e0274 */
[----:B--2---:R-:W-:-:S04]  /*2b90*/  LOP3.LUT R32, R32, 0xfffffffd, RZ, 0xc0, !PT ;  /* 0xfffffffd20207812 */ /* 0x004fc800078ec0ff */
[----:B------:R-:W-:-:S05]  /*2ba0*/  @P1 LOP3.LUT R32, R32, 0x2, RZ, 0xfc, !PT ;  /* 0x0000000220201812 */ /* 0x000fca00078efcff */
[----:B------:R0:W-:Y:S01]  /*2bb0*/  STL [R1], R32 ;  /* 0x0000002001007387 */ /* 0x0001e20000100800 */
[----:B------:R-:W-:Y:S05]  /*2bc0*/  @!P0 BRA `(.L_x_1329) ;  /* 0x0000007800448947 */ /* 0x000fea0003800000 */
[----:B------:R-:W-:Y:S01]  /*2bd0*/  ULDC.U8 UR4, c[0x0][0x3f0] ;  /* 0x0000fc0000047ab9 */ /* 0x000fe20000000000 */
[-C--:B------:R-:W-:Y:S01]  /*2be0*/  IMAD R3, R130, R35.reuse, RZ ;  /* 0x0000002382037224 */ /* 0x080fe200078e02ff */
[----:B------:R-:W-:Y:S01]  /*2bf0*/  ISETP.NE.AND P0, PT, RZ, UR4, PT ;  /* 0x00000004ff007c0c */ /* 0x000fe2000bf05270 */
[-C--:B------:R-:W-:Y:S02]  /*2c00*/  IMAD R5, R131, R35.reuse, RZ ;  /* 0x0000002383057224 */ /* 0x080fe400078e02ff */
[C---:B------:R-:W-:Y:S02]  /*2c10*/  IMAD R3, R33.reuse, R106, R3 ;  /* 0x0000006a21037224 */ /* 0x040fe400078e0203 */
[----:B------:R-:W-:Y:S02]  /*2c20*/  IMAD R33, R33, R100, R5 ;  /* 0x0000006421217224 */ /* 0x000fe400078e0205 */
[----:B------:R-:W-:Y:S02]  /*2c30*/  IMAD R5, R24, -0x60, R2 ;  /* 0xffffffa018057824 */ /* 0x000fe400078e0202 */
[----:B------:R-:W-:-:S03]  /*2c40*/  IMAD.WIDE.U32 R82, R106, R35, RZ ;  /* 0x000000236a527225 */ /* 0x000fc600078e00ff */
[----:B------:R-:W-:Y:S01]  /*2c50*/  VIMNMX R5, R5, 0x60, PT ;  /* 0x0000006005057848 */ /* 0x000fe20003fe0100 */
        /* <DEDUP_REMOVED lines=24> */
[----:B------:R-:W-:Y:S01]  /*2de0*/  VIADD R38, R16, 0x10 ;  /* 0x0000001010267836 */ /* 0x000fe20000000000 */
[----:B------:R-:W-:Y:S01]  /*2df0*/  CS2R R126, SRZ ;  /* 0x00000000007e7805 */ /* 0x000fe2000001ff00 */
[----:B------:R-:W-:Y:S01]  /*2e00*/  IMAD.X R34, R3, 0x1, R21, P4 ;  /* 0x0000000103227824 */ /* 0x000fe200020e0615 */
[----:B0-----:R-:W-:Y:S01]  /*2e10*/  LEA R32, P4, R33, UR4, 0x1 ;  /* 0x0000000421207c11 */ /* 0x001fe2000f8808ff */
[----:B------:R-:W-:Y:S01]  /*2e20*/  IMAD.X R46, R4, 0x1, R26, P1 ;  /* 0x00000001042e7824 */ /* 0x000fe200008e061a */
[----:B------:R-:W-:Y:S02]  /*2e30*/  ISETP.GE.AND P1, PT, R16, R117, PT ;  /* 0x000000751000720c */ /* 0x000fe40003f26270 */
[----:B------:R-:W-:-:S02]  /*2e40*/  CS2R R86, SRZ ;  /* 0x0000000000567805 */ /* 0x000fc4000001ff00 */
[----:B------:R-:W-:Y:S02]  /*2e50*/  LEA.HI.X R33, R33, UR5, R34, 0x1, P4 ;  /* 0x0000000521217c11 */ /* 0x000fe4000a0f0c22 */
[----:B------:R-:W-:Y:S02]  /*2e60*/  CS2R R128, SRZ ;  /* 0x0000000000807805 */ /* 0x000fe4000001ff00 */
[C---:B------:R-:W-:Y:S02]  /*2e70*/  LEA R34, P4, R35.reuse, UR6, 0x1 ;  /* 0x0000000623227c11 */ /* 0x040fe4000f8808ff */
[----:B------:R-:W-:Y:S01]  /*2e80*/  CS2R R120, SRZ ;  /* 0x0000000000787805 */ /* 0x000fe2000001ff00 */
[----:B------:R-:W-:Y:S01]  /*2e90*/  ULDC.64 UR8, c[0x0][0x208] ;  /* 0x0000820000087ab9 */ /* 0x000fe20000000a00 */
[----:B------:R-:W-:Y:S01]  /*2ea0*/  LEA.HI.X R35, R35, UR7, R46, 0x1, P4 ;  /* 0x0000000723237c11 */ /* 0x000fe2000a0f0c2e */
[----:B------:R-:W-:Y:S01]  /*2eb0*/  VIADD R46, R16, 0x30 ;  /* 0x00000030102e7836 */ /* 0x000fe20000000000 */
        /* <DEDUP_REMOVED lines=28> */
.L_x_1332:
[----:B------:R-:W-:Y:S05]  /*3080*/  BSYNC B1 ;  /* 0x0000000000017941 */ /* 0x000fea0003800000 */
.L_x_1331:
        /* <DEDUP_REMOVED lines=20> */
[----:B-1----:R-:W-:Y:S02]  /*31d0*/  IADD3.X R33, R21, R3, R28, P1, P5 ;  /* 0x0000000315217210 */ /* 0x002fe40000fea41c */
[----:B------:R-:W-:Y:S02]  /*31e0*/  CS2R R64, SRZ ;  /* 0x0000000000407805 */ /* 0x000fe4000001ff00 */
[----:B------:R-:W-:Y:S01]  /*31f0*/  IADD3 R80, P1, P5, R96, R80, R29 ;  /* 0x0000005060507210 */ /* 0x000fe20007d3e01d */
[----:B------:R-:W-:-:S03]  /*3200*/  ULDC.64 UR8, c[0x0][0x208] ;  /* 0x0000820000087ab9 */ /* 0x000fc60000000a00 */
[----:B------:R-:W-:Y:S01]  /*3210*/  IADD3.X R3, R26, R4, R30, P1, P5 ;  /* 0x000000041a037210 */ /* 0x000fe20000fea41e */
[----:B------:R-:W-:Y:S01]  /*3220*/  VIADD R4, R16, 0x10 ;  /* 0x0000001010047836 */ /* 0x000fe20000000000 */
[----:B0-----:R-:W-:-:S04]  /*3230*/  LEA R32, P1, R82, UR4, 0x1 ;  /* 0x0000000452207c11 */ /* 0x001fc8000f8208ff */
[----:B------:R-:W-:Y:S02]  /*3240*/  LEA.HI.X R33, R82, UR5, R33, 0x1, P1 ;  /* 0x0000000552217c11 */ /* 0x000fe400088f0c21 */
[----:B------:R-:W-:-:S04]  /*3250*/  LEA R34, P1, R80, UR6, 0x1 ;  /* 0x0000000650227c11 */ /* 0x000fc8000f8208ff */
[----:B------:R-:W-:Y:S02]  /*3260*/  LEA.HI.X R35, R80, UR7, R3, 0x1, P1 ;  /* 0x0000000750237c11 */ /* 0x000fe400088f0c03 */
        /* <DEDUP_REMOVED lines=32> */
.L_x_1334:
[----:B------:R-:W-:Y:S05]  /*3470*/  BSYNC B1 ;  /* 0x0000000000017941 */ /* 0x000fea0003800000 */
.L_x_1333:
[----:B------:R-:W-:Y:S01]  /*3480*/  IMAD.MOV.U32 R3, RZ, RZ, R70 ;  /* 0x000000ffff037224 */ /* 0x000fe200078e0046 */
[----:B------:R-:W-:Y:S01]  /*3490*/  PRMT R205, R134, 0x7610, R205 ;  /* 0x0000761086cd7816 */ /* 0x000fe200000000cd */
[----:B------:R-:W-:Y:S01]  /*34a0*/  IMAD.MOV.U32 R4, RZ, RZ, R71 ;  /* 0x000000ffff047224 */ /* 0x000fe200078e0047 */
[----:B------:R-:W-:Y:S01]  /*34b0*/  PRMT R206, R135, 0x7610, R206 ;  /* 0x0000761087ce7816 */ /* 0x000fe200000000ce */
[----:B012---:R-:W-:Y:S01]  /*34c0*/  IMAD.MOV.U32 R32, RZ, RZ, R74 ;  /* 0x000000ffff207224 */ /* 0x007fe200078e004a */
        /* <DEDUP_REMOVED lines=52> */
[----:B------:R-:W-:Y:S01]  /*3810*/  ULOP3.LUT UR4, UR60, 0x1, URZ, 0xfc, !UPT ;  /* 0x000000013c047892 */ /* 0x000fe2000f8efc3f */
        /* <DEDUP_REMOVED lines=9> */
[----:B------:R-:W-:Y:S01]  /*38b0*/  UISETP.NE.AND UP0, UPT, UR4, 0x3, UPT ;  /* 0x000000030400788c */ /* 0x000fe2000bf05270 */
        /* <DEDUP_REMOVED lines=8> */
[----:B------:R-:W-:-:S02]  /*3940*/  PLOP3.LUT P1, PT, PT, PT, UP0, 0x80, 0x0 ;  /* 0x000000000000781c */ /* 0x000fc40003f2f008 */
        /* <DEDUP_REMOVED lines=19> */
[----:B------:R-:W-:Y:S01]  /*3a80*/  PRMT R204, R3, 0x7610, R204 ;  /* 0x0000761003cc7816 */ /* 0x000fe200000000cc */
[----:B------:R-:W-:Y:S06]  /*3a90*/  @!P1 BRA `(.L_x_1335) ;  /* 0x0000000000049947 */ /* 0x000fec0003800000 */
[----:B------:R-:W-:Y:S01]  /*3aa0*/  BPT.TRAP 0x1 ;  /* 0x000000040000795c */ /* 0x000fe20000300000 */
.L_x_1335:
[----:B------:R-:W-:Y:S01]  /*3ab0*/  IMAD R4, R19, 0x8, R18 ;  /* 0x0000000813047824 */ /* 0x000fe200078e0212 */
[----:B------:R-:W-:Y:S01]  /*3ac0*/  SHF.L.U32 R3, R167, 0x1f, RZ ;  /* 0x0000001fa7037819 */ /* 0x000fe200000006ff */
[----:B------:R-:W-:Y:S03]  /*3ad0*/  BSSY B1, `(.L_x_1336) ;  /* 0x0000003000017945 */ /* 0x000fe60003800000 */
[----:B------:R-:W0:Y:S02]  /*3ae0*/  SYNCS.PHASECHK.TRANS64.TRYWAIT P5, [R4+URZ+0x2a890], R3 ;  /* 0x02a89003040075a7 */ /* 0x000e2400080a017f */
[----:B0-----:R-:W-:Y:S05]  /*3af0*/  @!P5 BRA `(.L_x_1337) ;  /* 0x00000250001cd947 */ /* 0x001fea0003800000 */
.L_x_1730:
[----:B------:R-:W-:Y:S05]  /*3b00*/  BSYNC B1 ;  /* 0x0000000000017941 */ /* 0x000fea0003800000 */
.L_x_1336:
        /* <DEDUP_REMOVED lines=54> */
.L_x_1343:
[----:B------:R-:W-:Y:S05]  /*3e70*/  BSYNC B3 ;  /* 0x0000000000037941 */ /* 0x000fea0003800000 */
.L_x_1342:
[----:B------:R-:W-:Y:S02]  /*3e80*/  ULDC.64 UR4, c[0x0][0x208] ;  /* 0x0000820000047ab9 */ /* 0x000fe40000000a00 */
[----:B--2---:R1:W-:Y:S03]  /*3e90*/  STG.E.128 desc[UR4][R44.64], R32 ;  /* 0x000000202c007986 */ /* 0x0043e6000c101d04 */
.L_x_1341:
[----:B------:R-:W-:Y:S05]  /*3ea0*/  BSYNC B2 ;  /* 0x0000000000027941 */ /* 0x000fea0003800000 */
.L_x_1340:
        /* <DEDUP_REMOVED lines=27> */
[----:B------:R-:W-:-:S02]  /*4060*/  IMAD.U32 R35, R33, 0x10000, RZ ;  /* 0x0001000021237824 */ /* 0x000fc400078e00ff */
[-C--:B------:R-:W-:Y:S01]  /*4070*/  FMUL.FTZ R211, R211, R212.reuse ;  /* 0x000000d4d3d37220 */ /* 0x080fe20000410000 */
[----:B------:R-:W-:Y:S02]  /*4080*/  IMAD.U32 R33, R32, 0x10000, RZ ;  /* 0x0001000020217824 */ /* 0x000fe400078e00ff */
[----:B------:R-:W-:Y:S01]  /*4090*/  FMUL.FTZ R216, R34, R129 ;  /* 0x0000008122d87220 */ /* 0x000fe20000410000 */
[----:B------:R-:W-:Y:S01]  /*40a0*/  LOP3.LUT R32, R32, 0xffff0000, RZ, 0xc0, !PT ;  /* 0xffff000020207812 */ /* 0x000fe200078ec0ff */
[C---:B------:R-:W-:Y:S01]  /*40b0*/  FFMA.FTZ R214, R35.reuse, R212, -R214 ;  /* 0x000000d423d67223 */ /* 0x040fe200000108d6 */
[----:B------:R-:W-:Y:S01]  /*40c0*/  FFMA.FTZ R211, R35, R210, R211 ;  /* 0x000000d223d37223 */ /* 0x000fe200000100d3 */
[-C--:B------:R-:W-:Y:S01]  /*40d0*/  FMUL.FTZ R34, R34, R209.reuse ;  /* 0x000000d122227220 */ /* 0x080fe20000410000 */
[----:B------:R-:W-:Y:S01]  /*40e0*/  LOP3.LUT R121, R121, 0xffff0000, RZ, 0xc0, !PT ;  /* 0xffff000079797812 */ /* 0x000fe200078ec0ff */
[----:B------:R-:W-:Y:S01]  /*40f0*/  IMAD.U32 R127, R127, 0x10000, RZ ;  /* 0x000100007f7f7824 */ /* 0x000fe200078e00ff */
[----:B------:R-:W-:Y:S01]  /*4100*/  LOP3.LUT R35, R120, 0xffff0000, RZ, 0xc0, !PT ;  /* 0xffff000078237812 */ /* 0x000fe200078ec0ff */
[C---:B------:R-:W-:Y:S01]  /*4110*/  FFMA.FTZ R216, R87.reuse, R209, -R216 ;  /* 0x000000d157d87223 */ /* 0x040fe200000108d8 */
[----:B------:R-:W-:Y:S01]  /*4120*/  FFMA.FTZ R87, R87, R129, R34 ;  /* 0x0000008157577223 */ /* 0x000fe20000010022 */
[----:B------:R-:W-:Y:S01]  /*4130*/  FMUL.FTZ R129, R86, R121 ;  /* 0x0000007956817220 */ /* 0x000fe20000410000 */
[CC--:B------:R-:W-:Y:S01]  /*4140*/  FMUL.FTZ R34, R32.reuse, R126.reuse ;  /* 0x0000007e20227220 */ /* 0x0c0fe20000410000 */
[----:B------:R-:W-:Y:S01]  /*4150*/  FMUL.FTZ R209, R32, R127 ;  /* 0x0000007f20d17220 */ /* 0x000fe20000410000 */
        /* <DEDUP_REMOVED lines=10> */
.L_x_1347:
[----:B------:R-:W-:Y:S05]  /*4200*/  BSYNC B3 ;  /* 0x0000000000037941 */ /* 0x000fea0003800000 */
.L_x_1346:
[----:B------:R-:W-:Y:S02]  /*4210*/  ULDC.64 UR4, c[0x0][0x208] ;  /* 0x0000820000047ab9 */ /* 0x000fe40000000a00 */
[----:B--2---:R2:W-:Y:S03]  /*4220*/  STG.E.128 desc[UR4][R44.64+0x40], R32 ;  /* 0x000040202c007986 */ /* 0x0045e6000c101d04 */
.L_x_1345:
[----:B------:R-:W-:Y:S05]  /*4230*/  BSYNC B2 ;  /* 0x0000000000027941 */ /* 0x000fea0003800000 */
.L_x_1344:
        /* <DEDUP_REMOVED lines=11> */
[----:B------:R-:W-:Y:S01]  /*42f0*/  PRMT R231, R231, 0x5410, R84 ;  /* 0x00005410e7e77816 */ /* 0x000fe20000000054 */
[----:B------:R-:W-:Y:S01]  /*4300*/  IMAD.U32 R84, R33, 0x10000, RZ ;  /* 0x0001000021547824 */ /* 0x000fe200078e00ff */
[----:B------:R-:W-:Y:S02]  /*4310*/  SHF.R.U32.HI R87, RZ, 0x10, R85 ;  /* 0x00000010ff577819 */ /* 0x000fe40000011655 */
[----:B------:R-:W-:Y:S01]  /*4320*/  PRMT R225, R225, 0x5410, R78 ;  /* 0x00005410e1e17816 */ /* 0x000fe2000000004e */
[----:B------:R-:W-:Y:S01]  /*4330*/  IMAD.U32 R78, R32, 0x10000, RZ ;  /* 0x00010000204e7824 */ /* 0x000fe200078e00ff */
[----:B------:R-:W-:-:S02]  /*4340*/  SHF.R.U32.HI R79, RZ, 0x10, R79 ;  /* 0x00000010ff4f7819 */ /* 0x000fc4000001164f */
[----:B------:R-:W-:Y:S02]  /*4350*/  LOP3.LUT R33, R33, 0xffff0000, RZ, 0xc0, !PT ;  /* 0xffff000021217812 */ /* 0x000fe400078ec0ff */
[C---:B------:R-:W-:Y:S01]  /*4360*/  LOP3.LUT R120, R231.reuse, 0xffff0000, RZ, 0xc0, !PT ;  /* 0xffff0000e7787812 */ /* 0x040fe200078ec0ff */
[----:B------:R-:W-:Y:S01]  /*4370*/  IMAD.U32 R231, R231, 0x10000, RZ ;  /* 0x00010000e7e77824 */ /* 0x000fe200078e00ff */
[----:B------:R-:W-:Y:S02]  /*4380*/  PRMT R232, R232, 0x5410, R87 ;  /* 0x00005410e8e87816 */ /* 0x000fe40000000057 */
[C---:B------:R-:W-:Y:S01]  /*4390*/  LOP3.LUT R126, R225.reuse, 0xffff0000, RZ, 0xc0, !PT ;  /* 0xffff0000e17e7812 */ /* 0x040fe200078ec0ff */
[----:B------:R-:W-:Y:S01]  /*43a0*/  IMAD.U32 R225, R225, 0x10000, RZ ;  /* 0x00010000e1e17824 */ /* 0x000fe200078e00ff */
[----:B------:R-:W-:Y:S01]  /*43b0*/  PRMT R226, R226, 0x5410, R79 ;  /* 0x00005410e2e27816 */ /* 0x000fe2000000004f */
[----:B------:R-:W-:Y:S01]  /*43c0*/  FMUL.FTZ R79, R33, R120 ;  /* 0x00000078214f7220 */ /* 0x000fe20000410000 */
[----:B------:R-:W-:Y:S01]  /*43d0*/  LOP3.LUT R34, R34, 0xffff0000, RZ, 0xc0, !PT ;  /* 0xffff000022227812 */ /* 0x000fe200078ec0ff */
[----:B------:R-:W-:-:S02]  /*43e0*/  IMAD.U32 R87, R232, 0x10000, RZ ;  /* 0x00010000e8577824 */ /* 0x000fc400078e00ff */
[-C--:B------:R-:W-:Y:S01]  /*43f0*/  FMUL.FTZ R33, R33, R126.reuse ;  /* 0x0000007e21217220 */ /* 0x080fe20000410000 */
[----:B------:R-:W-:Y:S02]  /*4400*/  IMAD.U32 R121, R226, 0x10000, RZ ;  /* 0x00010000e2797824 */ /* 0x000fe400078e00ff */
[----:B------:R-:W-:Y:S01]  /*4410*/  FFMA.FTZ R79, R84, R126, -R79 ;  /* 0x0000007e544f7223 */ /* 0x000fe2000001084f */
[----:B------:R-:W-:Y:S01]  /*4420*/  FMUL.FTZ R127, R34, R87 ;  /* 0x00000057227f7220 */ /* 0x000fe20000410000 */
[----:B------:R-:W-:Y:S01]  /*4430*/  FFMA.FTZ R84, R84, R120, R33 ;  /* 0x0000007854547223 */ /* 0x000fe20000010021 */
[C---:B------:R-:W-:Y:S01]  /*4440*/  LOP3.LUT R85, R35.reuse, 0xffff0000, RZ, 0xc0, !PT ;  /* 0xffff000023557812 */ /* 0x040fe200078ec0ff */
[-C--:B------:R-:W-:Y:S01]  /*4450*/  FMUL.FTZ R33, R34, R121.reuse ;  /* 0x0000007922217220 */ /* 0x080fe20000410000 */
[----:B------:R-:W-:Y:S01]  /*4460*/  LOP3.LUT R32, R32, 0xffff0000, RZ, 0xc0, !PT ;  /* 0xffff000020207812 */ /* 0x000fe200078ec0ff */
[----:B------:R-:W-:Y:S01]  /*4470*/  FFMA.FTZ R127, R86, R121, -R127 ;  /* 0x00000079567f7223 */ /* 0x000fe2000001087f */
[----:B------:R-:W-:Y:S01]  /*4480*/  LOP3.LUT R232, R232, 0xffff0000, RZ, 0xc0, !PT ;  /* 0xffff0000e8e87812 */ /* 0x000fe200078ec0ff */
[----:B------:R-:W-:Y:S01]  /*4490*/  FFMA.FTZ R86, R86, R87, R33 ;  /* 0x0000005756567223 */ /* 0x000fe20000010021 */
[----:B------:R-:W-:Y:S01]  /*44a0*/  LOP3.LUT R226, R226, 0xffff0000, RZ, 0xc0, !PT ;  /* 0xffff0000e2e27812 */ /* 0x000fe200078ec0ff */
[----:B------:R-:W-:Y:S01]  /*44b0*/  FMUL.FTZ R33, R32, R231 ;  /* 0x000000e720217220 */ /* 0x000fe20000410000 */
[----:B------:R-:W-:-:S02]  /*44c0*/  IMAD.U32 R35, R35, 0x10000, RZ ;  /* 0x0001000023237824 */ /* 0x000fc400078e00ff */
[C---:B------:R-:W-:Y:S01]  /*44d0*/  FMUL.FTZ R34, R85.reuse, R232 ;  /* 0x000000e855227220 */ /* 0x040fe20000410000 */
[-C--:B------:R-:W-:Y:S01]  /*44e0*/  FMUL.FTZ R32, R32, R225.reuse ;  /* 0x000000e120207220 */ /* 0x080fe20000410000 */
[-C--:B------:R-:W-:Y:S01]  /*44f0*/  FMUL.FTZ R85, R85, R226.reuse ;  /* 0x000000e255557220 */ /* 0x080fe20000410000 */
[C---:B------:R-:W-:Y:S01]  /*4500*/  FFMA.FTZ R33, R78.reuse, R225, -R33 ;  /* 0x000000e14e217223 */ /* 0x040fe20000010821 */
[C---:B------:R-:W-:Y:S01]  /*4510*/  FFMA.FTZ R34, R35.reuse, R226, -R34 ;  /* 0x000000e223227223 */ /* 0x040fe20000010822 */
[----:B------:R-:W-:Y:S01]  /*4520*/  FFMA.FTZ R32, R78, R231, R32 ;  /* 0x000000e74e207223 */ /* 0x000fe20000010020 */
[----:B------:R-:W-:Y:S01]  /*4530*/  FFMA.FTZ R85, R35, R232, R85 ;  /* 0x000000e823557223 */ /* 0x000fe20000010055 */
[----:B------:R-:W-:-:S03]  /*4540*/  F2FP.BF16.F32.PACK_AB R79, R84, R79 ;  /* 0x0000004f544f723e */ /* 0x000fc600000010ff */
[----:B------:R-:W-:Y:S02]  /*4550*/  F2FP.BF16.F32.PACK_AB R32, R32, R33 ;  /* 0x000000212020723e */ /* 0x000fe400000010ff */
[----:B------:R-:W-:Y:S01]  /*4560*/  F2FP.BF16.F32.PACK_AB R35, R85, R34 ;  /* 0x000000225523723e */ /* 0x000fe200000010ff */
[----:B------:R-:W-:Y:S01]  /*4570*/  IMAD.MOV.U32 R33, RZ, RZ, R79 ;  /* 0x000000ffff217224 */ /* 0x000fe200078e004f */
[----:B------:R-:W-:-:S07]  /*4580*/  F2FP.BF16.F32.PACK_AB R34, R86, R127 ;  /* 0x0000007f5622723e */ /* 0x000fce00000010ff */
.L_x_1351:
[----:B------:R-:W-:Y:S05]  /*4590*/  BSYNC B3 ;  /* 0x0000000000037941 */ /* 0x000fea0003800000 */
.L_x_1350:
[----:B------:R-:W-:Y:S02]  /*45a0*/  ULDC.64 UR4, c[0x0][0x208] ;  /* 0x0000820000047ab9 */ /* 0x000fe40000000a00 */
[----:B--2---:R3:W-:Y:S03]  /*45b0*/  STG.E.128 desc[UR4][R44.64+0x80], R32 ;  /* 0x000080202c007986 */ /* 0x0047e6000c101d04 */
.L_x_1349:
[----:B------:R-:W-:Y:S05]  /*45c0*/  BSYNC B2 ;  /* 0x0000000000027941 */ /* 0x000fea0003800000 */
.L_x_1348:
        /* <DEDUP_REMOVED lines=9> */
[----:B------:R-:W-:Y:S01]  /*4660*/  SHF.R.U64 R78, R74, 0x10, R75 ;  /* 0x000000104a4e7819 */ /* 0x000fe2000000124b */
[----:B--2---:R-:W-:Y:S01]  /*4670*/  IMAD.U32 R74, R34, 0x10000, RZ ;  /* 0x00010000224a7824 */ /* 0x004fe200078e00ff */
[----:B------:R-:W-:Y:S02]  /*4680*/  SHF.R.U32.HI R77, RZ, 0x10, R77 ;  /* 0x00000010ff4d7819 */ /* 0x000fe4000001164d */
[----:B------:R-:W-:Y:S02]  /*4690*/  PRMT R229, R229, 0x5410, R76 ;  /* 0x00005410e5e57816 */ /* 0x000fe4000000004c */
[----:B------:R-:W-:Y:S02]  /*46a0*/  PRMT R223, R223, 0x5410, R78 ;  /* 0x00005410dfdf7816 */ /* 0x000fe4000000004e */
[----:B------:R-:W-:-:S02]  /*46b0*/  SHF.R.U32.HI R79, RZ, 0x10, R75 ;  /* 0x00000010ff4f7819 */ /* 0x000fc4000001164b */
[----:B------:R-:W-:Y:S02]  /*46c0*/  PRMT R230, R230, 0x5410, R77 ;  /* 0x00005410e6e67816 */ /* 0x000fe4000000004d */
[----:B------:R-:W-:Y:S02]  /*46d0*/  LOP3.LUT R77, R33, 0xffff0000, RZ, 0xc0, !PT ;  /* 0xffff0000214d7812 */ /* 0x000fe400078ec0ff */
[----:B------:R-:W-:Y:S01]  /*46e0*/  LOP3.LUT R86, R229, 0xffff0000, RZ, 0xc0, !PT ;  /* 0xffff0000e5567812 */ /* 0x000fe200078ec0ff */
[----:B------:R-:W-:Y:S01]  /*46f0*/  IMAD.U32 R76, R230, 0x10000, RZ ;  /* 0x00010000e64c7824 */ /* 0x000fe200078e00ff */
[----:B------:R-:W-:Y:S02]  /*4700*/  LOP3.LUT R78, R223, 0xffff0000, RZ, 0xc0, !PT ;  /* 0xffff0000df4e7812 */ /* 0x000fe400078ec0ff */
[----:B------:R-:W-:Y:S01]  /*4710*/  PRMT R224, R224, 0x5410, R79 ;  /* 0x00005410e0e07816 */ /* 0x000fe2000000004f */
[----:B------:R-:W-:Y:S01]  /*4720*/  IMAD.U32 R79, R33, 0x10000, RZ ;  /* 0x00010000214f7824 */ /* 0x000fe200078e00ff */
[----:B------:R-:W-:Y:S01]  /*4730*/  LOP3.LUT R75, R34, 0xffff0000, RZ, 0xc0, !PT ;  /* 0xffff0000224b7812 */ /* 0x000fe200078ec0ff */
[C---:B------:R-:W-:Y:S01]  /*4740*/  FMUL.FTZ R120, R77.reuse, R86 ;  /* 0x000000564d787220 */ /* 0x040fe20000410000 */
[----:B------:R-:W-:Y:S01]  /*4750*/  FMUL.FTZ R85, R77, R78 ;  /* 0x0000004e4d557220 */ /* 0x000fe20000410000 */
[----:B------:R-:W-:Y:S01]  /*4760*/  IMAD.U32 R84, R224, 0x10000, RZ ;  /* 0x00010000e0547824 */ /* 0x000fe200078e00ff */
[C---:B------:R-:W-:Y:S01]  /*4770*/  LOP3.LUT R77, R32.reuse, 0xffff0000, RZ, 0xc0, !PT ;  /* 0xffff0000204d7812 */ /* 0x040fe200078ec0ff */
[----:B------:R-:W-:-:S02]  /*4780*/  IMAD.U32 R33, R32, 0x10000, RZ ;  /* 0x0001000020217824 */ /* 0x000fc400078e00ff */
[----:B------:R-:W-:Y:S01]  /*4790*/  FMUL.FTZ R87, R75, R76 ;  /* 0x0000004c4b577220 */ /* 0x000fe20000410000 */
[C---:B------:R-:W-:Y:S01]  /*47a0*/  FFMA.FTZ R32, R79.reuse, R78, -R120 ;  /* 0x0000004e4f207223 */ /* 0x040fe20000010878 */
[----:B------:R-:W-:Y:S01]  /*47b0*/  FFMA.FTZ R79, R79, R86, R85 ;  /* 0x000000564f4f7223 */ /* 0x000fe20000010055 */
[----:B------:R-:W-:Y:S01]  /*47c0*/  LOP3.LUT R34, R35, 0xffff0000, RZ, 0xc0, !PT ;  /* 0xffff000023227812 */ /* 0x000fe200078ec0ff */
[-C--:B------:R-:W-:Y:S01]  /*47d0*/  FMUL.FTZ R85, R75, R84.reuse ;  /* 0x000000544b557220 */ /* 0x080fe20000410000 */
[----:B------:R-:W-:Y:S01]  /*47e0*/  LOP3.LUT R230, R230, 0xffff0000, RZ, 0xc0, !PT ;  /* 0xffff0000e6e67812 */ /* 0x000fe200078ec0ff */
[----:B------:R-:W-:Y:S01]  /*47f0*/  FFMA.FTZ R75, R74, R84, -R87 ;  /* 0x000000544a4b7223 */ /* 0x000fe20000010857 */
[----:B------:R-:W-:Y:S01]  /*4800*/  LOP3.LUT R224, R224, 0xffff0000, RZ, 0xc0, !PT ;  /* 0xffff0000e0e07812 */ /* 0x000fe200078ec0ff */
[----:B------:R-:W-:Y:S02]  /*4810*/  IMAD.U32 R84, R229, 0x10000, RZ ;  /* 0x00010000e5547824 */ /* 0x000fe400078e00ff */
[----:B------:R-:W-:Y:S01]  /*4820*/  FFMA.FTZ R74, R74, R76, R85 ;  /* 0x0000004c4a4a7223 */ /* 0x000fe20000010055 */
[----:B------:R-:W-:-:S02]  /*4830*/  IMAD.U32 R78, R223, 0x10000, RZ ;  /* 0x00010000df4e7824 */ /* 0x000fc400078e00ff */
[C---:B------:R-:W-:Y:S01]  /*4840*/  FMUL.FTZ R76, R34.reuse, R230 ;  /* 0x000000e6224c7220 */ /* 0x040fe20000410000 */
[----:B------:R-:W-:Y:S01]  /*4850*/  FMUL.FTZ R85, R34, R224 ;  /* 0x000000e022557220 */ /* 0x000fe20000410000 */
[C---:B------:R-:W-:Y:S01]  /*4860*/  FMUL.FTZ R34, R77.reuse, R84 ;  /* 0x000000544d227220 */ /* 0x040fe20000410000 */
[-C--:B------:R-:W-:Y:S01]  /*4870*/  FMUL.FTZ R77, R77, R78.reuse ;  /* 0x0000004e4d4d7220 */ /* 0x080fe20000410000 */
[----:B------:R-:W-:Y:S01]  /*4880*/  IMAD.U32 R35, R35, 0x10000, RZ ;  /* 0x0001000023237824 */ /* 0x000fe200078e00ff */
[----:B------:R-:W-:Y:S01]  /*4890*/  F2FP.BF16.F32.PACK_AB R74, R74, R75 ;  /* 0x0000004b4a4a723e */ /* 0x000fe200000010ff */
[C---:B------:R-:W-:Y:S01]  /*48a0*/  FFMA.FTZ R34, R33.reuse, R78, -R34 ;  /* 0x0000004e21227223 */ /* 0x040fe20000010822 */
[----:B------:R-:W-:Y:S01]  /*48b0*/  FFMA.FTZ R77, R33, R84, R77 ;  /* 0x00000054214d7223 */ /* 0x000fe2000001004d */
[C---:B------:R-:W-:Y:S01]  /*48c0*/  FFMA.FTZ R76, R35.reuse, R224, -R76 ;  /* 0x000000e0234c7223 */ /* 0x040fe2000001084c */
[----:B------:R-:W-:Y:S01]  /*48d0*/  FFMA.FTZ R85, R35, R230, R85 ;  /* 0x000000e623557223 */ /* 0x000fe20000010055 */
[----:B------:R-:W-:-:S02]  /*48e0*/  F2FP.BF16.F32.PACK_AB R33, R79, R32 ;  /* 0x000000204f21723e */ /* 0x000fc400000010ff */
[----:B------:R-:W-:Y:S01]  /*48f0*/  F2FP.BF16.F32.PACK_AB R32, R77, R34 ;  /* 0x000000224d20723e */ /* 0x000fe200000010ff */
[----:B------:R-:W-:Y:S01]  /*4900*/  IMAD.MOV.U32 R34, RZ, RZ, R74 ;  /* 0x000000ffff227224 */ /* 0x000fe200078e004a */
[----:B------:R-:W-:-:S07]  /*4910*/  F2FP.BF16.F32.PACK_AB R35, R85, R76 ;  /* 0x0000004c5523723e */ /* 0x000fce00000010ff */
.L_x_1355:
[----:B------:R-:W-:Y:S05]  /*4920*/  BSYNC B3 ;  /* 0x0000000000037941 */ /* 0x000fea0003800000 */
.L_x_1354:
[----:B------:R-:W-:Y:S02]  /*4930*/  ULDC.64 UR4, c[0x0][0x208] ;  /* 0x0000820000047ab9 */ /* 0x000fe40000000a00 */
[----:B--2---:R4:W-:Y:S03]  /*4940*/  STG.E.128 desc[UR4][R44.64+0xc0], R32 ;  /* 0x0000c0202c007986 */ /* 0x0049e6000c101d04 */
.L_x_1353:
[----:B------:R-:W-:Y:S05]  /*4950*/  BSYNC B2 ;  /* 0x0000000000027941 */ /* 0x000fea0003800000 */
.L_x_1352:
        /* <DEDUP_REMOVED lines=12> */
[----:B------:R-:W-:Y:S02]  /*4a20*/  SHF.R.U32.HI R71, RZ, 0x10, R73 ;  /* 0x00000010ff477819 */ /* 0x000fe40000011649 */
[----:B------:R-:W-:Y:S02]  /*4a30*/  PRMT R219, R219, 0x5410, R74 ;  /* 0x00005410dbdb7816 */ /* 0x000fe4000000004a */
[----:B------:R-:W-:-:S02]  /*4a40*/  PRMT R221, R221, 0x5410, R72 ;  /* 0x00005410dddd7816 */ /* 0x000fc40000000048 */
[----:B------:R-:W-:Y:S01]  /*4a50*/  PRMT R222, R222, 0x5410, R71 ;  /* 0x00005410dede7816 */ /* 0x000fe20000000047 */
[C---:B------:R-:W-:Y:S01]  /*4a60*/  IMAD.U32 R71, R33.reuse, 0x10000, RZ ;  /* 0x0001000021477824 */ /* 0x040fe200078e00ff */
        /* <DEDUP_REMOVED lines=14> */
[----:B------:R-:W-:Y:S01]  /*4b50*/  IMAD.U32 R221, R221, 0x10000, RZ ;  /* 0x00010000dddd7824 */ /* 0x000fe200078e00ff */
[----:B------:R-:W-:Y:S01]  /*4b60*/  LOP3.LUT R32, R32, 0xffff0000, RZ, 0xc0, !PT ;  /* 0xffff000020207812 */ /* 0x000fe200078ec0ff */
[----:B------:R-:W-:Y:S01]  /*4b70*/  FMUL.FTZ R73, R73, R75 ;  /* 0x0000004b49497220 */ /* 0x000fe20000410000 */
[----:B------:R-:W-:-:S02]  /*4b80*/  IMAD.U32 R219, R219, 0x10000, RZ ;  /* 0x00010000dbdb7824 */ /* 0x000fc400078e00ff */
[C---:B------:R-:W-:Y:S01]  /*4b90*/  FFMA.FTZ R78, R71.reuse, R74, -R78 ;  /* 0x0000004a474e7223 */ /* 0x040fe2000001084e */
[----:B------:R-:W-:Y:S01]  /*4ba0*/  FFMA.FTZ R79, R71, R76, R79 ;  /* 0x0000004c474f7223 */ /* 0x000fe2000001004f */
[C---:B------:R-:W-:Y:S01]  /*4bb0*/  FMUL.FTZ R72, R34.reuse, R222 ;  /* 0x000000de22487220 */ /* 0x040fe20000410000 */
[----:B------:R-:W-:Y:S01]  /*4bc0*/  FMUL.FTZ R71, R34, R220 ;  /* 0x000000dc22477220 */ /* 0x000fe20000410000 */
[----:B------:R-:W-:Y:S01]  /*4bd0*/  FFMA.FTZ R85, R70, R75, -R85 ;  /* 0x0000004b46557223 */ /* 0x000fe20000010855 */
[----:B------:R-:W-:Y:S01]  /*4be0*/  FMUL.FTZ R34, R32, R221 ;  /* 0x000000dd20227220 */ /* 0x000fe20000410000 */
[----:B------:R-:W-:Y:S01]  /*4bf0*/  FFMA.FTZ R70, R70, R77, R73 ;  /* 0x0000004d46467223 */ /* 0x000fe20000010049 */
[-C--:B------:R-:W-:Y:S01]  /*4c00*/  FMUL.FTZ R32, R32, R219.reuse ;  /* 0x000000db20207220 */ /* 0x080fe20000410000 */
[----:B------:R-:W-:Y:S02]  /*4c10*/  IMAD.U32 R35, R35, 0x10000, RZ ;  /* 0x0001000023237824 */ /* 0x000fe400078e00ff */
[----:B------:R-:W-:Y:S01]  /*4c20*/  FFMA.FTZ R34, R33, R219, -R34 ;  /* 0x000000db21227223 */ /* 0x000fe20000010822 */
[----:B------:R-:W-:Y:S01]  /*4c30*/  F2FP.BF16.F32.PACK_AB R78, R79, R78 ;  /* 0x0000004e4f4e723e */ /* 0x000fe200000010ff */
[----:B------:R-:W-:Y:S01]  /*4c40*/  FFMA.FTZ R33, R33, R221, R32 ;  /* 0x000000dd21217223 */ /* 0x000fe20000010020 */
[C---:B------:R-:W-:Y:S01]  /*4c50*/  FFMA.FTZ R72, R35.reuse, R220, -R72 ;  /* 0x000000dc23487223 */ /* 0x040fe20000010848 */
[----:B------:R-:W-:Y:S01]  /*4c60*/  FFMA.FTZ R71, R35, R222, R71 ;  /* 0x000000de23477223 */ /* 0x000fe20000010047 */
[----:B------:R-:W-:-:S02]  /*4c70*/  F2FP.BF16.F32.PACK_AB R70, R70, R85 ;  /* 0x000000554646723e */ /* 0x000fc400000010ff */
[----:B------:R-:W-:Y:S01]  /*4c80*/  F2FP.BF16.F32.PACK_AB R32, R33, R34 ;  /* 0x000000222120723e */ /* 0x000fe200000010ff */
[----:B------:R-:W-:Y:S01]  /*4c90*/  IMAD.MOV.U32 R33, RZ, RZ, R78 ;  /* 0x000000ffff217224 */ /* 0x000fe200078e004e */
[----:B------:R-:W-:Y:S01]  /*4ca0*/  F2FP.BF16.F32.PACK_AB R35, R71, R72 ;  /* 0x000000484723723e */ /* 0x000fe200000010ff */
[----:B------:R-:W-:-:S07]  /*4cb0*/  IMAD.MOV.U32 R34, RZ, RZ, R70 ;  /* 0x000000ffff227224 */ /* 0x000fce00078e0046 */
.L_x_1359:
[----:B------:R-:W-:Y:S05]  /*4cc0*/  BSYNC B3 ;  /* 0x0000000000037941 */ /* 0x000fea0003800000 */
.L_x_1358:
[----:B------:R-:W-:Y:S02]  /*4cd0*/  ULDC.64 UR4, c[0x0][0x208] ;  /* 0x0000820000047ab9 */ /* 0x000fe40000000a00 */
[----:B--2---:R1:W-:Y:S03]  /*4ce0*/  STG.E.128 desc[UR4][R44.64+0x100], R32 ;  /* 0x000100202c007986 */ /* 0x0043e6000c101d04 */
.L_x_1357:
[----:B------:R-:W-:Y:S05]  /*4cf0*/  BSYNC B2 ;  /* 0x0000000000027941 */ /* 0x000fea0003800000 */
.L_x_1356:
[----:B------:R-:W-:-:S13]  /*4d00*/  ISETP.NE.AND P0, PT, R7, RZ, PT ;  /* 0x000000ff0700720c */ /* 0x000fda0003f05270 */
[----:B------:R-:W-:Y:S05]  /*4d10*/  @!P0 BRA `(.L_x_1339) ;  /* 0x0000000000d48947 */ /* 0x000fea0003800000 */
[----:B-1234-:R1:W2:Y:S01]  /*4d20*/  LDS.128 R32, [R42+0x6000] ;  /* 0x006000002a207984 */ /* 0x01e2a20000000c00 */
[----:B------:R-:W-:Y:S01]  /*4d30*/  VIADD R70, R16, 0x50 ;  /* 0x0000005010467836 */ /* 0x000fe20000000000 */
[----:B------:R-:W-:Y:S04]  /*4d40*/  BSSY B2, `(.L_x_1360) ;  /* 0x0000030000027945 */ /* 0x000fe80003800000 */
[----:B------:R-:W-:-:S13]  /*4d50*/  ISETP.GE.AND P0, PT, R70, R117, PT ;  /* 0x000000754600720c */ /* 0x000fda0003f06270 */
[----:B-1----:R-:W-:Y:S05]  /*4d60*/  @P0 BRA `(.L_x_1361) ;  /* 0x0000000000b40947 */ /* 0x002fea0003800000 */
[----:B------:R-:W-:Y:S02]  /*4d70*/  SHF.R.U64 R70, R66, 0x10, R67 ;  /* 0x0000001042467819 */ /* 0x000fe40000001243 */
[--C-:B------:R-:W-:Y:S02]  /*4d80*/  SHF.R.U64 R66, R68, 0x10, R69.reuse ;  /* 0x0000001044427819 */ /* 0x100fe40000001245 */
[----:B------:R-:W-:Y:S02]  /*4d90*/  SHF.R.U32.HI R71, RZ, 0x10, R69 ;  /* 0x00000010ff477819 */ /* 0x000fe40000011645 */
[----:B------:R-:W-:Y:S01]  /*4da0*/  SHF.R.U32.HI R73, RZ, 0x10, R67 ;  /* 0x00000010ff497819 */ /* 0x000fe20000011643 */
[----:B--2---:R-:W-:Y:S01]  /*4db0*/  IMAD.U32 R67, R34, 0x10000, RZ ;  /* 0x0001000022437824 */ /* 0x004fe200078e00ff */
[----:B------:R-:W-:Y:S02]  /*4dc0*/  PRMT R205, R205, 0x5410, R70 ;  /* 0x00005410cdcd7816 */ /* 0x000fe40000000046 */
        /* <DEDUP_REMOVED lines=10> */
[C---:B------:R-:W-:Y:S01]  /*4e70*/  IMAD.U32 R34, R35.reuse, 0x10000, RZ ;  /* 0x0001000023227824 */ /* 0x040fe200078e00ff */
[----:B------:R-:W-:Y:S01]  /*4e80*/  LOP3.LUT R69, R35, 0xffff0000, RZ, 0xc0, !PT ;  /* 0xffff000023457812 */ /* 0x000fe200078ec0ff */
[----:B------:R-:W-:-:S02]  /*4e90*/  IMAD.U32 R35, R33, 0x10000, RZ ;  /* 0x0001000021237824 */ /* 0x000fc400078e00ff */
[----:B------:R-:W-:Y:S01]  /*4ea0*/  FMUL.FTZ R74, R66, R72 ;  /* 0x00000048424a7220 */ /* 0x000fe20000410000 */
[----:B------:R-:W-:Y:S02]  /*4eb0*/  IMAD.U32 R33, R32, 0x10000, RZ ;  /* 0x0001000020217824 */ /* 0x000fe400078e00ff */
[-C--:B------:R-:W-:Y:S01]  /*4ec0*/  FMUL.FTZ R75, R66, R70.reuse ;  /* 0x00000046424b7220 */ /* 0x080fe20000410000 */
[----:B------:R-:W-:Y:S01]  /*4ed0*/  LOP3.LUT R32, R32, 0xffff0000, RZ, 0xc0, !PT ;  /* 0xffff000020207812 */ /* 0x000fe200078ec0ff */
[----:B------:R-:W-:Y:S01]  /*4ee0*/  FMUL.FTZ R66, R68, R73 ;  /* 0x0000004944427220 */ /* 0x000fe20000410000 */
[----:B------:R-:W-:Y:S01]  /*4ef0*/  LOP3.LUT R208, R208, 0xffff0000, RZ, 0xc0, !PT ;  /* 0xffff0000d0d07812 */ /* 0x000fe200078ec0ff */
[----:B------:R-:W-:Y:S01]  /*4f00*/  IMAD.U32 R205, R205, 0x10000, RZ ;  /* 0x00010000cdcd7824 */ /* 0x000fe200078e00ff */
[----:B------:R-:W-:Y:S01]  /*4f10*/  LOP3.LUT R206, R206, 0xffff0000, RZ, 0xc0, !PT ;  /* 0xffff0000cece7812 */ /* 0x000fe200078ec0ff */
[-C--:B------:R-:W-:Y:S01]  /*4f20*/  FMUL.FTZ R68, R68, R71.reuse ;  /* 0x0000004744447220 */ /* 0x080fe20000410000 */
[C---:B------:R-:W-:Y:S01]  /*4f30*/  FFMA.FTZ R74, R35.reuse, R70, -R74 ;  /* 0x00000046234a7223 */ /* 0x040fe2000001084a */
[----:B------:R-:W-:Y:S01]  /*4f40*/  FFMA.FTZ R75, R35, R72, R75 ;  /* 0x00000048234b7223 */ /* 0x000fe2000001004b */
[----:B------:R-:W-:Y:S01]  /*4f50*/  FFMA.FTZ R71, R67, R71, -R66 ;  /* 0x0000004743477223 */ /* 0x000fe20000010842 */
        /* <DEDUP_REMOVED lines=8> */
[----:B------:R-:W-:Y:S01]  /*4fe0*/  FFMA.FTZ R68, R67, R73, R68 ;  /* 0x0000004943447223 */ /* 0x000fe20000010044 */
[----:B------:R-:W-:-:S02]  /*4ff0*/  F2FP.BF16.F32.PACK_AB R74, R75, R74 ;  /* 0x0000004a4b4a723e */ /* 0x000fc400000010ff */
[----:B------:R-:W-:Y:S02]  /*5000*/  F2FP.BF16.F32.PACK_AB R35, R34, R35 ;  /* 0x000000232223723e */ /* 0x000fe400000010ff */
[----:B------:R-:W-:Y:S01]  /*5010*/  F2FP.BF16.F32.PACK_AB R32, R33, R66 ;  /* 0x000000422120723e */ /* 0x000fe200000010ff */
[----:B------:R-:W-:Y:S01]  /*5020*/  IMAD.MOV.U32 R33, RZ, RZ, R74 ;  /* 0x000000ffff217224 */ /* 0x000fe200078e004a */
[----:B------:R-:W-:-:S07]  /*5030*/  F2FP.BF16.F32.PACK_AB R34, R68, R71 ;  /* 0x000000474422723e */ /* 0x000fce00000010ff */
.L_x_1361:
[----:B------:R-:W-:Y:S05]  /*5040*/  BSYNC B2 ;  /* 0x0000000000027941 */ /* 0x000fea0003800000 */
.L_x_1360:
[----:B------:R-:W-:Y:S02]  /*5050*/  ULDC.64 UR4, c[0x0][0x208] ;  /* 0x0000820000047ab9 */ /* 0x000fe40000000a00 */
[----:B--2---:R1:W-:Y:S03]  /*5060*/  STG.E.128 desc[UR4][R44.64+0x140], R32 ;  /* 0x000140202c007986 */ /* 0x0043e6000c101d04 */
.L_x_1339:
[----:B------:R-:W-:Y:S05]  /*5070*/  BSYNC B1 ;  /* 0x0000000000017941 */ /* 0x000fea0003800000 */
.L_x_1338:
        /* <DEDUP_REMOVED lines=21> */
[C---:B------:R-:W-:Y:S01]  /*51d0*/  LOP3.LUT R66, R203.reuse, 0xffff0000, RZ, 0xc0, !PT ;  /* 0xffff0000cb427812 */ /* 0x040fe200078ec0ff */
        /* <DEDUP_REMOVED lines=32> */
.L_x_1366:
[----:B------:R-:W-:Y:S05]  /*53e0*/  BSYNC B2 ;  /* 0x0000000000027941 */ /* 0x000fea0003800000 */
.L_x_1365:
[----:B------:R-:W-:Y:S02]  /*53f0*/  ULDC.64 UR4, c[0x0][0x208] ;  /* 0x0000820000047ab9 */ /* 0x000fe40000000a00 */
[----:B--2---:R1:W-:Y:S03]  /*5400*/  STG.E.128 desc[UR4][R40.64], R32 ;  /* 0x0000002028007986 */ /* 0x0043e6000c101d04 */
.L_x_1364:
[----:B------:R-:W-:Y:S05]  /*5410*/  BSYNC B1 ;  /* 0x0000000000017941 */ /* 0x000fea0003800000 */
.L_x_1363:
        /* <DEDUP_REMOVED lines=54> */
.L_x_1370:
[----:B------:R-:W-:Y:S05]  /*5780*/  BSYNC B2 ;  /* 0x0000000000027941 */ /* 0x000fea0003800000 */
.L_x_1369:
[----:B------:R-:W-:Y:S02]  /*5790*/  ULDC.64 UR4, c[0x0][0x208] ;  /* 0x0000820000047ab9 */ /* 0x000fe40000000a00 */
[----:B--2---:R1:W-:Y:S03]  /*57a0*/  STG.E.128 desc[UR4][R40.64+0x40], R32 ;  /* 0x0000402028007986 */ /* 0x0043e6000c101d04 */
.L_x_1368:
[----:B------:R-:W-:Y:S05]  /*57b0*/  BSYNC B1 ;  /* 0x0000000000017941 */ /* 0x000fea0003800000 */
.L_x_1367:
        /* <DEDUP_REMOVED lines=54> */
.L_x_1374:
[----:B------:R-:W-:Y:S05]  /*5b20*/  BSYNC B2 ;  /* 0x0000000000027941 */ /* 0x000fea0003800000 */
.L_x_1373:
[----:B------:R-:W-:Y:S02]  /*5b30*/  ULDC.64 UR4, c[0x0][0x208] ;  /* 0x0000820000047ab9 */ /* 0x000fe40000000a00 */
[----:B--2---:R1:W-:Y:S03]  /*5b40*/  STG.E.128 desc[UR4][R40.64+0x80], R32 ;  /* 0x0000802028007986 */ /* 0x0043e6000c101d04 */
.L_x_1372:
[----:B------:R-:W-:Y:S05]  /*5b50*/  BSYNC B1 ;  /* 0x0000000000017941 */ /* 0x000fea0003800000 */
.L_x_1371:
        /* <DEDUP_REMOVED lines=11> */
[----:B------:R-:W-:Y:S02]  /*5c10*/  SHF.R.U32.HI R57, RZ, 0x10, R51 ;  /* 0x00000010ff397819 */ /* 0x000fe40000011633 */
[----:B------:R-:W-:Y:S02]  /*5c20*/  PRMT R152, R152, 0x5410, R53 ;  /* 0x0000541098987816 */ /* 0x000fe40000000035 */
[----:B------:R-:W-:Y:S02]  /*5c30*/  PRMT R140, R140, 0x5410, R57 ;  /* 0x000054108c8c7816 */ /* 0x000fe40000000039 */
[----:B------:R-:W-:Y:S01]  /*5c40*/  SHF.R.U64 R54, R50, 0x10, R51 ;  /* 0x0000001032367819 */ /* 0x000fe20000001233 */
[----:B------:R-:W-:Y:S01]  /*5c50*/  IMAD.U32 R50, R35, 0x10000, RZ ;  /* 0x0001000023327824 */ /* 0x000fe200078e00ff */
[----:B------:R-:W-:Y:S01]  /*5c60*/  LOP3.LUT R45, R34, 0xffff0000, RZ, 0xc0, !PT ;  /* 0xffff0000222d7812 */ /* 0x000fe200078ec0ff */
[----:B------:R-:W-:Y:S01]  /*5c70*/  IMAD.U32 R53, R140, 0x10000, RZ ;  /* 0x000100008c357824 */ /* 0x000fe200078e00ff */
[----:B------:R-:W-:Y:S01]  /*5c80*/  PRMT R150, R150, 0x5410, R55 ;  /* 0x0000541096967816 */ /* 0x000fe20000000037 */
[----:B------:R-:W-:Y:S01]  /*5c90*/  IMAD.U32 R55, R152, 0x10000, RZ ;  /* 0x0001000098377824 */ /* 0x000fe200078e00ff */
[----:B------:R-:W-:Y:S01]  /*5ca0*/  PRMT R141, R141, 0x5410, R54 ;  /* 0x000054108d8d7816 */ /* 0x000fe20000000036 */
[----:B------:R-:W-:Y:S01]  /*5cb0*/  IMAD.U32 R34, R33, 0x10000, RZ ;  /* 0x0001000021227824 */ /* 0x000fe200078e00ff */
[----:B------:R-:W-:Y:S01]  /*5cc0*/  LOP3.LUT R51, R35, 0xffff0000, RZ, 0xc0, !PT ;  /* 0xffff000023337812 */ /* 0x000fe200078ec0ff */
[----:B------:R-:W-:Y:S01]  /*5cd0*/  FMUL.FTZ R59, R45, R55 ;  /* 0x000000372d3b7220 */ /* 0x000fe20000410000 */
[----:B------:R-:W-:Y:S01]  /*5ce0*/  LOP3.LUT R35, R33, 0xffff0000, RZ, 0xc0, !PT ;  /* 0xffff000021237812 */ /* 0x000fe200078ec0ff */
[-C--:B------:R-:W-:Y:S01]  /*5cf0*/  FMUL.FTZ R45, R45, R53.reuse ;  /* 0x000000352d2d7220 */ /* 0x080fe20000410000 */
[----:B------:R-:W-:Y:S01]  /*5d00*/  LOP3.LUT R54, R150, 0xffff0000, RZ, 0xc0, !PT ;  /* 0xffff000096367812 */ /* 0x000fe200078ec0ff */
[----:B------:R-:W-:Y:S01]  /*5d10*/  FFMA.FTZ R59, R44, R53, -R59 ;  /* 0x000000352c3b7223 */ /* 0x000fe2000001083b */
[----:B------:R-:W-:Y:S01]  /*5d20*/  LOP3.LUT R52, R141, 0xffff0000, RZ, 0xc0, !PT ;  /* 0xffff00008d347812 */ /* 0x000fe200078ec0ff */
[----:B------:R-:W-:Y:S01]  /*5d30*/  IMAD.U32 R33, R32, 0x10000, RZ ;  /* 0x0001000020217824 */ /* 0x000fe200078e00ff */
[----:B------:R-:W-:Y:S01]  /*5d40*/  LOP3.LUT R152, R152, 0xffff0000, RZ, 0xc0, !PT ;  /* 0xffff000098987812 */ /* 0x000fe200078ec0ff */
[C---:B------:R-:W-:Y:S01]  /*5d50*/  FMUL.FTZ R57, R35.reuse, R54 ;  /* 0x0000003623397220 */ /* 0x040fe20000410000 */
[----:B------:R-:W-:Y:S01]  /*5d60*/  LOP3.LUT R140, R140, 0xffff0000, RZ, 0xc0, !PT ;  /* 0xffff00008c8c7812 */ /* 0x000fe200078ec0ff */
[----:B------:R-:W-:Y:S01]  /*5d70*/  FFMA.FTZ R44, R44, R55, R45 ;  /* 0x000000372c2c7223 */ /* 0x000fe2000001002d */
[----:B------:R-:W-:Y:S01]  /*5d80*/  FMUL.FTZ R35, R35, R52 ;  /* 0x0000003423237220 */ /* 0x000fe20000410000 */
[----:B------:R-:W-:Y:S01]  /*5d90*/  LOP3.LUT R32, R32, 0xffff0000, RZ, 0xc0, !PT ;  /* 0xffff000020207812 */ /* 0x000fe200078ec0ff */
[----:B------:R-:W-:Y:S01]  /*5da0*/  FMUL.FTZ R45, R51, R152 ;  /* 0x00000098332d7220 */ /* 0x000fe20000410000 */
[----:B------:R-:W-:-:S02]  /*5db0*/  IMAD.U32 R150, R150, 0x10000, RZ ;  /* 0x0001000096967824 */ /* 0x000fc400078e00ff */
[----:B------:R-:W-:Y:S01]  /*5dc0*/  FMUL.FTZ R51, R51, R140 ;  /* 0x0000008c33337220 */ /* 0x000fe20000410000 */
[----:B------:R-:W-:Y:S02]  /*5dd0*/  IMAD.U32 R141, R141, 0x10000, RZ ;  /* 0x000100008d8d7824 */ /* 0x000fe400078e00ff */
[C---:B------:R-:W-:Y:S01]  /*5de0*/  FFMA.FTZ R57, R34.reuse, R52, -R57 ;  /* 0x0000003422397223 */ /* 0x040fe20000010839 */
[----:B------:R-:W-:Y:S01]  /*5df0*/  FFMA.FTZ R54, R34, R54, R35 ;  /* 0x0000003622367223 */ /* 0x000fe20000010023 */
[----:B------:R-:W-:Y:S01]  /*5e00*/  FFMA.FTZ R45, R50, R140, -R45 ;  /* 0x0000008c322d7223 */ /* 0x000fe2000001082d */
        /* <DEDUP_REMOVED lines=11> */
.L_x_1378:
[----:B------:R-:W-:Y:S05]  /*5ec0*/  BSYNC B2 ;  /* 0x0000000000027941 */ /* 0x000fea0003800000 */
.L_x_1377:
[----:B------:R-:W-:Y:S02]  /*5ed0*/  ULDC.64 UR4, c[0x0][0x208] ;  /* 0x0000820000047ab9 */ /* 0x000fe40000000a00 */
[----:B--2---:R1:W-:Y:S03]  /*5ee0*/  STG.E.128 desc[UR4][R40.64+0xc0], R32 ;  /* 0x0000c02028007986 */ /* 0x0043e6000c101d04 */
.L_x_1376:
[----:B------:R-:W-:Y:S05]  /*5ef0*/  BSYNC B1 ;  /* 0x0000000000017941 */ /* 0x000fea0003800000 */
.L_x_1375:
        /* <DEDUP_REMOVED lines=37> */
[----:B------:R-:W-:-:S02]  /*6150*/  IMAD.U32 R138, R138, 0x10000, RZ ;  /* 0x000100008a8a7824 */ /* 0x000fc400078e00ff */
[-C--:B------:R-:W-:Y:S01]  /*6160*/  FMUL.FTZ R46, R46, R134.reuse ;  /* 0x000000862e2e7220 */ /* 0x080fe20000410000 */
[----:B------:R-:W-:Y:S02]  /*6170*/  IMAD.U32 R135, R135, 0x10000, RZ ;  /* 0x0001000087877824 */ /* 0x000fe400078e00ff */
        /* <DEDUP_REMOVED lines=14> */
.L_x_1382:
[----:B------:R-:W-:Y:S05]  /*6260*/  BSYNC B2 ;  /* 0x0000000000027941 */ /* 0x000fea0003800000 */
.L_x_1381:
[----:B------:R-:W-:Y:S02]  /*6270*/  ULDC.64 UR4, c[0x0][0x208] ;  /* 0x0000820000047ab9 */ /* 0x000fe40000000a00 */
[----:B--2---:R1:W-:Y:S03]  /*6280*/  STG.E.128 desc[UR4][R40.64+0x100], R32 ;  /* 0x0001002028007986 */ /* 0x0043e6000c101d04 */
.L_x_1380:
[----:B------:R-:W-:Y:S05]  /*6290*/  BSYNC B1 ;  /* 0x0000000000017941 */ /* 0x000fea0003800000 */
.L_x_1379:
        /* <DEDUP_REMOVED lines=53> */
.L_x_1384:
[----:B------:R-:W-:Y:S05]  /*65f0*/  BSYNC B1 ;  /* 0x0000000000017941 */ /* 0x000fea0003800000 */
.L_x_1383:
[----:B------:R-:W-:Y:S02]  /*6600*/  ULDC.64 UR4, c[0x0][0x208] ;  /* 0x0000820000047ab9 */ /* 0x000fe40000000a00 */
[----:B--2---:R1:W-:Y:S01]  /*6610*/  STG.E.128 desc[UR4][R40.64+0x140], R32 ;  /* 0x0001402028007986 */ /* 0x0043e2000c101d04 */
[----:B------:R-:W-:Y:S05]  /*6620*/  BRA `(.L_x_1362) ;  /* 0x0000004000907947 */ /* 0x000fea0003800000 */
.L_x_1330:
[----:B------:R-:W-:Y:S01]  /*6630*/  ISETP.GE.AND P4, PT, R162, R5, PT ;  /* 0x00000005a200720c */ /* 0x000fe20003f86270 */
[----:B------:R-:W-:Y:S01]  /*6640*/  BSSY B1, `(.L_x_1385) ;  /* 0x000002f000017945 */ /* 0x000fe20003800000 */
[----:B------:R-:W-:Y:S02]  /*6650*/  CS2R R58, SRZ ;  /* 0x00000000003a7805 */ /* 0x000fe4000001ff00 */
[----:B------:R-:W-:Y:S02]  /*6660*/  CS2R R34, SRZ ;  /* 0x0000000000227805 */ /* 0x000fe4000001ff00 */
[----:B0-----:R-:W-:Y:S02]  /*6670*/  CS2R R32, SRZ ;  /* 0x0000000000207805 */ /* 0x001fe4000001ff00 */
        /* <DEDUP_REMOVED lines=19> */
[----:B------:R-:W-:Y:S01]  /*67b0*/  CS2R R52, SRZ ;  /* 0x0000000000347805 */ /* 0x000fe2000001ff00 */
[----:B------:R-:W-:Y:S01]  /*67c0*/  ULDC.64 UR6, c[0x0][0x208] ;  /* 0x0000820000067ab9 */ /* 0x000fe20000000a00 */
        /* <DEDUP_REMOVED lines=22> */
.L_x_1386:
[----:B------:R-:W-:Y:S05]  /*6930*/  BSYNC B1 ;  /* 0x0000000000017941 */ /* 0x000fea0003800000 */
.L_x_1385:
        /* <DEDUP_REMOVED lines=24> */
[----:B------:R-:W-:Y:S01]  /*6ac0*/  CS2R R76, SRZ ;  /* 0x00000000004c7805 */ /* 0x000fe2000001ff00 */
[----:B------:R-:W-:Y:S01]  /*6ad0*/  ULDC.64 UR8, c[0x0][0x208] ;  /* 0x0000820000087ab9 */ /* 0x000fe20000000a00 */
        /* <DEDUP_REMOVED lines=22> */
.L_x_1388:
[----:B------:R-:W-:Y:S05]  /*6c40*/  BSYNC B1 ;  /* 0x0000000000017941 */ /* 0x000fea0003800000 */
.L_x_1387:
[----:B------:R-:W-:Y:S01]  /*6c50*/  IMAD.MOV.U32 R3, RZ, RZ, R32 ;  /* 0x000000ffff037224 */ /* 0x000fe200078e0020 */
[----:B------:R-:W-:Y:S01]  /*6c60*/  ULOP3.LUT UR4, UR60, 0x1, URZ, 0xfc, !UPT ;  /* 0x000000013c047892 */ /* 0x000fe2000f8efc3f */
[----:B------:R-:W-:Y:S01]  /*6c70*/  IMAD.MOV.U32 R4, RZ, RZ, R33 ;  /* 0x000000ffff047224 */ /* 0x000fe200078e0021 */
[----:B------:R-:W-:Y:S01]  /*6c80*/  PRMT R229, R85, 0x7610, R229 ;  /* 0x0000761055e57816 */ /* 0x000fe200000000e5 */
[----:B0-----:R-:W-:Y:S01]  /*6c90*/  IMAD.MOV.U32 R80, RZ, RZ, R38 ;  /* 0x000000ffff507224 */ /* 0x001fe200078e0026 */
        /* <DEDUP_REMOVED lines=91> */
[----:B------:R-:W-:Y:S01]  /*7250*/  PRMT R228, R3, 0x7610, R228 ;  /* 0x0000761003e47816 */ /* 0x000fe200000000e4 */
[----:B------:R-:W-:Y:S06]  /*7260*/  @!P1 BRA `(.L_x_1389) ;  /* 0x0000000000049947 */ /* 0x000fec0003800000 */
[----:B------:R-:W-:Y:S01]  /*7270*/  BPT.TRAP 0x1 ;  /* 0x000000040000795c */ /* 0x000fe20000300000 */
.L_x_1389:
[----:B------:R-:W-:Y:S01]  /*7280*/  IMAD R4, R19, 0x8, R18 ;  /* 0x0000000813047824 */ /* 0x000fe200078e0212 */
[----:B------:R-:W-:Y:S01]  /*7290*/  SHF.L.U32 R3, R167, 0x1f, RZ ;  /* 0x0000001fa7037819 */ /* 0x000fe200000006ff */
[----:B------:R-:W0:Y:S01]  /*72a0*/  LDC R150, c[0x0][0x2e4] ;  /* 0x0000b900ff967b82 */ /* 0x000e220000000800 */
[----:B------:R-:W-:Y:S02]  /*72b0*/  BSSY B1, `(.L_x_1390) ;  /* 0x0000004000017945 */ /* 0x000fe40003800000 */
[----:B------:R-:W1:Y:S05]  /*72c0*/  SYNCS.PHASECHK.TRANS64.TRYWAIT P5, [R4+URZ+0x2a890], R3 ;  /* 0x02a89003040075a7 */ /* 0x000e6a00080a017f */
[----:B------:R-:W2:Y:S01]  /*72d0*/  LDC.64 R126, c[0x0][0x2f0] ;  /* 0x0000bc00ff7e7b82 */ /* 0x000ea20000000a00 */
[----:B-1----:R-:W-:Y:S05]  /*72e0*/  @!P5 BRA `(.L_x_1391) ;  /* 0x000002180034d947 */ /* 0x002fea0003800000 */
.L_x_1731:
[----:B------:R-:W-:Y:S05]  /*72f0*/  BSYNC B1 ;  /* 0x0000000000017941 */ /* 0x000fea0003800000 */
.L_x_1390:
        /* <DEDUP_REMOVED lines=28> */
[----:B------:R-:W-:Y:S02]  /*74c0*/  ISETP.GE.AND P5, PT, R22, R117, PT ;  /* 0x000000751600720c */ /* 0x000fe40003fa6270 */
[----:B------:R-:W-:Y:S02]  /*74d0*/  LEA.HI R83, R83, R80, RZ, 0x3 ;  /* 0x0000005053537211 */ /* 0x000fe400078f18ff */
[----:B------:R-:W-:Y:S02]  /*74e0*/  LOP3.LUT R80, R174, 0x38, R81, 0xf8, !PT ;  /* 0x00000038ae507812 */ /* 0x000fe400078ef851 */
[----:B------:R-:W-:-:S02]  /*74f0*/  SHF.R.S32.HI R83, RZ, 0x3, R83 ;  /* 0x00000003ff537819 */ /* 0x000fc40000011453 */
[----:B------:R-:W-:-:S03]  /*7500*/  LOP3.LUT R80, R80, R175, RZ, 0x3c, !PT ;  /* 0x000000af50507212 */ /* 0x000fc600078e3cff */
[----:B------:R-:W-:-:S04]  /*7510*/  IMAD R83, R83, 0x1800, R176 ;  /* 0x0000180053537824 */ /* 0x000fc800078e02b0 */
[----:B------:R-:W-:Y:S02]  /*7520*/  IMAD.IADD R80, R83, 0x1, R80 ;  /* 0x0000000153507824 */ /* 0x000fe400078e0250 */
[C---:B------:R-:W-:Y:S02]  /*7530*/  IMAD R83, R19.reuse, 0x4800, R146 ;  /* 0x0000480013537824 */ /* 0x040fe400078e0292 */
[----:B------:R-:W-:Y:S02]  /*7540*/  IMAD R81, R19, 0x4800, R80 ;  /* 0x0000480013517824 */ /* 0x000fe400078e0250 */
[--C-:B------:R-:W-:Y:S02]  /*7550*/  IMAD R80, R83, 0x2, R18.reuse ;  /* 0x0000000253507824 */ /* 0x100fe400078e0212 */
[----:B------:R-:W-:-:S04]  /*7560*/  IMAD R84, R81, 0x2, R18 ;  /* 0x0000000251547824 */ /* 0x000fc800078e0212 */
[----:B------:R-:W0:Y:S04]  /*7570*/  LDS.128 R80, [R80+0x18400] ;  /* 0x0184000050507984 */ /* 0x000e280000000c00 */
[----:B------:R-:W2:Y:S01]  /*7580*/  LDS.128 R84, [R84+0x18400] ;  /* 0x0184000054547984 */ /* 0x000ea20000000c00 */
[----:B------:R-:W-:Y:S05]  /*7590*/  @P5 BRA `(.L_x_1397) ;  /* 0x0000000400685947 */ /* 0x000fea0003800000 */
[----:B------:R-:W-:Y:S02]  /*75a0*/  SHF.R.U32.HI R213, RZ, 0x10, R53 ;  /* 0x00000010ffd57819 */ /* 0x000fe40000011635 */
[----:B------:R-:W-:Y:S02]  /*75b0*/  SHF.R.U32.HI R212, RZ, 0x10, R41 ;  /* 0x00000010ffd47819 */ /* 0x000fe40000011629 */
[----:B------:R-:W-:Y:S02]  /*75c0*/  PRMT R213, R211, 0x5410, R213 ;  /* 0x00005410d3d57816 */ /* 0x000fe400000000d5 */
[----:B------:R-:W-:Y:S02]  /*75d0*/  PRMT R212, R159, 0x5432, R212 ;  /* 0x000054329fd47816 */ /* 0x000fe400000000d4 */
[----:B------:R-:W-:Y:S01]  /*75e0*/  SHF.R.U64 R40, R40, 0x10, R41 ;  /* 0x0000001028287819 */ /* 0x000fe20000001229 */
[----:B------:R-:W-:Y:S01]  /*75f0*/  IMAD.U32 R214, R213, 0x10000, RZ ;  /* 0x00010000d5d67824 */ /* 0x000fe200078e00ff */
[--C-:B------:R-:W-:Y:S01]  /*7600*/  SHF.R.U64 R41, R42, 0x10, R43.reuse ;  /* 0x000000102a297819 */ /* 0x100fe2000000122b */
[----:B--2---:R-:W-:Y:S01]  /*7610*/  IMAD.U32 R42, R85, 0x10000, RZ ;  /* 0x00010000552a7824 */ /* 0x004fe200078e00ff */
[----:B------:R-:W-:Y:S01]  /*7620*/  SHF.R.U32.HI R211, RZ, 0x10, R43 ;  /* 0x00000010ffd37819 */ /* 0x000fe2000001162b */
[----:B------:R-:W-:Y:S01]  /*7630*/  IMAD.U32 R215, R212, 0x10000, RZ ;  /* 0x00010000d4d77824 */ /* 0x000fe200078e00ff */
[----:B------:R-:W-:Y:S01]  /*7640*/  SHF.R.U64 R52, R52, 0x10, R53 ;  /* 0x0000001034347819 */ /* 0x000fe20000001235 */
[----:B0-----:R-:W-:-:S02]  /*7650*/  IMAD.U32 R43, R81, 0x10000, RZ ;  /* 0x00010000512b7824 */ /* 0x001fc400078e00ff */
[CC--:B------:R-:W-:Y:S01]  /*7660*/  FMUL.FTZ R216, R42.reuse, R214.reuse ;  /* 0x000000d62ad87220 */ /* 0x0c0fe20000410000 */
[-C--:B------:R-:W-:Y:S01]  /*7670*/  FMUL.FTZ R217, R42, R215.reuse ;  /* 0x000000d72ad97220 */ /* 0x080fe20000410000 */
[----:B------:R-:W-:Y:S02]  /*7680*/  LOP3.LUT R213, R213, 0xffff0000, RZ, 0xc0, !PT ;  /* 0xffff0000d5d57812 */ /* 0x000fe400078ec0ff */
[C---:B------:R-:W-:Y:S01]  /*7690*/  FFMA.FTZ R53, R43.reuse, R215, -R216 ;  /* 0x000000d72b357223 */ /* 0x040fe200000108d8 */
[----:B------:R-:W-:Y:S01]  /*76a0*/  FFMA.FTZ R43, R43, R214, R217 ;  /* 0x000000d62b2b7223 */ /* 0x000fe200000100d9 */
[----:B------:R-:W-:Y:S02]  /*76b0*/  LOP3.LUT R214, R85, 0xffff0000, RZ, 0xc0, !PT ;  /* 0xffff000055d67812 */ /* 0x000fe400078ec0ff */
[----:B------:R-:W-:Y:S01]  /*76c0*/  SHF.R.U64 R42, R54, 0x10, R55 ;  /* 0x00000010362a7819 */ /* 0x000fe20000001237 */
[----:B------:R-:W-:Y:S01]  /*76d0*/  IMAD.U32 R54, R80, 0x10000, RZ ;  /* 0x0001000050367824 */ /* 0x000fe200078e00ff */
[----:B------:R-:W-:-:S02]  /*76e0*/  LOP3.LUT R215, R212, 0xffff0000, RZ, 0xc0, !PT ;  /* 0xffff0000d4d77812 */ /* 0x000fc400078ec0ff */
[----:B------:R-:W-:Y:S02]  /*76f0*/  SHF.R.U32.HI R55, RZ, 0x10, R55 ;  /* 0x00000010ff377819 */ /* 0x000fe40000011637 */
[----:B------:R-:W-:Y:S01]  /*7700*/  LOP3.LUT R212, R81, 0xffff0000, RZ, 0xc0, !PT ;  /* 0xffff000051d47812 */ /* 0x000fe200078ec0ff */
[C---:B------:R-:W-:Y:S01]  /*7710*/  FMUL.FTZ R81, R214.reuse, R213 ;  /* 0x000000d5d6517220 */ /* 0x040fe20000410000 */
[-C--:B------:R-:W-:Y:S01]  /*7720*/  FMUL.FTZ R216, R214, R215.reuse ;  /* 0x000000d7d6d87220 */ /* 0x080fe20000410000 */
[----:B------:R-:W-:Y:S02]  /*7730*/  PRMT R55, R220, 0x5410, R55 ;  /* 0x00005410dc377816 */ /* 0x000fe40000000037 */
[----:B------:R-:W-:Y:S01]  /*7740*/  PRMT R85, R218, 0x5410, R211 ;  /* 0x00005410da557816 */ /* 0x000fe200000000d3 */
[C---:B------:R-:W-:Y:S01]  /*7750*/  FFMA.FTZ R214, R212.reuse, R215, -R81 ;  /* 0x000000d7d4d67223 */ /* 0x040fe20000010851 */
[----:B------:R-:W-:Y:S01]  /*7760*/  FFMA.FTZ R212, R212, R213, R216 ;  /* 0x000000d5d4d47223 */ /* 0x000fe200000100d8 */
[C---:B------:R-:W-:Y:S01]  /*7770*/  IMAD.U32 R216, R87.reuse, 0x10000, RZ ;  /* 0x0001000057d87824 */ /* 0x040fe200078e00ff */
[----:B------:R-:W-:Y:S01]  /*7780*/  LOP3.LUT R87, R87, 0xffff0000, RZ, 0xc0, !PT ;  /* 0xffff000057577812 */ /* 0x000fe200078ec0ff */
[----:B------:R-:W-:Y:S01]  /*7790*/  IMAD.U32 R211, R55, 0x10000, RZ ;  /* 0x0001000037d37824 */ /* 0x000fe200078e00ff */
[----:B------:R-:W-:Y:S01]  /*77a0*/  PRMT R40, R158, 0x5432, R40 ;  /* 0x000054329e287816 */ /* 0x000fe20000000028 */
[----:B------:R-:W-:Y:S01]  /*77b0*/  IMAD.U32 R213, R85, 0x10000, RZ ;  /* 0x0001000055d57824 */ /* 0x000fe200078e00ff */
[----:B------:R-:W-:Y:S01]  /*77c0*/  PRMT R52, R202, 0x5432, R52 ;  /* 0x00005432ca347816 */ /* 0x000fe20000000034 */
[----:B------:R-:W-:Y:S01]  /*77d0*/  FMUL.FTZ R215, R216, R211 ;  /* 0x000000d3d8d77220 */ /* 0x000fe20000410000 */
[----:B------:R-:W-:-:S02]  /*77e0*/  IMAD.U32 R218, R83, 0x10000, RZ ;  /* 0x0001000053da7824 */ /* 0x000fc400078e00ff */
[-C--:B------:R-:W-:Y:S01]  /*77f0*/  FMUL.FTZ R216, R216, R213.reuse ;  /* 0x000000d5d8d87220 */ /* 0x080fe20000410000 */
[C---:B------:R-:W-:Y:S01]  /*7800*/  IMAD.U32 R81, R84.reuse, 0x10000, RZ ;  /* 0x0001000054517824 */ /* 0x040fe200078e00ff */
[----:B------:R-:W-:Y:S01]  /*7810*/  LOP3.LUT R84, R84, 0xffff0000, RZ, 0xc0, !PT ;  /* 0xffff000054547812 */ /* 0x000fe200078ec0ff */
[C---:B------:R-:W-:Y:S01]  /*7820*/  FFMA.FTZ R213, R218.reuse, R213, -R215 ;  /* 0x000000d5dad57223 */ /* 0x040fe200000108d7 */
[----:B------:R-:W-:Y:S01]  /*7830*/  FFMA.FTZ R211, R218, R211, R216 ;  /* 0x000000d3dad37223 */ /* 0x000fe200000100d8 */
[----:B------:R-:W-:Y:S01]  /*7840*/  LOP3.LUT R216, R55, 0xffff0000, RZ, 0xc0, !PT ;  /* 0xffff000037d87812 */ /* 0x000fe200078ec0ff */
[----:B------:R-:W-:Y:S01]  /*7850*/  IMAD.U32 R55, R86, 0x10000, RZ ;  /* 0x0001000056377824 */ /* 0x000fe200078e00ff */
[----:B------:R-:W-:Y:S01]  /*7860*/  LOP3.LUT R218, R85, 0xffff0000, RZ, 0xc0, !PT ;  /* 0xffff000055da7812 */ /* 0x000fe200078ec0ff */
[C---:B------:R-:W-:Y:S01]  /*7870*/  IMAD.U32 R85, R40.reuse, 0x10000, RZ ;  /* 0x0001000028557824 */ /* 0x040fe200078e00ff */
[----:B------:R-:W-:Y:S01]  /*7880*/  LOP3.LUT R215, R83, 0xffff0000, RZ, 0xc0, !PT ;  /* 0xffff000053d77812 */ /* 0x000fe200078ec0ff */
[----:B------:R-:W-:Y:S01]  /*7890*/  FMUL.FTZ R220, R87, R216 ;  /* 0x000000d857dc7220 */ /* 0x000fe20000410000 */
[----:B------:R-:W-:Y:S01]  /*78a0*/  PRMT R41, R219, 0x5410, R41 ;  /* 0x00005410db297816 */ /* 0x000fe20000000029 */
[-C--:B------:R-:W-:Y:S01]  /*78b0*/  FMUL.FTZ R87, R87, R218.reuse ;  /* 0x000000da57577220 */ /* 0x080fe20000410000 */
[----:B------:R-:W-:Y:S01]  /*78c0*/  LOP3.LUT R219, R40, 0xffff0000, RZ, 0xc0, !PT ;  /* 0xffff000028db7812 */ /* 0x000fe200078ec0ff */
[C---:B------:R-:W-:Y:S01]  /*78d0*/  FFMA.FTZ R220, R215.reuse, R218, -R220 ;  /* 0x000000dad7dc7223 */ /* 0x040fe200000108dc */
[----:B------:R-:W-:Y:S01]  /*78e0*/  LOP3.LUT R80, R80, 0xffff0000, RZ, 0xc0, !PT ;  /* 0xffff000050507812 */ /* 0x000fe200078ec0ff */
[----:B------:R-:W-:Y:S01]  /*78f0*/  FFMA.FTZ R216, R215, R216, R87 ;  /* 0x000000d8d7d87223 */ /* 0x000fe20000010057 */
[C---:B------:R-:W-:Y:S01]  /*7900*/  IMAD.U32 R87, R52.reuse, 0x10000, RZ ;  /* 0x0001000034577824 */ /* 0x040fe200078e00ff */
[----:B------:R-:W-:Y:S01]  /*7910*/  LOP3.LUT R215, R52, 0xffff0000, RZ, 0xc0, !PT ;  /* 0xffff000034d77812 */ /* 0x000fe200078ec0ff */
[C---:B------:R-:W-:Y:S01]  /*7920*/  FMUL.FTZ R40, R81.reuse, R85 ;  /* 0x0000005551287220 */ /* 0x040fe20000410000 */
[----:B------:R-:W-:Y:S01]  /*7930*/  PRMT R42, R192, 0x5432, R42 ;  /* 0x00005432c02a7816 */ /* 0x000fe2000000002a */
[----:B------:R-:W-:Y:S01]  /*7940*/  FMUL.FTZ R217, R81, R87 ;  /* 0x0000005751d97220 */ /* 0x000fe20000410000 */
[----:B------:R-:W-:Y:S01]  /*7950*/  LOP3.LUT R86, R86, 0xffff0000, RZ, 0xc0, !PT ;  /* 0xffff000056567812 */ /* 0x000fe200078ec0ff */
[----:B------:R-:W-:Y:S01]  /*7960*/  FMUL.FTZ R81, R84, R215 ;  /* 0x000000d754517220 */ /* 0x000fe20000410000 */
[C---:B------:R-:W-:Y:S01]  /*7970*/  FFMA.FTZ R40, R54.reuse, R87, R40 ;  /* 0x0000005736287223 */ /* 0x040fe20000010028 */
[----:B------:R-:W-:Y:S01]  /*7980*/  FFMA.FTZ R217, R54, R85, -R217 ;  /* 0x0000005536d97223 */ /* 0x000fe200000108d9 */
[-C--:B------:R-:W-:Y:S01]  /*7990*/  FMUL.FTZ R85, R84, R219.reuse ;  /* 0x000000db54557220 */ /* 0x080fe20000410000 */
[----:B------:R-:W-:Y:S01]  /*79a0*/  FFMA.FTZ R52, R80, R219, -R81 ;  /* 0x000000db50347223 */ /* 0x000fe20000010851 */
[C---:B------:R-:W-:Y:S01]  /*79b0*/  IMAD.U32 R54, R42.reuse, 0x10000, RZ ;  /* 0x000100002a367824 */ /* 0x040fe200078e00ff */
[----:B------:R-:W-:Y:S01]  /*79c0*/  LOP3.LUT R81, R42, 0xffff0000, RZ, 0xc0, !PT ;  /* 0xffff00002a517812 */ /* 0x000fe200078ec0ff */
[C---:B------:R-:W-:Y:S01]  /*79d0*/  IMAD.U32 R84, R41.reuse, 0x10000, RZ ;  /* 0x0001000029547824 */ /* 0x040fe200078e00ff */
[----:B------:R-:W-:Y:S01]  /*79e0*/  LOP3.LUT R41, R41, 0xffff0000, RZ, 0xc0, !PT ;  /* 0xffff000029297812 */ /* 0x000fe200078ec0ff */
[----:B------:R-:W-:-:S02]  /*79f0*/  IMAD.U32 R83, R82, 0x10000, RZ ;  /* 0x0001000052537824 */ /* 0x000fc400078e00ff */
[C---:B------:R-:W-:Y:S01]  /*7a00*/  FMUL.FTZ R42, R55.reuse, R54 ;  /* 0x00000036372a7220 */ /* 0x040fe20000410000 */
[----:B------:R-:W-:Y:S01]  /*7a10*/  FMUL.FTZ R87, R55, R84 ;  /* 0x0000005437577220 */ /* 0x000fe20000410000 */
[----:B------:R-:W-:Y:S01]  /*7a20*/  LOP3.LUT R82, R82, 0xffff0000, RZ, 0xc0, !PT ;  /* 0xffff000052527812 */ /* 0x000fe200078ec0ff */
[C---:B------:R-:W-:Y:S01]  /*7a30*/  FMUL.FTZ R55, R86.reuse, R81 ;  /* 0x0000005156377220 */ /* 0x040fe20000410000 */
[----:B------:R-:W-:Y:S01]  /*7a40*/  FMUL.FTZ R86, R86, R41 ;  /* 0x0000002956567220 */ /* 0x000fe20000410000 */
[----:B------:R-:W-:Y:S01]  /*7a50*/  FFMA.FTZ R85, R80, R215, R85 ;  /* 0x000000d750557223 */ /* 0x000fe20000010055 */
[C---:B------:R-:W-:Y:S01]  /*7a60*/  FFMA.FTZ R87, R83.reuse, R54, R87 ;  /* 0x0000003653577223 */ /* 0x040fe20000010057 */
[----:B------:R-:W-:Y:S01]  /*7a70*/  FFMA.FTZ R42, R83, R84, -R42 ;  /* 0x00000054532a7223 */ /* 0x000fe2000001082a */
[C---:B------:R-:W-:Y:S01]  /*7a80*/  FFMA.FTZ R86, R82.reuse, R81, R86 ;  /* 0x0000005152567223 */ /* 0x040fe20000010056 */
[----:B------:R-:W-:Y:S01]  /*7a90*/  FFMA.FTZ R55, R82, R41, -R55 ;  /* 0x0000002952377223 */ /* 0x000fe20000010837 */
        /* <DEDUP_REMOVED lines=10> */
.L_x_1397:
[----:B------:R-:W-:Y:S05]  /*7b40*/  BSYNC B3 ;  /* 0x0000000000037941 */ /* 0x000fea0003800000 */
.L_x_1396:
[----:B------:R-:W-:Y:S02]  /*7b50*/  ULDC.64 UR4, c[0x0][0x208] ;  /* 0x0000820000047ab9 */ /* 0x000fe40000000a00 */
[----:B0-----:R0:W-:Y:S04]  /*7b60*/  STG.E.128 desc[UR4][R138.64], R80 ;  /* 0x000000508a007986 */ /* 0x0011e8000c101d04 */
[----:B--2---:R0:W-:Y:S02]  /*7b70*/  @!P4 STG.E.128 desc[UR4][R140.64], R84 ;  /* 0x000000548c00c986 */ /* 0x0041e4000c101d04 */
.L_x_1395:
[----:B------:R-:W-:Y:S05]  /*7b80*/  BSYNC B2 ;  /* 0x0000000000027941 */ /* 0x000fea0003800000 */
.L_x_1394:
        /* <DEDUP_REMOVED lines=34> */
[--C-:B------:R-:W-:Y:S01]  /*7db0*/  SHF.R.U64 R38, R38, 0x10, R39.reuse ;  /* 0x0000001026267819 */ /* 0x100fe20000001227 */
[----:B--2---:R-:W-:Y:S01]  /*7dc0*/  IMAD.U32 R86, R53, 0x10000, RZ ;  /* 0x0001000035567824 */ /* 0x004fe200078e00ff */
[----:B------:R-:W-:Y:S01]  /*7dd0*/  SHF.R.U32.HI R84, RZ, 0x10, R39 ;  /* 0x00000010ff547819 */ /* 0x000fe20000011627 */
[----:B------:R-:W-:Y:S01]  /*7de0*/  IMAD.U32 R141, R55, 0x10000, RZ ;  /* 0x00010000378d7824 */ /* 0x000fe200078e00ff */
[--C-:B------:R-:W-:Y:S01]  /*7df0*/  SHF.R.U64 R39, R48, 0x10, R49.reuse ;  /* 0x0000001030277819 */ /* 0x100fe20000001231 */
[----:B0-----:R-:W-:Y:S01]  /*7e00*/  IMAD.U32 R139, R43, 0x10000, RZ ;  /* 0x000100002b8b7824 */ /* 0x001fe200078e00ff */
[----:B------:R-:W-:Y:S01]  /*7e10*/  SHF.R.U32.HI R48, RZ, 0x10, R49 ;  /* 0x00000010ff307819 */ /* 0x000fe20000011631 */
[----:B------:R-:W-:Y:S01]  /*7e20*/  IMAD.U32 R138, R42, 0x10000, RZ ;  /* 0x000100002a8a7824 */ /* 0x000fe200078e00ff */
[--C-:B------:R-:W-:Y:S02]  /*7e30*/  SHF.R.U64 R36, R36, 0x10, R37.reuse ;  /* 0x0000001024247819 */ /* 0x100fe40000001225 */
        /* <DEDUP_REMOVED lines=8> */
[----:B------:R-:W-:Y:S02]  /*7ec0*/  IMAD.U32 R212, R37, 0x10000, RZ ;  /* 0x0001000025d47824 */ /* 0x000fe400078e00ff */
[----:B------:R-:W-:Y:S01]  /*7ed0*/  FMUL.FTZ R214, R86, R211 ;  /* 0x000000d356d67220 */ /* 0x000fe20000410000 */
[----:B------:R-:W-:Y:S01]  /*7ee0*/  LOP3.LUT R48, R48, 0xffff0000, RZ, 0xc0, !PT ;  /* 0xffff000030307812 */ /* 0x000fe200078ec0ff */
[----:B------:R-:W-:Y:S01]  /*7ef0*/  IMAD.U32 R53, R52, 0x10000, RZ ;  /* 0x0001000034357824 */ /* 0x000fe200078e00ff */
[----:B------:R-:W-:Y:S01]  /*7f00*/  PRMT R50, R168, 0x5432, R50 ;  /* 0x00005432a8327816 */ /* 0x000fe20000000032 */
[-C--:B------:R-:W-:Y:S01]  /*7f10*/  FMUL.FTZ R86, R86, R212.reuse ;  /* 0x000000d456567220 */ /* 0x080fe20000410000 */
[----:B------:R-:W-:Y:S01]  /*7f20*/  PRMT R84, R155, 0x5432, R84 ;  /* 0x000054329b547816 */ /* 0x000fe20000000054 */
[----:B------:R-:W-:Y:S01]  /*7f30*/  FFMA.FTZ R214, R51, R212, -R214 ;  /* 0x000000d433d67223 */ /* 0x000fe200000108d6 */
[----:B------:R-:W-:Y:S01]  /*7f40*/  LOP3.LUT R85, R41, 0xffff0000, RZ, 0xc0, !PT ;  /* 0xffff000029557812 */ /* 0x000fe200078ec0ff */
[----:B------:R-:W-:Y:S01]  /*7f50*/  FMUL.FTZ R218, R87, R48 ;  /* 0x0000003057da7220 */ /* 0x000fe20000410000 */
[----:B------:R-:W-:Y:S01]  /*7f60*/  LOP3.LUT R212, R37, 0xffff0000, RZ, 0xc0, !PT ;  /* 0xffff000025d47812 */ /* 0x000fe200078ec0ff */
[----:B------:R-:W-:Y:S01]  /*7f70*/  IMAD.U32 R216, R50, 0x10000, RZ ;  /* 0x0001000032d87824 */ /* 0x000fe200078e00ff */
[----:B------:R-:W-:Y:S01]  /*7f80*/  PRMT R39, R170, 0x5432, R39 ;  /* 0x00005432aa277816 */ /* 0x000fe20000000027 */
[----:B------:R-:W-:Y:S01]  /*7f90*/  IMAD.U32 R220, R84, 0x10000, RZ ;  /* 0x0001000054dc7824 */ /* 0x000fe200078e00ff */
[----:B------:R-:W-:Y:S01]  /*7fa0*/  LOP3.LUT R55, R55, 0xffff0000, RZ, 0xc0, !PT ;  /* 0xffff000037377812 */ /* 0x000fe200078ec0ff */
[-C--:B------:R-:W-:Y:S01]  /*7fb0*/  FMUL.FTZ R226, R87, R212.reuse ;  /* 0x000000d457e27220 */ /* 0x080fe20000410000 */
[----:B------:R-:W-:Y:S01]  /*7fc0*/  FFMA.FTZ R37, R85, R212, -R218 ;  /* 0x000000d455257223 */ /* 0x000fe200000108da */
[C---:B------:R-:W-:Y:S01]  /*7fd0*/  FMUL.FTZ R212, R141.reuse, R216 ;  /* 0x000000d88dd47220 */ /* 0x040fe20000410000 */
[----:B------:R-:W-:Y:S01]  /*7fe0*/  FMUL.FTZ R141, R141, R220 ;  /* 0x000000dc8d8d7220 */ /* 0x000fe20000410000 */
[----:B------:R-:W-:Y:S01]  /*7ff0*/  PRMT R36, R157, 0x5432, R36 ;  /* 0x000054329d247816 */ /* 0x000fe20000000024 */
[----:B------:R-:W-:Y:S01]  /*8000*/  FFMA.FTZ R85, R85, R48, R226 ;  /* 0x0000003055557223 */ /* 0x000fe200000100e2 */
[----:B------:R-:W-:Y:S01]  /*8010*/  LOP3.LUT R50, R50, 0xffff0000, RZ, 0xc0, !PT ;  /* 0xffff000032327812 */ /* 0x000fe200078ec0ff */
[C---:B------:R-:W-:Y:S01]  /*8020*/  FFMA.FTZ R141, R139.reuse, R216, R141 ;  /* 0x000000d88b8d7223 */ /* 0x040fe2000001008d */
[----:B------:R-:W-:Y:S01]  /*8030*/  LOP3.LUT R84, R84, 0xffff0000, RZ, 0xc0, !PT ;  /* 0xffff000054547812 */ /* 0x000fe200078ec0ff */
[----:B------:R-:W-:Y:S01]  /*8040*/  FFMA.FTZ R212, R139, R220, -R212 ;  /* 0x000000dc8bd47223 */ /* 0x000fe200000108d4 */
        /* <DEDUP_REMOVED lines=9> */
[----:B------:R-:W-:Y:S01]  /*80e0*/  FFMA.FTZ R86, R51, R211, R86 ;  /* 0x000000d333567223 */ /* 0x000fe20000010056 */
        /* <DEDUP_REMOVED lines=14> */
[C---:B------:R-:W-:Y:S01]  /*81d0*/  IMAD.U32 R55, R49.reuse, 0x10000, RZ ;  /* 0x0001000031377824 */ /* 0x040fe200078e00ff */
[----:B------:R-:W-:Y:S01]  /*81e0*/  PRMT R38, R156, 0x5432, R38 ;  /* 0x000054329c267816 */ /* 0x000fe20000000026 */
[----:B------:R-:W-:Y:S01]  /*81f0*/  FFMA.FTZ R40, R40, R39, R41 ;  /* 0x0000002728287223 */ /* 0x000fe20000010029 */
[----:B------:R-:W-:Y:S01]  /*8200*/  LOP3.LUT R49, R49, 0xffff0000, RZ, 0xc0, !PT ;  /* 0xffff000031317812 */ /* 0x000fe200078ec0ff */
[----:B------:R-:W-:Y:S01]  /*8210*/  FMUL.FTZ R39, R42, R55 ;  /* 0x000000372a277220 */ /* 0x000fe20000410000 */
[C---:B------:R-:W-:Y:S01]  /*8220*/  LOP3.LUT R139, R38.reuse, 0xffff0000, RZ, 0xc0, !PT ;  /* 0xffff0000268b7812 */ /* 0x040fe200078ec0ff */
[----:B------:R-:W-:Y:S01]  /*8230*/  IMAD.U32 R87, R38, 0x10000, RZ ;  /* 0x0001000026577824 */ /* 0x000fe200078e00ff */
[----:B------:R-:W-:Y:S01]  /*8240*/  F2FP.BF16.F32.PACK_AB R51, R51, R212 ;  /* 0x000000d43333723e */ /* 0x000fe200000010ff */
[----:B------:R-:W-:Y:S01]  /*8250*/  FMUL.FTZ R41, R54, R49 ;  /* 0x0000003136297220 */ /* 0x000fe20000410000 */
[----:B------:R-:W-:Y:S01]  /*8260*/  F2FP.BF16.F32.PACK_AB R85, R85, R86 ;  /* 0x000000565555723e */ /* 0x000fe200000010ff */
[----:B------:R-:W-:Y:S01]  /*8270*/  FMUL.FTZ R42, R42, R87 ;  /* 0x000000572a2a7220 */ /* 0x000fe20000410000 */
[----:B------:R-:W-:Y:S01]  /*8280*/  FMUL.FTZ R54, R54, R139 ;  /* 0x0000008b36367220 */ /* 0x000fe20000410000 */
[----:B------:R-:W-:Y:S01]  /*8290*/  FFMA.FTZ R39, R138, R87, -R39 ;  /* 0x000000578a277223 */ /* 0x000fe20000010827 */
[----:B------:R-:W-:Y:S01]  /*82a0*/  FFMA.FTZ R38, R140, R139, -R41 ;  /* 0x0000008b8c267223 */ /* 0x000fe20000010829 */
[----:B------:R-:W-:Y:S01]  /*82b0*/  FFMA.FTZ R42, R138, R55, R42 ;  /* 0x000000378a2a7223 */ /* 0x000fe2000001002a */
        /* <DEDUP_REMOVED lines=11> */
.L_x_1401:
[----:B------:R-:W-:Y:S05]  /*8370*/  BSYNC B3 ;  /* 0x0000000000037941 */ /* 0x000fea0003800000 */
.L_x_1400:
[----:B------:R-:W-:Y:S02]  /*8380*/  ULDC.64 UR4, c[0x0][0x208] ;  /* 0x0000820000047ab9 */ /* 0x000fe40000000a00 */
[----:B0-----:R3:W-:Y:S04]  /*8390*/  STG.E.128 desc[UR4][R80.64], R40 ;  /* 0x0000002850007986 */ /* 0x0017e8000c101d04 */
[----:B--2---:R3:W-:Y:S02]  /*83a0*/  @!P4 STG.E.128 desc[UR4][R82.64], R52 ;  /* 0x000000345200c986 */ /* 0x0047e4000c101d04 */
.L_x_1399:
[----:B------:R-:W-:Y:S05]  /*83b0*/  BSYNC B2 ;  /* 0x0000000000027941 */ /* 0x000fea0003800000 */
.L_x_1398:
[----:B------:R-:W-:-:S13]  /*83c0*/  ISETP.NE.AND P4, PT, R10, RZ, PT ;  /* 0x000000ff0a00720c */ /* 0x000fda0003f85270 */
[----:B------:R-:W-:Y:S05]  /*83d0*/  @!P4 BRA `(.L_x_1393) ;  /* 0x000000080004c947 */ /* 0x000fea0003800000 */
[----:B------:R-:W2:Y:S01]  /*83e0*/  LDL R36, [R1] ;  /* 0x0000000001247983 */ /* 0x000ea20000100800 */
[----:B------:R-:W-:Y:S01]  /*83f0*/  IADD3 R38, P4, P5, R90, R134, R13 ;  /* 0x000000865a267210 */ /* 0x000fe20007d9e00d */
[----:B------:R-:W-:Y:S03]  /*8400*/  BSSY B2, `(.L_x_1402) ;  /* 0x000007b000027945 */ /* 0x000fe60003800000 */
[----:B---3--:R-:W-:Y:S02]  /*8410*/  IADD3.X R40, R89, R206, R109, P4, P5 ;  /* 0x000000ce59287210 */ /* 0x008fe400027ea46d */
[----:B--2---:R-:W-:-:S04]  /*8420*/  LOP3.LUT P6, RZ, R36, 0x1, RZ, 0xc0, !PT ;  /* 0x0000000124ff7812 */ /* 0x004fc800078cc0ff */
[----:B------:R-:W-:-:S04]  /*8430*/  SEL R36, R122, R152, !P6 ;  /* 0x000000987a247207 */ /* 0x000fc80007000000 */
[----:B------:R-:W-:-:S04]  /*8440*/  SHF.R.S32.HI R37, RZ, 0x1f, R36 ;  /* 0x0000001fff257819 */ /* 0x000fc80000011424 */
        /* <DEDUP_REMOVED lines=13> */
[----:B------:R-:W-:-:S04]  /*8520*/  LEA.HI R36, R36, R37, RZ, 0x3 ;  /* 0x0000002524247211 */ /* 0x000fc800078f18ff */
[----:B------:R-:W-:Y:S02]  /*8530*/  SHF.R.S32.HI R37, RZ, 0x3, R36 ;  /* 0x00000003ff257819 */ /* 0x000fe40000011424 */
[----:B------:R-:W-:-:S03]  /*8540*/  LOP3.LUT R36, R174, 0x38, R39, 0xf8, !PT ;  /* 0x00000038ae247812 */ /* 0x000fc600078ef827 */
[----:B------:R-:W-:Y:S01]  /*8550*/  IMAD R37, R37, 0x1800, R176 ;  /* 0x0000180025257824 */ /* 0x000fe200078e02b0 */
[----:B------:R-:W-:-:S05]  /*8560*/  LOP3.LUT R36, R36, R175, RZ, 0x3c, !PT ;  /* 0x000000af24247212 */ /* 0x000fca00078e3cff */
        /* <DEDUP_REMOVED lines=8> */
[----:B------:R-:W-:Y:S01]  /*85f0*/  SHF.R.U64 R44, R44, 0x10, R45 ;  /* 0x000000102c2c7819 */ /* 0x000fe2000000122d */
[----:B---3--:R-:W-:Y:S01]  /*8600*/  IMAD.U32 R54, R41, 0x10000, RZ ;  /* 0x0001000029367824 */ /* 0x008fe200078e00ff */
[----:B------:R-:W-:Y:S01]  /*8610*/  SHF.R.U64 R32, R32, 0x10, R33 ;  /* 0x0000001020207819 */ /* 0x000fe20000001221 */
[----:B--2---:R-:W-:Y:S01]  /*8620*/  IMAD.U32 R52, R37, 0x10000, RZ ;  /* 0x0001000025347824 */ /* 0x004fe200078e00ff */
[----:B------:R-:W-:Y:S01]  /*8630*/  SHF.R.U32.HI R45, RZ, 0x10, R45 ;  /* 0x00000010ff2d7819 */ /* 0x000fe2000001162d */
[----:B0-----:R-:W-:Y:S01]  /*8640*/  IMAD.U32 R83, R43, 0x10000, RZ ;  /* 0x000100002b537824 */ /* 0x001fe200078e00ff */
[----:B------:R-:W-:Y:S01]  /*8650*/  SHF.R.U32.HI R33, RZ, 0x10, R33 ;  /* 0x00000010ff217819 */ /* 0x000fe20000011621 */
[----:B------:R-:W-:Y:S01]  /*8660*/  IMAD.U32 R81, R39, 0x10000, RZ ;  /* 0x0001000027517824 */ /* 0x000fe200078e00ff */
[----:B------:R-:W-:Y:S01]  /*8670*/  SHF.R.U64 R34, R34, 0x10, R35 ;  /* 0x0000001022227819 */ /* 0x000fe20000001223 */
[----:B------:R-:W-:Y:S01]  /*8680*/  IMAD.U32 R80, R38, 0x10000, RZ ;  /* 0x0001000026507824 */ /* 0x000fe200078e00ff */
[----:B------:R-:W-:-:S02]  /*8690*/  PRMT R236, R236, 0x5410, R45 ;  /* 0x00005410ecec7816 */ /* 0x000fc4000000002d */
[----:B------:R-:W-:Y:S02]  /*86a0*/  SHF.R.U32.HI R35, RZ, 0x10, R35 ;  /* 0x00000010ff237819 */ /* 0x000fe40000011623 */
[----:B------:R-:W-:Y:S01]  /*86b0*/  PRMT R232, R232, 0x5410, R33 ;  /* 0x00005410e8e87816 */ /* 0x000fe20000000021 */
[----:B------:R-:W-:Y:S01]  /*86c0*/  IMAD.U32 R33, R236, 0x10000, RZ ;  /* 0x00010000ec217824 */ /* 0x000fe200078e00ff */
[--C-:B------:R-:W-:Y:S02]  /*86d0*/  SHF.R.U64 R46, R46, 0x10, R47.reuse ;  /* 0x000000102e2e7819 */ /* 0x100fe4000000122f */
[----:B------:R-:W-:Y:S01]  /*86e0*/  SHF.R.U32.HI R47, RZ, 0x10, R47 ;  /* 0x00000010ff2f7819 */ /* 0x000fe2000001162f */
[----:B------:R-:W-:Y:S01]  /*86f0*/  FMUL.FTZ R45, R54, R33 ;  /* 0x00000021362d7220 */ /* 0x000fe20000410000 */
[----:B------:R-:W-:Y:S02]  /*8700*/  PRMT R229, R229, 0x5410, R34 ;  /* 0x00005410e5e57816 */ /* 0x000fe40000000022 */
[----:B------:R-:W-:Y:S01]  /*8710*/  PRMT R230, R230, 0x5410, R35 ;  /* 0x00005410e6e67816 */ /* 0x000fe20000000023 */
[----:B------:R-:W-:Y:S01]  /*8720*/  IMAD.U32 R35, R232, 0x10000, RZ ;  /* 0x00010000e8237824 */ /* 0x000fe200078e00ff */
[----:B------:R-:W-:Y:S01]  /*8730*/  LOP3.LUT R55, R41, 0xffff0000, RZ, 0xc0, !PT ;  /* 0xffff000029377812 */ /* 0x000fe200078ec0ff */
[----:B------:R-:W-:Y:S01]  /*8740*/  IMAD.U32 R41, R40, 0x10000, RZ ;  /* 0x0001000028297824 */ /* 0x000fe200078e00ff */
[----:B------:R-:W-:-:S02]  /*8750*/  LOP3.LUT R34, R236, 0xffff0000, RZ, 0xc0, !PT ;  /* 0xffff0000ec227812 */ /* 0x000fc400078ec0ff */
[----:B------:R-:W-:Y:S01]  /*8760*/  PRMT R234, R234, 0x5410, R47 ;  /* 0x00005410eaea7816 */ /* 0x000fe2000000002f */
[-C--:B------:R-:W-:Y:S01]  /*8770*/  FMUL.FTZ R47, R54, R35.reuse ;  /* 0x00000023362f7220 */ /* 0x080fe20000410000 */
[----:B------:R-:W-:Y:S01]  /*8780*/  LOP3.LUT R53, R37, 0xffff0000, RZ, 0xc0, !PT ;  /* 0xffff000025357812 */ /* 0x000fe200078ec0ff */
[----:B------:R-:W-:Y:S01]  /*8790*/  FMUL.FTZ R54, R55, R34 ;  /* 0x0000002237367220 */ /* 0x000fe20000410000 */
[----:B------:R-:W-:Y:S01]  /*87a0*/  LOP3.LUT R232, R232, 0xffff0000, RZ, 0xc0, !PT ;  /* 0xffff0000e8e87812 */ /* 0x000fe200078ec0ff */
[----:B------:R-:W-:Y:S01]  /*87b0*/  IMAD.U32 R37, R36, 0x10000, RZ ;  /* 0x0001000024257824 */ /* 0x000fe200078e00ff */
[----:B------:R-:W-:Y:S01]  /*87c0*/  PRMT R235, R235, 0x5410, R44 ;  /* 0x00005410ebeb7816 */ /* 0x000fe2000000002c */
[----:B------:R-:W-:Y:S01]  /*87d0*/  IMAD.U32 R44, R234, 0x10000, RZ ;  /* 0x00010000ea2c7824 */ /* 0x000fe200078e00ff */
[----:B------:R-:W-:Y:S01]  /*87e0*/  PRMT R231, R231, 0x5410, R32 ;  /* 0x00005410e7e77816 */ /* 0x000fe20000000020 */
[C---:B------:R-:W-:Y:S01]  /*87f0*/  FFMA.FTZ R32, R52.reuse, R35, -R45 ;  /* 0x0000002334207223 */ /* 0x040fe2000001082d */
[----:B------:R-:W-:Y:S01]  /*8800*/  PRMT R233, R233, 0x5410, R46 ;  /* 0x00005410e9e97816 */ /* 0x000fe2000000002e */
[----:B------:R-:W-:Y:S01]  /*8810*/  FFMA.FTZ R52, R52, R33, R47 ;  /* 0x0000002134347223 */ /* 0x000fe2000001002f */
[----:B------:R-:W-:-:S02]  /*8820*/  IMAD.U32 R46, R230, 0x10000, RZ ;  /* 0x00010000e62e7824 */ /* 0x000fc400078e00ff */
[-C--:B------:R-:W-:Y:S01]  /*8830*/  FMUL.FTZ R84, R55, R232.reuse ;  /* 0x000000e837547220 */ /* 0x080fe20000410000 */
[----:B------:R-:W-:Y:S01]  /*8840*/  FFMA.FTZ R33, R53, R232, -R54 ;  /* 0x000000e835217223 */ /* 0x000fe20000010836 */
[----:B------:R-:W-:Y:S01]  /*8850*/  FMUL.FTZ R54, R83, R44 ;  /* 0x0000002c53367220 */ /* 0x000fe20000410000 */
[----:B------:R-:W-:Y:S01]  /*8860*/  LOP3.LUT R43, R43, 0xffff0000, RZ, 0xc0, !PT ;  /* 0xffff00002b2b7812 */ /* 0x000fe200078ec0ff */
[----:B------:R-:W-:Y:S01]  /*8870*/  FMUL.FTZ R83, R83, R46 ;  /* 0x0000002e53537220 */ /* 0x000fe20000410000 */
[----:B------:R-:W-:Y:S01]  /*8880*/  LOP3.LUT R234, R234, 0xffff0000, RZ, 0xc0, !PT ;  /* 0xffff0000eaea7812 */ /* 0x000fe200078ec0ff */
[----:B------:R-:W-:Y:S01]  /*8890*/  FFMA.FTZ R53, R53, R34, R84 ;  /* 0x0000002235357223 */ /* 0x000fe20000010054 */
[----:B------:R-:W-:Y:S01]  /*88a0*/  FFMA.FTZ R34, R81, R46, -R54 ;  /* 0x0000002e51227223 */ /* 0x000fe20000010836 */
[----:B------:R-:W-:Y:S01]  /*88b0*/  LOP3.LUT R230, R230, 0xffff0000, RZ, 0xc0, !PT ;  /* 0xffff0000e6e67812 */ /* 0x000fe200078ec0ff */
[----:B------:R-:W-:Y:S01]  /*88c0*/  IMAD.U32 R46, R235, 0x10000, RZ ;  /* 0x00010000eb2e7824 */ /* 0x000fe200078e00ff */
[----:B------:R-:W-:Y:S01]  /*88d0*/  LOP3.LUT R40, R40, 0xffff0000, RZ, 0xc0, !PT ;  /* 0xffff000028287812 */ /* 0x000fe200078ec0ff */
[----:B------:R-:W-:Y:S01]  /*88e0*/  FFMA.FTZ R81, R81, R44, R83 ;  /* 0x0000002c51517223 */ /* 0x000fe20000010053 */
[----:B------:R-:W-:Y:S01]  /*88f0*/  LOP3.LUT R235, R235, 0xffff0000, RZ, 0xc0, !PT ;  /* 0xffff0000ebeb7812 */ /* 0x000fe200078ec0ff */
[----:B------:R-:W-:Y:S01]  /*8900*/  FMUL.FTZ R54, R43, R234 ;  /* 0x000000ea2b367220 */ /* 0x000fe20000410000 */
[----:B------:R-:W-:Y:S01]  /*8910*/  LOP3.LUT R39, R39, 0xffff0000, RZ, 0xc0, !PT ;  /* 0xffff000027277812 */ /* 0x000fe200078ec0ff */
[C---:B------:R-:W-:Y:S01]  /*8920*/  IMAD.U32 R44, R231.reuse, 0x10000, RZ ;  /* 0x00010000e72c7824 */ /* 0x040fe200078e00ff */
[----:B------:R-:W-:Y:S01]  /*8930*/  LOP3.LUT R231, R231, 0xffff0000, RZ, 0xc0, !PT ;  /* 0xffff0000e7e77812 */ /* 0x000fe200078ec0ff */
[-C--:B------:R-:W-:Y:S01]  /*8940*/  FMUL.FTZ R84, R43, R230.reuse ;  /* 0x000000e62b547220 */ /* 0x080fe20000410000 */
[----:B------:R-:W-:Y:S01]  /*8950*/  LOP3.LUT R36, R36, 0xffff0000, RZ, 0xc0, !PT ;  /* 0xffff000024247812 */ /* 0x000fe200078ec0ff */
[C---:B------:R-:W-:Y:S01]  /*8960*/  FMUL.FTZ R43, R40.reuse, R235 ;  /* 0x000000eb282b7220 */ /* 0x040fe20000410000 */
[----:B------:R-:W-:Y:S01]  /*8970*/  FFMA.FTZ R35, R39, R230, -R54 ;  /* 0x000000e627237223 */ /* 0x000fe20000010836 */
[C---:B------:R-:W-:Y:S01]  /*8980*/  FMUL.FTZ R54, R41.reuse, R46 ;  /* 0x0000002e29367220 */ /* 0x040fe20000410000 */
[----:B------:R-:W-:Y:S01]  /*8990*/  FMUL.FTZ R41, R41, R44 ;  /* 0x0000002c29297220 */ /* 0x000fe20000410000 */
[-C--:B------:R-:W-:Y:S01]  /*89a0*/  FMUL.FTZ R45, R40, R231.reuse ;  /* 0x000000e7282d7220 */ /* 0x080fe20000410000 */
[----:B------:R-:W-:Y:S01]  /*89b0*/  LOP3.LUT R82, R38, 0xffff0000, RZ, 0xc0, !PT ;  /* 0xffff000026527812 */ /* 0x000fe200078ec0ff */
[----:B------:R-:W-:Y:S01]  /*89c0*/  FFMA.FTZ R40, R36, R231, -R43 ;  /* 0x000000e724287223 */ /* 0x000fe2000001082b */
[----:B------:R-:W-:-:S02]  /*89d0*/  IMAD.U32 R38, R42, 0x10000, RZ ;  /* 0x000100002a267824 */ /* 0x000fc400078e00ff */
[----:B------:R-:W-:Y:S01]  /*89e0*/  FFMA.FTZ R234, R39, R234, R84 ;  /* 0x000000ea27ea7223 */ /* 0x000fe20000010054 */
[----:B------:R-:W-:Y:S01]  /*89f0*/  IMAD.U32 R43, R233, 0x10000, RZ ;  /* 0x00010000e92b7824 */ /* 0x000fe200078e00ff */
[----:B------:R-:W-:Y:S01]  /*8a00*/  LOP3.LUT R42, R42, 0xffff0000, RZ, 0xc0, !PT ;  /* 0xffff00002a2a7812 */ /* 0x000fe200078ec0ff */
[----:B------:R-:W-:Y:S01]  /*8a10*/  FFMA.FTZ R39, R37, R44, -R54 ;  /* 0x0000002c25277223 */ /* 0x000fe20000010836 */
[----:B------:R-:W-:Y:S01]  /*8a20*/  LOP3.LUT R233, R233, 0xffff0000, RZ, 0xc0, !PT ;  /* 0xffff0000e9e97812 */ /* 0x000fe200078ec0ff */
[----:B------:R-:W-:Y:S01]  /*8a30*/  FFMA.FTZ R37, R37, R46, R41 ;  /* 0x0000002e25257223 */ /* 0x000fe20000010029 */
[C---:B------:R-:W-:Y:S01]  /*8a40*/  IMAD.U32 R41, R229.reuse, 0x10000, RZ ;  /* 0x00010000e5297824 */ /* 0x040fe200078e00ff */
[----:B------:R-:W-:Y:S01]  /*8a50*/  LOP3.LUT R229, R229, 0xffff0000, RZ, 0xc0, !PT ;  /* 0xffff0000e5e57812 */ /* 0x000fe200078ec0ff */
        /* <DEDUP_REMOVED lines=21> */
.L_x_1403:
[----:B------:R-:W-:Y:S05]  /*8bb0*/  BSYNC B2 ;  /* 0x0000000000027941 */ /* 0x000fea0003800000 */
.L_x_1402:
[----:B------:R-:W-:Y:S02]  /*8bc0*/  ULDC.64 UR4, c[0x0][0x208] ;  /* 0x0000820000047ab9 */ /* 0x000fe40000000a00 */
[----:B--2---:R4:W-:Y:S04]  /*8bd0*/  STG.E.128 desc[UR4][R48.64], R36 ;  /* 0x0000002430007986 */ /* 0x0049e8000c101d04 */
[----:B---3--:R4:W-:Y:S02]  /*8be0*/  @!P4 STG.E.128 desc[UR4][R50.64], R40 ;  /* 0x000000283200c986 */ /* 0x0089e4000c101d04 */
.L_x_1393:
[----:B------:R-:W-:Y:S05]  /*8bf0*/  BSYNC B1 ;  /* 0x0000000000017941 */ /* 0x000fea0003800000 */
.L_x_1392:
        /* <DEDUP_REMOVED lines=15> */
[----:B------:R-:W-:Y:S01]  /*8cf0*/  SHF.R.S32.HI R32, RZ, 0x1f, R33 ;  /* 0x0000001fff207819 */ /* 0x000fe20000011421 */
[----:B------:R-:W-:-:S03]  /*8d00*/  IMAD.SHL.U32 R35, R33, 0x8, RZ ;  /* 0x0000000821237824 */ /* 0x000fc600078e00ff */
[----:B------:R-:W-:Y:S02]  /*8d10*/  LEA.HI R32, R32, R33, RZ, 0x3 ;  /* 0x0000002120207211 */ /* 0x000fe400078f18ff */
[----:B------:R-:W-:Y:S02]  /*8d20*/  ISETP.GE.AND P0, PT, R35, R150, PT ;  /* 0x000000962300720c */ /* 0x000fe40003f06270 */
[----:B---3--:R-:W-:Y:S02]  /*8d30*/  SHF.R.S32.HI R40, RZ, 0x3, R32 ;  /* 0x00000003ff287819 */ /* 0x008fe40000011420 */
[----:B------:R-:W-:-:S03]  /*8d40*/  LOP3.LUT R32, R172, 0x38, R35, 0xf8, !PT ;  /* 0x00000038ac207812 */ /* 0x000fc600078ef823 */
[----:B------:R-:W-:Y:S01]  /*8d50*/  IMAD R33, R40, 0x1800, R177 ;  /* 0x0000180028217824 */ /* 0x000fe200078e02b1 */
[----:B------:R-:W-:-:S05]  /*8d60*/  LOP3.LUT R32, R32, R199, RZ, 0x3c, !PT ;  /* 0x000000c720207212 */ /* 0x000fca00078e3cff */
[--C-:B------:R-:W-:Y:S01]  /*8d70*/  @!P0 SHF.R.S32.HI R37, RZ, 0x1f, R35.reuse ;  /* 0x0000001fff258819 */ /* 0x100fe20000011423 */
[----:B------:R-:W-:Y:S01]  /*8d80*/  IMAD.IADD R32, R33, 0x1, R32 ;  /* 0x0000000121207824 */ /* 0x000fe200078e0220 */
[----:B------:R-:W-:Y:S01]  /*8d90*/  @!P0 IADD3 R34, P4, P5, R90, R128, R35 ;  /* 0x000000805a228210 */ /* 0x000fe20007d9e023 */
[C---:B------:R-:W-:Y:S02]  /*8da0*/  IMAD R33, R19.reuse, 0x4800, R144 ;  /* 0x0000480013217824 */ /* 0x040fe400078e0290 */
[----:B------:R-:W-:Y:S01]  /*8db0*/  IMAD R35, R19, 0x4800, R32 ;  /* 0x0000480013237824 */ /* 0x000fe200078e0220 */
[----:B------:R-:W-:Y:S01]  /*8dc0*/  @!P0 IADD3.X R37, R89, R44, R37, P4, P5 ;  /* 0x0000002c59258210 */ /* 0x000fe200027ea425 */
[----:B------:R-:W-:Y:S01]  /*8dd0*/  IMAD R33, R33, 0x2, R18 ;  /* 0x0000000221217824 */ /* 0x000fe200078e0212 */
[----:B------:R-:W-:-:S04]  /*8de0*/  LEA R40, P4, R36, R120, 0x1 ;  /* 0x0000007824287211 */ /* 0x000fc800078808ff */
[----:B------:R-:W-:Y:S01]  /*8df0*/  LEA.HI.X R41, R36, R121, R38, 0x1, P4 ;  /* 0x0000007924297211 */ /* 0x000fe200020f0c26 */
[----:B------:R-:W-:Y:S01]  /*8e00*/  IMAD R36, R35, 0x2, R18 ;  /* 0x0000000223247824 */ /* 0x000fe200078e0212 */
[----:B------:R-:W-:-:S04]  /*8e10*/  @!P0 LEA R42, P4, R34, R120, 0x1 ;  /* 0x00000078222a8211 */ /* 0x000fc800078808ff */
[----:B------:R-:W-:Y:S02]  /*8e20*/  @!P0 LEA.HI.X R43, R34, R121, R37, 0x1, P4 ;  /* 0x00000079222b8211 */ /* 0x000fe400020f0c25 */
[----:B------:R-:W2:Y:S01]  /*8e30*/  LDS.128 R32, [R33+0x18400] ;  /* 0x0184000021207984 */ /* 0x000ea20000000c00 */
[----:B------:R-:W-:-:S03]  /*8e40*/  ISETP.GE.AND P4, PT, R22, R117, PT ;  /* 0x000000751600720c */ /* 0x000fc60003f86270 */
[----:B------:R-:W3:Y:S10]  /*8e50*/  LDS.128 R36, [R36+0x18400] ;  /* 0x0184000024247984 */ /* 0x000ef40000000c00 */
[----:B------:R-:W-:Y:S05]  /*8e60*/  @P4 BRA `(.L_x_1407) ;  /* 0x00000004006c4947 */ /* 0x000fea0003800000 */
[----:B0-----:R-:W-:Y:S01]  /*8e70*/  SHF.R.U64 R81, R64, 0x10, R65 ;  /* 0x0000001040517819 */ /* 0x001fe20000001241 */
[----:B---3--:R-:W-:Y:S01]  /*8e80*/  IMAD.U32 R53, R37, 0x10000, RZ ;  /* 0x0001000025357824 */ /* 0x008fe200078e00ff */
[--C-:B------:R-:W-:Y:S01]  /*8e90*/  SHF.R.U64 R64, R76, 0x10, R77.reuse ;  /* 0x000000104c407819 */ /* 0x100fe2000000124d */
[----:B------:R-:W-:Y:S01]  /*8ea0*/  IMAD.U32 R52, R39, 0x10000, RZ ;  /* 0x0001000027347824 */ /* 0x000fe200078e00ff */
[----:B------:R-:W-:Y:S01]  /*8eb0*/  SHF.R.U32.HI R77, RZ, 0x10, R77 ;  /* 0x00000010ff4d7819 */ /* 0x000fe2000001164d */
[----:B--2---:R-:W-:Y:S01]  /*8ec0*/  IMAD.U32 R48, R33, 0x10000, RZ ;  /* 0x0001000021307824 */ /* 0x004fe200078e00ff */
[----:B------:R-:W-:Y:S01]  /*8ed0*/  SHF.R.U32.HI R54, RZ, 0x10, R65 ;  /* 0x00000010ff367819 */ /* 0x000fe20000011641 */
[----:B------:R-:W-:Y:S01]  /*8ee0*/  IMAD.U32 R51, R35, 0x10000, RZ ;  /* 0x0001000023337824 */ /* 0x000fe200078e00ff */
[----:B------:R-:W-:Y:S02]  /*8ef0*/  PRMT R228, R228, 0x5410, R77 ;  /* 0x00005410e4e47816 */ /* 0x000fe4000000004d */
[----:B------:R-:W-:-:S02]  /*8f00*/  PRMT R223, R223, 0x5410, R54 ;  /* 0x00005410dfdf7816 */ /* 0x000fc40000000036 */
[----:B------:R-:W-:Y:S01]  /*8f10*/  SHF.R.U64 R55, R78, 0x10, R79 ;  /* 0x000000104e377819 */ /* 0x000fe2000000124f */
[----:B------:R-:W-:Y:S01]  /*8f20*/  IMAD.U32 R54, R228, 0x10000, RZ ;  /* 0x00010000e4367824 */ /* 0x000fe200078e00ff */
[--C-:B------:R-:W-:Y:S02]  /*8f30*/  SHF.R.U64 R65, R66, 0x10, R67.reuse ;  /* 0x0000001042417819 */ /* 0x100fe40000001243 */
[----:B------:R-:W-:Y:S01]  /*8f40*/  LOP3.LUT R49, R39, 0xffff0000, RZ, 0xc0, !PT ;  /* 0xffff000027317812 */ /* 0x000fe200078ec0ff */
[----:B------:R-:W-:Y:S01]  /*8f50*/  IMAD.U32 R39, R223, 0x10000, RZ ;  /* 0x00010000df277824 */ /* 0x000fe200078e00ff */
[----:B------:R-:W-:Y:S02]  /*8f60*/  SHF.R.U32.HI R66, RZ, 0x10, R67 ;  /* 0x00000010ff427819 */ /* 0x000fe40000011643 */
[----:B------:R-:W-:Y:S02]  /*8f70*/  SHF.R.U32.HI R78, RZ, 0x10, R79 ;  /* 0x00000010ff4e7819 */ /* 0x000fe4000001164f */
[----:B------:R-:W-:Y:S01]  /*8f80*/  PRMT R224, R224, 0x5410, R55 ;  /* 0x00005410e0e07816 */ /* 0x000fe20000000037 */
[-C--:B------:R-:W-:Y:S01]  /*8f90*/  FMUL.FTZ R55, R53, R54.reuse ;  /* 0x0000003635377220 */ /* 0x080fe20000410000 */
[----:B------:R-:W-:Y:S01]  /*8fa0*/  LOP3.LUT R50, R37, 0xffff0000, RZ, 0xc0, !PT ;  /* 0xffff000025327812 */ /* 0x000fe200078ec0ff */
[-C--:B------:R-:W-:Y:S01]  /*8fb0*/  FMUL.FTZ R53, R53, R39.reuse ;  /* 0x0000002735357220 */ /* 0x080fe20000410000 */
[----:B------:R-:W-:Y:S01]  /*8fc0*/  LOP3.LUT R228, R228, 0xffff0000, RZ, 0xc0, !PT ;  /* 0xffff0000e4e47812 */ /* 0x000fe200078ec0ff */
[C---:B------:R-:W-:Y:S01]  /*8fd0*/  FFMA.FTZ R39, R48.reuse, R39, -R55 ;  /* 0x0000002730277223 */ /* 0x040fe20000010837 */
[----:B------:R-:W-:Y:S01]  /*8fe0*/  PRMT R221, R221, 0x5410, R66 ;  /* 0x00005410dddd7816 */ /* 0x000fe20000000042 */
[----:B------:R-:W-:Y:S01]  /*8ff0*/  FFMA.FTZ R48, R48, R54, R53 ;  /* 0x0000003630307223 */ /* 0x000fe20000010035 */
[----:B------:R-:W-:Y:S01]  /*9000*/  PRMT R225, R225, 0x5410, R78 ;  /* 0x00005410e1e17816 */ /* 0x000fe2000000004e */
[----:B------:R-:W-:Y:S01]  /*9010*/  IMAD.U32 R37, R36, 0x10000, RZ ;  /* 0x0001000024257824 */ /* 0x000fe200078e00ff */
[----:B------:R-:W-:Y:S01]  /*9020*/  LOP3.LUT R223, R223, 0xffff0000, RZ, 0xc0, !PT ;  /* 0xffff0000dfdf7812 */ /* 0x000fe200078ec0ff */
[----:B------:R-:W-:Y:S01]  /*9030*/  IMAD.U32 R53, R221, 0x10000, RZ ;  /* 0x00010000dd357824 */ /* 0x000fe200078e00ff */
[----:B------:R-:W-:Y:S01]  /*9040*/  LOP3.LUT R47, R33, 0xffff0000, RZ, 0xc0, !PT ;  /* 0xffff0000212f7812 */ /* 0x000fe200078ec0ff */
[----:B------:R-:W-:Y:S01]  /*9050*/  IMAD.U32 R55, R225, 0x10000, RZ ;  /* 0x00010000e1377824 */ /* 0x000fe200078e00ff */
[----:B------:R-:W-:Y:S01]  /*9060*/  PRMT R227, R227, 0x5410, R64 ;  /* 0x00005410e3e37816 */ /* 0x000fe20000000040 */
[CC--:B------:R-:W-:Y:S01]  /*9070*/  FMUL.FTZ R64, R50.reuse, R228.reuse ;  /* 0x000000e432407220 */ /* 0x0c0fe20000410000 */
[----:B------:R-:W-:Y:S01]  /*9080*/  FMUL.FTZ R54, R50, R223 ;  /* 0x000000df32367220 */ /* 0x000fe20000410000 */
[----:B------:R-:W-:Y:S01]  /*9090*/  LOP3.LUT R225, R225, 0xffff0000, RZ, 0xc0, !PT ;  /* 0xffff0000e1e17812 */ /* 0x000fe200078ec0ff */
[C---:B------:R-:W-:Y:S01]  /*90a0*/  FMUL.FTZ R66, R52.reuse, R53 ;  /* 0x0000003534427220 */ /* 0x040fe20000410000 */
[----:B------:R-:W-:Y:S01]  /*90b0*/  FFMA.FTZ R50, R47, R223, -R64 ;  /* 0x000000df2f327223 */ /* 0x000fe20000010840 */
[----:B------:R-:W-:Y:S01]  /*90c0*/  FMUL.FTZ R64, R52, R55 ;  /* 0x0000003734407220 */ /* 0x000fe20000410000 */
[----:B------:R-:W-:Y:S01]  /*90d0*/  LOP3.LUT R221, R221, 0xffff0000, RZ, 0xc0, !PT ;  /* 0xffff0000dddd7812 */ /* 0x000fe200078ec0ff */
[----:B------:R-:W-:Y:S01]  /*90e0*/  FFMA.FTZ R47, R47, R228, R54 ;  /* 0x000000e42f2f7223 */ /* 0x000fe20000010036 */
[----:B------:R-:W-:Y:S01]  /*90f0*/  PRMT R222, R222, 0x5410, R81 ;  /* 0x00005410dede7816 */ /* 0x000fe20000000051 */
[C---:B------:R-:W-:Y:S01]  /*9100*/  FFMA.FTZ R52, R51.reuse, R53, -R64 ;  /* 0x0000003533347223 */ /* 0x040fe20000010840 */
[----:B------:R-:W-:Y:S01]  /*9110*/  PRMT R210, R210, 0x5410, R65 ;  /* 0x00005410d2d27816 */ /* 0x000fe20000000041 */
[----:B------:R-:W-:Y:S01]  /*9120*/  FFMA.FTZ R65, R51, R55, R66 ;  /* 0x0000003733417223 */ /* 0x000fe20000010042 */
[----:B------:R-:W-:Y:S01]  /*9130*/  LOP3.LUT R46, R35, 0xffff0000, RZ, 0xc0, !PT ;  /* 0xffff0000232e7812 */ /* 0x000fe200078ec0ff */
[----:B------:R-:W-:Y:S01]  /*9140*/  FMUL.FTZ R51, R49, R225 ;  /* 0x000000e131337220 */ /* 0x000fe20000410000 */
[----:B------:R-:W-:Y:S01]  /*9150*/  IMAD.U32 R64, R227, 0x10000, RZ ;  /* 0x00010000e3407824 */ /* 0x000fe200078e00ff */
[----:B------:R-:W-:Y:S01]  /*9160*/  LOP3.LUT R45, R36, 0xffff0000, RZ, 0xc0, !PT ;  /* 0xffff0000242d7812 */ /* 0x000fe200078ec0ff */
[----:B------:R-:W-:Y:S01]  /*9170*/  FMUL.FTZ R49, R49, R221 ;  /* 0x000000dd31317220 */ /* 0x000fe20000410000 */
[----:B------:R-:W-:Y:S01]  /*9180*/  LOP3.LUT R227, R227, 0xffff0000, RZ, 0xc0, !PT ;  /* 0xffff0000e3e37812 */ /* 0x000fe200078ec0ff */
[----:B------:R-:W-:-:S02]  /*9190*/  IMAD.U32 R54, R222, 0x10000, RZ ;  /* 0x00010000de367824 */ /* 0x000fc400078e00ff */
[----:B------:R-:W-:Y:S01]  /*91a0*/  FFMA.FTZ R221, R46, R221, -R51 ;  /* 0x000000dd2edd7223 */ /* 0x000fe20000010833 */
[C---:B------:R-:W-:Y:S01]  /*91b0*/  IMAD.U32 R33, R32.reuse, 0x10000, RZ ;  /* 0x0001000020217824 */ /* 0x040fe200078e00ff */
[----:B------:R-:W-:Y:S01]  /*91c0*/  LOP3.LUT R32, R32, 0xffff0000, RZ, 0xc0, !PT ;  /* 0xffff000020207812 */ /* 0x000fe200078ec0ff */
[----:B------:R-:W-:Y:S01]  /*91d0*/  FFMA.FTZ R46, R46, R225, R49 ;  /* 0x000000e12e2e7223 */ /* 0x000fe20000010031 */
[----:B------:R-:W-:Y:S01]  /*91e0*/  LOP3.LUT R222, R222, 0xffff0000, RZ, 0xc0, !PT ;  /* 0xffff0000dede7812 */ /* 0x000fe200078ec0ff */
[----:B------:R-:W-:Y:S01]  /*91f0*/  FMUL.FTZ R66, R37, R64 ;  /* 0x0000004025427220 */ /* 0x000fe20000410000 */
[----:B------:R-:W-:Y:S01]  /*9200*/  FMUL.FTZ R49, R45, R227 ;  /* 0x000000e32d317220 */ /* 0x000fe20000410000 */
[----:B------:R-:W-:Y:S01]  /*9210*/  FMUL.FTZ R37, R37, R54 ;  /* 0x0000003625257220 */ /* 0x000fe20000410000 */
[C---:B------:R-:W-:Y:S01]  /*9220*/  IMAD.U32 R35, R34.reuse, 0x10000, RZ ;  /* 0x0001000022237824 */ /* 0x040fe200078e00ff */
[----:B------:R-:W-:Y:S01]  /*9230*/  LOP3.LUT R36, R34, 0xffff0000, RZ, 0xc0, !PT ;  /* 0xffff000022247812 */ /* 0x000fe200078ec0ff */
[----:B------:R-:W-:-:S02]  /*9240*/  IMAD.U32 R34, R38, 0x10000, RZ ;  /* 0x0001000026227824 */ /* 0x000fc400078e00ff */
[----:B------:R-:W-:Y:S01]  /*9250*/  FFMA.FTZ R51, R32, R222, -R49 ;  /* 0x000000de20337223 */ /* 0x000fe20000010831 */
[----:B------:R-:W-:Y:S01]  /*9260*/  LOP3.LUT R38, R38, 0xffff0000, RZ, 0xc0, !PT ;  /* 0xffff000026267812 */ /* 0x000fe200078ec0ff */
[----:B------:R-:W-:Y:S01]  /*9270*/  FFMA.FTZ R64, R33, R64, R37 ;  /* 0x0000004021407223 */ /* 0x000fe20000010025 */
[----:B------:R-:W-:Y:S01]  /*9280*/  FMUL.FTZ R53, R45, R222 ;  /* 0x000000de2d357220 */ /* 0x000fe20000410000 */
[C---:B------:R-:W-:Y:S01]  /*9290*/  LOP3.LUT R49, R224.reuse, 0xffff0000, RZ, 0xc0, !PT ;  /* 0xffff0000e0317812 */ /* 0x040fe200078ec0ff */
[----:B------:R-:W-:Y:S01]  /*92a0*/  FFMA.FTZ R66, R33, R54, -R66 ;  /* 0x0000003621427223 */ /* 0x000fe20000010842 */
[----:B------:R-:W-:Y:S01]  /*92b0*/  IMAD.U32 R45, R224, 0x10000, RZ ;  /* 0x00010000e02d7824 */ /* 0x000fe200078e00ff */
[C---:B------:R-:W-:Y:S01]  /*92c0*/  LOP3.LUT R37, R210.reuse, 0xffff0000, RZ, 0xc0, !PT ;  /* 0xffff0000d2257812 */ /* 0x040fe200078ec0ff */
[----:B------:R-:W-:Y:S02]  /*92d0*/  IMAD.U32 R33, R210, 0x10000, RZ ;  /* 0x00010000d2217824 */ /* 0x000fe400078e00ff */
[----:B------:R-:W-:Y:S01]  /*92e0*/  FFMA.FTZ R53, R32, R227, R53 ;  /* 0x000000e320357223 */ /* 0x000fe20000010035 */
[----:B------:R-:W-:Y:S01]  /*92f0*/  FMUL.FTZ R32, R34, R45 ;  /* 0x0000002d22207220 */ /* 0x000fe20000410000 */
        /* <DEDUP_REMOVED lines=17> */
[----:B------:R-:W-:-:S07]  /*9410*/  F2FP.BF16.F32.PACK_AB R36, R53, R64 ;  /* 0x000000403524723e */ /* 0x000fce00000010ff */
.L_x_1407:
[----:B------:R-:W-:Y:S05]  /*9420*/  BSYNC B2 ;  /* 0x0000000000027941 */ /* 0x000fea0003800000 */
.L_x_1406:
[----:B------:R-:W-:Y:S02]  /*9430*/  ULDC.64 UR4, c[0x0][0x208] ;  /* 0x0000820000047ab9 */ /* 0x000fe40000000a00 */
[----:B--2---:R2:W-:Y:S04]  /*9440*/  STG.E.128 desc[UR4][R40.64], R32 ;  /* 0x0000002028007986 */ /* 0x0045e8000c101d04 */
[----:B---3--:R2:W-:Y:S02]  /*9450*/  @!P0 STG.E.128 desc[UR4][R42.64], R36 ;  /* 0x000000242a008986 */ /* 0x0085e4000c101d04 */
.L_x_1405:
[----:B------:R-:W-:Y:S05]  /*9460*/  BSYNC B1 ;  /* 0x0000000000017941 */ /* 0x000fea0003800000 */
.L_x_1404:
        /* <DEDUP_REMOVED lines=15> */
[----:B------:R-:W-:-:S04]  /*9560*/  LOP3.LUT R32, R172, 0x38, R33, 0xf8, !PT ;  /* 0x00000038ac207812 */ /* 0x000fc800078ef821 */
[----:B------:R-:W-:-:S05]  /*9570*/  LOP3.LUT R32, R32, R199, RZ, 0x3c, !PT ;  /* 0x000000c720207212 */ /* 0x000fca00078e3cff */
[--C-:B------:R-:W-:Y:S02]  /*9580*/  @!P0 SHF.R.S32.HI R37, RZ, 0x1f, R33.reuse ;  /* 0x0000001fff258819 */ /* 0x100fe40000011421 */
[----:B------:R-:W-:Y:S01]  /*9590*/  @!P0 IADD3 R34, P4, P5, R90, R128, R33 ;  /* 0x000000805a228210 */ /* 0x000fe20007d9e021 */
[----:B------:R-:W-:-:S03]  /*95a0*/  IMAD R33, R40, 0x1800, R177 ;  /* 0x0000180028217824 */ /* 0x000fc600078e02b1 */
[----:B------:R-:W-:Y:S01]  /*95b0*/  @!P0 IADD3.X R37, R89, R44, R37, P4, P5 ;  /* 0x0000002c59258210 */ /* 0x000fe200027ea425 */
[----:B------:R-:W-:Y:S01]  /*95c0*/  IMAD.IADD R32, R33, 0x1, R32 ;  /* 0x0000000121207824 */ /* 0x000fe200078e0220 */
[CC--:B------:R-:W-:Y:S01]  /*95d0*/  LEA R40, P4, R36.reuse, R120.reuse, 0x1 ;  /* 0x0000007824287211 */ /* 0x0c0fe200078808ff */
[C---:B------:R-:W-:Y:S02]  /*95e0*/  IMAD R33, R19.reuse, 0x4800, R142 ;  /* 0x0000480013217824 */ /* 0x040fe400078e028e */
[----:B------:R-:W-:Y:S01]  /*95f0*/  IMAD R35, R19, 0x4800, R32 ;  /* 0x0000480013237824 */ /* 0x000fe200078e0220 */
[----:B------:R-:W-:Y:S01]  /*9600*/  LEA.HI.X R41, R36, R121, R38, 0x1, P4 ;  /* 0x0000007924297211 */ /* 0x000fe200020f0c26 */
[--C-:B------:R-:W-:Y:S01]  /*9610*/  IMAD R33, R33, 0x2, R18.reuse ;  /* 0x0000000221217824 */ /* 0x100fe200078e0212 */
[----:B------:R-:W-:Y:S01]  /*9620*/  @!P0 LEA R42, P4, R34, R120, 0x1 ;  /* 0x00000078222a8211 */ /* 0x000fe200078808ff */
[----:B------:R-:W-:-:S03]  /*9630*/  IMAD R36, R35, 0x2, R18 ;  /* 0x0000000223247824 */ /* 0x000fc600078e0212 */
        /* <DEDUP_REMOVED lines=13> */
[----:B------:R-:W-:Y:S01]  /*9710*/  PRMT R204, R204, 0x5410, R61 ;  /* 0x00005410cccc7816 */ /* 0x000fe2000000003d */
[----:B------:R-:W-:Y:S01]  /*9720*/  IMAD.U32 R45, R32, 0x10000, RZ ;  /* 0x00010000202d7824 */ /* 0x000fe200078e00ff */
[----:B------:R-:W-:-:S02]  /*9730*/  PRMT R209, R209, 0x5410, R72 ;  /* 0x00005410d1d17816 */ /* 0x000fc40000000048 */
[----:B------:R-:W-:Y:S02]  /*9740*/  SHF.R.U64 R55, R62, 0x10, R63 ;  /* 0x000000103e377819 */ /* 0x000fe4000000123f */
[----:B------:R-:W-:Y:S02]  /*9750*/  SHF.R.U64 R60, R74, 0x10, R75 ;  /* 0x000000104a3c7819 */ /* 0x000fe4000000124b */
[----:B------:R-:W-:Y:S01]  /*9760*/  PRMT R203, R203, 0x5410, R54 ;  /* 0x00005410cbcb7816 */ /* 0x000fe20000000036 */
[----:B------:R-:W-:Y:S01]  /*9770*/  IMAD.U32 R54, R209, 0x10000, RZ ;  /* 0x00010000d1367824 */ /* 0x000fe200078e00ff */
[----:B------:R-:W-:Y:S01]  /*9780*/  PRMT R208, R208, 0x5410, R53 ;  /* 0x00005410d0d07816 */ /* 0x000fe20000000035 */
[----:B------:R-:W-:Y:S01]  /*9790*/  IMAD.U32 R53, R204, 0x10000, RZ ;  /* 0x00010000cc357824 */ /* 0x000fe200078e00ff */
[----:B------:R-:W-:Y:S02]  /*97a0*/  SHF.R.U32.HI R63, RZ, 0x10, R63 ;  /* 0x00000010ff3f7819 */ /* 0x000fe4000001163f */
[----:B------:R-:W-:Y:S01]  /*97b0*/  SHF.R.U32.HI R74, RZ, 0x10, R75 ;  /* 0x00000010ff4a7819 */ /* 0x000fe2000001164b */
[CC--:B------:R-:W-:Y:S01]  /*97c0*/  FMUL.FTZ R62, R50.reuse, R53.reuse ;  /* 0x00000035323e7220 */ /* 0x0c0fe20000410000 */
[----:B------:R-:W-:Y:S01]  /*97d0*/  PRMT R205, R205, 0x5410, R60 ;  /* 0x00005410cdcd7816 */ /* 0x000fe2000000003c */
[-C--:B------:R-:W-:Y:S01]  /*97e0*/  FMUL.FTZ R60, R50, R54.reuse ;  /* 0x00000036323c7220 */ /* 0x080fe20000410000 */
[----:B------:R-:W-:Y:S01]  /*97f0*/  PRMT R202, R202, 0x5410, R63 ;  /* 0x00005410caca7816 */ /* 0x000fe2000000003f */
[----:B------:R-:W-:Y:S01]  /*9800*/  FFMA.FTZ R62, R47, R54, R62 ;  /* 0x000000362f3e7223 */ /* 0x000fe2000001003e */
[----:B------:R-:W-:Y:S01]  /*9810*/  PRMT R207, R207, 0x5410, R74 ;  /* 0x00005410cfcf7816 */ /* 0x000fe2000000004a */
[----:B------:R-:W-:Y:S01]  /*9820*/  FFMA.FTZ R60, R47, R53, -R60 ;  /* 0x000000352f3c7223 */ /* 0x000fe2000001083c */
[----:B------:R-:W-:Y:S01]  /*9830*/  LOP3.LUT R51, R37, 0xffff0000, RZ, 0xc0, !PT ;  /* 0xffff000025337812 */ /* 0x000fe200078ec0ff */
[----:B------:R-:W-:Y:S01]  /*9840*/  IMAD.U32 R47, R202, 0x10000, RZ ;  /* 0x00010000ca2f7824 */ /* 0x000fe200078e00ff */
[----:B------:R-:W-:Y:S01]  /*9850*/  LOP3.LUT R209, R209, 0xffff0000, RZ, 0xc0, !PT ;  /* 0xffff0000d1d17812 */ /* 0x000fe200078ec0ff */
[----:B------:R-:W-:Y:S01]  /*9860*/  IMAD.U32 R50, R207, 0x10000, RZ ;  /* 0x00010000cf327824 */ /* 0x000fe200078e00ff */
[----:B------:R-:W-:Y:S01]  /*9870*/  LOP3.LUT R204, R204, 0xffff0000, RZ, 0xc0, !PT ;  /* 0xffff0000cccc7812 */ /* 0x000fe200078ec0ff */
[----:B------:R-:W-:Y:S01]  /*9880*/  IMAD.U32 R37, R36, 0x10000, RZ ;  /* 0x0001000024257824 */ /* 0x000fe200078e00ff */
[----:B------:R-:W-:Y:S01]  /*9890*/  PRMT R192, R192, 0x5410, R55 ;  /* 0x00005410c0c07816 */ /* 0x000fe20000000037 */
[C---:B------:R-:W-:Y:S01]  /*98a0*/  FMUL.FTZ R55, R52.reuse, R47 ;  /* 0x0000002f34377220 */ /* 0x040fe20000410000 */
[----:B------:R-:W-:Y:S01]  /*98b0*/  LOP3.LUT R48, R33, 0xffff0000, RZ, 0xc0, !PT ;  /* 0xffff000021307812 */ /* 0x000fe200078ec0ff */
[C---:B------:R-:W-:Y:S01]  /*98c0*/  FMUL.FTZ R53, R51.reuse, R209 ;  /* 0x000000d133357220 */ /* 0x040fe20000410000 */
        /* <DEDUP_REMOVED lines=9> */
[----:B------:R-:W-:Y:S01]  /*9960*/  FFMA.FTZ R54, R49, R47, -R54 ;  /* 0x0000002f31367223 */ /* 0x000fe20000010836 */
[----:B------:R-:W-:Y:S01]  /*9970*/  IMAD.U32 R48, R203, 0x10000, RZ ;  /* 0x00010000cb307824 */ /* 0x000fe200078e00ff */
[----:B------:R-:W-:Y:S01]  /*9980*/  LOP3.LUT R46, R35, 0xffff0000, RZ, 0xc0, !PT ;  /* 0xffff0000232e7812 */ /* 0x000fe200078ec0ff */
[CC--:B------:R-:W-:Y:S01]  /*9990*/  FMUL.FTZ R47, R39.reuse, R207.reuse ;  /* 0x000000cf272f7220 */ /* 0x0c0fe20000410000 */
[----:B------:R-:W-:Y:S01]  /*99a0*/  LOP3.LUT R36, R36, 0xffff0000, RZ, 0xc0, !PT ;  /* 0xffff000024247812 */ /* 0x000fe200078ec0ff */
[----:B------:R-:W-:Y:S01]  /*99b0*/  FMUL.FTZ R39, R39, R202 ;  /* 0x000000ca27277220 */ /* 0x000fe20000410000 */
[----:B------:R-:W-:Y:S01]  /*99c0*/  LOP3.LUT R208, R208, 0xffff0000, RZ, 0xc0, !PT ;  /* 0xffff0000d0d07812 */ /* 0x000fe200078ec0ff */
[----:B------:R-:W-:Y:S01]  /*99d0*/  FMUL.FTZ R52, R37, R50 ;  /* 0x0000003225347220 */ /* 0x000fe20000410000 */
[----:B------:R-:W-:Y:S01]  /*99e0*/  LOP3.LUT R203, R203, 0xffff0000, RZ, 0xc0, !PT ;  /* 0xffff0000cbcb7812 */ /* 0x000fe200078ec0ff */
[----:B------:R-:W-:Y:S01]  /*99f0*/  FMUL.FTZ R37, R37, R48 ;  /* 0x0000003025257220 */ /* 0x000fe20000410000 */
[----:B------:R-:W-:Y:S01]  /*9a00*/  LOP3.LUT R33, R32, 0xffff0000, RZ, 0xc0, !PT ;  /* 0xffff000020217812 */ /* 0x000fe200078ec0ff */
[C---:B------:R-:W-:Y:S01]  /*9a10*/  FFMA.FTZ R47, R46.reuse, R202, -R47 ;  /* 0x000000ca2e2f7223 */ /* 0x040fe2000001082f */
[----:B------:R-:W-:Y:S01]  /*9a20*/  FFMA.FTZ R64, R46, R207, R39 ;  /* 0x000000cf2e407223 */ /* 0x000fe20000010027 */
[----:B------:R-:W-:Y:S01]  /*9a30*/  FFMA.FTZ R52, R45, R48, -R52 ;  /* 0x000000302d347223 */ /* 0x000fe20000010834 */
[----:B------:R-:W-:-:S02]  /*9a40*/  IMAD.U32 R35, R38, 0x10000, RZ ;  /* 0x0001000026237824 */ /* 0x000fc400078e00ff */
[C---:B------:R-:W-:Y:S01]  /*9a50*/  FMUL.FTZ R46, R36.reuse, R208 ;  /* 0x000000d0242e7220 */ /* 0x040fe20000410000 */
[-C--:B------:R-:W-:Y:S01]  /*9a60*/  FMUL.FTZ R48, R36, R203.reuse ;  /* 0x000000cb24307220 */ /* 0x080fe20000410000 */
[----:B------:R-:W-:Y:S01]  /*9a70*/  IMAD.U32 R39, R205, 0x10000, RZ ;  /* 0x00010000cd277824 */ /* 0x000fe200078e00ff */
[----:B------:R-:W-:Y:S01]  /*9a80*/  LOP3.LUT R38, R38, 0xffff0000, RZ, 0xc0, !PT ;  /* 0xffff000026267812 */ /* 0x000fe200078ec0ff */
[----:B------:R-:W-:Y:S01]  /*9a90*/  FFMA.FTZ R45, R45, R50, R37 ;  /* 0x000000322d2d7223 */ /* 0x000fe20000010025 */
[----:B------:R-:W-:Y:S01]  /*9aa0*/  IMAD.U32 R36, R192, 0x10000, RZ ;  /* 0x00010000c0247824 */ /* 0x000fe200078e00ff */
[----:B------:R-:W-:Y:S01]  /*9ab0*/  LOP3.LUT R205, R205, 0xffff0000, RZ, 0xc0, !PT ;  /* 0xffff0000cdcd7812 */ /* 0x000fe200078ec0ff */
[----:B------:R-:W-:Y:S01]  /*9ac0*/  IMAD.U32 R32, R34, 0x10000, RZ ;  /* 0x0001000022207824 */ /* 0x000fe200078e00ff */
[----:B------:R-:W-:Y:S01]  /*9ad0*/  LOP3.LUT R37, R192, 0xffff0000, RZ, 0xc0, !PT ;  /* 0xffff0000c0257812 */ /* 0x000fe200078ec0ff */
[C---:B------:R-:W-:Y:S01]  /*9ae0*/  FFMA.FTZ R203, R33.reuse, R203, -R46 ;  /* 0x000000cb21cb7223 */ /* 0x040fe2000001082e */
[----:B------:R-:W-:Y:S01]  /*9af0*/  FFMA.FTZ R48, R33, R208, R48 ;  /* 0x000000d021307223 */ /* 0x000fe20000010030 */
[----:B------:R-:W-:Y:S01]  /*9b00*/  LOP3.LUT R34, R34, 0xffff0000, RZ, 0xc0, !PT ;  /* 0xffff000022227812 */ /* 0x000fe200078ec0ff */
[C---:B------:R-:W-:Y:S01]  /*9b10*/  FMUL.FTZ R33, R35.reuse, R39 ;  /* 0x0000002723217220 */ /* 0x040fe20000410000 */
[-C--:B------:R-:W-:Y:S01]  /*9b20*/  FMUL.FTZ R46, R35, R36.reuse ;  /* 0x00000024232e7220 */ /* 0x080fe20000410000 */
        /* <DEDUP_REMOVED lines=16> */
.L_x_1411:
[----:B------:R-:W-:Y:S05]  /*9c30*/  BSYNC B2 ;  /* 0x0000000000027941 */ /* 0x000fea0003800000 */
.L_x_1410:
[----:B------:R-:W-:Y:S02]  /*9c40*/  ULDC.64 UR4, c[0x0][0x208] ;  /* 0x0000820000047ab9 */ /* 0x000fe40000000a00 */
[----:B--2---:R2:W-:Y:S04]  /*9c50*/  STG.E.128 desc[UR4][R40.64], R32 ;  /* 0x0000002028007986 */ /* 0x0045e8000c101d04 */
[----:B---3--:R2:W-:Y:S02]  /*9c60*/  @!P0 STG.E.128 desc[UR4][R42.64], R36 ;  /* 0x000000242a008986 */ /* 0x0085e4000c101d04 */
.L_x_1409:
[----:B------:R-:W-:Y:S05]  /*9c70*/  BSYNC B1 ;  /* 0x0000000000017941 */ /* 0x000fea0003800000 */
.L_x_1408:
[----:B------:R-:W-:-:S13]  /*9c80*/  ISETP.NE.AND P0, PT, R10, RZ, PT ;  /* 0x000000ff0a00720c */ /* 0x000fda0003f05270 */
[----:B------:R-:W-:Y:S05]  /*9c90*/  @!P0 BRA `(.L_x_1362) ;  /* 0x0000000800f48947 */ /* 0x000fea0003800000 */
[----:B--2---:R-:W2:Y:S01]  /*9ca0*/  LDL R32, [R1] ;  /* 0x0000000001207983 */ /* 0x004ea20000100800 */
[----:B------:R-:W-:Y:S01]  /*9cb0*/  BSSY B1, `(.L_x_1412) ;  /* 0x0000076000017945 */ /* 0x000fe20003800000 */
[----:B--2---:R-:W-:-:S04]  /*9cc0*/  LOP3.LUT P4, RZ, R32, 0x1, RZ, 0xc0, !PT ;  /* 0x0000000120ff7812 */ /* 0x004fc8000788c0ff */
[----:B------:R-:W-:Y:S02]  /*9cd0*/  SEL R152, R122, R152, !P4 ;  /* 0x000000987a987207 */ /* 0x000fe40006000000 */
[----:B---34-:R-:W-:Y:S02]  /*9ce0*/  IADD3 R41, P0, P4, R90, R128, R13 ;  /* 0x000000805a297210 */ /* 0x018fe40007c1e00d */
[----:B------:R-:W-:Y:S02]  /*9cf0*/  SHF.R.S32.HI R33, RZ, 0x1f, R152 ;  /* 0x0000001fff217819 */ /* 0x000fe40000011498 */
[----:B------:R-:W-:Y:S02]  /*9d00*/  IADD3.X R42, R89, R44, R109, P0, P4 ;  /* 0x0000002c592a7210 */ /* 0x000fe400007e846d */
[----:B------:R-:W-:Y:S02]  /*9d10*/  LEA.HI R33, R33, R152, RZ, 0x4 ;  /* 0x0000009821217211 */ /* 0x000fe400078f20ff */
[----:B------:R-:W-:-:S02]  /*9d20*/  ISETP.GE.AND P4, PT, R166, R117, PT ;  /* 0x00000075a600720c */ /* 0x000fc40003f86270 */
[----:B------:R-:W-:Y:S02]  /*9d30*/  LEA.HI.SX32 R33, R33, R112, 0x1c ;  /* 0x0000007021217211 */ /* 0x000fe400078fe2ff */
[----:B------:R-:W-:Y:S02]  /*9d40*/  LEA R40, P0, R41, R120, 0x1 ;  /* 0x0000007829287211 */ /* 0x000fe400078008ff */
[----:B------:R-:W-:Y:S01]  /*9d50*/  SHF.R.S32.HI R32, RZ, 0x1f, R33 ;  /* 0x0000001fff207819 */ /* 0x000fe20000011421 */
[----:B------:R-:W-:Y:S01]  /*9d60*/  IMAD.SHL.U32 R43, R33, 0x8, RZ ;  /* 0x00000008212b7824 */ /* 0x000fe200078e00ff */
[----:B------:R-:W-:Y:S02]  /*9d70*/  LEA.HI.X R41, R41, R121, R42, 0x1, P0 ;  /* 0x0000007929297211 */ /* 0x000fe400000f0c2a */
        /* <DEDUP_REMOVED lines=18> */
[----:B------:R-:W-:Y:S01]  /*9ea0*/  IMAD.U32 R50, R39, 0x10000, RZ ;  /* 0x0001000027327824 */ /* 0x000fe200078e00ff */
[----:B------:R-:W-:Y:S02]  /*9eb0*/  SHF.R.U32.HI R57, RZ, 0x10, R57 ;  /* 0x00000010ff397819 */ /* 0x000fe40000011639 */
[----:B------:R-:W-:Y:S02]  /*9ec0*/  PRMT R171, R171, 0x5410, R68 ;  /* 0x00005410abab7816 */ /* 0x000fe40000000044 */
[----:B------:R-:W-:-:S02]  /*9ed0*/  SHF.R.U64 R52, R58, 0x10, R59 ;  /* 0x000000103a347819 */ /* 0x000fc4000000123b */
[----:B------:R-:W-:Y:S01]  /*9ee0*/  PRMT R158, R158, 0x5410, R57 ;  /* 0x000054109e9e7816 */ /* 0x000fe20000000039 */
[----:B------:R-:W-:Y:S01]  /*9ef0*/  IMAD.U32 R53, R171, 0x10000, RZ ;  /* 0x00010000ab357824 */ /* 0x000fe200078e00ff */
[----:B------:R-:W-:Y:S02]  /*9f00*/  SHF.R.U64 R54, R70, 0x10, R71 ;  /* 0x0000001046367819 */ /* 0x000fe40000001247 */
[----:B------:R-:W-:Y:S01]  /*9f10*/  PRMT R155, R155, 0x5410, R52 ;  /* 0x000054109b9b7816 */ /* 0x000fe20000000034 */
[----:B------:R-:W-:Y:S01]  /*9f20*/  IMAD.U32 R52, R158, 0x10000, RZ ;  /* 0x000100009e347824 */ /* 0x000fe200078e00ff */
[----:B------:R-:W-:Y:S02]  /*9f30*/  SHF.R.U32.HI R59, RZ, 0x10, R59 ;  /* 0x00000010ff3b7819 */ /* 0x000fe4000001163b */
[----:B------:R-:W-:Y:S02]  /*9f40*/  SHF.R.U32.HI R71, RZ, 0x10, R71 ;  /* 0x00000010ff477819 */ /* 0x000fe40000011647 */
[----:B------:R-:W-:Y:S01]  /*9f50*/  PRMT R159, R159, 0x5410, R54 ;  /* 0x000054109f9f7816 */ /* 0x000fe20000000036 */
[-C--:B------:R-:W-:Y:S01]  /*9f60*/  FMUL.FTZ R54, R48, R53.reuse ;  /* 0x0000003530367220 */ /* 0x080fe20000410000 */
[----:B------:R-:W-:Y:S01]  /*9f70*/  PRMT R156, R156, 0x5410, R59 ;  /* 0x000054109c9c7816 */ /* 0x000fe2000000003b */
[-C--:B------:R-:W-:Y:S01]  /*9f80*/  FMUL.FTZ R48, R48, R52.reuse ;  /* 0x0000003430307220 */ /* 0x080fe20000410000 */
[----:B------:R-:W-:Y:S01]  /*9f90*/  LOP3.LUT R49, R37, 0xffff0000, RZ, 0xc0, !PT ;  /* 0xffff000025317812 */ /* 0x000fe200078ec0ff */
[C---:B------:R-:W-:Y:S01]  /*9fa0*/  FFMA.FTZ R54, R45.reuse, R52, -R54 ;  /* 0x000000342d367223 */ /* 0x040fe20000010836 */
[----:B------:R-:W-:Y:S01]  /*9fb0*/  PRMT R168, R168, 0x5410, R71 ;  /* 0x00005410a8a87816 */ /* 0x000fe20000000047 */
[----:B------:R-:W-:Y:S01]  /*9fc0*/  FFMA.FTZ R53, R45, R53, R48 ;  /* 0x000000352d357223 */ /* 0x000fe20000010030 */
[----:B------:R-:W-:Y:S01]  /*9fd0*/  LOP3.LUT R171, R171, 0xffff0000, RZ, 0xc0, !PT ;  /* 0xffff0000abab7812 */ /* 0x000fe200078ec0ff */
[----:B------:R-:W-:Y:S01]  /*9fe0*/  IMAD.U32 R45, R156, 0x10000, RZ ;  /* 0x000100009c2d7824 */ /* 0x000fe200078e00ff */
[----:B------:R-:W-:Y:S01]  /*9ff0*/  LOP3.LUT R158, R158, 0xffff0000, RZ, 0xc0, !PT ;  /* 0xffff00009e9e7812 */ /* 0x000fe200078ec0ff */
[----:B------:R-:W-:Y:S01]  /*a000*/  IMAD.U32 R37, R36, 0x10000, RZ ;  /* 0x0001000024257824 */ /* 0x000fe200078e00ff */
[----:B------:R-:W-:Y:S01]  /*a010*/  PRMT R170, R170, 0x5410, R55 ;  /* 0x00005410aaaa7816 */ /* 0x000fe20000000037 */
[----:B------:R-:W-:Y:S01]  /*a020*/  IMAD.U32 R55, R168, 0x10000, RZ ;  /* 0x00010000a8377824 */ /* 0x000fe200078e00ff */
[----:B------:R-:W-:Y:S01]  /*a030*/  LOP3.LUT R46, R33, 0xffff0000, RZ, 0xc0, !PT ;  /* 0xffff0000212e7812 */ /* 0x000fe200078ec0ff */
[C---:B------:R-:W-:Y:S01]  /*a040*/  FMUL.FTZ R57, R49.reuse, R171 ;  /* 0x000000ab31397220 */ /* 0x040fe20000410000 */
[----:B------:R-:W-:Y:S01]  /*a050*/  LOP3.LUT R47, R36, 0xffff0000, RZ, 0xc0, !PT ;  /* 0xffff0000242f7812 */ /* 0x000fe200078ec0ff */
[-C--:B------:R-:W-:Y:S01]  /*a060*/  FMUL.FTZ R49, R49, R158.reuse ;  /* 0x0000009e31317220 */ /* 0x080fe20000410000 */
[----:B------:R-:W-:Y:S01]  /*a070*/  IMAD.U32 R36, R35, 0x10000, RZ ;  /* 0x0001000023247824 */ /* 0x000fe200078e00ff */
[----:B------:R-:W-:Y:S01]  /*a080*/  LOP3.LUT R51, R39, 0xffff0000, RZ, 0xc0, !PT ;  /* 0xffff000027337812 */ /* 0x000fe200078ec0ff */
[----:B------:R-:W-:Y:S01]  /*a090*/  FMUL.FTZ R48, R50, R45 ;  /* 0x0000002d32307220 */ /* 0x000fe20000410000 */
[----:B------:R-:W-:Y:S01]  /*a0a0*/  LOP3.LUT R168, R168, 0xffff0000, RZ, 0xc0, !PT ;  /* 0xffff0000a8a87812 */ /* 0x000fe200078ec0ff */
[----:B------:R-:W-:Y:S01]  /*a0b0*/  FMUL.FTZ R59, R50, R55 ;  /* 0x00000037323b7220 */ /* 0x000fe20000410000 */
[----:B------:R-:W-:Y:S01]  /*a0c0*/  LOP3.LUT R156, R156, 0xffff0000, RZ, 0xc0, !PT ;  /* 0xffff00009c9c7812 */ /* 0x000fe200078ec0ff */
[C---:B------:R-:W-:Y:S01]  /*a0d0*/  FFMA.FTZ R57, R46.reuse, R158, -R57 ;  /* 0x0000009e2e397223 */ /* 0x040fe20000010839 */
[----:B------:R-:W-:Y:S01]  /*a0e0*/  PRMT R157, R157, 0x5410, R56 ;  /* 0x000054109d9d7816 */ /* 0x000fe20000000038 */
[----:B------:R-:W-:Y:S01]  /*a0f0*/  FFMA.FTZ R50, R46, R171, R49 ;  /* 0x000000ab2e327223 */ /* 0x000fe20000010031 */
[----:B------:R-:W-:Y:S01]  /*a100*/  LOP3.LUT R35, R35, 0xffff0000, RZ, 0xc0, !PT ;  /* 0xffff000023237812 */ /* 0x000fe200078ec0ff */
[----:B------:R-:W-:Y:S01]  /*a110*/  FFMA.FTZ R55, R36, R55, R48 ;  /* 0x0000003724377223 */ /* 0x000fe20000010030 */
[----:B------:R-:W-:-:S02]  /*a120*/  IMAD.U32 R46, R170, 0x10000, RZ ;  /* 0x00010000aa2e7824 */ /* 0x000fc400078e00ff */
[C---:B------:R-:W-:Y:S01]  /*a130*/  FMUL.FTZ R48, R51.reuse, R168 ;  /* 0x000000a833307220 */ /* 0x040fe20000410000 */
[-C--:B------:R-:W-:Y:S01]  /*a140*/  FMUL.FTZ R52, R51, R156.reuse ;  /* 0x0000009c33347220 */ /* 0x080fe20000410000 */
[----:B------:R-:W-:Y:S01]  /*a150*/  LOP3.LUT R170, R170, 0xffff0000, RZ, 0xc0, !PT ;  /* 0xffff0000aaaa7812 */ /* 0x000fe200078ec0ff */
[----:B------:R-:W-:Y:S01]  /*a160*/  FFMA.FTZ R59, R36, R45, -R59 ;  /* 0x0000002d243b7223 */ /* 0x000fe2000001083b */
[C---:B------:R-:W-:Y:S01]  /*a170*/  IMAD.U32 R36, R157.reuse, 0x10000, RZ ;  /* 0x000100009d247824 */ /* 0x040fe200078e00ff */
[----:B------:R-:W-:Y:S01]  /*a180*/  LOP3.LUT R157, R157, 0xffff0000, RZ, 0xc0, !PT ;  /* 0xffff00009d9d7812 */ /* 0x000fe200078ec0ff */
[C---:B------:R-:W-:Y:S01]  /*a190*/  FFMA.FTZ R156, R35.reuse, R156, -R48 ;  /* 0x0000009c239c7223 */ /* 0x040fe20000010830 */
[C---:B------:R-:W-:Y:S01]  /*a1a0*/  LOP3.LUT R42, R32.reuse, 0xffff0000, RZ, 0xc0, !PT ;  /* 0xffff0000202a7812 */ /* 0x040fe200078ec0ff */
[----:B------:R-:W-:Y:S01]  /*a1b0*/  FFMA.FTZ R52, R35, R168, R52 ;  /* 0x000000a823347223 */ /* 0x000fe20000010034 */
[----:B------:R-:W-:Y:S01]  /*a1c0*/  FMUL.FTZ R48, R37, R46 ;  /* 0x0000002e25307220 */ /* 0x000fe20000410000 */
[----:B------:R-:W-:Y:S01]  /*a1d0*/  FMUL.FTZ R35, R47, R170 ;  /* 0x000000aa2f237220 */ /* 0x000fe20000410000 */
[----:B------:R-:W-:-:S02]  /*a1e0*/  IMAD.U32 R33, R32, 0x10000, RZ ;  /* 0x0001000020217824 */ /* 0x000fc400078e00ff */
[-C--:B------:R-:W-:Y:S01]  /*a1f0*/  FMUL.FTZ R37, R37, R36.reuse ;  /* 0x0000002425257220 */ /* 0x080fe20000410000 */
[-C--:B------:R-:W-:Y:S01]  /*a200*/  FMUL.FTZ R47, R47, R157.reuse ;  /* 0x0000009d2f2f7220 */ /* 0x080fe20000410000 */
[----:B------:R-:W-:Y:S01]  /*a210*/  FFMA.FTZ R157, R42, R157, -R35 ;  /* 0x0000009d2a9d7223 */ /* 0x000fe20000010823 */
[C---:B------:R-:W-:Y:S02]  /*a220*/  IMAD.U32 R39, R38.reuse, 0x10000, RZ ;  /* 0x0001000026277824 */ /* 0x040fe400078e00ff */
[C---:B------:R-:W-:Y:S01]  /*a230*/  FFMA.FTZ R48, R33.reuse, R36, -R48 ;  /* 0x0000002421307223 */ /* 0x040fe20000010830 */
[----:B------:R-:W-:Y:S01]  /*a240*/  FFMA.FTZ R37, R33, R46, R37 ;  /* 0x0000002e21257223 */ /* 0x000fe20000010025 */
[----:B------:R-:W-:Y:S01]  /*a250*/  IMAD.U32 R35, R159, 0x10000, RZ ;  /* 0x000100009f237824 */ /* 0x000fe200078e00ff */
[----:B------:R-:W-:Y:S01]  /*a260*/  LOP3.LUT R38, R38, 0xffff0000, RZ, 0xc0, !PT ;  /* 0xffff000026267812 */ /* 0x000fe200078ec0ff */
[----:B------:R-:W-:Y:S01]  /*a270*/  IMAD.U32 R33, R155, 0x10000, RZ ;  /* 0x000100009b217824 */ /* 0x000fe200078e00ff */
[----:B------:R-:W-:Y:S01]  /*a280*/  LOP3.LUT R159, R159, 0xffff0000, RZ, 0xc0, !PT ;  /* 0xffff00009f9f7812 */ /* 0x000fe200078ec0ff */
[C---:B------:R-:W-:Y:S01]  /*a290*/  IMAD.U32 R32, R34.reuse, 0x10000, RZ ;  /* 0x0001000022207824 */ /* 0x040fe200078e00ff */
[----:B------:R-:W-:Y:S01]  /*a2a0*/  LOP3.LUT R155, R155, 0xffff0000, RZ, 0xc0, !PT ;  /* 0xffff00009b9b7812 */ /* 0x000fe200078ec0ff */
[C---:B------:R-:W-:Y:S01]  /*a2b0*/  FMUL.FTZ R45, R39.reuse, R35 ;  /* 0x00000023272d7220 */ /* 0x040fe20000410000 */
[----:B------:R-:W-:Y:S01]  /*a2c0*/  FMUL.FTZ R36, R39, R33 ;  /* 0x0000002127247220 */ /* 0x000fe20000410000 */
[----:B------:R-:W-:Y:S01]  /*a2d0*/  LOP3.LUT R34, R34, 0xffff0000, RZ, 0xc0, !PT ;  /* 0xffff000022227812 */ /* 0x000fe200078ec0ff */
[----:B------:R-:W-:Y:S01]  /*a2e0*/  FMUL.FTZ R39, R38, R159 ;  /* 0x0000009f26277220 */ /* 0x000fe20000410000 */
[----:B------:R-:W-:Y:S01]  /*a2f0*/  FFMA.FTZ R42, R42, R170, R47 ;  /* 0x000000aa2a2a7223 */ /* 0x000fe2000001002f */
        /* <DEDUP_REMOVED lines=15> */
[----:B------:R-:W-:Y:S01]  /*a3f0*/  IMAD.MOV.U32 R39, RZ, RZ, R52 ;  /* 0x000000ffff277224 */ /* 0x000fe200078e0034 */
[----:B------:R-:W-:-:S07]  /*a400*/  F2FP.BF16.F32.PACK_AB R35, R156, R59 ;  /* 0x0000003b9c23723e */ /* 0x000fce00000010ff */
.L_x_1413:
[----:B------:R-:W-:Y:S05]  /*a410*/  BSYNC B1 ;  /* 0x0000000000017941 */ /* 0x000fea0003800000 */
.L_x_1412:
[----:B------:R-:W-:Y:S01]  /*a420*/  ISETP.GE.AND P0, PT, R43, R150, PT ;  /* 0x000000962b00720c */ /* 0x000fe20003f06270 */
[----:B------:R-:W-:Y:S02]  /*a430*/  ULDC.64 UR4, c[0x0][0x208] ;  /* 0x0000820000047ab9 */ /* 0x000fe40000000a00 */
[----:B--2---:R2:W-:Y:S10]  /*a440*/  STG.E.128 desc[UR4][R40.64], R32 ;  /* 0x0000002028007986 */ /* 0x0045f4000c101d04 */
[----:B------:R-:W-:Y:S05]  /*a450*/  @P0 BRA `(.L_x_1362) ;  /* 0x0000000400040947 */ /* 0x000fea0003800000 */
[--C-:B------:R-:W-:Y:S01]  /*a460*/  IADD3 R128, P0, P4, R90, R128, R43.reuse ;  /* 0x000000805a807210 */ /* 0x100fe20007c1e02b */
[----:B------:R-:W-:Y:S01]  /*a470*/  ULDC.64 UR4, c[0x0][0x208] ;  /* 0x0000820000047ab9 */ /* 0x000fe20000000a00 */
[----:B------:R-:W-:-:S04]  /*a480*/  SHF.R.S32.HI R43, RZ, 0x1f, R43 ;  /* 0x0000001fff2b7819 */ /* 0x000fc8000001142b */
[----:B------:R-:W-:Y:S02]  /*a490*/  IADD3.X R44, R89, R44, R43, P0, P4 ;  /* 0x0000002c592c7210 */ /* 0x000fe400007e842b */
[----:B------:R-:W-:-:S04]  /*a4a0*/  LEA R120, P0, R128, R120, 0x1 ;  /* 0x0000007880787211 */ /* 0x000fc800078008ff */
[----:B------:R-:W-:-:S05]  /*a4b0*/  LEA.HI.X R121, R128, R121, R44, 0x1, P0 ;  /* 0x0000007980797211 */ /* 0x000fca00000f0c2c */
[----:B---3--:R3:W-:Y:S01]  /*a4c0*/  STG.E.128 desc[UR4][R120.64], R36 ;  /* 0x0000002478007986 */ /* 0x0087e2000c101d04 */
[----:B------:R-:W-:Y:S05]  /*a4d0*/  BRA `(.L_x_1362) ;  /* 0x0000000000e47947 */ /* 0x000fea0003800000 */
.L_x_1329:
[----:B------:R-:W-:-:S04]  /*a4e0*/  ULOP3.LUT UR4, UR60, 0x1, URZ, 0xfc, !UPT ;  /* 0x000000013c047892 */ /* 0x000fc8000f8efc3f */
[----:B------:R-:W-:-:S06]  /*a4f0*/  UISETP.NE.AND UP0, UPT, UR4, 0x3, UPT ;  /* 0x000000030400788c */ /* 0x000fcc000bf05270 */
[----:B------:R-:W-:-:S13]  /*a500*/  PLOP3.LUT P1, PT, PT, PT, UP0, 0x80, 0x0 ;  /* 0x000000000000781c */ /* 0x000fda0003f2f008 */
[----:B------:R-:W-:Y:S05]  /*a510*/  @!P1 BRA `(.L_x_1414) ;  /* 0x0000000000049947 */ /* 0x000fea0003800000 */
[----:B------:R-:W-:Y:S01]  /*a520*/  BPT.TRAP 0x1 ;  /* 0x000000040000795c */ /* 0x000fe20000300000 */
.L_x_1414:
[----:B------:R-:W-:Y:S01]  /*a530*/  IMAD R4, R19, 0x8, R18 ;  /* 0x0000000813047824 */ /* 0x000fe200078e0212 */
[----:B------:R-:W-:Y:S01]  /*a540*/  SHF.L.U32 R3, R167, 0x1f, RZ ;  /* 0x0000001fa7037819 */ /* 0x000fe200000006ff */
[----:B------:R-:W-:Y:S01]  /*a550*/  IMAD R5, R24, -0x60, R2 ;  /* 0xffffffa018057824 */ /* 0x000fe200078e0202 */
[----:B------:R-:W-:Y:S02]  /*a560*/  BSSY B1, `(.L_x_1415) ;  /* 0x0000005000017945 */ /* 0x000fe40003800000 */
[----:B------:R-:W1:Y:S02]  /*a570*/  SYNCS.PHASECHK.TRANS64.TRYWAIT P4, [R4+URZ+0x2a890], R3 ;  /* 0x02a89003040075a7 */ /* 0x000e64000808017f */
[----:B------:R-:W-:-:S04]  /*a580*/  VIMNMX R5, R5, 0x60, PT ;  /* 0x0000006005057848 */ /* 0x000fc80003fe0100 */
[----:B------:R-:W-:Y:S01]  /*a590*/  ISETP.GE.AND P0, PT, R162, R5, PT ;  /* 0x00000005a200720c */ /* 0x000fe20003f06270 */
[----:B-1----:R-:W-:-:S12]  /*a5a0*/  @!P4 BRA `(.L_x_1416) ;  /* 0x000001e40098c947 */ /* 0x002fd80003800000 */
.L_x_1732:
[----:B------:R-:W-:Y:S05]  /*a5b0*/  BSYNC B1 ;  /* 0x0000000000017941 */ /* 0x000fea0003800000 */
.L_x_1415:
[----:B------:R-:W-:Y:S04]  /*a5c0*/  BSSY B1, `(.L_x_1417) ;  /* 0x0000015000017945 */ /* 0x000fe80003800000 */
[----:B------:R-:W-:Y:S05]  /*a5d0*/  @P0 BRA `(.L_x_1418) ;  /* 0x00000000004c0947 */ /* 0x000fea0003800000 */
[----:B------:R-:W-:Y:S01]  /*a5e0*/  ISETP.NE.AND P4, PT, R12, RZ, PT ;  /* 0x000000ff0c00720c */ /* 0x000fe20003f85270 */
[----:B------:R-:W-:Y:S01]  /*a5f0*/  ULDC.64 UR4, c[0x0][0x208] ;  /* 0x0000820000047ab9 */ /* 0x000fe20000000a00 */
[----:B------:R-:W-:-:S11]  /*a600*/  ISETP.NE.AND P0, PT, R11, RZ, PT ;  /* 0x000000ff0b00720c */ /* 0x000fd60003f05270 */
[----:B0-----:R-:W0:Y:S04]  /*a610*/  @P4 LDS.128 R32, [R43] ;  /* 0x000000002b204984 */ /* 0x001e280000000c00 */
[----:B------:R-:W2:Y:S04]  /*a620*/  @P0 LDS.128 R36, [R42] ;  /* 0x000000002a240984 */ /* 0x000ea80000000c00 */
[----:B0-----:R-:W-:Y:S01]  /*a630*/  @P4 STG.E.128 desc[UR4][R44.64], R32 ;  /* 0x000000202c004986 */ /* 0x001fe2000c101d04 */
[----:B------:R-:W-:-:S03]  /*a640*/  ISETP.NE.AND P4, PT, R10, RZ, PT ;  /* 0x000000ff0a00720c */ /* 0x000fc60003f85270 */
[----:B--2---:R-:W-:Y:S01]  /*a650*/  @P0 STG.E.128 desc[UR4][R44.64+0x40], R36 ;  /* 0x000040242c000986 */ /* 0x004fe2000c101d04 */
[----:B------:R-:W-:-:S09]  /*a660*/  ISETP.NE.AND P0, PT, R9, RZ, PT ;  /* 0x000000ff0900720c */ /* 0x000fd20003f05270 */
[----:B------:R-:W0:Y:S04]  /*a670*/  @P4 LDS.128 R32, [R43+0x3000] ;  /* 0x003000002b204984 */ /* 0x000e280000000c00 */
[----:B------:R-:W2:Y:S04]  /*a680*/  @P0 LDS.128 R36, [R42+0x3000] ;  /* 0x003000002a240984 */ /* 0x000ea80000000c00 */
[----:B0-----:R-:W-:Y:S01]  /*a690*/  @P4 STG.E.128 desc[UR4][R44.64+0x80], R32 ;  /* 0x000080202c004986 */ /* 0x001fe2000c101d04 */
[----:B------:R-:W-:-:S03]  /*a6a0*/  ISETP.NE.AND P4, PT, R7, RZ, PT ;  /* 0x000000ff0700720c */ /* 0x000fc60003f85270 */
[----:B--2---:R-:W-:Y:S01]  /*a6b0*/  @P0 STG.E.128 desc[UR4][R44.64+0xc0], R36 ;  /* 0x0000c0242c000986 */ /* 0x004fe2000c101d04 */
[----:B------:R-:W-:-:S09]  /*a6c0*/  ISETP.NE.AND P0, PT, R8, RZ, PT ;  /* 0x000000ff0800720c */ /* 0x000fd20003f05270 */
[----:B------:R-:W0:Y:S04]  /*a6d0*/  @P4 LDS.128 R36, [R42+0x6000] ;  /* 0x006000002a244984 */ /* 0x000e280000000c00 */
[----:B------:R-:W2:Y:S04]  /*a6e0*/  @P0 LDS.128 R32, [R43+0x6000] ;  /* 0x006000002b200984 */ /* 0x000ea80000000c00 */
[----:B0-----:R3:W-:Y:S04]  /*a6f0*/  @P4 STG.E.128 desc[UR4][R44.64+0x140], R36 ;  /* 0x000140242c004986 */ /* 0x0017e8000c101d04 */
[----:B--2---:R3:W-:Y:S02]  /*a700*/  @P0 STG.E.128 desc[UR4][R44.64+0x100], R32 ;  /* 0x000100202c000986 */ /* 0x0047e4000c101d04 */
.L_x_1418:
[----:B------:R-:W-:Y:S05]  /*a710*/  BSYNC B1 ;  /* 0x0000000000017941 */ /* 0x000fea0003800000 */
.L_x_1417:
[----:B------:R-:W-:-:S13]  /*a720*/  ISETP.GE.AND P0, PT, R185, R5, PT ;  /* 0x00000005b900720c */ /* 0x000fda0003f06270 */
[----:B------:R-:W-:Y:S05]  /*a730*/  @P0 BRA `(.L_x_1362) ;  /* 0x00000000004c0947 */ /* 0x000fea0003800000 */
[----:B------:R-:W-:Y:S01]  /*a740*/  ISETP.NE.AND P4, PT, R12, RZ, PT ;  /* 0x000000ff0c00720c */ /* 0x000fe20003f85270 */
[----:B------:R-:W-:Y:S01]  /*a750*/  ULDC.64 UR4, c[0x0][0x208] ;  /* 0x0000820000047ab9 */ /* 0x000fe20000000a00 */
[----:B------:R-:W-:-:S11]  /*a760*/  ISETP.NE.AND P0, PT, R10, RZ, PT ;  /* 0x000000ff0a00720c */ /* 0x000fd60003f05270 */
[----:B0--3--:R-:W0:Y:S04]  /*a770*/  @P4 LDS.128 R32, [R43+0x2000] ;  /* 0x002000002b204984 */ /* 0x009e280000000c00 */
[----:B------:R-:W2:Y:S04]  /*a780*/  @P0 LDS.128 R36, [R43+0x5000] ;  /* 0x005000002b240984 */ /* 0x000ea80000000c00 */
        /* <DEDUP_REMOVED lines=14> */
.L_x_1362:
[----:B------:R-:W-:Y:S05]  /*a870*/  BSYNC B0 ;  /* 0x0000000000007941 */ /* 0x000fea0003800000 */
.L_x_1328:
[----:B01234-:R-:W0:Y:S01]  /*a880*/  S2R R32, SR_TID.X ;  /* 0x0000000000207919 */ /* 0x01fe220000002100 */
[----:B------:R-:W-:Y:S01]  /*a890*/  @!PT LDS RZ, [RZ] ;  /* 0x00000000fffff984 */ /* 0x000fe20000000800 */
[----:B------:R-:W-:Y:S01]  /*a8a0*/  @!PT LDS RZ, [RZ] ;  /* 0x00000000fffff984 */ /* 0x000fe20000000800 */
[----:B------:R-:W-:Y:S01]  /*a8b0*/  @!PT LDS RZ, [RZ] ;  /* 0x00000000fffff984 */ /* 0x000fe20000000800 */
[----:B------:R-:W-:Y:S01]  /*a8c0*/  @!PT LDS RZ, [RZ] ;  /* 0x00000000fffff984 */ /* 0x000fe20000000800 */
[----:B------:R1:W-:Y:S06]  /*a8d0*/  MEMBAR.ALL.CTA ;  /* 0x0000000000007992 */ /* 0x0003ec0000008000 */
[----:B-1----:R-:W1:Y:S01]  /*a8e0*/  FENCE.VIEW.ASYNC.S ;  /* 0x00000000000073c6 */ /* 0x002e620000000000 */
[----:B------:R-:W-:Y:S05]  /*a8f0*/  WARPSYNC.ALL ;  /* 0x0000000000007948 */ /* 0x000fea0003800000 */
[----:B------:R-:W-:Y:S01]  /*a900*/  BSSY B0, `(.L_x_1419) ;  /* 0x0000009000007945 */ /* 0x000fe20003800000 */
[----:B0-----:R-:W-:Y:S01]  /*a910*/  LOP3.LUT R32, R32, 0x7f, RZ, 0xc0, !PT ;  /* 0x0000007f20207812 */ /* 0x001fe200078ec0ff */
[----:B-1----:R0:W-:Y:S03]  /*a920*/  BAR.SYNC.DEFER_BLOCKING R154, 0x80 ;  /* 0x0002009a0000751d */ /* 0x0021e60000010000 */
[----:B------:R-:W-:-:S13]  /*a930*/  ISETP.NE.AND P0, PT, R32, RZ, PT ;  /* 0x000000ff2000720c */ /* 0x000fda0003f05270 */
[----:B------:R-:W-:-:S05]  /*a940*/  @!P0 VIADD R32, R4, 0x2a8a0 ;  /* 0x0002a8a004208836 */ /* 0x000fca0000000000 */
[----:B------:R-:W-:-:S04]  /*a950*/  @!P0 PRMT R32, RZ, 0x654, R32 ;  /* 0x00000654ff208816 */ /* 0x000fc80000000020 */
[----:B------:R0:W-:Y:S01]  /*a960*/  @!P0 SYNCS.ARRIVE.TRANS64.RED.A1T0 RZ, [R32+URZ], RZ ;  /* 0x000000ff20ff89a7 */ /* 0x0001e2000810043f */
[----:B------:R-:W-:Y:S05]  /*a970*/  @!P1 BRA `(.L_x_1420) ;  /* 0x0000000000049947 */ /* 0x000fea0003800000 */
[----:B------:R-:W-:Y:S01]  /*a980*/  BPT.TRAP 0x1 ;  /* 0x000000040000795c */ /* 0x000fe20000300000 */
.L_x_1420:
[----:B------:R-:W-:Y:S05]  /*a990*/  BSYNC B0 ;  /* 0x0000000000007941 */ /* 0x000fea0003800000 */
.L_x_1419:
[----:B------:R-:W1:Y:S01]  /*a9a0*/  SYNCS.PHASECHK.TRANS64.TRYWAIT P4, [R4+URZ+0x2a8b0], R3 ;  /* 0x02a8b003040075a7 */ /* 0x000e62000808017f */
[----:B0-----:R-:W-:Y:S01]  /*a9b0*/  IMAD R32, R19, 0x3000, R27 ;  /* 0x0000300013207824 */ /* 0x001fe200078e021b */
[----:B------:R-:W-:Y:S01]  /*a9c0*/  ULDC UR61, c[0x0][0x310] ;  /* 0x0000c400003d7ab9 */ /* 0x000fe20000000800 */
[----:B------:R-:W-:Y:S01]  /*a9d0*/  ULDC.64 UR56, c[0x0][0x318] ;  /* 0x0000c60000387ab9 */ /* 0x000fe20000000a00 */
[----:B------:R-:W-:Y:S01]  /*a9e0*/  ULDC.64 UR58, c[0x0][0x308] ;  /* 0x0000c200003a7ab9 */ /* 0x000fe20000000a00 */
[----:B------:R-:W-:Y:S01]  /*a9f0*/  BSSY B0, `(.L_x_1421) ;  /* 0x0000004000007945 */ /* 0x000fe20003800000 */
[----:B------:R-:W-:Y:S01]  /*aa00*/  ISETP.GE.AND P1, PT, R162, R5, PT ;  /* 0x00000005a200720c */ /* 0x000fe20003f26270 */
[----:B------:R-:W-:Y:S02]  /*aa10*/  IMAD.IADD R34, R123, 0x1, R32 ;  /* 0x000000017b227824 */ /* 0x000fe400078e0220 */
[----:B-1----:R-:W-:Y:S10]  /*aa20*/  @!P4 BRA `(.L_x_1422) ;  /* 0x000001e0008cc947 */ /* 0x002ff40003800000 */
.L_x_1733:
[----:B------:R-:W-:Y:S05]  /*aa30*/  BSYNC B0 ;  /* 0x0000000000007941 */ /* 0x000fea0003800000 */
.L_x_1421:
[----:B------:R-:W-:Y:S01]  /*aa40*/  BSSY B0, `(.L_x_1423) ;  /* 0x000001a000007945 */ /* 0x000fe20003800000 */
[----:B------:R-:W-:Y:S02]  /*aa50*/  IMAD R44, R32, 0x2, R115 ;  /* 0x00000002202c7824 */ /* 0x000fe400078e0273 */
[----:B------:R-:W-:-:S04]  /*aa60*/  IMAD.WIDE R40, R24, 0x60, R118 ;  /* 0x0000006018287825 */ /* 0x000fc800078e0276 */
[----:B------:R-:W-:Y:S01]  /*aa70*/  IMAD R45, R34, 0x2, R115 ;  /* 0x00000002222d7824 */ /* 0x000fe200078e0273 */
[----:B------:R-:W-:Y:S06]  /*aa80*/  @P1 BRA `(.L_x_1424) ;  /* 0x0000000000541947 */ /* 0x000fec0003800000 */
[----:B0-----:R-:W-:Y:S01]  /*aa90*/  IMAD R3, R41, UR56, RZ ;  /* 0x0000003829037c24 */ /* 0x001fe2000f8e02ff */
[----:B------:R-:W-:Y:S01]  /*aaa0*/  ISETP.GE.AND P4, PT, R22, UR61, PT ;  /* 0x0000003d16007c0c */ /* 0x000fe2000bf86270 */
[----:B------:R-:W-:Y:S01]  /*aab0*/  IMAD.MOV.U32 R32, RZ, RZ, R92 ;  /* 0x000000ffff207224 */ /* 0x000fe200078e005c */
[----:B------:R-:W-:Y:S01]  /*aac0*/  ULDC.64 UR4, c[0x0][0x208] ;  /* 0x0000820000047ab9 */ /* 0x000fe20000000a00 */
        /* <DEDUP_REMOVED lines=17> */
.L_x_1424:
[----:B------:R-:W-:Y:S05]  /*abe0*/  BSYNC B0 ;  /* 0x0000000000007941 */ /* 0x000fea0003800000 */
.L_x_1423:
[----:B------:R-:W-:Y:S01]  /*abf0*/  ISETP.GE.AND P1, PT, R185, R5, PT ;  /* 0x00000005b900720c */ /* 0x000fe20003f26270 */
[----:B------:R-:W-:-:S12]  /*ac00*/  BSSY B0, `(.L_x_1425) ;  /* 0x0000019000007945 */ /* 0x000fd80003800000 */
[----:B------:R-:W-:Y:S05]  /*ac10*/  @P1 BRA `(.L_x_1426) ;  /* 0x00000000005c1947 */ /* 0x000fea0003800000 */
[----:B0-----:R-:W-:Y:S01]  /*ac20*/  IADD3 R3, P1, R40, 0x40, RZ ;  /* 0x0000004028037810 */ /* 0x001fe20007f3e0ff */
[----:B--2---:R-:W-:Y:S01]  /*ac30*/  IMAD.MOV.U32 R32, RZ, RZ, R92 ;  /* 0x000000ffff207224 */ /* 0x004fe200078e005c */
[----:B------:R-:W-:Y:S01]  /*ac40*/  ISETP.GE.AND P4, PT, R22, UR61, PT ;  /* 0x0000003d16007c0c */ /* 0x000fe2000bf86270 */
[----:B------:R-:W-:Y:S01]  /*ac50*/  IMAD.MOV.U32 R33, RZ, RZ, R6 ;  /* 0x000000ffff217224 */ /* 0x000fe200078e0006 */
[----:B------:R-:W-:Y:S01]  /*ac60*/  ULDC.64 UR4, c[0x0][0x208] ;  /* 0x0000820000047ab9 */ /* 0x000fe20000000a00 */
[----:B------:R-:W-:Y:S02]  /*ac70*/  IMAD.X R40, RZ, RZ, R41, P1 ;  /* 0x000000ffff287224 */ /* 0x000fe400008e0629 */
[----:B------:R-:W-:-:S04]  /*ac80*/  IMAD.WIDE.U32 R32, R3, UR56, R32 ;  /* 0x0000003803207c25 */ /* 0x000fc8000f8e0020 */
        /* <DEDUP_REMOVED lines=16> */
.L_x_1426:
[----:B------:R-:W-:Y:S05]  /*ad90*/  BSYNC B0 ;  /* 0x0000000000007941 */ /* 0x000fea0003800000 */
.L_x_1425:
[----:B0-----:R-:W4:Y:S01]  /*ada0*/  LDL R3, [R1] ;  /* 0x0000000001037983 */ /* 0x001f220000100800 */
[----:B------:R-:W-:Y:S02]  /*adb0*/  @!P0 VIADD R4, R4, 0x2a8c0 ;  /* 0x0002a8c004048836 */ /* 0x000fe40000000000 */
[----:B------:R-:W-:Y:S01]  /*adc0*/  VIADD R19, R19, 0x1 ;  /* 0x0000000113137836 */ /* 0x000fe20000000000 */
[----:B------:R-:W-:Y:S01]  /*add0*/  @!PT LDS RZ, [RZ] ;  /* 0x00000000fffff984 */ /* 0x000fe20000000800 */
[----:B------:R-:W-:Y:S01]  /*ade0*/  @!PT LDS RZ, [RZ] ;  /* 0x00000000fffff984 */ /* 0x000fe20000000800 */
[----:B------:R-:W-:Y:S01]  /*adf0*/  @!PT LDS RZ, [RZ] ;  /* 0x00000000fffff984 */ /* 0x000fe20000000800 */
[----:B------:R-:W-:Y:S01]  /*ae00*/  @!PT LDS RZ, [RZ] ;  /* 0x00000000fffff984 */ /* 0x000fe20000000800 */
[----:B------:R0:W-:Y:S06]  /*ae10*/  MEMBAR.ALL.CTA ;  /* 0x0000000000007992 */ /* 0x0001ec0000008000 */
[----:B0-----:R-:W0:Y:S01]  /*ae20*/  FENCE.VIEW.ASYNC.S ;  /* 0x00000000000073c6 */ /* 0x001e220000000000 */
[----:B------:R-:W-:Y:S01]  /*ae30*/  @!P0 PRMT R4, RZ, 0x654, R4 ;  /* 0x00000654ff048816 */ /* 0x000fe20000000004 */
[----:B0-----:R0:W-:Y:S01]  /*ae40*/  BAR.SYNC.DEFER_BLOCKING R154, 0x80 ;  /* 0x0002009a0000751d */ /* 0x0011e20000010000 */
[----:B------:R-:W-:-:S04]  /*ae50*/  ISETP.NE.AND P1, PT, R19, 0x2, PT ;  /* 0x000000021300780c */ /* 0x000fc80003f25270 */
[----:B------:R-:W-:Y:S01]  /*ae60*/  SEL R19, R19, RZ, P1 ;  /* 0x000000ff13137207 */ /* 0x000fe20000800000 */
[----:B------:R1:W-:Y:S01]  /*ae70*/  @!P0 SYNCS.ARRIVE.TRANS64.RED.A1T0 RZ, [R4+URZ], RZ ;  /* 0x000000ff04ff89a7 */ /* 0x0003e2000810043f */
[----:B------:R-:W-:Y:S02]  /*ae80*/  PLOP3.LUT P0, PT, PT, PT, PT, 0x8, 0x0 ;  /* 0x000000000000781c */ /* 0x000fe40003f0e170 */
[----:B-1----:R-:W-:-:S04]  /*ae90*/  SEL R4, RZ, 0x1, P1 ;  /* 0x00000001ff047807 */ /* 0x002fc80000800000 */
[----:B------:R-:W-:Y:S02]  /*aea0*/  LOP3.LUT R167, R167, R4, RZ, 0x3c, !PT ;  /* 0x00000004a7a77212 */ /* 0x000fe400078e3cff */
[----:B----4-:R-:W-:-:S13]  /*aeb0*/  LOP3.LUT P4, RZ, R3, 0x2, RZ, 0xc0, !PT ;  /* 0x0000000203ff7812 */ /* 0x010fda000788c0ff */
[----:B0-----:R-:W-:Y:S05]  /*aec0*/  @P4 BRA `(.L_x_1427) ;  /* 0xffffff7800c84947 */ /* 0x001fea000383ffff */
.L_x_1323:
[----:B------:R-:W0:Y:S01]  /*aed0*/  LDC.64 R4, c[0x0][0x9e0] ;  /* 0x00027800ff047b82 */ /* 0x000e220000000a00 */
[----:B------:R-:W-:Y:S01]  /*aee0*/  BSSY B0, `(.L_x_1428) ;  /* 0x0000005000007945 */ /* 0x000fe20003800000 */
[----:B0-----:R-:W-:-:S03]  /*aef0*/  ISETP.GE.AND P1, PT, R5, 0x1, PT ;  /* 0x000000010500780c */ /* 0x001fc60003f26270 */
[----:B------:R-:W-:Y:S10]  /*af00*/  @P0 BRA `(.L_x_1429) ;  /* 0x0000000000080947 */ /* 0x000ff40003800000 */
[----:B------:R-:W0:Y:S02]  /*af10*/  FENCE.VIEW.ASYNC.G ;  /* 0x00000000000073c6 */ /* 0x000e240000000100 */
[----:B0-----:R-:W-:Y:S06]  /*af20*/  BAR.ARV 0xc, 0x120 ;  /* 0x0304800000007b1d */ /* 0x001fec0000002000 */
.L_x_1429:
[----:B------:R-:W-:Y:S05]  /*af30*/  BSYNC B0 ;  /* 0x0000000000007941 */ /* 0x000fea0003800000 */
.L_x_1428:
[----:B------:R-:W-:Y:S01]  /*af40*/  IMAD.IADD R0, R149, 0x1, R4 ;  /* 0x0000000195007824 */ /* 0x000fe200078e0204 */
[----:B------:R-:W-:Y:S06]  /*af50*/  @!P1 BRA `(.L_x_1430) ;  /* 0x0000000000489947 */ /* 0x000fec0003800000 */
        /* <DEDUP_REMOVED lines=11> */
.L_x_1432:
[----:B------:R-:W-:-:S13]  /*b010*/  ISETP.NE.AND P0, PT, R5, 0x1, PT ;  /* 0x000000010500780c */ /* 0x000fda0003f05270 */
[----:B------:R-:W0:Y:S02]  /*b020*/  @P0 LDC.64 R6, c[0x0][0x9e8] ;  /* 0x00027a00ff060b82 */ /* 0x000e240000000a00 */
[----:B0-----:R-:W-:-:S05]  /*b030*/  @P0 IMAD.HI.U32 R4, R2, R6, RZ ;  /* 0x0000000602040227 */ /* 0x001fca00078e00ff */
[----:B------:R-:W-:-:S07]  /*b040*/  @P0 SHF.R.U32.HI R2, RZ, R7, R4 ;  /* 0x00000007ff020219 */ /* 0x000fce0000011604 */
.L_x_1433:
[----:B------:R-:W-:Y:S05]  /*b050*/  BSYNC B0 ;  /* 0x0000000000007941 */ /* 0x000fea0003800000 */
.L_x_1431:
[----:B------:R-:W-:-:S05]  /*b060*/  IMAD R3, R2, R5, R5 ;  /* 0x0000000502037224 */ /* 0x000fca00078e0205 */
[----:B------:R-:W-:-:S07]  /*b070*/  VIMNMX R0, R0, R3, PT ;  /* 0x0000000300007248 */ /* 0x000fce0003fe0100 */
.L_x_1430:
[----:B------:R-:W-:Y:S01]  /*b080*/  VIADD R0, R0, 0x5f ;  /* 0x0000005f00007836 */ /* 0x000fe20000000000 */
[----:B------:R-:W-:-:S03]  /*b090*/  ULDC UR4, c[0x0][0x9dc] ;  /* 0x0002770000047ab9 */ /* 0x000fc60000000800 */
[----:B------:R-:W-:-:S05]  /*b0a0*/  IMAD.HI R0, R0, 0x2aaaaaab, RZ ;  /* 0x2aaaaaab00007827 */ /* 0x000fca00078e02ff */
[----:B------:R-:W-:-:S04]  /*b0b0*/  SHF.R.U32.HI R3, RZ, 0x1f, R0 ;  /* 0x0000001fff037819 */ /* 0x000fc80000011600 */
[----:B------:R-:W-:Y:S01]  /*b0c0*/  LEA.HI.SX32 R2, R0, R3, 0x1c ;  /* 0x0000000300027211 */ /* 0x000fe200078fe2ff */
[----:B------:R-:W-:-:S03]  /*b0d0*/  VIADD R0, R148, -UR4 ;  /* 0x8000000494007c36 */ /* 0x000fc60008000000 */
[----:B------:R-:W-:Y:S01]  /*b0e0*/  VIMNMX R2, R153, R2, PT ;  /* 0x0000000299027248 */ /* 0x000fe20003fe0100 */
        /* <DEDUP_REMOVED lines=11> */
.L_x_1436:
[----:B------:R-:W-:-:S13]  /*b1a0*/  ISETP.NE.AND P0, PT, R5, 0x1, PT ;  /* 0x000000010500780c */ /* 0x000fda0003f05270 */
[----:B------:R-:W0:Y:S02]  /*b1b0*/  @P0 LDC.64 R6, c[0x0][0x9e8] ;  /* 0x00027a00ff060b82 */ /* 0x000e240000000a00 */
[----:B0-----:R-:W-:-:S05]  /*b1c0*/  @P0 IMAD.HI.U32 R6, R148, R6, RZ ;  /* 0x0000000694060227 */ /* 0x001fca00078e00ff */
[----:B------:R-:W-:-:S07]  /*b1d0*/  @P0 SHF.R.U32.HI R148, RZ, R7, R6 ;  /* 0x00000007ff940219 */ /* 0x000fce0000011606 */
.L_x_1437:
[----:B------:R-:W-:Y:S05]  /*b1e0*/  BSYNC B0 ;  /* 0x0000000000007941 */ /* 0x000fea0003800000 */
.L_x_1435:
[----:B------:R-:W-:-:S05]  /*b1f0*/  IMAD R3, R148, R5, RZ ;  /* 0x0000000594037224 */ /* 0x000fca00078e02ff */
[----:B------:R-:W-:-:S07]  /*b200*/  VIMNMX R0, R0, R3, !PT ;  /* 0x0000000300007248 */ /* 0x000fce0007fe0100 */
.L_x_1434:
[----:B------:R-:W-:Y:S01]  /*b210*/  IMAD.HI R0, R0, 0x2aaaaaab, RZ ;  /* 0x2aaaaaab00007827 */ /* 0x000fe200078e02ff */
[----:B------:R-:W-:Y:S02]  /*b220*/  PLOP3.LUT P0, PT, PT, PT, PT, 0x80, 0x0 ;  /* 0x000000000000781c */ /* 0x000fe40003f0f070 */
[----:B------:R-:W-:Y:S02]  /*b230*/  CS2R R86, SRZ ;  /* 0x0000000000567805 */ /* 0x000fe4000001ff00 */
[----:B------:R-:W-:Y:S01]  /*b240*/  CS2R R84, SRZ ;  /* 0x0000000000547805 */ /* 0x000fe2000001ff00 */
[----:B------:R-:W-:Y:S01]  /*b250*/  IMAD.MOV.U32 R3, RZ, RZ, RZ ;  /* 0x000000ffff037224 */ /* 0x000fe200078e00ff */
[----:B------:R-:W-:Y:S02]  /*b260*/  SHF.R.U32.HI R5, RZ, 0x1f, R0 ;  /* 0x0000001fff057819 */ /* 0x000fe40000011600 */
[----:B------:R-:W-:Y:S02]  /*b270*/  CS2R R82, SRZ ;  /* 0x0000000000527805 */ /* 0x000fe4000001ff00 */
[----:B------:R-:W-:Y:S01]  /*b280*/  CS2R R80, SRZ ;  /* 0x0000000000507805 */ /* 0x000fe2000001ff00 */
[----:B--23--:R-:W-:Y:S01]  /*b290*/  IMAD.MOV.U32 R35, RZ, RZ, RZ ;  /* 0x000000ffff237224 */ /* 0x00cfe200078e00ff */
[----:B------:R-:W-:Y:S01]  /*b2a0*/  LEA.HI.SX32 R5, R0, R5, 0x1c ;  /* 0x0000000500057211 */ /* 0x000fe200078fe2ff */
[----:B------:R-:W-:Y:S01]  /*b2b0*/  IMAD.MOV.U32 R0, RZ, RZ, RZ ;  /* 0x000000ffff007224 */ /* 0x000fe200078e00ff */
[----:B------:R-:W-:Y:S01]  /*b2c0*/  CS2R R76, SRZ ;  /* 0x00000000004c7805 */ /* 0x000fe2000001ff00 */
[----:B------:R-:W-:Y:S01]  /*b2d0*/  IMAD.MOV.U32 R78, RZ, RZ, RZ ;  /* 0x000000ffff4e7224 */ /* 0x000fe200078e00ff */
[----:B------:R-:W-:-:S02]  /*b2e0*/  VIMNMX R168, RZ, R5, !PT ;  /* 0x00000005ffa87248 */ /* 0x000fc40007fe0100 */
[----:B------:R-:W-:Y:S01]  /*b2f0*/  CS2R R74, SRZ ;  /* 0x00000000004a7805 */ /* 0x000fe2000001ff00 */
[----:B------:R-:W-:Y:S01]  /*b300*/  IMAD.MOV.U32 R73, RZ, RZ, RZ ;  /* 0x000000ffff497224 */ /* 0x000fe200078e00ff */
[----:B------:R-:W-:Y:S02]  /*b310*/  CS2R R32, SRZ ;  /* 0x0000000000207805 */ /* 0x000fe4000001ff00 */
[----:B------:R-:W-:Y:S02]  /*b320*/  ISETP.GT.AND P1, PT, R2, R168, PT ;  /* 0x000000a80200720c */ /* 0x000fe40003f24270 */
[----:B------:R-:W-:Y:S01]  /*b330*/  CS2R R30, SRZ ;  /* 0x00000000001e7805 */ /* 0x000fe2000001ff00 */
[----:B------:R-:W-:Y:S01]  /*b340*/  IMAD.MOV.U32 R70, RZ, RZ, RZ ;  /* 0x000000ffff467224 */ /* 0x000fe200078e00ff */
        /* <DEDUP_REMOVED lines=17> */
[----:B------:R-:W-:Y:S01]  /*b460*/  IMAD.MOV.U32 R91, RZ, RZ, RZ ;  /* 0x000000ffff5b7224 */ /* 0x000fe200078e00ff */
[----:B------:R-:W-:Y:S01]  /*b470*/  CS2R R88, SRZ ;  /* 0x0000000000587805 */ /* 0x000fe2000001ff00 */
[----:B------:R-:W-:Y:S01]  /*b480*/  IMAD.MOV.U32 R26, RZ, RZ, RZ ;  /* 0x000000ffff1a7224 */ /* 0x000fe200078e00ff */
[----:B------:R-:W-:Y:S01]  /*b490*/  CS2R R6, SRZ ;  /* 0x0000000000067805 */ /* 0x000fe2000001ff00 */
[----:B------:R-:W-:Y:S02]  /*b4a0*/  IMAD.MOV.U32 R93, RZ, RZ, RZ ;  /* 0x000000ffff5d7224 */ /* 0x000fe400078e00ff */
[----:B------:R-:W-:-:S02]  /*b4b0*/  IMAD.MOV.U32 R28, RZ, RZ, RZ ;  /* 0x000000ffff1c7224 */ /* 0x000fc400078e00ff */
[----:B------:R-:W-:Y:S02]  /*b4c0*/  IMAD.MOV.U32 R95, RZ, RZ, RZ ;  /* 0x000000ffff5f7224 */ /* 0x000fe400078e00ff */
[----:B------:R-:W-:Y:S01]  /*b4d0*/  IMAD.MOV.U32 R24, RZ, RZ, RZ ;  /* 0x000000ffff187224 */ /* 0x000fe200078e00ff */
[----:B------:R-:W-:Y:S06]  /*b4e0*/  @!P1 BRA `(.L_x_1438) ;  /* 0x0000014c00f09947 */ /* 0x000fec0003800000 */
[----:B------:R-:W2:Y:S04]  /*b4f0*/  LDL R4, [R1+0x40] ;  /* 0x0000400001047983 */ /* 0x000ea80000100800 */
[----:B------:R-:W0:Y:S02]  /*b500*/  SHFL.IDX PT, R0, R200, RZ, 0x1f ;  /* 0x00001fffc8007589 */ /* 0x000e2400000e0000 */
[----:B0-----:R-:W-:-:S04]  /*b510*/  LEA.HI R3, R0, R0, RZ, 0x1 ;  /* 0x0000000000037211 */ /* 0x001fc800078f08ff */
[----:B------:R-:W-:-:S05]  /*b520*/  LOP3.LUT R3, R3, 0x1e, RZ, 0xc0, !PT ;  /* 0x0000001e03037812 */ /* 0x000fca00078ec0ff */
[----:B------:R-:W-:Y:S01]  /*b530*/  IMAD.IADD R3, R0, 0x1, -R3 ;  /* 0x0000000100037824 */ /* 0x000fe200078e0a03 */
[----:B--2---:R-:W-:-:S13]  /*b540*/  R2UR UR4, R4 ;  /* 0x00000000040472ca */ /* 0x004fda00000e0000 */
[----:B------:R-:W-:Y:S02]  /*b550*/  ULOP3.LUT UP0, URZ, UR4, 0x1bf, URZ, 0xc0, !UPT ;  /* 0x000001bf043f7892 */ /* 0x000fe4000f80c03f */
[----:B------:R-:W-:-:S04]  /*b560*/  LEA R3, R3, UR4, 0xd ;  /* 0x0000000403037c11 */ /* 0x000fc8000f8e68ff */
[----:B------:R-:W-:Y:S02]  /*b570*/  SHF.R.U32.HI R3, RZ, 0x4, R3 ;  /* 0x00000004ff037819 */ /* 0x000fe40000011603 */
[----:B------:R-:W-:Y:S02]  /*b580*/  PLOP3.LUT P0, PT, PT, PT, UP0, 0x80, 0x0 ;  /* 0x000000000000781c */ /* 0x000fe40003f0f008 */
[----:B------:R-:W-:-:S11]  /*b590*/  LOP3.LUT R68, R3, 0x3fff, RZ, 0xc0, !PT ;  /* 0x00003fff03447812 */ /* 0x000fd600078ec0ff */
        /* <DEDUP_REMOVED lines=17> */
.L_x_1439:
        /* <DEDUP_REMOVED lines=12> */
.L_x_1443:
[----:B-1----:R1:W2:Y:S02]  /*b770*/  SYNCS.PHASECHK.TRANS64.TRYWAIT P0, [R18+URZ+0x2a800], R3 ;  /* 0x02a80003120075a7 */ /* 0x0022a4000800017f */
[----:B--2---:R-:W-:Y:S05]  /*b780*/  @!P0 NANOSLEEP.SYNCS 0x989680 ;  /* 0x009896800000895d */ /* 0x004fea0003900000 */
[----:B------:R-:W2:Y:S02]  /*b790*/  @!P0 SYNCS.PHASECHK.TRANS64 P0, [R18+URZ+0x2a800], R3 ;  /* 0x02a80003120085a7 */ /* 0x000ea4000800007f */
[----:B--2---:R-:W-:Y:S05]  /*b7a0*/  @!P0 BRA `(.L_x_1443) ;  /* 0xfffffffc00f08947 */ /* 0x004fea000383ffff */
.L_x_1442:
[----:B------:R-:W-:Y:S05]  /*b7b0*/  BSYNC B0 ;  /* 0x0000000000007941 */ /* 0x000fea0003800000 */
.L_x_1441:
[----:B------:R-:W-:Y:S05]  /*b7c0*/  BRA `(.L_x_1444) ;  /* 0x0000007400207947 */ /* 0x000fea0003800000 */
.L_x_1440:
[----:B------:R-:W2:Y:S01]  /*b7d0*/  LDL R0, [R1+0x40] ;  /* 0x0000400001007983 */ /* 0x000ea20000100800 */
[----:B------:R-:W0:Y:S01]  /*b7e0*/  LDC.64 R10, c[0x0][0x3d8] ;  /* 0x0000f600ff0a7b82 */ /* 0x000e220000000a00 */
[----:B-----5:R-:W-:Y:S01]  /*b7f0*/  SHF.R.S32.HI R3, RZ, 0x1f, R147 ;  /* 0x0000001fff037819 */ /* 0x020fe20000011493 */
[--C-:B------:R-:W-:Y:S01]  /*b800*/  IMAD.MOV.U32 R4, RZ, RZ, R16.reuse ;  /* 0x000000ffff047224 */ /* 0x100fe200078e0010 */
[----:B------:R-:W-:Y:S02]  /*b810*/  SHF.R.S32.HI R5, RZ, 0x1f, R16 ;  /* 0x0000001fff057819 */ /* 0x000fe40000011410 */
[----:B------:R-:W-:-:S03]  /*b820*/  SHF.R.S32.HI R9, RZ, 0x1f, R22 ;  /* 0x0000001fff097819 */ /* 0x000fc60000011416 */
[----:B------:R-:W1:Y:S01]  /*b830*/  LDC.64 R12, c[0x0][0x3e8] ;  /* 0x0000fa00ff0c7b82 */ /* 0x000e620000000a00 */
[-C--:B0-----:R-:W-:Y:S01]  /*b840*/  IMAD R8, R186, R10.reuse, RZ ;  /* 0x0000000aba087224 */ /* 0x081fe200078e02ff */
[----:B------:R-:W-:Y:S01]  /*b850*/  SHF.L.U64.HI R76, R10, 0x6, R11 ;  /* 0x000000060a4c7819 */ /* 0x000fe2000001020b */
[----:B------:R-:W-:-:S04]  /*b860*/  IMAD.WIDE.U32 R74, R147, R10, RZ ;  /* 0x0000000a934a7225 */ /* 0x000fc800078e00ff */
[----:B------:R-:W-:Y:S01]  /*b870*/  IMAD.WIDE.U32 R6, R162, R10, R4 ;  /* 0x0000000aa2067225 */ /* 0x000fe200078e0004 */
[----:B-1----:R-:W-:-:S03]  /*b880*/  SHF.L.U64.HI R69, R12, 0x6, R13 ;  /* 0x000000060c457819 */ /* 0x002fc6000001020d */
[----:B------:R-:W-:Y:S01]  /*b890*/  IMAD R85, R162, R11, R8 ;  /* 0x0000000ba2557224 */ /* 0x000fe200078e0208 */
[----:B------:R-:W-:Y:S01]  /*b8a0*/  IADD3 R81, P0, R6, R74, RZ ;  /* 0x0000004a06517210 */ /* 0x000fe20007f1e0ff */
[----:B------:R-:W-:Y:S02]  /*b8b0*/  IMAD.MOV.U32 R8, RZ, RZ, R22 ;  /* 0x000000ffff087224 */ /* 0x000fe400078e0016 */
[----:B------:R-:W-:-:S04]  /*b8c0*/  IMAD.WIDE.U32 R72, R147, R12, RZ ;  /* 0x0000000c93487225 */ /* 0x000fc800078e00ff */
[----:B------:R-:W-:-:S04]  /*b8d0*/  IMAD.WIDE.U32 R4, R162, R12, R4 ;  /* 0x0000000ca2047225 */ /* 0x000fc800078e0004 */
[----:B------:R-:W-:Y:S02]  /*b8e0*/  IMAD.SHL.U32 R78, R10, 0x40, RZ ;  /* 0x000000400a4e7824 */ /* 0x000fe400078e00ff */
[----:B------:R-:W-:Y:S01]  /*b8f0*/  IMAD.SHL.U32 R77, R12, 0x40, RZ ;  /* 0x000000400c4d7824 */ /* 0x000fe200078e00ff */
[----:B--2---:R-:W-:Y:S01]  /*b900*/  R2UR UR4, R0 ;  /* 0x00000000000472ca */ /* 0x004fe200000e0000 */
[----:B------:R-:W-:-:S04]  /*b910*/  IMAD R0, R3, R10, RZ ;  /* 0x0000000a03007224 */ /* 0x000fc800078e02ff */
[----:B------:R-:W-:Y:S02]  /*b920*/  IMAD R61, R147, R11, R0 ;  /* 0x0000000b933d7224 */ /* 0x000fe400078e0200 */
[-C--:B------:R-:W-:Y:S02]  /*b930*/  IMAD R0, R3, R12.reuse, RZ ;  /* 0x0000000c03007224 */ /* 0x080fe400078e02ff */
[----:B------:R-:W-:Y:S02]  /*b940*/  IMAD.IADD R61, R61, 0x1, R75 ;  /* 0x000000013d3d7824 */ /* 0x000fe400078e024b */
[----:B------:R-:W-:Y:S02]  /*b950*/  IMAD R3, R186, R12, RZ ;  /* 0x0000000cba037224 */ /* 0x000fe400078e02ff */
[----:B------:R-:W-:Y:S01]  /*b960*/  ULOP3.LUT UP0, URZ, UR4, 0x3ff, URZ, 0xc0, !UPT ;  /* 0x000003ff043f7892 */ /* 0x000fe2000f80c03f */
[----:B------:R-:W-:Y:S01]  /*b970*/  IADD3.X R83, R61, R7, R85, P0, !PT ;  /* 0x000000073d537210 */ /* 0x000fe200007fe455 */
[----:B------:R-:W-:Y:S01]  /*b980*/  IMAD.WIDE.U32 R6, R162, R10, R8 ;  /* 0x0000000aa2067225 */ /* 0x000fe200078e0008 */
[----:B------:R-:W-:-:S03]  /*b990*/  IADD3 R60, P0, R4, R72, RZ ;  /* 0x00000048043c7210 */ /* 0x000fc60007f1e0ff */
[----:B------:R-:W-:Y:S01]  /*b9a0*/  IMAD R79, R147, R13, R0 ;  /* 0x0000000d934f7224 */ /* 0x000fe200078e0200 */
[----:B------:R-:W-:Y:S01]  /*b9b0*/  IADD3 R71, P1, R6, R74, RZ ;  /* 0x0000004a06477210 */ /* 0x000fe20007f3e0ff */
[----:B------:R-:W-:-:S03]  /*b9c0*/  IMAD.WIDE.U32 R8, R162, R12, R8 ;  /* 0x0000000ca2087225 */ /* 0x000fc600078e0008 */
[----:B------:R-:W-:Y:S01]  /*b9d0*/  IADD3.X R85, R61, R85, R7, P1, !PT ;  /* 0x000000553d557210 */ /* 0x000fe20000ffe407 */
[----:B------:R-:W-:Y:S01]  /*b9e0*/  IMAD R3, R162, R13, R3 ;  /* 0x0000000da2037224 */ /* 0x000fe200078e0203 */
[----:B------:R-:W-:Y:S01]  /*b9f0*/  PLOP3.LUT P1, PT, PT, PT, UP0, 0x80, 0x0 ;  /* 0x000000000000781c */ /* 0x000fe20003f2f008 */
[----:B------:R-:W-:Y:S01]  /*ba00*/  IMAD.IADD R79, R79, 0x1, R73 ;  /* 0x000000014f4f7824 */ /* 0x000fe200078e0249 */
[----:B------:R-:W-:-:S04]  /*ba10*/  IADD3 R70, P2, R8, R72, RZ ;  /* 0x0000004808467210 */ /* 0x000fc80007f5e0ff */
[C---:B------:R-:W-:Y:S02]  /*ba20*/  IADD3.X R80, R79.reuse, R5, R3, P0, !PT ;  /* 0x000000054f507210 */ /* 0x040fe400007fe403 */
[----:B------:R-:W-:-:S05]  /*ba30*/  IADD3.X R82, R79, R3, R9, P2, !PT ;  /* 0x000000034f527210 */ /* 0x000fca00017fe409 */
        /* <DEDUP_REMOVED lines=17> */
.L_x_1445:
[----:B------:R-:W0:Y:S01]  /*bb50*/  LDC.64 R14, c[0x0][0x3d8] ;  /* 0x0000f600ff0e7b82 */ /* 0x000e220000000a00 */
[----:B------:R-:W-:Y:S01]  /*bb60*/  SHF.R.S32.HI R3, RZ, 0x1f, R169 ;  /* 0x0000001fff037819 */ /* 0x000fe200000114a9 */
[----:B------:R-:W-:Y:S01]  /*bb70*/  ULDC.U8 UR4, c[0x0][0x3f0] ;  /* 0x0000fc0000047ab9 */ /* 0x000fe20000000000 */
[----:B------:R-:W-:Y:S01]  /*bb80*/  BSSY B0, `(.L_x_1446) ;  /* 0x0000704000007945 */ /* 0x000fe20003800000 */
[----:B------:R-:W-:-:S04]  /*bb90*/  ISETP.NE.AND P0, PT, RZ, UR4, PT ;  /* 0x00000004ff007c0c */ /* 0x000fc8000bf05270 */
[----:B------:R-:W1:Y:S01]  /*bba0*/  LDC.64 R12, c[0x0][0x3e8] ;  /* 0x0000fa00ff0c7b82 */ /* 0x000e620000000a00 */
[-C--:B0-----:R-:W-:Y:S02]  /*bbb0*/  IMAD R0, R3, R14.reuse, RZ ;  /* 0x0000000e03007224 */ /* 0x081fe400078e02ff */
[----:B------:R-:W-:-:S04]  /*bbc0*/  IMAD.WIDE.U32 R4, R169, R14, RZ ;  /* 0x0000000ea9047225 */ /* 0x000fc800078e00ff */
[----:B------:R-:W-:Y:S02]  /*bbd0*/  IMAD.SHL.U32 R86, R4, 0x80, RZ ;  /* 0x0000008004567824 */ /* 0x000fe400078e00ff */
[-C--:B-1----:R-:W-:Y:S02]  /*bbe0*/  IMAD R8, R3, R12.reuse, RZ ;  /* 0x0000000c03087224 */ /* 0x082fe400078e02ff */
[C---:B------:R-:W-:Y:S02]  /*bbf0*/  IMAD R3, R169.reuse, R15, R0 ;  /* 0x0000000fa9037224 */ /* 0x040fe400078e0200 */
[----:B------:R-:W-:-:S04]  /*bc00*/  IMAD.WIDE.U32 R6, R169, R12, RZ ;  /* 0x0000000ca9067225 */ /* 0x000fc800078e00ff */
[----:B------:R-:W-:Y:S02]  /*bc10*/  IMAD R9, R169, R13, R8 ;  /* 0x0000000da9097224 */ /* 0x000fe400078e0208 */
[----:B------:R-:W-:Y:S02]  /*bc20*/  IMAD.IADD R5, R5, 0x1, R3 ;  /* 0x0000000105057824 */ /* 0x000fe400078e0203 */
[----:B------:R-:W-:Y:S02]  /*bc30*/  IMAD R0, R169, -0x80, R164 ;  /* 0xffffff80a9007824 */ /* 0x000fe400078e02a4 */
[----:B------:R-:W-:Y:S01]  /*bc40*/  IMAD.IADD R3, R7, 0x1, R9 ;  /* 0x0000000107037824 */ /* 0x000fe200078e0209 */
[----:B------:R-:W-:Y:S01]  /*bc50*/  SHF.L.U64.HI R84, R4, 0x7, R5 ;  /* 0x0000000704547819 */ /* 0x000fe20000010205 */
[----:B------:R-:W-:Y:S01]  /*bc60*/  IMAD.SHL.U32 R89, R6, 0x80, RZ ;  /* 0x0000008006597824 */ /* 0x000fe200078e00ff */
[----:B------:R-:W-:Y:S02]  /*bc70*/  VIMNMX R8, R0, 0x80, PT ;  /* 0x0000008000087848 */ /* 0x000fe40003fe0100 */
[----:B------:R-:W-:Y:S01]  /*bc80*/  SHF.L.U64.HI R87, R6, 0x7, R3 ;  /* 0x0000000706577819 */ /* 0x000fe20000010203 */
[----:B------:R-:W-:Y:S06]  /*bc90*/  @!P0 BRA `(.L_x_1447) ;  /* 0x0000003400ec8947 */ /* 0x000fec0003800000 */
[----:B------:R-:W0:Y:S01]  /*bca0*/  LDC R82, c[0x0][0x428] ;  /* 0x00010a00ff527b82 */ /* 0x000e220000000800 */
        /* <DEDUP_REMOVED lines=17> */
[----:B------:R-:W-:Y:S01]  /*bdc0*/  VIADD R5, R16, 0x10 ;  /* 0x0000001010057836 */ /* 0x000fe20000000000 */
[----:B------:R-:W-:Y:S01]  /*bdd0*/  ULDC.64 UR4, c[0x0][0x3c8] ;  /* 0x0000f20000047ab9 */ /* 0x000fe20000000a00 */
[----:B------:R-:W-:Y:S01]  /*bde0*/  ULDC UR6, c[0x0][0x3d4] ;  /* 0x0000f50000067ab9 */ /* 0x000fe20000000800 */
[----:B------:R-:W-:Y:S01]  /*bdf0*/  LEA R4, P3, R0, UR4, 0x1 ;  /* 0x0000000400047c11 */ /* 0x000fe2000f8608ff */
[----:B------:R-:W-:Y:S01]  /*be00*/  IMAD.X R3, R84, 0x1, R83, P1 ;  /* 0x0000000154037824 */ /* 0x000fe200008e0653 */
[----:B------:R-:W-:Y:S01]  /*be10*/  ISETP.GE.AND P2, PT, R5, UR6, PT ;  /* 0x0000000605007c0c */ /* 0x000fe2000bf46270 */
[C---:B------:R-:W-:Y:S01]  /*be20*/  VIADD R6, R16.reuse, 0x20 ;  /* 0x0000002010067836 */ /* 0x040fe20000000000 */
[----:B------:R-:W-:Y:S01]  /*be30*/  CS2R R66, SRZ ;  /* 0x0000000000427805 */ /* 0x000fe2000001ff00 */
[----:B------:R-:W-:Y:S01]  /*be40*/  VIADD R7, R16, 0x30 ;  /* 0x0000003010077836 */ /* 0x000fe20000000000 */
[----:B------:R-:W-:Y:S01]  /*be50*/  LEA.HI.X R5, R0, UR5, R3, 0x1, P3 ;  /* 0x0000000500057c11 */ /* 0x000fe200098f0c03 */
[----:B------:R-:W-:Y:S01]  /*be60*/  ULDC.64 UR4, c[0x0][0x3e0] ;  /* 0x0000f80000047ab9 */ /* 0x000fe20000000a00 */
[----:B------:R-:W-:Y:S01]  /*be70*/  IADD3 R0, P4, R89, R60, RZ ;  /* 0x0000003c59007210 */ /* 0x000fe20007f9e0ff */
[----:B------:R-:W-:Y:S01]  /*be80*/  VIADD R9, R16, 0x40 ;  /* 0x0000004010097836 */ /* 0x000fe20000000000 */
[----:B------:R-:W-:Y:S01]  /*be90*/  ISETP.GE.AND P1, PT, R6, UR6, PT ;  /* 0x0000000606007c0c */ /* 0x000fe2000bf26270 */
[----:B------:R-:W-:Y:S01]  /*bea0*/  VIADD R10, R16, 0x50 ;  /* 0x00000050100a7836 */ /* 0x000fe20000000000 */
[----:B------:R-:W-:Y:S01]  /*beb0*/  LEA R6, P6, R0, UR4, 0x1 ;  /* 0x0000000400067c11 */ /* 0x000fe2000f8c08ff */
[----:B------:R-:W-:Y:S01]  /*bec0*/  IMAD.X R3, R87, 0x1, R80, P4 ;  /* 0x0000000157037824 */ /* 0x000fe200020e0650 */
[----:B------:R-:W-:-:S02]  /*bed0*/  ISETP.GE.AND P5, PT, R7, UR6, PT ;  /* 0x0000000607007c0c */ /* 0x000fc4000bfa6270 */
[----:B------:R-:W-:Y:S02]  /*bee0*/  CS2R R62, SRZ ;  /* 0x00000000003e7805 */ /* 0x000fe4000001ff00 */
[----:B------:R-:W-:Y:S02]  /*bef0*/  ISETP.GE.AND P3, PT, R16, UR6, PT ;  /* 0x0000000610007c0c */ /* 0x000fe4000bf66270 */
[----:B------:R-:W-:Y:S02]  /*bf00*/  CS2R R56, SRZ ;  /* 0x0000000000387805 */ /* 0x000fe4000001ff00 */
[----:B------:R-:W-:Y:S02]  /*bf10*/  LEA.HI.X R7, R0, UR5, R3, 0x1, P6 ;  /* 0x0000000500077c11 */ /* 0x000fe4000b0f0c03 */
[----:B------:R-:W-:Y:S02]  /*bf20*/  CS2R R52, SRZ ;  /* 0x0000000000347805 */ /* 0x000fe4000001ff00 */
[----:B------:R-:W-:-:S02]  /*bf30*/  ISETP.GE.AND P4, PT, R9, UR6, PT ;  /* 0x0000000609007c0c */ /* 0x000fc4000bf86270 */
[----:B------:R-:W-:Y:S02]  /*bf40*/  CS2R R50, SRZ ;  /* 0x0000000000327805 */ /* 0x000fe4000001ff00 */
[----:B------:R-:W-:Y:S02]  /*bf50*/  ISETP.GE.AND P6, PT, R10, UR6, PT ;  /* 0x000000060a007c0c */ /* 0x000fe4000bfc6270 */
[----:B------:R-:W-:Y:S02]  /*bf60*/  CS2R R44, SRZ ;  /* 0x00000000002c7805 */ /* 0x000fe4000001ff00 */
[----:B------:R-:W-:Y:S02]  /*bf70*/  CS2R R70, SRZ ;  /* 0x0000000000467805 */ /* 0x000fe4000001ff00 */
[----:B------:R-:W-:Y:S02]  /*bf80*/  CS2R R64, SRZ ;  /* 0x0000000000407805 */ /* 0x000fe4000001ff00 */
[----:B------:R-:W-:-:S02]  /*bf90*/  CS2R R58, SRZ ;  /* 0x00000000003a7805 */ /* 0x000fc4000001ff00 */
[----:B------:R-:W-:Y:S02]  /*bfa0*/  CS2R R54, SRZ ;  /* 0x0000000000367805 */ /* 0x000fe4000001ff00 */
[----:B------:R-:W-:Y:S02]  /*bfb0*/  CS2R R48, SRZ ;  /* 0x0000000000307805 */ /* 0x000fe4000001ff00 */
[----:B------:R-:W-:Y:S01]  /*bfc0*/  CS2R R46, SRZ ;  /* 0x00000000002e7805 */ /* 0x000fe2000001ff00 */
[----:B------:R-:W-:Y:S02]  /*bfd0*/  ULDC.64 UR8, c[0x0][0x208] ;  /* 0x0000820000087ab9 */ /* 0x000fe40000000a00 */
        /* <DEDUP_REMOVED lines=12> */
.L_x_1449:
[----:B------:R-:W-:Y:S05]  /*c0a0*/  BSYNC B1 ;  /* 0x0000000000017941 */ /* 0x000fea0003800000 */
.L_x_1448:
[----:B------:R-:W-:Y:S01]  /*c0b0*/  ISETP.GE.AND P1, PT, R185, R8, PT ;  /* 0x00000008b900720c */ /* 0x000fe20003f26270 */
[----:B------:R-:W-:Y:S01]  /*c0c0*/  BSSY B1, `(.L_x_1450) ;  /* 0x000003e000017945 */ /* 0x000fe20003800000 */
[----:B------:R-:W-:Y:S02]  /*c0d0*/  LOP3.LUT R0, R174, 0x18, R22, 0xf8, !PT ;  /* 0x00000018ae007812 */ /* 0x000fe400078ef816 */
        /* <DEDUP_REMOVED lines=10> */
[----:B------:R-:W-:Y:S02]  /*c180*/  LOP3.LUT R11, R0, R175, RZ, 0x3c, !PT ;  /* 0x000000af000b7212 */ /* 0x000fe400078e3cff */
[----:B------:R-:W-:Y:S01]  /*c190*/  CS2R R20, SRZ ;  /* 0x0000000000147805 */ /* 0x000fe2000001ff00 */
[----:B------:R-:W-:Y:S06]  /*c1a0*/  @P1 BRA `(.L_x_1451) ;  /* 0x0000000000bc1947 */ /* 0x000fec0003800000 */
[----:B------:R-:W-:Y:S01]  /*c1b0*/  IADD3 R77, P4, P5, R60, R77, R89 ;  /* 0x0000004d3c4d7210 */ /* 0x000fe20007d9e059 */
[----:B-1----:R-:W-:Y:S01]  /*c1c0*/  VIADD R4, R16, 0x10 ;  /* 0x0000001010047836 */ /* 0x002fe20000000000 */
[----:B------:R-:W-:Y:S01]  /*c1d0*/  IADD3 R78, P2, P3, R81, R78, R86 ;  /* 0x0000004e514e7210 */ /* 0x000fe20007b5e056 */
[----:B------:R-:W-:Y:S01]  /*c1e0*/  ULDC UR8, c[0x0][0x3d4] ;  /* 0x0000f50000087ab9 */ /* 0x000fe20000000800 */
[----:B------:R-:W-:Y:S01]  /*c1f0*/  IADD3.X R0, R80, R69, R87, P4, P5 ;  /* 0x0000004550007210 */ /* 0x000fe200027ea457 */
[C---:B------:R-:W-:Y:S01]  /*c200*/  VIADD R5, R16.reuse, 0x20 ;  /* 0x0000002010057836 */ /* 0x040fe20000000000 */
[----:B------:R-:W-:Y:S01]  /*c210*/  IADD3.X R3, R83, R76, R84, P2, P3 ;  /* 0x0000004c53037210 */ /* 0x000fe200017e6454 */
[----:B------:R-:W-:Y:S01]  /*c220*/  ULDC.64 UR4, c[0x0][0x3c8] ;  /* 0x0000f20000047ab9 */ /* 0x000fe20000000a00 */
[----:B------:R-:W-:Y:S01]  /*c230*/  ISETP.GE.AND P5, PT, R16, UR8, PT ;  /* 0x0000000810007c0c */ /* 0x000fe2000bfa6270 */
[----:B------:R-:W-:Y:S01]  /*c240*/  ULDC.64 UR6, c[0x0][0x3e0] ;  /* 0x0000f80000067ab9 */ /* 0x000fe20000000a00 */
[----:B------:R-:W-:Y:S01]  /*c250*/  ISETP.GE.AND P2, PT, R4, UR8, PT ;  /* 0x0000000804007c0c */ /* 0x000fe2000bf46270 */
[----:B------:R-:W-:Y:S01]  /*c260*/  VIADD R7, R16, 0x30 ;  /* 0x0000003010077836 */ /* 0x000fe20000000000 */
[----:B------:R-:W-:-:S02]  /*c270*/  LEA R4, P3, R78, UR4, 0x1 ;  /* 0x000000044e047c11 */ /* 0x000fc4000f8608ff */
[----:B------:R-:W-:Y:S02]  /*c280*/  CS2R R42, SRZ ;  /* 0x00000000002a7805 */ /* 0x000fe4000001ff00 */
[----:B------:R-:W-:Y:S02]  /*c290*/  LEA R6, P6, R77, UR6, 0x1 ;  /* 0x000000064d067c11 */ /* 0x000fe4000f8c08ff */
[----:B------:R-:W-:Y:S02]  /*c2a0*/  CS2R R40, SRZ ;  /* 0x0000000000287805 */ /* 0x000fe4000001ff00 */
[----:B------:R-:W-:Y:S01]  /*c2b0*/  ISETP.GE.AND P4, PT, R5, UR8, PT ;  /* 0x0000000805007c0c */ /* 0x000fe2000bf86270 */
[----:B------:R-:W-:Y:S01]  /*c2c0*/  VIADD R8, R16, 0x40 ;  /* 0x0000004010087836 */ /* 0x000fe20000000000 */
[----:B------:R-:W-:Y:S01]  /*c2d0*/  LEA.HI.X R5, R78, UR5, R3, 0x1, P3 ;  /* 0x000000054e057c11 */ /* 0x000fe200098f0c03 */
[----:B------:R-:W-:Y:S01]  /*c2e0*/  ULDC.64 UR10, c[0x0][0x208] ;  /* 0x00008200000a7ab9 */ /* 0x000fe20000000a00 */
[----:B------:R-:W-:-:S02]  /*c2f0*/  ISETP.GE.AND P3, PT, R7, UR8, PT ;  /* 0x0000000807007c0c */ /* 0x000fc4000bf66270 */
[----:B------:R-:W-:Y:S01]  /*c300*/  LEA.HI.X R7, R77, UR7, R0, 0x1, P6 ;  /* 0x000000074d077c11 */ /* 0x000fe2000b0f0c00 */
[----:B------:R-:W-:Y:S01]  /*c310*/  VIADD R0, R16, 0x50 ;  /* 0x0000005010007836 */ /* 0x000fe20000000000 */
[----:B------:R2:W5:Y:S01]  /*c320*/  @!P5 LDG.E.64 R42, desc[UR10][R4.64] ;  /* 0x0000000a042ad981 */ /* 0x000562000c1e1b00 */
[----:B------:R-:W-:-:S03]  /*c330*/  ISETP.GE.AND P6, PT, R8, UR8, PT ;  /* 0x0000000808007c0c */ /* 0x000fc6000bfc6270 */
[----:B------:R2:W5:Y:S01]  /*c340*/  @!P5 LDG.E.64 R40, desc[UR10][R6.64] ;  /* 0x0000000a0628d981 */ /* 0x000562000c1e1b00 */
[----:B------:R-:W-:Y:S02]  /*c350*/  ISETP.GE.AND P5, PT, R0, UR8, PT ;  /* 0x0000000800007c0c */ /* 0x000fe4000bfa6270 */
        /* <DEDUP_REMOVED lines=20> */
.L_x_1451:
[----:B------:R-:W-:Y:S05]  /*c4a0*/  BSYNC B1 ;  /* 0x0000000000017941 */ /* 0x000fea0003800000 */
.L_x_1450:
[----:B------:R-:W-:Y:S01]  /*c4b0*/  LOP3.LUT P2, RZ, R190, 0x4, RZ, 0xc0, !PT ;  /* 0x00000004beff7812 */ /* 0x000fe2000784c0ff */
[----:B------:R-:W-:Y:S01]  /*c4c0*/  IMAD.IADD R11, R176, 0x1, R11 ;  /* 0x00000001b00b7824 */ /* 0x000fe200078e020b */
[----:B------:R-:W-:Y:S01]  /*c4d0*/  ULDC.64 UR4, c[0x0][0x3c8] ;  /* 0x0000f20000047ab9 */ /* 0x000fe20000000a00 */
[----:B-----5:R-:W-:Y:S01]  /*c4e0*/  IMAD.MOV.U32 R0, RZ, RZ, R70 ;  /* 0x000000ffff007224 */ /* 0x020fe200078e0046 */
[----:B------:R-:W-:Y:S01]  /*c4f0*/  ULDC.64 UR6, c[0x0][0x3e0] ;  /* 0x0000f80000067ab9 */ /* 0x000fe20000000a00 */
[----:B------:R-:W-:Y:S02]  /*c500*/  IMAD R60, R11, 0x2, R18 ;  /* 0x000000020b3c7824 */ /* 0x000fe400078e0212 */
[----:B------:R-:W-:Y:S01]  /*c510*/  IMAD.MOV.U32 R3, RZ, RZ, R71 ;  /* 0x000000ffff037224 */ /* 0x000fe200078e0047 */
[----:B------:R-:W-:Y:S01]  /*c520*/  PRMT R107, R0, 0x7610, R107 ;  /* 0x00007610006b7816 */ /* 0x000fe2000000006b */
[C---:B-12---:R-:W-:Y:S02]  /*c530*/  VIADD R5, R60.reuse, 0xc400 ;  /* 0x0000c4003c057836 */ /* 0x046fe40000000000 */
[----:B------:R-:W-:Y:S01]  /*c540*/  IMAD.MOV.U32 R0, RZ, RZ, R65 ;  /* 0x000000ffff007224 */ /* 0x000fe200078e0041 */
[----:B------:R-:W-:Y:S01]  /*c550*/  PRMT R108, R3, 0x7610, R108 ;  /* 0x00007610036c7816 */ /* 0x000fe2000000006c */
[----:B------:R-:W-:-:S02]  /*c560*/  VIADD R10, R60, 0xc440 ;  /* 0x0000c4403c0a7836 */ /* 0x000fc40000000000 */
[----:B------:R-:W-:Y:S01]  /*c570*/  IMAD.MOV.U32 R4, RZ, RZ, R64 ;  /* 0x000000ffff047224 */ /* 0x000fe200078e0040 */
[----:B------:R-:W-:Y:S01]  /*c580*/  PRMT R103, R0, 0x7610, R103 ;  /* 0x0000761000677816 */ /* 0x000fe20000000067 */
[----:B------:R-:W-:Y:S01]  /*c590*/  @P2 VIADD R10, R5, 0xffffffc0 ;  /* 0xffffffc0050a2836 */ /* 0x000fe20000000000 */
[----:B0-----:R-:W-:Y:S01]  /*c5a0*/  ISETP.NE.AND P2, PT, R82, 0x1, PT ;  /* 0x000000015200780c */ /* 0x001fe20003f45270 */
[----:B------:R-:W-:Y:S01]  /*c5b0*/  IMAD.MOV.U32 R3, RZ, RZ, R58 ;  /* 0x000000ffff037224 */ /* 0x000fe200078e003a */
[----:B------:R-:W-:Y:S01]  /*c5c0*/  PRMT R104, R4, 0x7610, R104 ;  /* 0x0000761004687816 */ /* 0x000fe20000000068 */
[----:B------:R-:W-:Y:S02]  /*c5d0*/  IMAD.MOV.U32 R0, RZ, RZ, R54 ;  /* 0x000000ffff007224 */ /* 0x000fe400078e0036 */
        /* <DEDUP_REMOVED lines=10> */
[----:B------:R-:W0:Y:S01]  /*c680*/  @P2 LDC R5, c[0x0][0x430] ;  /* 0x00010c00ff052b82 */ /* 0x000e220000000800 */
[----:B------:R-:W-:Y:S01]  /*c690*/  PRMT R88, R4, 0x7610, R88 ;  /* 0x0000761004587816 */ /* 0x000fe20000000058 */
[----:B------:R-:W-:Y:S01]  /*c6a0*/  IMAD.MOV.U32 R4, RZ, RZ, R66 ;  /* 0x000000ffff047224 */ /* 0x000fe200078e0042 */
[----:B------:R-:W-:Y:S01]  /*c6b0*/  PRMT R81, R3, 0x7610, R81 ;  /* 0x0000761003517816 */ /* 0x000fe20000000051 */
[----:B------:R-:W-:-:S02]  /*c6c0*/  IMAD.MOV.U32 R3, RZ, RZ, R47 ;  /* 0x000000ffff037224 */ /* 0x000fc400078e002f */
[----:B------:R-:W-:Y:S01]  /*c6d0*/  IMAD.MOV.U32 R11, RZ, RZ, R67 ;  /* 0x000000ffff0b7224 */ /* 0x000fe200078e0043 */
[----:B------:R-:W-:Y:S01]  /*c6e0*/  PRMT R110, R4, 0x7610, R110 ;  /* 0x00007610046e7816 */ /* 0x000fe2000000006e */
[----:B------:R-:W1:Y:S01]  /*c6f0*/  @P2 LDC R0, c[0x0][0x42c] ;  /* 0x00010b00ff002b82 */ /* 0x000e620000000800 */
[----:B------:R-:W-:Y:S01]  /*c700*/  PRMT R82, R3, 0x7610, R82 ;  /* 0x0000761003527816 */ /* 0x000fe20000000052 */
[----:B------:R-:W-:Y:S01]  /*c710*/  IMAD.MOV.U32 R4, RZ, RZ, R63 ;  /* 0x000000ffff047224 */ /* 0x000fe200078e003f */
[----:B------:R-:W-:Y:S01]  /*c720*/  PRMT R109, R11, 0x7610, R109 ;  /* 0x000076100b6d7816 */ /* 0x000fe2000000006d */
[----:B------:R-:W-:Y:S02]  /*c730*/  IMAD.MOV.U32 R3, RZ, RZ, R62 ;  /* 0x000000ffff037224 */ /* 0x000fe400078e003e */
[----:B------:R-:W-:Y:S01]  /*c740*/  IMAD.MOV.U32 R11, RZ, RZ, R56 ;  /* 0x000000ffff0b7224 */ /* 0x000fe200078e0038 */
[----:B------:R-:W-:Y:S01]  /*c750*/  PRMT R105, R4, 0x7610, R105 ;  /* 0x0000761004697816 */ /* 0x000fe20000000069 */
[----:B------:R-:W-:Y:S01]  /*c760*/  IMAD.MOV.U32 R4, RZ, RZ, R57 ;  /* 0x000000ffff047224 */ /* 0x000fe200078e0039 */
[----:B------:R-:W-:Y:S01]  /*c770*/  PRMT R106, R3, 0x7610, R106 ;  /* 0x00007610036a7816 */ /* 0x000fe2000000006a */
[----:B------:R-:W-:Y:S01]  /*c780*/  IMAD R3, R169, 0x80, R162 ;  /* 0x00000080a9037824 */ /* 0x000fe200078e02a2 */
[----:B------:R-:W-:Y:S01]  /*c790*/  PRMT R101, R11, 0x7610, R101 ;  /* 0x000076100b657816 */ /* 0x000fe20000000065 */
[----:B------:R-:W-:Y:S01]  /*c7a0*/  IMAD.MOV.U32 R11, RZ, RZ, R52 ;  /* 0x000000ffff0b7224 */ /* 0x000fe200078e0034 */
[----:B------:R-:W-:Y:S01]  /*c7b0*/  PRMT R102, R4, 0x7610, R102 ;  /* 0x0000761004667816 */ /* 0x000fe20000000066 */
[----:B------:R-:W-:-:S02]  /*c7c0*/  IMAD R3, R188, 0x40, R3 ;  /* 0x00000040bc037824 */ /* 0x000fc400078e0203 */
[----:B------:R-:W-:Y:S01]  /*c7d0*/  IMAD.MOV.U32 R4, RZ, RZ, R50 ;  /* 0x000000ffff047224 */ /* 0x000fe200078e0032 */
[----:B------:R-:W-:Y:S01]  /*c7e0*/  PRMT R97, R11, 0x7610, R97 ;  /* 0x000076100b617816 */ /* 0x000fe20000000061 */
[----:B------:R-:W-:Y:S02]  /*c7f0*/  IMAD.MOV.U32 R73, RZ, RZ, R79 ;  /* 0x000000ffff497224 */ /* 0x000fe400078e004f */
[----:B------:R-:W-:Y:S01]  /*c800*/  IMAD.MOV.U32 R7, RZ, RZ, R61 ;  /* 0x000000ffff077224 */ /* 0x000fe200078e003d */
[----:B------:R-:W-:Y:S01]  /*c810*/  PRMT R91, R4, 0x7610, R91 ;  /* 0x00007610045b7816 */ /* 0x000fe2000000005b */
[----:B------:R-:W-:Y:S02]  /*c820*/  IMAD.MOV.U32 R4, RZ, RZ, R51 ;  /* 0x000000ffff047224 */ /* 0x000fe400078e0033 */
[----:B-1----:R-:W-:-:S03]  /*c830*/  @P2 IMAD.HI.U32 R0, R3, R0, RZ ;  /* 0x0000000003002227 */ /* 0x002fc600078e00ff */
[----:B------:R-:W-:Y:S01]  /*c840*/  PRMT R92, R4, 0x7610, R92 ;  /* 0x00007610045c7816 */ /* 0x000fe2000000005c */
[----:B------:R-:W-:Y:S01]  /*c850*/  IMAD.MOV.U32 R4, RZ, RZ, R41 ;  /* 0x000000ffff047224 */ /* 0x000fe200078e0029 */
[----:B0-----:R-:W-:Y:S01]  /*c860*/  @P2 SHF.R.U32.HI R3, RZ, R5, R0 ;  /* 0x00000005ff032219 */ /* 0x001fe20000011600 */
[----:B------:R-:W-:Y:S02]  /*c870*/  IMAD.MOV.U32 R0, RZ, RZ, R40 ;  /* 0x000000ffff007224 */ /* 0x000fe400078e0028 */
[----:B------:R-:W-:Y:S01]  /*c880*/  IMAD.MOV.U32 R6, RZ, RZ, R74 ;  /* 0x000000ffff067224 */ /* 0x000fe200078e004a */
[----:B------:R-:W-:Y:S01]  /*c890*/  SHF.R.S32.HI R5, RZ, 0x1f, R3 ;  /* 0x0000001fff057819 */ /* 0x000fe20000011403 */
[----:B------:R-:W-:Y:S01]  /*c8a0*/  IMAD.MOV.U32 R61, RZ, RZ, R53 ;  /* 0x000000ffff3d7224 */ /* 0x000fe200078e0035 */
[----:B------:R-:W-:Y:S01]  /*c8b0*/  PRMT R79, R0, 0x7610, R79 ;  /* 0x00007610004f7816 */ /* 0x000fe2000000004f */
[----:B------:R-:W-:Y:S01]  /*c8c0*/  IMAD.MOV.U32 R11, RZ, RZ, R44 ;  /* 0x000000ffff0b7224 */ /* 0x000fe200078e002c */
[----:B------:R-:W-:Y:S01]  /*c8d0*/  PRMT R80, R4, 0x7610, R80 ;  /* 0x0000761004507816 */ /* 0x000fe20000000050 */
[----:B------:R-:W-:Y:S01]  /*c8e0*/  IMAD R0, R5, R14, RZ ;  /* 0x0000000e05007224 */ /* 0x000fe200078e02ff */
[----:B------:R-:W-:Y:S01]  /*c8f0*/  PRMT R98, R61, 0x7610, R98 ;  /* 0x000076103d627816 */ /* 0x000fe20000000062 */
[----:B------:R-:W-:Y:S01]  /*c900*/  IMAD R4, R5, R12, RZ ;  /* 0x0000000c05047224 */ /* 0x000fe200078e02ff */
[----:B------:R-:W-:Y:S01]  /*c910*/  PRMT R85, R11, 0x7610, R85 ;  /* 0x000076100b557816 */ /* 0x000fe20000000055 */
[----:B------:R-:W-:-:S04]  /*c920*/  IMAD.WIDE.U32 R6, R3, R14, R6 ;  /* 0x0000000e03067225 */ /* 0x000fc800078e0006 */
[----:B------:R-:W-:-:S04]  /*c930*/  IMAD.WIDE.U32 R72, R3, R12, R72 ;  /* 0x0000000c03487225 */ /* 0x000fc800078e0048 */
[C---:B------:R-:W-:Y:S01]  /*c940*/  IMAD R5, R3.reuse, R15, R0 ;  /* 0x0000000f03057224 */ /* 0x040fe200078e0200 */
[----:B------:R-:W-:Y:S01]  /*c950*/  LEA R0, P3, R72, UR6, 0x1 ;  /* 0x0000000648007c11 */ /* 0x000fe2000f8608ff */
[----:B------:R-:W-:Y:S01]  /*c960*/  IMAD R3, R3, R13, R4 ;  /* 0x0000000d03037224 */ /* 0x000fe200078e0204 */
[C---:B------:R-:W-:Y:S01]  /*c970*/  LEA R4, P2, R6.reuse, UR4, 0x1 ;  /* 0x0000000406047c11 */ /* 0x040fe2000f8408ff */
[----:B------:R-:W-:Y:S01]  /*c980*/  IMAD.MOV.U32 R61, RZ, RZ, R45 ;  /* 0x000000ffff3d7224 */ /* 0x000fe200078e002d */
[----:B------:R-:W-:Y:S01]  /*c990*/  UMOV UR4, 0xffffffff ;  /* 0xffffffff00047882 */ /* 0x000fe20000000000 */
[----:B------:R-:W-:Y:S02]  /*c9a0*/  IMAD.MOV.U32 R11, RZ, RZ, R36 ;  /* 0x000000ffff0b7224 */ /* 0x000fe400078e0024 */
[----:B------:R-:W-:Y:S01]  /*c9b0*/  IMAD.IADD R5, R7, 0x1, R5 ;  /* 0x0000000107057824 */ /* 0x000fe200078e0205 */
[----:B------:R-:W-:Y:S01]  /*c9c0*/  PRMT R86, R61, 0x7610, R86 ;  /* 0x000076103d567816 */ /* 0x000fe20000000056 */
[----:B------:R-:W-:Y:S01]  /*c9d0*/  IMAD.IADD R3, R73, 0x1, R3 ;  /* 0x0000000149037824 */ /* 0x000fe200078e0203 */
[----:B------:R-:W-:Y:S01]  /*c9e0*/  PRMT R69, R11, 0x7610, R69 ;  /* 0x000076100b457816 */ /* 0x000fe20000000045 */
[----:B------:R-:W-:Y:S01]  /*c9f0*/  IMAD.MOV.U32 R61, RZ, RZ, R37 ;  /* 0x000000ffff3d7224 */ /* 0x000fe200078e0025 */
[----:B------:R-:W-:Y:S01]  /*ca00*/  LEA.HI.X R5, R6, UR5, R5, 0x1, P2 ;  /* 0x0000000506057c11 */ /* 0x000fe200090f0c05 */
[----:B------:R-:W-:Y:S01]  /*ca10*/  IMAD.MOV.U32 R11, RZ, RZ, R32 ;  /* 0x000000ffff0b7224 */ /* 0x000fe200078e0020 */
[----:B------:R-:W-:Y:S01]  /*ca20*/  LEA.HI.X R3, R72, UR7, R3, 0x1, P3 ;  /* 0x0000000748037c11 */ /* 0x000fe200098f0c03 */
[----:B------:R-:W-:Y:S01]  /*ca30*/  IMAD.MOV.U32 R12, RZ, RZ, R33 ;  /* 0x000000ffff0c7224 */ /* 0x000fe200078e0021 */
[----:B------:R-:W-:-:S02]  /*ca40*/  PRMT R74, R61, 0x7610, R74 ;  /* 0x000076103d4a7816 */ /* 0x000fc4000000004a */
[----:B------:R-:W-:Y:S02]  /*ca50*/  PRMT R73, R11, 0x7610, R73 ;  /* 0x000076100b497816 */ /* 0x000fe40000000049 */
[----:B------:R-:W-:Y:S02]  /*ca60*/  PRMT R75, R12, 0x7610, R75 ;  /* 0x000076100c4b7816 */ /* 0x000fe4000000004b */
[----:B------:R-:W-:Y:S01]  /*ca70*/  LEA.HI R6, R184, R184, RZ, 0x1 ;  /* 0x000000b8b8067211 */ /* 0x000fe200078f08ff */
[----:B------:R-:W-:Y:S06]  /*ca80*/  BRA.DIV UR4, `(.L_x_1452) ;  /* 0x000001c204887947 */ /* 0x000fec000b800000 */
.L_x_1736:
[----:B------:R-:W-:-:S03]  /*ca90*/  UMOV UR4, 0xffffffff ;  /* 0xffffffff00047882 */ /* 0x000fc60000000000 */
[----:B------:R-:W-:Y:S05]  /*caa0*/  BRA.DIV UR4, `(.L_x_1453) ;  /* 0x000001c204a87947 */ /* 0x000fea000b800000 */
.L_x_1739:
[----:B------:R-:W-:-:S03]  /*cab0*/  UMOV UR4, 0xffffffff ;  /* 0xffffffff00047882 */ /* 0x000fc60000000000 */
[----:B------:R-:W-:Y:S05]  /*cac0*/  BRA.DIV UR4, `(.L_x_1454) ;  /* 0x000001c204c87947 */ /* 0x000fea000b800000 */
.L_x_1742:
[----:B------:R-:W-:-:S03]  /*cad0*/  UMOV UR4, 0xffffffff ;  /* 0xffffffff00047882 */ /* 0x000fc60000000000 */
[----:B------:R-:W-:Y:S05]  /*cae0*/  BRA.DIV UR4, `(.L_x_1455) ;  /* 0x000001c204e87947 */ /* 0x000fea000b800000 */
.L_x_1745:
[----:B------:R-:W-:-:S03]  /*caf0*/  UMOV UR4, 0xffffffff ;  /* 0xffffffff00047882 */ /* 0x000fc60000000000 */
[----:B------:R-:W-:Y:S05]  /*cb00*/  BRA.DIV UR4, `(.L_x_1456) ;  /* 0x000001c604087947 */ /* 0x000fea000b800000 */
.L_x_1748:
[----:B------:R-:W-:Y:S01]  /*cb10*/  UMOV UR4, 0xffffffff ;  /* 0xffffffff00047882 */ /* 0x000fe20000000000 */
[----:B------:R-:W-:Y:S02]  /*cb20*/  LOP3.LUT R5, R6, 0xfffffffe, RZ, 0xc0, !PT ;  /* 0xfffffffe06057812 */ /* 0x000fe400078ec0ff */
[----:B------:R-:W-:Y:S05]  /*cb30*/  BRA.DIV UR4, `(.L_x_1457) ;  /* 0x000001c604247947 */ /* 0x000fea000b800000 */
.L_x_1751:
[----:B------:R-:W-:Y:S01]  /*cb40*/  UMOV UR4, 0xffffffff ;  /* 0xffffffff00047882 */ /* 0x000fe20000000000 */
[----:B------:R-:W-:Y:S02]  /*cb50*/  IMAD.IADD R5, R184, 0x1, -R5 ;  /* 0x00000001b8057824 */ /* 0x000fe400078e0a05 */
[----:B------:R-:W-:Y:S05]  /*cb60*/  BRA.DIV UR4, `(.L_x_1458) ;  /* 0x000001c604407947 */ /* 0x000fea000b800000 */
.L_x_1754:
[----:B------:R-:W-:Y:S01]  /*cb70*/  UMOV UR4, 0xffffffff ;  /* 0xffffffff00047882 */ /* 0x000fe20000000000 */
[----:B------:R-:W-:Y:S02]  /*cb80*/  SHF.L.U32 R5, R5, 0x1f, RZ ;  /* 0x0000001f05057819 */ /* 0x000fe400000006ff */
[----:B------:R-:W-:Y:S05]  /*cb90*/  BRA.DIV UR4, `(.L_x_1459) ;  /* 0x000001c6045c7947 */ /* 0x000fea000b800000 */
.L_x_1757:
[----:B------:R-:W0:Y:S01]  /*cba0*/  SYNCS.PHASECHK.TRANS64.TRYWAIT P2, [R18+URZ+0x2a800], R5 ;  /* 0x02a80005120075a7 */ /* 0x000e22000804017f */
[----:B------:R-:W-:Y:S01]  /*cbb0*/  IMAD.MOV.U32 R4, RZ, RZ, R24 ;  /* 0x000000ffff047224 */ /* 0x000fe200078e0018 */
[----:B------:R-:W-:Y:S01]  /*cbc0*/  BSSY B1, `(.L_x_1460) ;  /* 0x0000021000017945 */ /* 0x000fe20003800000 */
        /* <DEDUP_REMOVED lines=29> */
[----:B------:R-:W-:-:S02]  /*cda0*/  IMAD.MOV.U32 R4, RZ, RZ, R20 ;  /* 0x000000ffff047224 */ /* 0x000fc400078e0014 */
[----:B------:R-:W-:Y:S01]  /*cdb0*/  IMAD.MOV.U32 R6, RZ, RZ, R21 ;  /* 0x000000ffff067224 */ /* 0x000fe200078e0015 */
[----:B0-----:R-:W-:Y:S06]  /*cdc0*/  @!P2 BRA `(.L_x_1461) ;  /* 0x000001c000f8a947 */ /* 0x001fec0003800000 */
.L_x_1758:
[----:B------:R-:W-:Y:S05]  /*cdd0*/  BSYNC B1 ;  /* 0x0000000000017941 */ /* 0x000fea0003800000 */
.L_x_1460:
[----:B------:R-:W-:Y:S01]  /*cde0*/  BSSY B1, `(.L_x_1462) ;  /* 0x0000134000017945 */ /* 0x000fe20003800000 */
[----:B------:R-:W-:Y:S02]  /*cdf0*/  PRMT R11, R4, 0x7610, R11 ;  /* 0x00007610040b7816 */ /* 0x000fe4000000000b */
[----:B------:R-:W-:Y:S01]  /*ce00*/  PRMT R12, R6, 0x7610, R12 ;  /* 0x00007610060c7816 */ /* 0x000fe2000000000c */
[----:B------:R-:W-:Y:S06]  /*ce10*/  @P0 BRA `(.L_x_1463) ;  /* 0x0000001000c00947 */ /* 0x000fec0003800000 */
[----:B0-----:R-:W0:Y:S01]  /*ce20*/  LDC R5, c[0x0][0x3d4] ;  /* 0x0000f500ff057b82 */ /* 0x001e220000000800 */
        /* <DEDUP_REMOVED lines=14> */
[----:B------:R-:W-:Y:S02]  /*cf10*/  SHF.R.U64 R111, R66, 0x10, R67 ;  /* 0x00000010426f7819 */ /* 0x000fe40000001243 */
[--C-:B------:R-:W-:Y:S02]  /*cf20*/  SHF.R.U64 R66, R70, 0x10, R71.reuse ;  /* 0x0000001046427819 */ /* 0x100fe40000001247 */
[----:B------:R-:W-:Y:S02]  /*cf30*/  SHF.R.U32.HI R71, RZ, 0x10, R71 ;  /* 0x00000010ff477819 */ /* 0x000fe40000011647 */
[----:B------:R-:W-:Y:S02]  /*cf40*/  SHF.R.U32.HI R112, RZ, 0x10, R67 ;  /* 0x00000010ff707819 */ /* 0x000fe40000011643 */
[----:B------:R-:W-:Y:S02]  /*cf50*/  PRMT R108, R108, 0x5410, R71 ;  /* 0x000054106c6c7816 */ /* 0x000fe40000000047 */
[----:B------:R-:W-:-:S02]  /*cf60*/  PRMT R109, R109, 0x5410, R112 ;  /* 0x000054106d6d7816 */ /* 0x000fc40000000070 */
[----:B------:R-:W-:Y:S01]  /*cf70*/  PRMT R110, R110, 0x5410, R111 ;  /* 0x000054106e6e7816 */ /* 0x000fe2000000006f */
[C---:B------:R-:W-:Y:S01]  /*cf80*/  IMAD.U32 R112, R108.reuse, 0x10000, RZ ;  /* 0x000100006c707824 */ /* 0x040fe200078e00ff */
[----:B------:R-:W-:Y:S01]  /*cf90*/  PRMT R111, R107, 0x5410, R66 ;  /* 0x000054106b6f7816 */ /* 0x000fe20000000042 */
[C---:B------:R-:W-:Y:S01]  /*cfa0*/  IMAD.U32 R107, R109.reuse, 0x10000, RZ ;  /* 0x000100006d6b7824 */ /* 0x040fe200078e00ff */
[----:B------:R-:W-:Y:S02]  /*cfb0*/  LOP3.LUT R108, R108, 0xffff0000, RZ, 0xc0, !PT ;  /* 0xffff00006c6c7812 */ /* 0x000fe400078ec0ff */
[----:B------:R-:W-:Y:S02]  /*cfc0*/  LOP3.LUT R109, R109, 0xffff0000, RZ, 0xc0, !PT ;  /* 0xffff00006d6d7812 */ /* 0x000fe400078ec0ff */
[C---:B0-----:R-:W-:Y:S01]  /*cfd0*/  LOP3.LUT R67, R6.reuse, 0xffff0000, RZ, 0xc0, !PT ;  /* 0xffff000006437812 */ /* 0x041fe200078ec0ff */
[----:B------:R-:W-:Y:S01]  /*cfe0*/  IMAD.U32 R66, R6, 0x10000, RZ ;  /* 0x0001000006427824 */ /* 0x000fe200078e00ff */
[C---:B------:R-:W-:Y:S01]  /*cff0*/  LOP3.LUT R71, R7.reuse, 0xffff0000, RZ, 0xc0, !PT ;  /* 0xffff000007477812 */ /* 0x040fe200078ec0ff */
[----:B------:R-:W-:-:S02]  /*d000*/  IMAD.U32 R70, R7, 0x10000, RZ ;  /* 0x0001000007467824 */ /* 0x000fc400078e00ff */
[CC--:B------:R-:W-:Y:S01]  /*d010*/  FMUL.FTZ R113, R67.reuse, R112.reuse ;  /* 0x0000007043717220 */ /* 0x0c0fe20000410000 */
[-C--:B------:R-:W-:Y:S01]  /*d020*/  FMUL.FTZ R67, R67, R107.reuse ;  /* 0x0000006b43437220 */ /* 0x080fe20000410000 */
[C---:B------:R-:W-:Y:S01]  /*d030*/  IMAD.U32 R6, R4.reuse, 0x10000, RZ ;  /* 0x0001000004067824 */ /* 0x040fe200078e00ff */
[----:B------:R-:W-:Y:S01]  /*d040*/  LOP3.LUT R4, R4, 0xffff0000, RZ, 0xc0, !PT ;  /* 0xffff000004047812 */ /* 0x000fe200078ec0ff */
[C---:B------:R-:W-:Y:S02]  /*d050*/  IMAD.U32 R7, R5.reuse, 0x10000, RZ ;  /* 0x0001000005077824 */ /* 0x040fe400078e00ff */
[C---:B------:R-:W-:Y:S01]  /*d060*/  FFMA.FTZ R112, R66.reuse, R112, R67 ;  /* 0x0000007042707223 */ /* 0x040fe20000010043 */
[----:B------:R-:W-:Y:S01]  /*d070*/  FFMA.FTZ R113, R66, R107, -R113 ;  /* 0x0000006b42717223 */ /* 0x000fe20000010871 */
[C---:B------:R-:W-:Y:S01]  /*d080*/  IMAD.U32 R67, R110.reuse, 0x10000, RZ ;  /* 0x000100006e437824 */ /* 0x040fe200078e00ff */
[----:B------:R-:W-:Y:S01]  /*d090*/  LOP3.LUT R5, R5, 0xffff0000, RZ, 0xc0, !PT ;  /* 0xffff000005057812 */ /* 0x000fe200078ec0ff */
[CC--:B------:R-:W-:Y:S01]  /*d0a0*/  FMUL.FTZ R115, R71.reuse, R108.reuse ;  /* 0x0000006c47737220 */ /* 0x0c0fe20000410000 */
[-C--:B------:R-:W-:Y:S01]  /*d0b0*/  FMUL.FTZ R107, R71, R109.reuse ;  /* 0x0000006d476b7220 */ /* 0x080fe20000410000 */
[C---:B------:R-:W-:Y:S01]  /*d0c0*/  LOP3.LUT R66, R111.reuse, 0xffff0000, RZ, 0xc0, !PT ;  /* 0xffff00006f427812 */ /* 0x040fe200078ec0ff */
[----:B------:R-:W-:Y:S01]  /*d0d0*/  IMAD.U32 R71, R111, 0x10000, RZ ;  /* 0x000100006f477824 */ /* 0x000fe200078e00ff */
[----:B------:R-:W-:Y:S01]  /*d0e0*/  LOP3.LUT R110, R110, 0xffff0000, RZ, 0xc0, !PT ;  /* 0xffff00006e6e7812 */ /* 0x000fe200078ec0ff */
        /* <DEDUP_REMOVED lines=15> */
.L_x_1465:
[----:B------:R-:W-:Y:S05]  /*d1e0*/  BSYNC B2 ;  /* 0x0000000000027941 */ /* 0x000fea0003800000 */
.L_x_1464:
[----:B------:R-:W-:Y:S04]  /*d1f0*/  BSSY B2, `(.L_x_1466) ;  /* 0x0000030000027945 */ /* 0x000fe80003800000 */
[----:B------:R-:W-:Y:S05]  /*d200*/  @P2 BRA `(.L_x_1467) ;  /* 0x0000000000b82947 */ /* 0x000fea0003800000 */
[----:B0-----:R-:W0:Y:S01]  /*d210*/  LDS.128 R4, [R10] ;  /* 0x000000000a047984 */ /* 0x001e220000000c00 */
[--C-:B------:R-:W-:Y:S02]  /*d220*/  SHF.R.U64 R67, R62, 0x10, R63.reuse ;  /* 0x000000103e437819 */ /* 0x100fe4000000123f */
[----:B------:R-:W-:Y:S02]  /*d230*/  SHF.R.U32.HI R62, RZ, 0x10, R63 ;  /* 0x00000010ff3e7819 */ /* 0x000fe4000001163f */
[--C-:B------:R-:W-:Y:S02]  /*d240*/  SHF.R.U64 R63, R64, 0x10, R65.reuse ;  /* 0x00000010403f7819 */ /* 0x100fe40000001241 */
[----:B------:R-:W-:Y:S02]  /*d250*/  SHF.R.U32.HI R64, RZ, 0x10, R65 ;  /* 0x00000010ff407819 */ /* 0x000fe40000011641 */
[----:B------:R-:W-:Y:S02]  /*d260*/  PRMT R105, R105, 0x5410, R62 ;  /* 0x0000541069697816 */ /* 0x000fe4000000003e */
[----:B------:R-:W-:-:S02]  /*d270*/  PRMT R103, R103, 0x5410, R64 ;  /* 0x0000541067677816 */ /* 0x000fc40000000040 */
[----:B------:R-:W-:Y:S01]  /*d280*/  PRMT R104, R104, 0x5410, R63 ;  /* 0x0000541068687816 */ /* 0x000fe2000000003f */
[----:B------:R-:W-:Y:S01]  /*d290*/  IMAD.U32 R66, R105, 0x10000, RZ ;  /* 0x0001000069427824 */ /* 0x000fe200078e00ff */
        /* <DEDUP_REMOVED lines=9> */
[----:B------:R-:W-:Y:S01]  /*d330*/  FMUL.FTZ R71, R63, R67 ;  /* 0x000000433f477220 */ /* 0x000fe20000410000 */
[C---:B------:R-:W-:Y:S01]  /*d340*/  FMUL.FTZ R63, R65.reuse, R103 ;  /* 0x00000067413f7220 */ /* 0x040fe20000410000 */
[----:B------:R-:W-:Y:S02]  /*d350*/  IMAD.U32 R6, R4, 0x10000, RZ ;  /* 0x0001000004067824 */ /* 0x000fe400078e00ff */
[----:B------:R-:W-:Y:S01]  /*d360*/  FFMA.FTZ R107, R62, R67, R70 ;  /* 0x000000433e6b7223 */ /* 0x000fe20000010046 */
[-C--:B------:R-:W-:Y:S01]  /*d370*/  FMUL.FTZ R67, R65, R105.reuse ;  /* 0x0000006941437220 */ /* 0x080fe20000410000 */
[----:B------:R-:W-:Y:S01]  /*d380*/  FFMA.FTZ R105, R64, R105, -R63 ;  /* 0x0000006940697223 */ /* 0x000fe2000001083f */
[C---:B------:R-:W-:Y:S01]  /*d390*/  IMAD.U32 R7, R5.reuse, 0x10000, RZ ;  /* 0x0001000005077824 */ /* 0x040fe200078e00ff */
[----:B------:R-:W-:Y:S01]  /*d3a0*/  LOP3.LUT R4, R4, 0xffff0000, RZ, 0xc0, !PT ;  /* 0xffff000004047812 */ /* 0x000fe200078ec0ff */
[----:B------:R-:W-:Y:S01]  /*d3b0*/  IMAD.U32 R65, R104, 0x10000, RZ ;  /* 0x0001000068417824 */ /* 0x000fe200078e00ff */
[----:B------:R-:W-:Y:S01]  /*d3c0*/  LOP3.LUT R5, R5, 0xffff0000, RZ, 0xc0, !PT ;  /* 0xffff000005057812 */ /* 0x000fe200078ec0ff */
[----:B------:R-:W-:Y:S01]  /*d3d0*/  IMAD.U32 R63, R106, 0x10000, RZ ;  /* 0x000100006a3f7824 */ /* 0x000fe200078e00ff */
[----:B------:R-:W-:Y:S01]  /*d3e0*/  LOP3.LUT R104, R104, 0xffff0000, RZ, 0xc0, !PT ;  /* 0xffff000068687812 */ /* 0x000fe200078ec0ff */
[----:B------:R-:W-:Y:S01]  /*d3f0*/  FFMA.FTZ R66, R62, R66, -R71 ;  /* 0x000000423e427223 */ /* 0x000fe20000010847 */
[----:B------:R-:W-:Y:S01]  /*d400*/  LOP3.LUT R106, R106, 0xffff0000, RZ, 0xc0, !PT ;  /* 0xffff00006a6a7812 */ /* 0x000fe200078ec0ff */
        /* <DEDUP_REMOVED lines=13> */
[----:B------:R1:W-:Y:S02]  /*d4e0*/  STS.128 [R10], R4 ;  /* 0x000000040a007388 */ /* 0x0003e40000000c00 */
.L_x_1467:
[----:B------:R-:W-:Y:S05]  /*d4f0*/  BSYNC B2 ;  /* 0x0000000000027941 */ /* 0x000fea0003800000 */
.L_x_1466:
[----:B------:R-:W-:Y:S04]  /*d500*/  BSSY B2, `(.L_x_1468) ;  /* 0x0000030000027945 */ /* 0x000fe80003800000 */
[----:B------:R-:W-:Y:S05]  /*d510*/  @P3 BRA `(.L_x_1469) ;  /* 0x0000000000b83947 */ /* 0x000fea0003800000 */
[----:B01----:R-:W0:Y:S01]  /*d520*/  LDS.128 R4, [R60+0x10400] ;  /* 0x010400003c047984 */ /* 0x003e220000000c00 */
[----:B------:R-:W-:Y:S02]  /*d530*/  SHF.R.U64 R62, R56, 0x10, R57 ;  /* 0x00000010383e7819 */ /* 0x000fe40000001239 */
[----:B------:R-:W-:Y:S02]  /*d540*/  SHF.R.U64 R56, R58, 0x10, R59 ;  /* 0x000000103a387819 */ /* 0x000fe4000000123b */
[----:B------:R-:W-:Y:S02]  /*d550*/  SHF.R.U32.HI R57, RZ, 0x10, R57 ;  /* 0x00000010ff397819 */ /* 0x000fe40000011639 */
        /* <DEDUP_REMOVED lines=13> */
[C---:B------:R-:W-:Y:S01]  /*d630*/  FMUL.FTZ R64, R57.reuse, R62 ;  /* 0x0000003e39407220 */ /* 0x040fe20000410000 */
[-C--:B------:R-:W-:Y:S01]  /*d640*/  FMUL.FTZ R65, R57, R63.reuse ;  /* 0x0000003f39417220 */ /* 0x080fe20000410000 */
[----:B------:R-:W-:Y:S01]  /*d650*/  FMUL.FTZ R57, R59, R100 ;  /* 0x000000643b397220 */ /* 0x000fe20000410000 */
[----:B------:R-:W-:Y:S02]  /*d660*/  IMAD.U32 R6, R4, 0x10000, RZ ;  /* 0x0001000004067824 */ /* 0x000fe400078e00ff */
[C---:B------:R-:W-:Y:S01]  /*d670*/  FFMA.FTZ R67, R56.reuse, R63, R64 ;  /* 0x0000003f38437223 */ /* 0x040fe20000010040 */
[----:B------:R-:W-:Y:S02]  /*d680*/  IMAD.U32 R7, R5, 0x10000, RZ ;  /* 0x0001000005077824 */ /* 0x000fe400078e00ff */
[----:B------:R-:W-:Y:S01]  /*d690*/  FFMA.FTZ R66, R56, R62, -R65 ;  /* 0x0000003e38427223 */ /* 0x000fe20000010841 */
[-C--:B------:R-:W-:Y:S01]  /*d6a0*/  FMUL.FTZ R63, R59, R102.reuse ;  /* 0x000000663b3f7220 */ /* 0x080fe20000410000 */
[----:B------:R-:W-:Y:S01]  /*d6b0*/  LOP3.LUT R4, R4, 0xffff0000, RZ, 0xc0, !PT ;  /* 0xffff000004047812 */ /* 0x000fe200078ec0ff */
[C---:B------:R-:W-:Y:S01]  /*d6c0*/  FFMA.FTZ R102, R58.reuse, R102, -R57 ;  /* 0x000000663a667223 */ /* 0x040fe20000010839 */
[----:B------:R-:W-:Y:S01]  /*d6d0*/  LOP3.LUT R5, R5, 0xffff0000, RZ, 0xc0, !PT ;  /* 0xffff000005057812 */ /* 0x000fe200078ec0ff */
[C---:B------:R-:W-:Y:S01]  /*d6e0*/  IMAD.U32 R59, R99.reuse, 0x10000, RZ ;  /* 0x00010000633b7824 */ /* 0x040fe200078e00ff */
[----:B------:R-:W-:Y:S01]  /*d6f0*/  LOP3.LUT R62, R99, 0xffff0000, RZ, 0xc0, !PT ;  /* 0xffff0000633e7812 */ /* 0x000fe200078ec0ff */
[C---:B------:R-:W-:Y:S01]  /*d700*/  IMAD.U32 R57, R101.reuse, 0x10000, RZ ;  /* 0x0001000065397824 */ /* 0x040fe200078e00ff */
        /* <DEDUP_REMOVED lines=15> */
.L_x_1469:
[----:B------:R-:W-:Y:S05]  /*d800*/  BSYNC B2 ;  /* 0x0000000000027941 */ /* 0x000fea0003800000 */
.L_x_1468:
[----:B------:R-:W-:Y:S04]  /*d810*/  BSSY B2, `(.L_x_1470) ;  /* 0x0000030000027945 */ /* 0x000fe80003800000 */
[----:B------:R-:W-:Y:S05]  /*d820*/  @P4 BRA `(.L_x_1471) ;  /* 0x0000000000b84947 */ /* 0x000fea0003800000 */
[----:B012---:R-:W0:Y:S01]  /*d830*/  LDS.128 R4, [R10+0x4000] ;  /* 0x004000000a047984 */ /* 0x007e220000000c00 */
        /* <DEDUP_REMOVED lines=45> */
.L_x_1471:
[----:B------:R-:W-:Y:S05]  /*db10*/  BSYNC B2 ;  /* 0x0000000000027941 */ /* 0x000fea0003800000 */
.L_x_1470:
[----:B------:R-:W-:Y:S04]  /*db20*/  BSSY B2, `(.L_x_1472) ;  /* 0x0000030000027945 */ /* 0x000fe80003800000 */
[----:B------:R-:W-:Y:S05]  /*db30*/  @P5 BRA `(.L_x_1473) ;  /* 0x0000000000b85947 */ /* 0x000fea0003800000 */
[----:B0123--:R-:W0:Y:S01]  /*db40*/  LDS.128 R4, [R60+0x14400] ;  /* 0x014400003c047984 */ /* 0x00fe220000000c00 */
[----:B------:R-:W-:Y:S02]  /*db50*/  SHF.R.U64 R50, R50, 0x10, R51 ;  /* 0x0000001032327819 */ /* 0x000fe40000001233 */
[----:B------:R-:W-:Y:S02]  /*db60*/  SHF.R.U64 R48, R48, 0x10, R49 ;  /* 0x0000001030307819 */ /* 0x000fe40000001231 */
[----:B------:R-:W-:Y:S02]  /*db70*/  SHF.R.U32.HI R51, RZ, 0x10, R51 ;  /* 0x00000010ff337819 */ /* 0x000fe40000011633 */
[----:B------:R-:W-:Y:S02]  /*db80*/  SHF.R.U32.HI R49, RZ, 0x10, R49 ;  /* 0x00000010ff317819 */ /* 0x000fe40000011631 */
[----:B------:R-:W-:Y:S02]  /*db90*/  PRMT R92, R92, 0x5410, R51 ;  /* 0x000054105c5c7816 */ /* 0x000fe40000000033 */
[----:B------:R-:W-:-:S02]  /*dba0*/  PRMT R88, R88, 0x5410, R49 ;  /* 0x0000541058587816 */ /* 0x000fc40000000031 */
[----:B------:R-:W-:Y:S01]  /*dbb0*/  PRMT R87, R87, 0x5410, R48 ;  /* 0x0000541057577816 */ /* 0x000fe20000000030 */
[C---:B------:R-:W-:Y:S01]  /*dbc0*/  IMAD.U32 R52, R92.reuse, 0x10000, RZ ;  /* 0x000100005c347824 */ /* 0x040fe200078e00ff */
[----:B------:R-:W-:Y:S01]  /*dbd0*/  LOP3.LUT R92, R92, 0xffff0000, RZ, 0xc0, !PT ;  /* 0xffff00005c5c7812 */ /* 0x000fe200078ec0ff */
[C---:B------:R-:W-:Y:S01]  /*dbe0*/  IMAD.U32 R53, R88.reuse, 0x10000, RZ ;  /* 0x0001000058357824 */ /* 0x040fe200078e00ff */
[----:B------:R-:W-:Y:S02]  /*dbf0*/  LOP3.LUT R88, R88, 0xffff0000, RZ, 0xc0, !PT ;  /* 0xffff000058587812 */ /* 0x000fe400078ec0ff */
[----:B------:R-:W-:Y:S02]  /*dc00*/  PRMT R91, R91, 0x5410, R50 ;  /* 0x000054105b5b7816 */ /* 0x000fe40000000032 */
        /* <DEDUP_REMOVED lines=33> */
.L_x_1473:
[----:B------:R-:W-:Y:S05]  /*de20*/  BSYNC B2 ;  /* 0x0000000000027941 */ /* 0x000fea0003800000 */
.L_x_1472:
[----:B------:R-:W-:Y:S05]  /*de30*/  @P6 BRA `(.L_x_1463) ;  /* 0x0000000000b86947 */ /* 0x000fea0003800000 */
[----:B01234-:R-:W0:Y:S01]  /*de40*/  LDS.128 R4, [R10+0x8000] ;  /* 0x008000000a047984 */ /* 0x01fe220000000c00 */
        /* <DEDUP_REMOVED lines=45> */
.L_x_1463:
[----:B------:R-:W-:Y:S05]  /*e120*/  BSYNC B1 ;  /* 0x0000000000017941 */ /* 0x000fea0003800000 */
.L_x_1462:
        /* <DEDUP_REMOVED lines=61> */
.L_x_1476:
[----:B------:R-:W-:Y:S05]  /*e500*/  BSYNC B1 ;  /* 0x0000000000017941 */ /* 0x000fea0003800000 */
.L_x_1475:
[----:B------:R-:W-:Y:S04]  /*e510*/  BSSY B1, `(.L_x_1477) ;  /* 0x0000030000017945 */ /* 0x000fe80003800000 */
[----:B------:R-:W-:Y:S05]  /*e520*/  @P1 BRA `(.L_x_1478) ;  /* 0x0000000000b81947 */ /* 0x000fea0003800000 */
[----:B0-----:R-:W0:Y:S01]  /*e530*/  LDS.128 R4, [R10+0x2000] ;  /* 0x002000000a047984 */ /* 0x001e220000000c00 */
        /* <DEDUP_REMOVED lines=45> */
.L_x_1478:
[----:B------:R-:W-:Y:S05]  /*e810*/  BSYNC B1 ;  /* 0x0000000000017941 */ /* 0x000fea0003800000 */
.L_x_1477:
        /* <DEDUP_REMOVED lines=19> */
[CC--:B------:R-:W-:Y:S01]  /*e950*/  FMUL.FTZ R38, R33.reuse, R36.reuse ;  /* 0x0000002421267220 */ /* 0x0c0fe20000410000 */
[----:B------:R-:W-:Y:S01]  /*e960*/  FMUL.FTZ R39, R33, R37 ;  /* 0x0000002521277220 */ /* 0x000fe20000410000 */
        /* <DEDUP_REMOVED lines=27> */
.L_x_1480:
[----:B------:R-:W-:Y:S05]  /*eb20*/  BSYNC B1 ;  /* 0x0000000000017941 */ /* 0x000fea0003800000 */
.L_x_1479:
[----:B------:R-:W-:Y:S04]  /*eb30*/  BSSY B1, `(.L_x_1481) ;  /* 0x0000030000017945 */ /* 0x000fe80003800000 */
[----:B------:R-:W-:Y:S05]  /*eb40*/  @P3 BRA `(.L_x_1482) ;  /* 0x0000000000b83947 */ /* 0x000fea0003800000 */
[----:B012---:R-:W0:Y:S01]  /*eb50*/  LDS.128 R4, [R10+0x6000] ;  /* 0x006000000a047984 */ /* 0x007e220000000c00 */
[--C-:B------:R-:W-:Y:S02]  /*eb60*/  SHF.R.U64 R30, R30, 0x10, R31.reuse ;  /* 0x000000101e1e7819 */ /* 0x100fe4000000121f */
[----:B------:R-:W-:Y:S02]  /*eb70*/  SHF.R.U32.HI R33, RZ, 0x10, R31 ;  /* 0x00000010ff217819 */ /* 0x000fe4000001161f */
[--C-:B------:R-:W-:Y:S02]  /*eb80*/  SHF.R.U64 R31, R28, 0x10, R29.reuse ;  /* 0x000000101c1f7819 */ /* 0x100fe4000000121d */
        /* <DEDUP_REMOVED lines=15> */
[C---:B------:R-:W-:Y:S01]  /*ec80*/  FMUL.FTZ R29, R31.reuse, R76 ;  /* 0x0000004c1f1d7220 */ /* 0x040fe20000410000 */
[----:B------:R-:W-:Y:S02]  /*ec90*/  IMAD.U32 R6, R4, 0x10000, RZ ;  /* 0x0001000004067824 */ /* 0x000fe400078e00ff */
[C---:B------:R-:W-:Y:S01]  /*eca0*/  FFMA.FTZ R37, R28.reuse, R33, R36 ;  /* 0x000000211c257223 */ /* 0x040fe20000010024 */
[----:B------:R-:W-:Y:S01]  /*ecb0*/  FMUL.FTZ R33, R31, R78 ;  /* 0x0000004e1f217220 */ /* 0x000fe20000410000 */
[C---:B------:R-:W-:Y:S02]  /*ecc0*/  IMAD.U32 R7, R5.reuse, 0x10000, RZ ;  /* 0x0001000005077824 */ /* 0x040fe400078e00ff */
[----:B------:R-:W-:Y:S01]  /*ecd0*/  FFMA.FTZ R34, R28, R32, -R35 ;  /* 0x000000201c227223 */ /* 0x000fe20000010823 */
[----:B------:R-:W-:Y:S01]  /*ece0*/  IMAD.U32 R31, R72, 0x10000, RZ ;  /* 0x00010000481f7824 */ /* 0x000fe200078e00ff */
[----:B------:R-:W-:Y:S01]  /*ecf0*/  LOP3.LUT R4, R4, 0xffff0000, RZ, 0xc0, !PT ;  /* 0xffff000004047812 */ /* 0x000fe200078ec0ff */
[----:B------:R-:W-:Y:S01]  /*ed00*/  FFMA.FTZ R78, R30, R78, -R29 ;  /* 0x0000004e1e4e7223 */ /* 0x000fe2000001081d */
[----:B------:R-:W-:Y:S01]  /*ed10*/  LOP3.LUT R5, R5, 0xffff0000, RZ, 0xc0, !PT ;  /* 0xffff000005057812 */ /* 0x000fe200078ec0ff */
[C---:B------:R-:W-:Y:S01]  /*ed20*/  IMAD.U32 R29, R77.reuse, 0x10000, RZ ;  /* 0x000100004d1d7824 */ /* 0x040fe200078e00ff */
        /* <DEDUP_REMOVED lines=15> */
[----:B------:R3:W-:Y:S02]  /*ee20*/  STS.128 [R10+0x6000], R4 ;  /* 0x006000040a007388 */ /* 0x0007e40000000c00 */
.L_x_1482:
[----:B------:R-:W-:Y:S05]  /*ee30*/  BSYNC B1 ;  /* 0x0000000000017941 */ /* 0x000fea0003800000 */
.L_x_1481:
[----:B------:R-:W-:Y:S04]  /*ee40*/  BSSY B1, `(.L_x_1483) ;  /* 0x0000030000017945 */ /* 0x000fe80003800000 */
[----:B------:R-:W-:Y:S05]  /*ee50*/  @P4 BRA `(.L_x_1484) ;  /* 0x0000000000b84947 */ /* 0x000fea0003800000 */
[----:B0123--:R-:W0:Y:S01]  /*ee60*/  LDS.128 R4, [R60+0x16400] ;  /* 0x016400003c047984 */ /* 0x00fe220000000c00 */
[----:B------:R-:W-:Y:S02]  /*ee70*/  SHF.R.U64 R28, R26, 0x10, R27 ;  /* 0x000000101a1c7819 */ /* 0x000fe4000000121b */
[----:B------:R-:W-:Y:S02]  /*ee80*/  SHF.R.U32.HI R29, RZ, 0x10, R25 ;  /* 0x00000010ff1d7819 */ /* 0x000fe40000011619 */
[----:B------:R-:W-:Y:S02]  /*ee90*/  SHF.R.U32.HI R26, RZ, 0x10, R27 ;  /* 0x00000010ff1a7819 */ /* 0x000fe4000001161b */
[----:B------:R-:W-:Y:S02]  /*eea0*/  SHF.R.U64 R24, R24, 0x10, R25 ;  /* 0x0000001018187819 */ /* 0x000fe40000001219 */
[----:B------:R-:W-:Y:S02]  /*eeb0*/  PRMT R25, R15, 0x5410, R28 ;  /* 0x000054100f197816 */ /* 0x000fe4000000001c */
[----:B------:R-:W-:-:S02]  /*eec0*/  PRMT R28, R14, 0x5410, R29 ;  /* 0x000054100e1c7816 */ /* 0x000fc4000000001d */
[----:B------:R-:W-:Y:S02]  /*eed0*/  PRMT R61, R61, 0x5410, R26 ;  /* 0x000054103d3d7816 */ /* 0x000fe4000000001a */
[----:B------:R-:W-:Y:S01]  /*eee0*/  PRMT R27, R13, 0x5410, R24 ;  /* 0x000054100d1b7816 */ /* 0x000fe20000000018 */
[C---:B------:R-:W-:Y:S01]  /*eef0*/  IMAD.U32 R29, R28.reuse, 0x10000, RZ ;  /* 0x000100001c1d7824 */ /* 0x040fe200078e00ff */
[----:B------:R-:W-:Y:S01]  /*ef00*/  LOP3.LUT R28, R28, 0xffff0000, RZ, 0xc0, !PT ;  /* 0xffff00001c1c7812 */ /* 0x000fe200078ec0ff */
[C---:B------:R-:W-:Y:S01]  /*ef10*/  IMAD.U32 R26, R61.reuse, 0x10000, RZ ;  /* 0x000100003d1a7824 */ /* 0x040fe200078e00ff */
[----:B------:R-:W-:Y:S02]  /*ef20*/  LOP3.LUT R61, R61, 0xffff0000, RZ, 0xc0, !PT ;  /* 0xffff00003d3d7812 */ /* 0x000fe400078ec0ff */
[C---:B0-----:R-:W-:Y:S01]  /*ef30*/  LOP3.LUT R14, R6.reuse, 0xffff0000, RZ, 0xc0, !PT ;  /* 0xffff0000060e7812 */ /* 0x041fe200078ec0ff */
[----:B------:R-:W-:Y:S01]  /*ef40*/  IMAD.U32 R13, R6, 0x10000, RZ ;  /* 0x00010000060d7824 */ /* 0x000fe200078e00ff */
[C---:B------:R-:W-:Y:S01]  /*ef50*/  LOP3.LUT R24, R7.reuse, 0xffff0000, RZ, 0xc0, !PT ;  /* 0xffff000007187812 */ /* 0x040fe200078ec0ff */
[----:B------:R-:W-:-:S02]  /*ef60*/  IMAD.U32 R15, R7, 0x10000, RZ ;  /* 0x00010000070f7824 */ /* 0x000fc400078e00ff */
[CC--:B------:R-:W-:Y:S01]  /*ef70*/  FMUL.FTZ R30, R14.reuse, R29.reuse ;  /* 0x0000001d0e1e7220 */ /* 0x0c0fe20000410000 */
[----:B------:R-:W-:Y:S01]  /*ef80*/  FMUL.FTZ R14, R14, R26 ;  /* 0x0000001a0e0e7220 */ /* 0x000fe20000410000 */
[----:B------:R-:W-:Y:S02]  /*ef90*/  IMAD.U32 R6, R4, 0x10000, RZ ;  /* 0x0001000004067824 */ /* 0x000fe400078e00ff */
[C---:B------:R-:W-:Y:S01]  /*efa0*/  FMUL.FTZ R32, R24.reuse, R28 ;  /* 0x0000001c18207220 */ /* 0x040fe20000410000 */
[----:B------:R-:W-:Y:S01]  /*efb0*/  FFMA.FTZ R30, R13, R26, -R30 ;  /* 0x0000001a0d1e7223 */ /* 0x000fe2000001081e */
[----:B------:R-:W-:Y:S02]  /*efc0*/  IMAD.U32 R7, R5, 0x10000, RZ ;  /* 0x0001000005077824 */ /* 0x000fe400078e00ff */
[----:B------:R-:W-:Y:S01]  /*efd0*/  FFMA.FTZ R31, R13, R29, R14 ;  /* 0x0000001d0d1f7223 */ /* 0x000fe2000001000e */
[-C--:B------:R-:W-:Y:S01]  /*efe0*/  FMUL.FTZ R26, R24, R61.reuse ;  /* 0x0000003d181a7220 */ /* 0x080fe20000410000 */
        /* <DEDUP_REMOVED lines=21> */
.L_x_1484:
[----:B------:R-:W-:Y:S05]  /*f140*/  BSYNC B1 ;  /* 0x0000000000017941 */ /* 0x000fea0003800000 */
.L_x_1483:
        /* <DEDUP_REMOVED lines=25> */
[----:B------:R-:W-:Y:S01]  /*f2e0*/  FFMA.FTZ R24, R8, R21, R6 ;  /* 0x0000001508187223 */ /* 0x000fe20000010006 */
[-C--:B------:R-:W-:Y:S01]  /*f2f0*/  FMUL.FTZ R8, R7, R12.reuse ;  /* 0x0000000c07087220 */ /* 0x080fe20000410000 */
[C---:B------:R-:W-:Y:S01]  /*f300*/  IMAD.U32 R7, R14.reuse, 0x10000, RZ ;  /* 0x000100000e077824 */ /* 0x040fe200078e00ff */
[----:B------:R-:W-:Y:S01]  /*f310*/  LOP3.LUT R5, R5, 0xffff0000, RZ, 0xc0, !PT ;  /* 0xffff000005057812 */ /* 0x000fe200078ec0ff */
[----:B------:R-:W-:Y:S01]  /*f320*/  IMAD.U32 R6, R11, 0x10000, RZ ;  /* 0x000100000b067824 */ /* 0x000fe200078e00ff */
[----:B------:R-:W-:Y:S01]  /*f330*/  LOP3.LUT R14, R14, 0xffff0000, RZ, 0xc0, !PT ;  /* 0xffff00000e0e7812 */ /* 0x000fe200078ec0ff */
[----:B------:R-:W-:Y:S01]  /*f340*/  FFMA.FTZ R26, R9, R12, -R26 ;  /* 0x0000000c091a7223 */ /* 0x000fe2000001081a */
[----:B------:R-:W-:Y:S01]  /*f350*/  LOP3.LUT R11, R11, 0xffff0000, RZ, 0xc0, !PT ;  /* 0xffff00000b0b7812 */ /* 0x000fe200078ec0ff */
[----:B------:R-:W-:Y:S01]  /*f360*/  FFMA.FTZ R13, R9, R20, R8 ;  /* 0x00000014090d7223 */ /* 0x000fe20000010008 */
        /* <DEDUP_REMOVED lines=12> */
[----:B------:R0:W-:Y:S01]  /*f430*/  STS.128 [R10+0xa000], R4 ;  /* 0x00a000040a007388 */ /* 0x0001e20000000c00 */
[----:B------:R-:W-:Y:S05]  /*f440*/  BRA `(.L_x_1474) ;  /* 0x0000003400dc7947 */ /* 0x000fea0003800000 */
.L_x_1447:
[----:B------:R-:W0:Y:S01]  /*f450*/  LDC R75, c[0x0][0x428] ;  /* 0x00010a00ff4b7b82 */ /* 0x000e220000000800 */
[-C--:B------:R-:W-:Y:S01]  /*f460*/  ISETP.GE.AND P0, PT, R162, R8.reuse, PT ;  /* 0x00000008a200720c */ /* 0x080fe20003f06270 */
[----:B------:R-:W-:Y:S01]  /*f470*/  BSSY B1, `(.L_x_1485) ;  /* 0x000003f000017945 */ /* 0x000fe20003800000 */
[----:B------:R-:W-:Y:S01]  /*f480*/  ISETP.GE.AND P1, PT, R185, R8, PT ;  /* 0x00000008b900720c */ /* 0x000fe20003f26270 */
[----:B------:R-:W-:Y:S01]  /*f490*/  IMAD.MOV.U32 R9, RZ, RZ, R61 ;  /* 0x000000ffff097224 */ /* 0x000fe200078e003d */
[----:B------:R-:W-:Y:S01]  /*f4a0*/  CS2R R40, SRZ ;  /* 0x0000000000287805 */ /* 0x000fe2000001ff00 */
[----:B------:R-:W-:Y:S01]  /*f4b0*/  IMAD.MOV.U32 R8, RZ, RZ, R74 ;  /* 0x000000ffff087224 */ /* 0x000fe200078e004a */
[----:B------:R-:W-:Y:S01]  /*f4c0*/  CS2R R4, SRZ ;  /* 0x0000000000047805 */ /* 0x000fe2000001ff00 */
[----:B------:R-:W-:Y:S01]  /*f4d0*/  IMAD.MOV.U32 R10, RZ, RZ, R72 ;  /* 0x000000ffff0a7224 */ /* 0x000fe200078e0048 */
[----:B------:R-:W-:Y:S01]  /*f4e0*/  CS2R R6, SRZ ;  /* 0x0000000000067805 */ /* 0x000fe2000001ff00 */
[----:B------:R-:W-:Y:S01]  /*f4f0*/  IMAD.MOV.U32 R11, RZ, RZ, R79 ;  /* 0x000000ffff0b7224 */ /* 0x000fe200078e004f */
        /* <DEDUP_REMOVED lines=20> */
[----:B0-----:R-:W-:Y:S06]  /*f640*/  @P0 BRA `(.L_x_1486) ;  /* 0x0000000000840947 */ /* 0x001fec0003800000 */
[----:B------:R-:W-:Y:S01]  /*f650*/  IADD3 R4, P2, R86, R71, RZ ;  /* 0x0000004756047210 */ /* 0x000fe20007f5e0ff */
[----:B------:R-:W-:Y:S01]  /*f660*/  ULDC.64 UR4, c[0x0][0x3c8] ;  /* 0x0000f20000047ab9 */ /* 0x000fe20000000a00 */
[----:B------:R-:W-:Y:S01]  /*f670*/  IADD3 R0, P3, R89, R70, RZ ;  /* 0x0000004659007210 */ /* 0x000fe20007f7e0ff */
[----:B------:R-:W-:Y:S01]  /*f680*/  ULDC.64 UR6, c[0x0][0x3e0] ;  /* 0x0000f80000067ab9 */ /* 0x000fe20000000a00 */
[----:B------:R-:W-:Y:S01]  /*f690*/  CS2R R32, SRZ ;  /* 0x0000000000207805 */ /* 0x000fe2000001ff00 */
[----:B------:R-:W-:Y:S01]  /*f6a0*/  IMAD.X R5, R84, 0x1, R85, P2 ;  /* 0x0000000154057824 */ /* 0x000fe200010e0655 */
[----:B------:R-:W-:Y:S01]  /*f6b0*/  LEA R20, P2, R4, UR4, 0x1 ;  /* 0x0000000404147c11 */ /* 0x000fe2000f8408ff */
[----:B------:R-:W-:Y:S01]  /*f6c0*/  IMAD.X R3, R87, 0x1, R82, P3 ;  /* 0x0000000157037824 */ /* 0x000fe200018e0652 */
[----:B------:R-:W-:Y:S01]  /*f6d0*/  LEA R66, P3, R0, UR6, 0x1 ;  /* 0x0000000600427c11 */ /* 0x000fe2000f8608ff */
[----:B------:R-:W-:Y:S01]  /*f6e0*/  ULDC UR4, c[0x0][0x3d4] ;  /* 0x0000f50000047ab9 */ /* 0x000fe20000000800 */
[----:B------:R-:W-:-:S02]  /*f6f0*/  LEA.HI.X R21, R4, UR5, R5, 0x1, P2 ;  /* 0x0000000504157c11 */ /* 0x000fc400090f0c05 */
[----:B------:R-:W-:Y:S02]  /*f700*/  CS2R R34, SRZ ;  /* 0x0000000000227805 */ /* 0x000fe4000001ff00 */
[----:B------:R-:W-:Y:S02]  /*f710*/  LEA.HI.X R67, R0, UR7, R3, 0x1, P3 ;  /* 0x0000000700437c11 */ /* 0x000fe400098f0c03 */
[----:B------:R-:W-:Y:S02]  /*f720*/  CS2R R36, SRZ ;  /* 0x0000000000247805 */ /* 0x000fe4000001ff00 */
[----:B------:R-:W-:Y:S02]  /*f730*/  ISETP.GE.AND P2, PT, R22, UR4, PT ;  /* 0x0000000416007c0c */ /* 0x000fe4000bf46270 */
        /* <DEDUP_REMOVED lines=12> */
[----:B------:R0:W5:Y:S04]  /*f800*/  @!P2 LDG.E.128 R32, desc[UR8][R20.64] ;  /* 0x000000081420a981 */ /* 0x000168000c1e1d00 */
[----:B------:R0:W5:Y:S04]  /*f810*/  @!P3 LDG.E.128 R36, desc[UR8][R20.64+0x40] ;  /* 0x000040081424b981 */ /* 0x000168000c1e1d00 */
[----:B------:R0:W5:Y:S04]  /*f820*/  @!P4 LDG.E.128 R60, desc[UR8][R20.64+0x80] ;  /* 0x00008008143cc981 */ /* 0x000168000c1e1d00 */
[----:B------:R0:W5:Y:S04]  /*f830*/  @!P2 LDG.E.128 R4, desc[UR8][R66.64] ;  /* 0x000000084204a981 */ /* 0x000168000c1e1d00 */
[----:B------:R0:W5:Y:S04]  /*f840*/  @!P3 LDG.E.128 R24, desc[UR8][R66.64+0x40] ;  /* 0x000040084218b981 */ /* 0x000168000c1e1d00 */
[----:B------:R0:W5:Y:S02]  /*f850*/  @!P4 LDG.E.128 R28, desc[UR8][R66.64+0x80] ;  /* 0x00008008421cc981 */ /* 0x000164000c1e1d00 */
.L_x_1486:
[----:B------:R-:W-:Y:S05]  /*f860*/  BSYNC B1 ;  /* 0x0000000000017941 */ /* 0x000fea0003800000 */
.L_x_1485:
[----:B------:R-:W-:Y:S01]  /*f870*/  BSSY B1, `(.L_x_1487) ;  /* 0x0000027000017945 */ /* 0x000fe20003800000 */
[----:B-----5:R-:W-:Y:S01]  /*f880*/  IMAD.MOV.U32 R72, RZ, RZ, R4 ;  /* 0x000000ffff487224 */ /* 0x020fe200078e0004 */
[----:B0-----:R-:W-:Y:S01]  /*f890*/  CS2R R66, SRZ ;  /* 0x0000000000427805 */ /* 0x001fe2000001ff00 */
[----:B------:R-:W-:Y:S02]  /*f8a0*/  IMAD.MOV.U32 R73, RZ, RZ, R5 ;  /* 0x000000ffff497224 */ /* 0x000fe400078e0005 */
[----:B------:R-:W-:Y:S01]  /*f8b0*/  IMAD.MOV.U32 R74, RZ, RZ, R6 ;  /* 0x000000ffff4a7224 */ /* 0x000fe200078e0006 */
[----:B------:R-:W-:Y:S06]  /*f8c0*/  @P1 BRA `(.L_x_1488) ;  /* 0x0000000000841947 */ /* 0x000fec0003800000 */
[----:B------:R-:W-:Y:S01]  /*f8d0*/  IADD3 R78, P2, P3, R71, R78, R86 ;  /* 0x0000004e474e7210 */ /* 0x000fe20007b5e056 */
[----:B------:R-:W-:Y:S01]  /*f8e0*/  ULDC.64 UR4, c[0x0][0x3c8] ;  /* 0x0000f20000047ab9 */ /* 0x000fe20000000a00 */
[----:B------:R-:W-:Y:S01]  /*f8f0*/  IADD3 R77, P4, P5, R70, R77, R89 ;  /* 0x0000004d464d7210 */ /* 0x000fe20007d9e059 */
[----:B------:R-:W-:Y:S01]  /*f900*/  ULDC.64 UR6, c[0x0][0x3e0] ;  /* 0x0000f80000067ab9 */ /* 0x000fe20000000a00 */
[----:B------:R-:W-:Y:S02]  /*f910*/  IADD3.X R3, R85, R76, R84, P2, P3 ;  /* 0x0000004c55037210 */ /* 0x000fe400017e6454 */
[----:B------:R-:W-:Y:S02]  /*f920*/  CS2R R52, SRZ ;  /* 0x0000000000347805 */ /* 0x000fe4000001ff00 */
[----:B------:R-:W-:Y:S01]  /*f930*/  LEA R20, P2, R78, UR4, 0x1 ;  /* 0x000000044e147c11 */ /* 0x000fe2000f8408ff */
[----:B------:R-:W-:Y:S01]  /*f940*/  ULDC UR4, c[0x0][0x3d4] ;  /* 0x0000f50000047ab9 */ /* 0x000fe20000000800 */
[----:B------:R-:W-:-:S02]  /*f950*/  IADD3.X R0, R82, R69, R87, P4, P5 ;  /* 0x0000004552007210 */ /* 0x000fc400027ea457 */
[----:B------:R-:W-:Y:S02]  /*f960*/  CS2R R54, SRZ ;  /* 0x0000000000367805 */ /* 0x000fe4000001ff00 */
[C---:B------:R-:W-:Y:S02]  /*f970*/  LEA R70, P3, R77.reuse, UR6, 0x1 ;  /* 0x000000064d467c11 */ /* 0x040fe4000f8608ff */
[----:B------:R-:W-:Y:S02]  /*f980*/  CS2R R56, SRZ ;  /* 0x0000000000387805 */ /* 0x000fe4000001ff00 */
[----:B------:R-:W-:Y:S02]  /*f990*/  LEA.HI.X R21, R78, UR5, R3, 0x1, P2 ;  /* 0x000000054e157c11 */ /* 0x000fe400090f0c03 */
[----:B------:R-:W-:Y:S02]  /*f9a0*/  CS2R R58, SRZ ;  /* 0x00000000003a7805 */ /* 0x000fe4000001ff00 */
[----:B------:R-:W-:-:S02]  /*f9b0*/  LEA.HI.X R71, R77, UR7, R0, 0x1, P3 ;  /* 0x000000074d477c11 */ /* 0x000fc400098f0c00 */
        /* <DEDUP_REMOVED lines=18> */
.L_x_1488:
[----:B------:R-:W-:Y:S05]  /*fae0*/  BSYNC B1 ;  /* 0x0000000000017941 */ /* 0x000fea0003800000 */
.L_x_1487:
[----:B------:R-:W-:Y:S01]  /*faf0*/  IMAD.MOV.U32 R0, RZ, RZ, R7 ;  /* 0x000000ffff007224 */ /* 0x000fe200078e0007 */
[----:B------:R-:W-:Y:S01]  /*fb00*/  ISETP.NE.AND P2, PT, R75, 0x1, PT ;  /* 0x000000014b00780c */ /* 0x000fe20003f45270 */
[----:B------:R-:W-:Y:S01]  /*fb10*/  IMAD.MOV.U32 R3, RZ, RZ, R24 ;  /* 0x000000ffff037224 */ /* 0x000fe200078e0018 */
[----:B------:R-:W-:Y:S01]  /*fb20*/  ULDC.64 UR4, c[0x0][0x3c8] ;  /* 0x0000f20000047ab9 */ /* 0x000fe20000000a00 */
        /* <DEDUP_REMOVED lines=18> */
[----:B------:R-:W-:Y:S01]  /*fc50*/  IMAD.MOV.U32 R20, RZ, RZ, R35 ;  /* 0x000000ffff147224 */ /* 0x000fe200078e0023 */
[----:B------:R-:W-:Y:S01]  /*fc60*/  ULDC.64 UR6, c[0x0][0x3e0] ;  /* 0x0000f80000067ab9 */ /* 0x000fe20000000a00 */
[----:B------:R-:W-:Y:S01]  /*fc70*/  IMAD.MOV.U32 R70, RZ, RZ, R39 ;  /* 0x000000ffff467224 */ /* 0x000fe200078e0027 */
[----:B------:R-:W-:Y:S01]  /*fc80*/  PRMT R88, R3, 0x7610, R88 ;  /* 0x0000761003587816 */ /* 0x000fe20000000058 */
[----:B------:R-:W1:Y:S01]  /*fc90*/  @P2 LDC R0, c[0x0][0x42c] ;  /* 0x00010b00ff002b82 */ /* 0x000e620000000800 */
[----:B------:R-:W-:Y:S01]  /*fca0*/  IMAD.MOV.U32 R3, RZ, RZ, R34 ;  /* 0x000000ffff037224 */ /* 0x000fe200078e0022 */
[----:B------:R-:W-:Y:S01]  /*fcb0*/  PRMT R115, R20, 0x7610, R115 ;  /* 0x0000761014737816 */ /* 0x000fe20000000073 */
        /* <DEDUP_REMOVED lines=8> */
[----:B------:R-:W-:Y:S01]  /*fd40*/  IMAD R3, R188, 0x40, R3 ;  /* 0x00000040bc037824 */ /* 0x000fe200078e0203 */
        /* <DEDUP_REMOVED lines=13> */
[----:B-1----:R-:W-:Y:S01]  /*fe20*/  @P2 IMAD.HI.U32 R0, R3, R0, RZ ;  /* 0x0000000003002227 */ /* 0x002fe200078e00ff */
[----:B------:R-:W-:-:S02]  /*fe30*/  PRMT R76, R20, 0x7610, R76 ;  /* 0x00007610144c7816 */ /* 0x000fc4000000004c */
[----:B------:R-:W-:Y:S01]  /*fe40*/  PRMT R103, R69, 0x7610, R103 ;  /* 0x0000761045677816 */ /* 0x000fe20000000067 */
[----:B------:R-:W-:Y:S01]  /*fe50*/  IMAD.MOV.U32 R69, RZ, RZ, R62 ;  /* 0x000000ffff457224 */ /* 0x000fe200078e003e */
[----:B0-----:R-:W-:Y:S01]  /*fe60*/  @P2 SHF.R.U32.HI R3, RZ, R21, R0 ;  /* 0x00000015ff032219 */ /* 0x001fe20000011600 */
[----:B------:R-:W-:Y:S01]  /*fe70*/  IMAD.MOV.U32 R0, RZ, RZ, R40 ;  /* 0x000000ffff007224 */ /* 0x000fe200078e0028 */
[----:B------:R-:W-:Y:S02]  /*fe80*/  PRMT R108, R72, 0x7610, R108 ;  /* 0x00007610486c7816 */ /* 0x000fe4000000006c */
[----:B------:R-:W-:Y:S01]  /*fe90*/  SHF.R.S32.HI R21, RZ, 0x1f, R3 ;  /* 0x0000001fff157819 */ /* 0x000fe20000011403 */
[----:B------:R-:W-:Y:S01]  /*fea0*/  IMAD.WIDE.U32 R10, R3, R12, R10 ;  /* 0x0000000c030a7225 */ /* 0x000fe200078e000a */
[----:B------:R-:W-:Y:S02]  /*feb0*/  PRMT R75, R0, 0x7610, R75 ;  /* 0x00007610004b7816 */ /* 0x000fe4000000004b */
[----:B------:R-:W-:Y:S01]  /*fec0*/  PRMT R91, R69, 0x7610, R91 ;  /* 0x00007610455b7816 */ /* 0x000fe2000000005b */
[----:B------:R-:W-:-:S02]  /*fed0*/  IMAD R0, R21, R14, RZ ;  /* 0x0000000e15007224 */ /* 0x000fc400078e02ff */
[----:B------:R-:W-:Y:S02]  /*fee0*/  IMAD R70, R21, R12, RZ ;  /* 0x0000000c15467224 */ /* 0x000fe400078e02ff */
[----:B------:R-:W-:-:S04]  /*fef0*/  IMAD.WIDE.U32 R20, R3, R14, R8 ;  /* 0x0000000e03147225 */ /* 0x000fc800078e0008 */
[C---:B------:R-:W-:Y:S01]  /*ff00*/  IMAD R9, R3.reuse, R15, R0 ;  /* 0x0000000f03097224 */ /* 0x040fe200078e0200 */
[----:B------:R-:W-:Y:S01]  /*ff10*/  LEA R8, P2, R20, UR4, 0x1 ;  /* 0x0000000414087c11 */ /* 0x000fe2000f8408ff */
[----:B------:R-:W-:Y:S01]  /*ff20*/  IMAD R3, R3, R13, R70 ;  /* 0x0000000d03037224 */ /* 0x000fe200078e0246 */
[----:B------:R-:W-:Y:S01]  /*ff30*/  LEA R0, P3, R10, UR6, 0x1 ;  /* 0x000000060a007c11 */ /* 0x000fe2000f8608ff */
[----:B------:R-:W-:Y:S01]  /*ff40*/  IMAD.IADD R9, R21, 0x1, R9 ;  /* 0x0000000115097824 */ /* 0x000fe200078e0209 */
[----:B------:R-:W-:Y:S01]  /*ff50*/  UMOV UR4, 0xffffffff ;  /* 0xffffffff00047882 */ /* 0x000fe20000000000 */
[----:B------:R-:W-:Y:S02]  /*ff60*/  IMAD.IADD R3, R11, 0x1, R3 ;  /* 0x000000010b037824 */ /* 0x000fe400078e0203 */
        /* <DEDUP_REMOVED lines=10> */
.L_x_1761:
[----:B------:R-:W-:-:S03]  /*10010*/  UMOV UR4, 0xffffffff ;  /* 0xffffffff00047882 */ /* 0x000fc60000000000 */
[----:B------:R-:W-:Y:S05]  /*10020*/  BRA.DIV UR4, `(.L_x_1490) ;  /* 0x00000192049c7947 */ /* 0x000fea000b800000 */
.L_x_1764:
[----:B------:R-:W-:-:S03]  /*10030*/  UMOV UR4, 0xffffffff ;  /* 0xffffffff00047882 */ /* 0x000fc60000000000 */
[----:B------:R-:W-:Y:S05]  /*10040*/  BRA.DIV UR4, `(.L_x_1491) ;  /* 0x0000019204bc7947 */ /* 0x000fea000b800000 */
.L_x_1767:
[----:B------:R-:W-:-:S03]  /*10050*/  UMOV UR4, 0xffffffff ;  /* 0xffffffff00047882 */ /* 0x000fc60000000000 */
[----:B------:R-:W-:Y:S05]  /*10060*/  BRA.DIV UR4, `(.L_x_1492) ;  /* 0x0000019204dc7947 */ /* 0x000fea000b800000 */
.L_x_1770:
[----:B------:R-:W-:-:S03]  /*10070*/  UMOV UR4, 0xffffffff ;  /* 0xffffffff00047882 */ /* 0x000fc60000000000 */
[----:B------:R-:W-:Y:S05]  /*10080*/  BRA.DIV UR4, `(.L_x_1493) ;  /* 0x0000019204fc7947 */ /* 0x000fea000b800000 */
.L_x_1773:
[----:B------:R-:W-:Y:S01]  /*10090*/  UMOV UR4, 0xffffffff ;  /* 0xffffffff00047882 */ /* 0x000fe20000000000 */
[----:B------:R-:W-:Y:S02]  /*100a0*/  LOP3.LUT R9, R10, 0xfffffffe, RZ, 0xc0, !PT ;  /* 0xfffffffe0a097812 */ /* 0x000fe400078ec0ff */
[----:B------:R-:W-:Y:S05]  /*100b0*/  BRA.DIV UR4, `(.L_x_1494) ;  /* 0x0000019604187947 */ /* 0x000fea000b800000 */
.L_x_1776:
[----:B------:R-:W-:Y:S01]  /*100c0*/  UMOV UR4, 0xffffffff ;  /* 0xffffffff00047882 */ /* 0x000fe20000000000 */
[----:B------:R-:W-:Y:S02]  /*100d0*/  IMAD.IADD R9, R184, 0x1, -R9 ;  /* 0x00000001b8097824 */ /* 0x000fe400078e0a09 */
[----:B------:R-:W-:Y:S05]  /*100e0*/  BRA.DIV UR4, `(.L_x_1495) ;  /* 0x0000019604347947 */ /* 0x000fea000b800000 */
.L_x_1779:
[----:B------:R-:W-:Y:S01]  /*100f0*/  UMOV UR4, 0xffffffff ;  /* 0xffffffff00047882 */ /* 0x000fe20000000000 */
[----:B------:R-:W-:Y:S02]  /*10100*/  SHF.L.U32 R9, R9, 0x1f, RZ ;  /* 0x0000001f09097819 */ /* 0x000fe400000006ff */
[----:B------:R-:W-:Y:S05]  /*10110*/  BRA.DIV UR4, `(.L_x_1496) ;  /* 0x0000019604507947 */ /* 0x000fea000b800000 */
.L_x_1782:
        /* <DEDUP_REMOVED lines=36> */
[----:B0-----:R-:W-:Y:S06]  /*10360*/  @!P2 BRA `(.L_x_1498) ;  /* 0x0000019000e4a947 */ /* 0x001fec0003800000 */
.L_x_1783:
[----:B------:R-:W-:Y:S05]  /*10370*/  BSYNC B1 ;  /* 0x0000000000017941 */ /* 0x000fea0003800000 */
.L_x_1497:
[----:B------:R-:W-:Y:S01]  /*10380*/  BSSY B1, `(.L_x_1499) ;  /* 0x0000145000017945 */ /* 0x000fe20003800000 */
[----:B------:R-:W-:Y:S02]  /*10390*/  PRMT R71, R8, 0x7610, R71 ;  /* 0x0000761008477816 */ /* 0x000fe40000000047 */
[----:B------:R-:W-:Y:S01]  /*103a0*/  PRMT R72, R10, 0x7610, R72 ;  /* 0x000076100a487816 */ /* 0x000fe20000000048 */
[----:B------:R-:W-:Y:S06]  /*103b0*/  @P0 BRA `(.L_x_1500) ;  /* 0x0000001400040947 */ /* 0x000fec0003800000 */
[----:B------:R-:W1:Y:S01]  /*103c0*/  LDC R105, c[0x0][0x3d4] ;  /* 0x0000f500ff697b82 */ /* 0x000e620000000800 */
[----:B------:R-:W-:Y:S01]  /*103d0*/  BSSY B2, `(.L_x_1501) ;  /* 0x000006f000027945 */ /* 0x000fe20003800000 */
[-C--:B-1----:R-:W-:Y:S02]  /*103e0*/  ISETP.GE.AND P0, PT, R22, R105.reuse, PT ;  /* 0x000000691600720c */ /* 0x082fe40003f06270 */
[-C--:B------:R-:W-:Y:S02]  /*103f0*/  ISETP.GE.AND P2, PT, R165, R105.reuse, PT ;  /* 0x00000069a500720c */ /* 0x080fe40003f46270 */
[----:B------:R-:W-:-:S09]  /*10400*/  ISETP.GE.AND P3, PT, R166, R105, PT ;  /* 0x00000069a600720c */ /* 0x000fd20003f66270 */
[----:B------:R-:W-:Y:S05]  /*10410*/  @P0 BRA `(.L_x_1502) ;  /* 0x0000000400a80947 */ /* 0x000fea0003800000 */
[----:B------:R-:W-:Y:S02]  /*10420*/  LEA.HI R10, R105, R188, RZ, 0x1d ;  /* 0x000000bc690a7211 */ /* 0x000fe400078fe8ff */
[----:B------:R-:W-:Y:S02]  /*10430*/  LOP3.LUT R8, R174, 0x38, R22, 0xf8, !PT ;  /* 0x00000038ae087812 */ /* 0x000fe400078ef816 */
[----:B------:R-:W-:Y:S01]  /*10440*/  SHF.R.S32.HI R13, RZ, 0x1f, R10 ;  /* 0x0000001fff0d7819 */ /* 0x000fe2000001140a */
[----:B------:R-:W-:Y:S01]  /*10450*/  IMAD.SHL.U32 R11, R10, 0x8, RZ ;  /* 0x000000080a0b7824 */ /* 0x000fe200078e00ff */
[-C--:B0-----:R-:W-:Y:S02]  /*10460*/  LOP3.LUT R9, R8, R175.reuse, RZ, 0x3c, !PT ;  /* 0x000000af08097212 */ /* 0x081fe400078e3cff */
[----:B------:R-:W-:Y:S02]  /*10470*/  LEA.HI R13, R13, R10, RZ, 0x3 ;  /* 0x0000000a0d0d7211 */ /* 0x000fe400078f18ff */
[----:B------:R-:W-:Y:S01]  /*10480*/  LOP3.LUT R8, R174, 0x38, R11, 0xf8, !PT ;  /* 0x00000038ae087812 */ /* 0x000fe200078ef80b */
[----:B------:R-:W-:Y:S01]  /*10490*/  IMAD.IADD R9, R176, 0x1, R9 ;  /* 0x00000001b0097824 */ /* 0x000fe200078e0209 */
[--C-:B------:R-:W-:Y:S01]  /*104a0*/  SHF.R.U64 R119, R32, 0x10, R33.reuse ;  /* 0x0000001020777819 */ /* 0x100fe20000001221 */
[----:B------:R-:W-:Y:S01]  /*104b0*/  IMAD.SHL.U32 R13, R13, 0x400, RZ ;  /* 0x000004000d0d7824 */ /* 0x000fe200078e00ff */
[----:B------:R-:W-:Y:S01]  /*104c0*/  LOP3.LUT R8, R8, R175, RZ, 0x3c, !PT ;  /* 0x000000af08087212 */ /* 0x000fe200078e3cff */
[----:B------:R-:W-:Y:S01]  /*104d0*/  IMAD R106, R9, 0x2, R18 ;  /* 0x00000002096a7824 */ /* 0x000fe200078e0212 */
[----:B------:R-:W-:-:S02]  /*104e0*/  SHF.R.U32.HI R32, RZ, 0x10, R33 ;  /* 0x00000010ff207819 */ /* 0x000fc40000011621 */
[----:B------:R-:W-:Y:S02]  /*104f0*/  LOP3.LUT R13, R13, 0x7fffe000, RZ, 0xc0, !PT ;  /* 0x7fffe0000d0d7812 */ /* 0x000fe400078ec0ff */
[----:B------:R-:W-:Y:S02]  /*10500*/  SHF.R.U64 R33, R4, 0x10, R5 ;  /* 0x0000001004217819 */ /* 0x000fe40000001205 */
[----:B------:R-:W-:Y:S02]  /*10510*/  IADD3 R13, R8, R13, R176 ;  /* 0x0000000d080d7210 */ /* 0x000fe40007ffe0b0 */
[----:B------:R-:W0:Y:S01]  /*10520*/  LDS.128 R8, [R106+0xc400] ;  /* 0x00c400006a087984 */ /* 0x000e220000000c00 */
[----:B------:R-:W-:Y:S02]  /*10530*/  SHF.R.U64 R117, R34, 0x10, R35 ;  /* 0x0000001022757819 */ /* 0x000fe40000001223 */
[----:B------:R-:W-:Y:S01]  /*10540*/  IMAD R107, R13, 0x2, R18 ;  /* 0x000000020d6b7824 */ /* 0x000fe200078e0212 */
[----:B------:R-:W-:-:S02]  /*10550*/  SHF.R.U32.HI R4, RZ, 0x10, R5 ;  /* 0x00000010ff047819 */ /* 0x000fc40000011605 */
[--C-:B------:R-:W-:Y:S02]  /*10560*/  SHF.R.U64 R5, R6, 0x10, R7.reuse ;  /* 0x0000001006057819 */ /* 0x100fe40000001207 */
[----:B------:R-:W1:Y:S01]  /*10570*/  LDS.128 R12, [R107+0xc400] ;  /* 0x00c400006b0c7984 */ /* 0x000e620000000c00 */
[----:B------:R-:W-:Y:S02]  /*10580*/  SHF.R.U32.HI R6, RZ, 0x10, R7 ;  /* 0x00000010ff067819 */ /* 0x000fe40000011607 */
[----:B------:R-:W-:Y:S02]  /*10590*/  PRMT R114, R114, 0x5410, R117 ;  /* 0x0000541072727816 */ /* 0x000fe40000000075 */
[----:B------:R-:W-:Y:S02]  /*105a0*/  PRMT R116, R108, 0x5410, R33 ;  /* 0x000054106c747816 */ /* 0x000fe40000000021 */
[----:B------:R-:W-:Y:S02]  /*105b0*/  PRMT R117, R109, 0x5410, R4 ;  /* 0x000054106d757816 */ /* 0x000fe40000000004 */
[----:B------:R-:W-:Y:S01]  /*105c0*/  PRMT R118, R110, 0x5410, R5 ;  /* 0x000054106e767816 */ /* 0x000fe20000000005 */
[----:B------:R-:W-:Y:S01]  /*105d0*/  IMAD.U32 R109, R116, 0x10000, RZ ;  /* 0x00010000746d7824 */ /* 0x000fe200078e00ff */
[----:B------:R-:W-:Y:S01]  /*105e0*/  PRMT R111, R111, 0x5410, R6 ;  /* 0x000054106f6f7816 */ /* 0x000fe20000000006 */
[----:B------:R-:W-:Y:S01]  /*105f0*/  IMAD.U32 R110, R117, 0x10000, RZ ;  /* 0x00010000756e7824 */ /* 0x000fe200078e00ff */
[----:B------:R-:W-:-:S02]  /*10600*/  PRMT R112, R112, 0x5410, R119 ;  /* 0x0000541070707816 */ /* 0x000fc40000000077 */
[----:B------:R-:W-:Y:S02]  /*10610*/  PRMT R113, R113, 0x5410, R32 ;  /* 0x0000541071717816 */ /* 0x000fe40000000020 */
[----:B------:R-:W-:Y:S01]  /*10620*/  SHF.R.U32.HI R34, RZ, 0x10, R35 ;  /* 0x00000010ff227819 */ /* 0x000fe20000011623 */
[----:B------:R-:W-:Y:S01]  /*10630*/  IMAD.U32 R108, R112, 0x10000, RZ ;  /* 0x00010000706c7824 */ /* 0x000fe200078e00ff */
[----:B------:R-:W-:Y:S02]  /*10640*/  LOP3.LUT R116, R116, 0xffff0000, RZ, 0xc0, !PT ;  /* 0xffff000074747812 */ /* 0x000fe400078ec0ff */
[----:B------:R-:W-:Y:S02]  /*10650*/  PRMT R115, R115, 0x5410, R34 ;  /* 0x0000541073737816 */ /* 0x000fe40000000022 */
        /* <DEDUP_REMOVED lines=19> */
[----:B------:R-:W-:Y:S02]  /*10790*/  IMAD.U32 R35, R15, 0x10000, RZ ;  /* 0x000100000f237824 */ /* 0x000fe400078e00ff */
[----:B------:R-:W-:Y:S01]  /*107a0*/  FFMA.FTZ R121, R4, R109, R121 ;  /* 0x0000006d04797223 */ /* 0x000fe20000010079 */
[----:B------:R-:W-:Y:S02]  /*107b0*/  IMAD.U32 R108, R111, 0x10000, RZ ;  /* 0x000100006f6c7824 */ /* 0x000fe400078e00ff */
[-C--:B------:R-:W-:Y:S01]  /*107c0*/  FMUL.FTZ R33, R33, R11.reuse ;  /* 0x0000000b21217220 */ /* 0x080fe20000410000 */
[----:B------:R-:W-:Y:S02]  /*107d0*/  IMAD.U32 R4, R115, 0x10000, RZ ;  /* 0x0001000073047824 */ /* 0x000fe400078e00ff */
[C---:B------:R-:W-:Y:S01]  /*107e0*/  FFMA.FTZ R123, R6.reuse, R11, -R123 ;  /* 0x0000000b067b7223 */ /* 0x040fe2000001087b */
[C---:B------:R-:W-:Y:S01]  /*107f0*/  FMUL.FTZ R11, R35.reuse, R108 ;  /* 0x0000006c230b7220 */ /* 0x040fe20000410000 */
[----:B------:R-:W-:Y:S01]  /*10800*/  FFMA.FTZ R33, R6, R110, R33 ;  /* 0x0000006e06217223 */ /* 0x000fe20000010021 */
[----:B------:R-:W-:Y:S01]  /*10810*/  FMUL.FTZ R109, R35, R4 ;  /* 0x00000004236d7220 */ /* 0x000fe20000410000 */
[----:B------:R-:W-:-:S02]  /*10820*/  IMAD.U32 R34, R14, 0x10000, RZ ;  /* 0x000100000e227824 */ /* 0x000fc400078e00ff */
[----:B------:R-:W-:Y:S01]  /*10830*/  FFMA.FTZ R35, R32, R4, -R11 ;  /* 0x0000000420237223 */ /* 0x000fe2000001080b */
[C---:B------:R-:W-:Y:S01]  /*10840*/  FMUL.FTZ R4, R12.reuse, R116 ;  /* 0x000000740c047220 */ /* 0x040fe20000410000 */
[-C--:B------:R-:W-:Y:S01]  /*10850*/  FMUL.FTZ R12, R12, R112.reuse ;  /* 0x000000700c0c7220 */ /* 0x080fe20000410000 */
[----:B------:R-:W-:Y:S01]  /*10860*/  IMAD.U32 R6, R118, 0x10000, RZ ;  /* 0x0001000076067824 */ /* 0x000fe200078e00ff */
[----:B------:R-:W-:Y:S01]  /*10870*/  LOP3.LUT R14, R14, 0xffff0000, RZ, 0xc0, !PT ;  /* 0xffff00000e0e7812 */ /* 0x000fe200078ec0ff */
[----:B------:R-:W-:Y:S01]  /*10880*/  FFMA.FTZ R112, R5, R112, -R4 ;  /* 0x0000007005707223 */ /* 0x000fe20000010804 */
[----:B------:R-:W-:Y:S01]  /*10890*/  IMAD.U32 R4, R114, 0x10000, RZ ;  /* 0x0001000072047824 */ /* 0x000fe200078e00ff */
[----:B------:R-:W-:Y:S01]  /*108a0*/  LOP3.LUT R113, R113, 0xffff0000, RZ, 0xc0, !PT ;  /* 0xffff000071717812 */ /* 0x000fe200078ec0ff */
[----:B------:R-:W-:Y:S01]  /*108b0*/  FMUL.FTZ R110, R34, R6 ;  /* 0x00000006226e7220 */ /* 0x000fe20000410000 */
[----:B------:R-:W-:Y:S01]  /*108c0*/  LOP3.LUT R118, R118, 0xffff0000, RZ, 0xc0, !PT ;  /* 0xffff000076767812 */ /* 0x000fe200078ec0ff */
[----:B------:R-:W-:Y:S01]  /*108d0*/  FMUL.FTZ R34, R34, R4 ;  /* 0x0000000422227220 */ /* 0x000fe20000410000 */
[----:B------:R-:W-:Y:S01]  /*108e0*/  LOP3.LUT R15, R15, 0xffff0000, RZ, 0xc0, !PT ;  /* 0xffff00000f0f7812 */ /* 0x000fe200078ec0ff */
[----:B------:R-:W-:Y:S01]  /*108f0*/  FFMA.FTZ R109, R32, R108, R109 ;  /* 0x0000006c206d7223 */ /* 0x000fe2000001006d */
[----:B------:R-:W-:Y:S01]  /*10900*/  LOP3.LUT R114, R114, 0xffff0000, RZ, 0xc0, !PT ;  /* 0xffff000072727812 */ /* 0x000fe200078ec0ff */
[----:B------:R-:W-:Y:S01]  /*10910*/  FFMA.FTZ R110, R7, R4, -R110 ;  /* 0x00000004076e7223 */ /* 0x000fe2000001086e */
[----:B------:R-:W-:Y:S01]  /*10920*/  LOP3.LUT R111, R111, 0xffff0000, RZ, 0xc0, !PT ;  /* 0xffff00006f6f7812 */ /* 0x000fe200078ec0ff */
[----:B------:R-:W-:Y:S01]  /*10930*/  FMUL.FTZ R11, R13, R117 ;  /* 0x000000750d0b7220 */ /* 0x000fe20000410000 */
[----:B------:R-:W-:Y:S01]  /*10940*/  LOP3.LUT R115, R115, 0xffff0000, RZ, 0xc0, !PT ;  /* 0xffff000073737812 */ /* 0x000fe200078ec0ff */
[----:B------:R-:W-:Y:S01]  /*10950*/  FMUL.FTZ R108, R13, R113 ;  /* 0x000000710d6c7220 */ /* 0x000fe20000410000 */
[----:B------:R-:W-:Y:S01]  /*10960*/  FFMA.FTZ R12, R5, R116, R12 ;  /* 0x00000074050c7223 */ /* 0x000fe2000001000c */
[C---:B------:R-:W-:Y:S01]  /*10970*/  FMUL.FTZ R4, R14.reuse, R118 ;  /* 0x000000760e047220 */ /* 0x040fe20000410000 */
[----:B------:R-:W-:Y:S01]  /*10980*/  FFMA.FTZ R34, R7, R6, R34 ;  /* 0x0000000607227223 */ /* 0x000fe20000010022 */
[-C--:B------:R-:W-:Y:S01]  /*10990*/  FMUL.FTZ R5, R14, R114.reuse ;  /* 0x000000720e057220 */ /* 0x080fe20000410000 */
[C---:B------:R-:W-:Y:S01]  /*109a0*/  FMUL.FTZ R13, R15.reuse, R111 ;  /* 0x0000006f0f0d7220 */ /* 0x040fe20000410000 */
[----:B------:R-:W-:Y:S01]  /*109b0*/  FMUL.FTZ R6, R15, R115 ;  /* 0x000000730f067220 */ /* 0x000fe20000410000 */
[----:B------:R-:W-:Y:S01]  /*109c0*/  FFMA.FTZ R32, R8, R113, -R11 ;  /* 0x0000007108207223 */ /* 0x000fe2000001080b */
[C---:B------:R-:W-:Y:S01]  /*109d0*/  FFMA.FTZ R7, R9.reuse, R114, -R4 ;  /* 0x0000007209077223 */ /* 0x040fe20000010804 */
[----:B------:R-:W-:Y:S01]  /*109e0*/  FFMA.FTZ R11, R9, R118, R5 ;  /* 0x00000076090b7223 */ /* 0x000fe20000010005 */
        /* <DEDUP_REMOVED lines=8> */
[----:B------:R-:W-:Y:S02]  /*10a70*/  F2FP.BF16.F32.PACK_AB R8, R12, R121 ;  /* 0x000000790c08723e */ /* 0x000fe400000010ff */
[----:B------:R-:W-:Y:S01]  /*10a80*/  F2FP.BF16.F32.PACK_AB R9, R108, R33 ;  /* 0x000000216c09723e */ /* 0x000fe200000010ff */
[----:B------:R1:W-:Y:S01]  /*10a90*/  STS.128 [R106+0xc400], R4 ;  /* 0x00c400046a007388 */ /* 0x0003e20000000c00 */
[----:B------:R-:W-:-:S05]  /*10aa0*/  F2FP.BF16.F32.PACK_AB R11, R114, R109 ;  /* 0x0000006d720b723e */ /* 0x000fca00000010ff */
[----:B------:R1:W-:Y:S02]  /*10ab0*/  STS.128 [R107+0xc400], R8 ;  /* 0x00c400086b007388 */ /* 0x0003e40000000c00 */
.L_x_1502:
[----:B------:R-:W-:Y:S05]  /*10ac0*/  BSYNC B2 ;  /* 0x0000000000027941 */ /* 0x000fea0003800000 */
.L_x_1501:
[----:B------:R-:W-:Y:S04]  /*10ad0*/  BSSY B2, `(.L_x_1503) ;  /* 0x0000068000027945 */ /* 0x000fe80003800000 */
[----:B------:R-:W-:Y:S05]  /*10ae0*/  @P2 BRA `(.L_x_1504) ;  /* 0x0000000400982947 */ /* 0x000fea0003800000 */
[----:B-1----:R-:W-:Y:S02]  /*10af0*/  LEA.HI R4, R105, R189, RZ, 0x1d ;  /* 0x000000bd69047211 */ /* 0x002fe400078fe8ff */
[----:B------:R-:W-:Y:S02]  /*10b00*/  SHF.R.U64 R34, R36, 0x10, R37 ;  /* 0x0000001024227819 */ /* 0x000fe40000001225 */
[----:B------:R-:W-:Y:S01]  /*10b10*/  SHF.R.S32.HI R7, RZ, 0x1f, R4 ;  /* 0x0000001fff077819 */ /* 0x000fe20000011404 */
[----:B------:R-:W-:Y:S01]  /*10b20*/  IMAD.SHL.U32 R5, R4, 0x8, RZ ;  /* 0x0000000804057824 */ /* 0x000fe200078e00ff */
[----:B------:R-:W-:Y:S02]  /*10b30*/  SHF.R.U64 R24, R24, 0x10, R25 ;  /* 0x0000001018187819 */ /* 0x000fe40000001219 */
[----:B------:R-:W-:Y:S02]  /*10b40*/  LEA.HI R7, R7, R4, RZ, 0x3 ;  /* 0x0000000407077211 */ /* 0x000fe400078f18ff */
[----:B------:R-:W-:-:S02]  /*10b50*/  LOP3.LUT R4, R174, 0x38, R5, 0xf8, !PT ;  /* 0x00000038ae047812 */ /* 0x000fc400078ef805 */
[----:B------:R-:W-:Y:S01]  /*10b60*/  SHF.R.U32.HI R25, RZ, 0x10, R25 ;  /* 0x00000010ff197819 */ /* 0x000fe20000011619 */
[----:B------:R-:W-:Y:S01]  /*10b70*/  IMAD.SHL.U32 R7, R7, 0x400, RZ ;  /* 0x0000040007077824 */ /* 0x000fe200078e00ff */
[----:B------:R-:W-:Y:S02]  /*10b80*/  LOP3.LUT R4, R4, R175, RZ, 0x3c, !PT ;  /* 0x000000af04047212 */ /* 0x000fe400078e3cff */
[----:B------:R-:W-:Y:S02]  /*10b90*/  PRMT R101, R101, 0x5410, R34 ;  /* 0x0000541065657816 */ /* 0x000fe40000000022 */
[----:B------:R-:W-:Y:S02]  /*10ba0*/  LOP3.LUT R7, R7, 0x7fffe000, RZ, 0xc0, !PT ;  /* 0x7fffe00007077812 */ /* 0x000fe400078ec0ff */
[----:B------:R-:W-:Y:S01]  /*10bb0*/  PRMT R97, R97, 0x5410, R24 ;  /* 0x0000541061617816 */ /* 0x000fe20000000018 */
[----:B------:R-:W-:Y:S01]  /*10bc0*/  IMAD.U32 R34, R101, 0x10000, RZ ;  /* 0x0001000065227824 */ /* 0x000fe200078e00ff */
[----:B0-----:R-:W-:-:S02]  /*10bd0*/  IADD3 R9, R4, R7, R176 ;  /* 0x0000000704097210 */ /* 0x001fc40007ffe0b0 */
[----:B------:R-:W0:Y:S01]  /*10be0*/  LDS.128 R4, [R198] ;  /* 0x00000000c6047984 */ /* 0x000e220000000c00 */
[----:B------:R-:W-:Y:S01]  /*10bf0*/  SHF.R.U32.HI R37, RZ, 0x10, R37 ;  /* 0x00000010ff257819 */ /* 0x000fe20000011625 */
[----:B------:R-:W-:Y:S01]  /*10c00*/  IMAD.U32 R36, R97, 0x10000, RZ ;  /* 0x0001000061247824 */ /* 0x000fe200078e00ff */
[----:B------:R-:W-:Y:S01]  /*10c10*/  SHF.R.U64 R14, R26, 0x10, R27 ;  /* 0x000000101a0e7819 */ /* 0x000fe2000000121b */
[----:B------:R-:W-:Y:S01]  /*10c20*/  IMAD R12, R9, 0x2, R18 ;  /* 0x00000002090c7824 */ /* 0x000fe200078e0212 */
[----:B------:R-:W-:Y:S02]  /*10c30*/  PRMT R98, R98, 0x5410, R25 ;  /* 0x0000541062627816 */ /* 0x000fe40000000019 */
[----:B------:R-:W-:Y:S02]  /*10c40*/  SHF.R.U32.HI R27, RZ, 0x10, R27 ;  /* 0x00000010ff1b7819 */ /* 0x000fe4000001161b */
[----:B------:R-:W1:Y:S01]  /*10c50*/  LDS.128 R8, [R12+0xc400] ;  /* 0x00c400000c087984 */ /* 0x000e620000000c00 */
[----:B------:R-:W-:Y:S01]  /*10c60*/  SHF.R.U64 R32, R38, 0x10, R39 ;  /* 0x0000001026207819 */ /* 0x000fe20000001227 */
[----:B------:R-:W-:Y:S01]  /*10c70*/  IMAD.U32 R33, R98, 0x10000, RZ ;  /* 0x0001000062217824 */ /* 0x000fe200078e00ff */
[----:B------:R-:W-:-:S02]  /*10c80*/  PRMT R102, R102, 0x5410, R37 ;  /* 0x0000541066667816 */ /* 0x000fc40000000025 */
[----:B------:R-:W-:Y:S02]  /*10c90*/  SHF.R.U32.HI R39, RZ, 0x10, R39 ;  /* 0x00000010ff277819 */ /* 0x000fe40000011627 */
[----:B------:R-:W-:Y:S02]  /*10ca0*/  PRMT R100, R100, 0x5410, R27 ;  /* 0x0000541064647816 */ /* 0x000fe4000000001b */
[----:B------:R-:W-:Y:S02]  /*10cb0*/  PRMT R99, R99, 0x5410, R14 ;  /* 0x0000541063637816 */ /* 0x000fe4000000000e */
[----:B------:R-:W-:Y:S01]  /*10cc0*/  PRMT R103, R103, 0x5410, R32 ;  /* 0x0000541067677816 */ /* 0x000fe20000000020 */
[----:B------:R-:W-:Y:S01]  /*10cd0*/  IMAD.U32 R35, R100, 0x10000, RZ ;  /* 0x0001000064237824 */ /* 0x000fe200078e00ff */
[----:B------:R-:W-:Y:S02]  /*10ce0*/  PRMT R104, R104, 0x5410, R39 ;  /* 0x0000541068687816 */ /* 0x000fe40000000027 */
[----:B------:R-:W-:-:S02]  /*10cf0*/  LOP3.LUT R97, R97, 0xffff0000, RZ, 0xc0, !PT ;  /* 0xffff000061617812 */ /* 0x000fc400078ec0ff */
[----:B------:R-:W-:Y:S02]  /*10d00*/  LOP3.LUT R101, R101, 0xffff0000, RZ, 0xc0, !PT ;  /* 0xffff000065657812 */ /* 0x000fe400078ec0ff */
        /* <DEDUP_REMOVED lines=17> */
[C---:B------:R-:W-:Y:S01]  /*10e20*/  FMUL.FTZ R37, R26.reuse, R33 ;  /* 0x000000211a257220 */ /* 0x040fe20000410000 */
[----:B------:R-:W-:Y:S02]  /*10e30*/  IMAD.U32 R32, R11, 0x10000, RZ ;  /* 0x000100000b207824 */ /* 0x000fe400078e00ff */
[C---:B------:R-:W-:Y:S01]  /*10e40*/  FFMA.FTZ R38, R13.reuse, R34, -R38 ;  /* 0x000000220d267223 */ /* 0x040fe20000010826 */
[----:B------:R-:W-:Y:S01]  /*10e50*/  FFMA.FTZ R106, R13, R36, R106 ;  /* 0x000000240d6a7223 */ /* 0x000fe2000001006a */
[-C--:B------:R-:W-:Y:S01]  /*10e60*/  FMUL.FTZ R39, R26, R25.reuse ;  /* 0x000000191a277220 */ /* 0x080fe20000410000 */
[----:B------:R-:W-:Y:S01]  /*10e70*/  FFMA.FTZ R37, R14, R25, -R37 ;  /* 0x000000190e257223 */ /* 0x000fe20000010825 */
[----:B------:R-:W-:Y:S02]  /*10e80*/  IMAD.U32 R13, R104, 0x10000, RZ ;  /* 0x00010000680d7824 */ /* 0x000fe400078e00ff */
[----:B------:R-:W-:Y:S01]  /*10e90*/  FMUL.FTZ R25, R32, R35 ;  /* 0x0000002320197220 */ /* 0x000fe20000410000 */
[----:B------:R-:W-:Y:S01]  /*10ea0*/  FFMA.FTZ R39, R14, R33, R39 ;  /* 0x000000210e277223 */ /* 0x000fe20000010027 */
[----:B------:R-:W-:Y:S01]  /*10eb0*/  LOP3.LUT R102, R102, 0xffff0000, RZ, 0xc0, !PT ;  /* 0xffff000066667812 */ /* 0x000fe200078ec0ff */
[-C--:B------:R-:W-:Y:S01]  /*10ec0*/  FMUL.FTZ R32, R32, R13.reuse ;  /* 0x0000000d20207220 */ /* 0x080fe20000410000 */
[----:B------:R-:W-:Y:S01]  /*10ed0*/  FFMA.FTZ R33, R24, R13, -R25 ;  /* 0x0000000d18217223 */ /* 0x000fe20000010819 */
[C---:B------:R-:W-:Y:S01]  /*10ee0*/  FMUL.FTZ R13, R8.reuse, R97 ;  /* 0x00000061080d7220 */ /* 0x040fe20000410000 */
[----:B------:R-:W-:Y:S01]  /*10ef0*/  FMUL.FTZ R25, R8, R101 ;  /* 0x0000006508197220 */ /* 0x000fe20000410000 */
[----:B------:R-:W-:-:S02]  /*10f00*/  IMAD.U32 R27, R10, 0x10000, RZ ;  /* 0x000100000a1b7824 */ /* 0x000fc400078e00ff */
[----:B------:R-:W-:Y:S01]  /*10f10*/  FFMA.FTZ R35, R24, R35, R32 ;  /* 0x0000002318237223 */ /* 0x000fe20000010020 */
[----:B------:R-:W-:Y:S02]  /*10f20*/  IMAD.U32 R14, R99, 0x10000, RZ ;  /* 0x00010000630e7824 */ /* 0x000fe400078e00ff */
[C---:B------:R-:W-:Y:S01]  /*10f30*/  FFMA.FTZ R13, R4.reuse, R101, -R13 ;  /* 0x00000065040d7223 */ /* 0x040fe2000001080d */
[----:B------:R-:W-:Y:S01]  /*10f40*/  FMUL.FTZ R24, R9, R98 ;  /* 0x0000006209187220 */ /* 0x000fe20000410000 */
[----:B------:R-:W-:Y:S01]  /*10f50*/  FFMA.FTZ R25, R4, R97, R25 ;  /* 0x0000006104197223 */ /* 0x000fe20000010019 */
[----:B------:R-:W-:Y:S01]  /*10f60*/  LOP3.LUT R10, R10, 0xffff0000, RZ, 0xc0, !PT ;  /* 0xffff00000a0a7812 */ /* 0x000fe200078ec0ff */
[----:B------:R-:W-:Y:S01]  /*10f70*/  IMAD.U32 R8, R103, 0x10000, RZ ;  /* 0x0001000067087824 */ /* 0x000fe200078e00ff */
[----:B------:R-:W-:Y:S01]  /*10f80*/  LOP3.LUT R11, R11, 0xffff0000, RZ, 0xc0, !PT ;  /* 0xffff00000b0b7812 */ /* 0x000fe200078ec0ff */
[----:B------:R-:W-:Y:S01]  /*10f90*/  FMUL.FTZ R9, R9, R102 ;  /* 0x0000006609097220 */ /* 0x000fe20000410000 */
[----:B------:R-:W-:Y:S01]  /*10fa0*/  FMUL.FTZ R4, R27, R14 ;  /* 0x0000000e1b047220 */ /* 0x000fe20000410000 */
[----:B------:R-:W-:Y:S01]  /*10fb0*/  LOP3.LUT R99, R99, 0xffff0000, RZ, 0xc0, !PT ;  /* 0xffff000063637812 */ /* 0x000fe200078ec0ff */
[----:B------:R-:W-:Y:S01]  /*10fc0*/  FFMA.FTZ R24, R5, R102, -R24 ;  /* 0x0000006605187223 */ /* 0x000fe20000010818 */
[----:B------:R-:W-:Y:S01]  /*10fd0*/  LOP3.LUT R103, R103, 0xffff0000, RZ, 0xc0, !PT ;  /* 0xffff000067677812 */ /* 0x000fe200078ec0ff */
[----:B------:R-:W-:Y:S01]  /*10fe0*/  FFMA.FTZ R98, R5, R98, R9 ;  /* 0x0000006205627223 */ /* 0x000fe20000010009 */
[----:B------:R-:W-:Y:S01]  /*10ff0*/  LOP3.LUT R104, R104, 0xffff0000, RZ, 0xc0, !PT ;  /* 0xffff000068687812 */ /* 0x000fe200078ec0ff */
[----:B------:R-:W-:Y:S01]  /*11000*/  FFMA.FTZ R26, R15, R8, -R4 ;  /* 0x000000080f1a7223 */ /* 0x000fe20000010804 */
[C---:B------:R-:W-:Y:S01]  /*11010*/  FMUL.FTZ R5, R10.reuse, R99 ;  /* 0x000000630a057220 */ /* 0x040fe20000410000 */
[----:B------:R-:W-:Y:S01]  /*11020*/  FMUL.FTZ R4, R11, R100 ;  /* 0x000000640b047220 */ /* 0x000fe20000410000 */
[----:B------:R-:W-:Y:S01]  /*11030*/  FMUL.FTZ R32, R27, R8 ;  /* 0x000000081b207220 */ /* 0x000fe20000410000 */
[-C--:B------:R-:W-:Y:S01]  /*11040*/  FMUL.FTZ R10, R10, R103.reuse ;  /* 0x000000670a0a7220 */ /* 0x080fe20000410000 */
[-C--:B------:R-:W-:Y:S01]  /*11050*/  FMUL.FTZ R11, R11, R104.reuse ;  /* 0x000000680b0b7220 */ /* 0x080fe20000410000 */
[C---:B------:R-:W-:Y:S01]  /*11060*/  FFMA.FTZ R103, R6.reuse, R103, -R5 ;  /* 0x0000006706677223 */ /* 0x040fe20000010805 */
        /* <DEDUP_REMOVED lines=14> */
.L_x_1504:
[----:B------:R-:W-:Y:S05]  /*11150*/  BSYNC B2 ;  /* 0x0000000000027941 */ /* 0x000fea0003800000 */
.L_x_1503:
[----:B------:R-:W-:Y:S05]  /*11160*/  @P3 BRA `(.L_x_1500) ;  /* 0x0000000400983947 */ /* 0x000fea0003800000 */
[----:B------:R-:W-:Y:S02]  /*11170*/  LEA.HI R105, R105, R196, RZ, 0x1d ;  /* 0x000000c469697211 */ /* 0x000fe400078fe8ff */
[----:B------:R-:W-:Y:S02]  /*11180*/  SHF.R.U64 R26, R60, 0x10, R61 ;  /* 0x000000103c1a7819 */ /* 0x000fe4000000123d */
[----:B-12---:R-:W-:Y:S01]  /*11190*/  SHF.R.S32.HI R4, RZ, 0x1f, R105 ;  /* 0x0000001fff047819 */ /* 0x006fe20000011469 */
[----:B------:R-:W-:Y:S01]  /*111a0*/  IMAD.SHL.U32 R5, R105, 0x8, RZ ;  /* 0x0000000869057824 */ /* 0x000fe200078e00ff */
[----:B------:R-:W-:Y:S02]  /*111b0*/  SHF.R.U64 R14, R28, 0x10, R29 ;  /* 0x000000101c0e7819 */ /* 0x000fe4000000121d */
[----:B------:R-:W-:Y:S02]  /*111c0*/  LEA.HI R105, R4, R105, RZ, 0x3 ;  /* 0x0000006904697211 */ /* 0x000fe400078f18ff */
[----:B------:R-:W-:-:S02]  /*111d0*/  LOP3.LUT R4, R174, 0x38, R5, 0xf8, !PT ;  /* 0x00000038ae047812 */ /* 0x000fc400078ef805 */
[----:B------:R-:W-:Y:S01]  /*111e0*/  SHF.R.U32.HI R29, RZ, 0x10, R29 ;  /* 0x00000010ff1d7819 */ /* 0x000fe2000001161d */
[----:B------:R-:W-:Y:S01]  /*111f0*/  IMAD.SHL.U32 R105, R105, 0x400, RZ ;  /* 0x0000040069697824 */ /* 0x000fe200078e00ff */
[----:B------:R-:W-:Y:S02]  /*11200*/  LOP3.LUT R4, R4, R175, RZ, 0x3c, !PT ;  /* 0x000000af04047212 */ /* 0x000fe400078e3cff */
[----:B------:R-:W-:Y:S02]  /*11210*/  SHF.R.U64 R12, R30, 0x10, R31 ;  /* 0x000000101e0c7819 */ /* 0x000fe4000000121f */
[----:B------:R-:W-:Y:S02]  /*11220*/  LOP3.LUT R105, R105, 0x7fffe000, RZ, 0xc0, !PT ;  /* 0x7fffe00069697812 */ /* 0x000fe400078ec0ff */
[----:B------:R-:W-:Y:S02]  /*11230*/  SHF.R.U64 R24, R62, 0x10, R63 ;  /* 0x000000103e187819 */ /* 0x000fe4000000123f */
[----:B------:R-:W-:-:S02]  /*11240*/  IADD3 R105, R4, R105, R176 ;  /* 0x0000006904697210 */ /* 0x000fc40007ffe0b0 */
[----:B------:R-:W1:Y:S01]  /*11250*/  LDS.128 R4, [R195] ;  /* 0x00000000c3047984 */ /* 0x000e620000000c00 */
[----:B------:R-:W-:Y:S02]  /*11260*/  SHF.R.U32.HI R31, RZ, 0x10, R31 ;  /* 0x00000010ff1f7819 */ /* 0x000fe4000001161f */
[----:B------:R-:W-:Y:S01]  /*11270*/  IMAD R105, R105, 0x2, R18 ;  /* 0x0000000269697824 */ /* 0x000fe200078e0212 */
[----:B------:R-:W-:Y:S02]  /*11280*/  PRMT R89, R89, 0x5410, R26 ;  /* 0x0000541059597816 */ /* 0x000fe4000000001a */
[----:B------:R-:W-:Y:S02]  /*11290*/  PRMT R85, R85, 0x5410, R14 ;  /* 0x0000541055557816 */ /* 0x000fe4000000000e */
[----:B0-----:R-:W0:Y:S01]  /*112a0*/  LDS.128 R8, [R105+0xc400] ;  /* 0x00c4000069087984 */ /* 0x001e220000000c00 */
[----:B------:R-:W-:Y:S02]  /*112b0*/  SHF.R.U32.HI R61, RZ, 0x10, R61 ;  /* 0x00000010ff3d7819 */ /* 0x000fe4000001163d */
[----:B------:R-:W-:Y:S01]  /*112c0*/  PRMT R86, R86, 0x5410, R29 ;  /* 0x0000541056567816 */ /* 0x000fe2000000001d */
[----:B------:R-:W-:Y:S01]  /*112d0*/  IMAD.U32 R29, R89, 0x10000, RZ ;  /* 0x00010000591d7824 */ /* 0x000fe200078e00ff */
[----:B------:R-:W-:-:S02]  /*112e0*/  PRMT R91, R91, 0x5410, R24 ;  /* 0x000054105b5b7816 */ /* 0x000fc40000000018 */
[----:B------:R-:W-:Y:S01]  /*112f0*/  PRMT R88, R88, 0x5410, R31 ;  /* 0x0000541058587816 */ /* 0x000fe2000000001f */
[----:B------:R-:W-:Y:S01]  /*11300*/  IMAD.U32 R31, R85, 0x10000, RZ ;  /* 0x00010000551f7824 */ /* 0x000fe200078e00ff */
[----:B------:R-:W-:Y:S01]  /*11310*/  SHF.R.U32.HI R63, RZ, 0x10, R63 ;  /* 0x00000010ff3f7819 */ /* 0x000fe2000001163f */
[----:B------:R-:W-:Y:S01]  /*11320*/  IMAD.U32 R28, R86, 0x10000, RZ ;  /* 0x00010000561c7824 */ /* 0x000fe200078e00ff */
[----:B------:R-:W-:Y:S01]  /*11330*/  PRMT R90, R90, 0x5410, R61 ;  /* 0x000054105a5a7816 */ /* 0x000fe2000000003d */
[----:B------:R-:W-:Y:S01]  /*11340*/  IMAD.U32 R30, R88, 0x10000, RZ ;  /* 0x00010000581e7824 */ /* 0x000fe200078e00ff */
[----:B------:R-:W-:Y:S02]  /*11350*/  PRMT R87, R87, 0x5410, R12 ;  /* 0x0000541057577816 */ /* 0x000fe4000000000c */
[----:B------:R-:W-:Y:S02]  /*11360*/  PRMT R92, R92, 0x5410, R63 ;  /* 0x000054105c5c7816 */ /* 0x000fe4000000003f */
[----:B------:R-:W-:-:S02]  /*11370*/  LOP3.LUT R85, R85, 0xffff0000, RZ, 0xc0, !PT ;  /* 0xffff000055557812 */ /* 0x000fc400078ec0ff */
[----:B------:R-:W-:Y:S02]  /*11380*/  LOP3.LUT R89, R89, 0xffff0000, RZ, 0xc0, !PT ;  /* 0xffff000059597812 */ /* 0x000fe400078ec0ff */
[----:B------:R-:W-:Y:S02]  /*11390*/  LOP3.LUT R86, R86, 0xffff0000, RZ, 0xc0, !PT ;  /* 0xffff000056567812 */ /* 0x000fe400078ec0ff */
[----:B------:R-:W-:Y:S01]  /*113a0*/  LOP3.LUT R88, R88, 0xffff0000, RZ, 0xc0, !PT ;  /* 0xffff000058587812 */ /* 0x000fe200078ec0ff */
[C---:B-1----:R-:W-:Y:S01]  /*113b0*/  IMAD.U32 R12, R4.reuse, 0x10000, RZ ;  /* 0x00010000040c7824 */ /* 0x042fe200078e00ff */
[----:B------:R-:W-:Y:S01]  /*113c0*/  LOP3.LUT R4, R4, 0xffff0000, RZ, 0xc0, !PT ;  /* 0xffff000004047812 */ /* 0x000fe200078ec0ff */
[C---:B------:R-:W-:Y:S01]  /*113d0*/  IMAD.U32 R13, R5.reuse, 0x10000, RZ ;  /* 0x00010000050d7824 */ /* 0x040fe200078e00ff */
[----:B------:R-:W-:Y:S01]  /*113e0*/  LOP3.LUT R5, R5, 0xffff0000, RZ, 0xc0, !PT ;  /* 0xffff000005057812 */ /* 0x000fe200078ec0ff */
        /* <DEDUP_REMOVED lines=8> */
[C---:B------:R-:W-:Y:S01]  /*11470*/  FMUL.FTZ R33, R24.reuse, R31 ;  /* 0x0000001f18217220 */ /* 0x040fe20000410000 */
[----:B------:R-:W-:Y:S01]  /*11480*/  FMUL.FTZ R35, R24, R29 ;  /* 0x0000001d18237220 */ /* 0x000fe20000410000 */
[----:B------:R-:W-:-:S02]  /*11490*/  IMAD.U32 R24, R90, 0x10000, RZ ;  /* 0x000100005a187824 */ /* 0x000fc400078e00ff */
[----:B------:R-:W-:Y:S01]  /*114a0*/  FMUL.FTZ R32, R25, R28 ;  /* 0x0000001c19207220 */ /* 0x000fe20000410000 */
[----:B------:R-:W-:Y:S02]  /*114b0*/  IMAD.U32 R27, R11, 0x10000, RZ ;  /* 0x000100000b1b7824 */ /* 0x000fe400078e00ff */
[C---:B------:R-:W-:Y:S01]  /*114c0*/  FFMA.FTZ R33, R12.reuse, R29, -R33 ;  /* 0x0000001d0c217223 */ /* 0x040fe20000010821 */
[----:B------:R-:W-:Y:S01]  /*114d0*/  FFMA.FTZ R35, R12, R31, R35 ;  /* 0x0000001f0c237223 */ /* 0x000fe20000010023 */
[----:B------:R-:W-:Y:S02]  /*114e0*/  IMAD.U32 R12, R92, 0x10000, RZ ;  /* 0x000100005c0c7824 */ /* 0x000fe400078e00ff */
[-C--:B------:R-:W-:Y:S01]  /*114f0*/  FMUL.FTZ R34, R25, R24.reuse ;  /* 0x0000001819227220 */ /* 0x080fe20000410000 */
[----:B------:R-:W-:Y:S01]  /*11500*/  FFMA.FTZ R32, R13, R24, -R32 ;  /* 0x000000180d207223 */ /* 0x000fe20000010820 */
[C---:B------:R-:W-:Y:S01]  /*11510*/  FMUL.FTZ R24, R27.reuse, R30 ;  /* 0x0000001e1b187220 */ /* 0x040fe20000410000 */
[----:B------:R-:W-:Y:S01]  /*11520*/  FMUL.FTZ R27, R27, R12 ;  /* 0x0000000c1b1b7220 */ /* 0x000fe20000410000 */
[----:B------:R-:W-:Y:S01]  /*11530*/  FFMA.FTZ R34, R13, R28, R34 ;  /* 0x0000001c0d227223 */ /* 0x000fe20000010022 */
[----:B------:R-:W-:Y:S01]  /*11540*/  LOP3.LUT R90, R90, 0xffff0000, RZ, 0xc0, !PT ;  /* 0xffff00005a5a7812 */ /* 0x000fe200078ec0ff */
[C---:B------:R-:W-:Y:S01]  /*11550*/  FMUL.FTZ R13, R8.reuse, R85 ;  /* 0x00000055080d7220 */ /* 0x040fe20000410000 */
[C---:B------:R-:W-:Y:S01]  /*11560*/  FFMA.FTZ R28, R15.reuse, R12, -R24 ;  /* 0x0000000c0f1c7223 */ /* 0x040fe20000010818 */
[----:B------:R-:W-:Y:S01]  /*11570*/  FFMA.FTZ R30, R15, R30, R27 ;  /* 0x0000001e0f1e7223 */ /* 0x000fe2000001001b */
[----:B------:R-:W-:Y:S01]  /*11580*/  FMUL.FTZ R25, R8, R89 ;  /* 0x0000005908197220 */ /* 0x000fe20000410000 */
[----:B------:R-:W-:-:S02]  /*11590*/  IMAD.U32 R26, R10, 0x10000, RZ ;  /* 0x000100000a1a7824 */ /* 0x000fc400078e00ff */
[C---:B------:R-:W-:Y:S01]  /*115a0*/  FFMA.FTZ R8, R4.reuse, R89, -R13 ;  /* 0x0000005904087223 */ /* 0x040fe2000001080d */
[----:B------:R-:W-:Y:S02]  /*115b0*/  IMAD.U32 R15, R87, 0x10000, RZ ;  /* 0x00010000570f7824 */ /* 0x000fe400078e00ff */
[C---:B------:R-:W-:Y:S01]  /*115c0*/  FMUL.FTZ R24, R9.reuse, R86 ;  /* 0x0000005609187220 */ /* 0x040fe20000410000 */
[-C--:B------:R-:W-:Y:S01]  /*115d0*/  FMUL.FTZ R27, R9, R90.reuse ;  /* 0x0000005a091b7220 */ /* 0x080fe20000410000 */
[----:B------:R-:W-:Y:S02]  /*115e0*/  IMAD.U32 R13, R91, 0x10000, RZ ;  /* 0x000100005b0d7824 */ /* 0x000fe400078e00ff */
[----:B------:R-:W-:Y:S01]  /*115f0*/  FFMA.FTZ R12, R4, R85, R25 ;  /* 0x00000055040c7223 */ /* 0x000fe20000010019 */
[----:B------:R-:W-:Y:S01]  /*11600*/  FMUL.FTZ R25, R26, R15 ;  /* 0x0000000f1a197220 */ /* 0x000fe20000410000 */
[C---:B------:R-:W-:Y:S01]  /*11610*/  FFMA.FTZ R9, R5.reuse, R90, -R24 ;  /* 0x0000005a05097223 */ /* 0x040fe20000010818 */
[----:B------:R-:W-:Y:S01]  /*11620*/  FFMA.FTZ R27, R5, R86, R27 ;  /* 0x00000056051b7223 */ /* 0x000fe2000001001b */
[----:B------:R-:W-:Y:S01]  /*11630*/  LOP3.LUT R10, R10, 0xffff0000, RZ, 0xc0, !PT ;  /* 0xffff00000a0a7812 */ /* 0x000fe200078ec0ff */
[-C--:B------:R-:W-:Y:S01]  /*11640*/  FMUL.FTZ R5, R26, R13.reuse ;  /* 0x0000000d1a057220 */ /* 0x080fe20000410000 */
[----:B------:R-:W-:Y:S01]  /*11650*/  LOP3.LUT R11, R11, 0xffff0000, RZ, 0xc0, !PT ;  /* 0xffff00000b0b7812 */ /* 0x000fe200078ec0ff */
[C---:B------:R-:W-:Y:S01]  /*11660*/  FFMA.FTZ R25, R14.reuse, R13, -R25 ;  /* 0x0000000d0e197223 */ /* 0x040fe20000010819 */
[----:B------:R-:W-:Y:S01]  /*11670*/  LOP3.LUT R87, R87, 0xffff0000, RZ, 0xc0, !PT ;  /* 0xffff000057577812 */ /* 0x000fe200078ec0ff */
[----:B------:R-:W-:Y:S01]  /*11680*/  FFMA.FTZ R14, R14, R15, R5 ;  /* 0x0000000f0e0e7223 */ /* 0x000fe20000010005 */
[----:B------:R-:W-:Y:S01]  /*11690*/  LOP3.LUT R91, R91, 0xffff0000, RZ, 0xc0, !PT ;  /* 0xffff00005b5b7812 */ /* 0x000fe200078ec0ff */
[----:B------:R-:W-:Y:S01]  /*116a0*/  FMUL.FTZ R24, R11, R88 ;  /* 0x000000580b187220 */ /* 0x000fe20000410000 */
[----:B------:R-:W-:Y:S01]  /*116b0*/  LOP3.LUT R92, R92, 0xffff0000, RZ, 0xc0, !PT ;  /* 0xffff00005c5c7812 */ /* 0x000fe200078ec0ff */
[----:B------:R-:W-:-:S02]  /*116c0*/  FMUL.FTZ R5, R10, R87 ;  /* 0x000000570a057220 */ /* 0x000fc40000410000 */
[-C--:B------:R-:W-:Y:S02]  /*116d0*/  FMUL.FTZ R4, R10, R91.reuse ;  /* 0x0000005b0a047220 */ /* 0x080fe40000410000 */
[-C--:B------:R-:W-:Y:S01]  /*116e0*/  FMUL.FTZ R13, R11, R92.reuse ;  /* 0x0000005c0b0d7220 */ /* 0x080fe20000410000 */
[C---:B------:R-:W-:Y:S01]  /*116f0*/  FFMA.FTZ R10, R6.reuse, R91, -R5 ;  /* 0x0000005b060a7223 */ /* 0x040fe20000010805 */
[C---:B------:R-:W-:Y:S01]  /*11700*/  FFMA.FTZ R11, R7.reuse, R92, -R24 ;  /* 0x0000005c070b7223 */ /* 0x040fe20000010818 */
[----:B------:R-:W-:Y:S01]  /*11710*/  FFMA.FTZ R87, R6, R87, R4 ;  /* 0x0000005706577223 */ /* 0x000fe20000010004 */
[----:B------:R-:W-:Y:S01]  /*11720*/  FFMA.FTZ R13, R7, R88, R13 ;  /* 0x00000058070d7223 */ /* 0x000fe2000001000d */
[----:B------:R-:W-:Y:S02]  /*11730*/  F2FP.BF16.F32.PACK_AB R4, R8, R33 ;  /* 0x000000210804723e */ /* 0x000fe400000010ff */
[----:B------:R-:W-:Y:S02]  /*11740*/  F2FP.BF16.F32.PACK_AB R5, R9, R32 ;  /* 0x000000200905723e */ /* 0x000fe400000010ff */
[----:B------:R-:W-:-:S02]  /*11750*/  F2FP.BF16.F32.PACK_AB R6, R10, R25 ;  /* 0x000000190a06723e */ /* 0x000fc400000010ff */
[----:B------:R-:W-:Y:S02]  /*11760*/  F2FP.BF16.F32.PACK_AB R7, R11, R28 ;  /* 0x0000001c0b07723e */ /* 0x000fe400000010ff */
[----:B------:R-:W-:Y:S02]  /*11770*/  F2FP.BF16.F32.PACK_AB R8, R12, R35 ;  /* 0x000000230c08723e */ /* 0x000fe400000010ff */
[----:B------:R-:W-:Y:S01]  /*11780*/  F2FP.BF16.F32.PACK_AB R9, R27, R34 ;  /* 0x000000221b09723e */ /* 0x000fe200000010ff */
[----:B------:R3:W-:Y:S01]  /*11790*/  STS.128 [R195], R4 ;  /* 0x00000004c3007388 */ /* 0x0007e20000000c00 */
[----:B------:R-:W-:Y:S02]  /*117a0*/  F2FP.BF16.F32.PACK_AB R10, R87, R14 ;  /* 0x0000000e570a723e */ /* 0x000fe400000010ff */
[----:B------:R-:W-:-:S05]  /*117b0*/  F2FP.BF16.F32.PACK_AB R11, R13, R30 ;  /* 0x0000001e0d0b723e */ /* 0x000fca00000010ff */
[----:B------:R3:W-:Y:S02]  /*117c0*/  STS.128 [R105+0xc400], R8 ;  /* 0x00c4000869007388 */ /* 0x0007e40000000c00 */
.L_x_1500:
[----:B------:R-:W-:Y:S05]  /*117d0*/  BSYNC B1 ;  /* 0x0000000000017941 */ /* 0x000fea0003800000 */
.L_x_1499:
[----:B------:R-:W-:Y:S05]  /*117e0*/  @P1 BRA `(.L_x_1474) ;  /* 0x0000001000f41947 */ /* 0x000fea0003800000 */
[----:B------:R-:W4:Y:S01]  /*117f0*/  LDC R13, c[0x0][0x3d4] ;  /* 0x0000f500ff0d7b82 */ /* 0x000f220000000800 */
[----:B------:R-:W-:Y:S01]  /*11800*/  BSSY B1, `(.L_x_1505) ;  /* 0x000006b000017945 */ /* 0x000fe20003800000 */
[-C--:B----4-:R-:W-:Y:S02]  /*11810*/  ISETP.GE.AND P0, PT, R22, R13.reuse, PT ;  /* 0x0000000d1600720c */ /* 0x090fe40003f06270 */
[-C--:B------:R-:W-:Y:S02]  /*11820*/  ISETP.GE.AND P1, PT, R165, R13.reuse, PT ;  /* 0x0000000da500720c */ /* 0x080fe40003f26270 */
[----:B------:R-:W-:-:S09]  /*11830*/  ISETP.GE.AND P2, PT, R166, R13, PT ;  /* 0x0000000da600720c */ /* 0x000fd20003f46270 */
[----:B------:R-:W-:Y:S05]  /*11840*/  @P0 BRA `(.L_x_1506) ;  /* 0x0000000400980947 */ /* 0x000fea0003800000 */
[----:B-123--:R-:W-:Y:S02]  /*11850*/  LEA.HI R4, R13, R188, RZ, 0x1d ;  /* 0x000000bc0d047211 */ /* 0x00efe400078fe8ff */
        /* <DEDUP_REMOVED lines=11> */
[----:B------:R-:W-:Y:S02]  /*11910*/  PRMT R93, R93, 0x5410, R28 ;  /* 0x000054105d5d7816 */ /* 0x000fe4000000001c */
[----:B0-----:R-:W-:-:S02]  /*11920*/  IADD3 R9, R4, R7, R177 ;  /* 0x0000000704097210 */ /* 0x001fc40007ffe0b1 */
[----:B------:R-:W0:Y:S01]  /*11930*/  LDS.128 R4, [R197] ;  /* 0x00000000c5047984 */ /* 0x000e220000000c00 */
[----:B------:R-:W-:Y:S01]  /*11940*/  PRMT R75, R75, 0x5410, R24 ;  /* 0x000054104b4b7816 */ /* 0x000fe20000000018 */
[----:B------:R-:W-:Y:S01]  /*11950*/  IMAD.U32 R31, R93, 0x10000, RZ ;  /* 0x000100005d1f7824 */ /* 0x000fe200078e00ff */
[----:B------:R-:W-:Y:S01]  /*11960*/  SHF.R.U32.HI R53, RZ, 0x10, R53 ;  /* 0x00000010ff357819 */ /* 0x000fe20000011635 */
[----:B------:R-:W-:Y:S01]  /*11970*/  IMAD R12, R9, 0x2, R18 ;  /* 0x00000002090c7824 */ /* 0x000fe200078e0212 */
[----:B------:R-:W-:Y:S01]  /*11980*/  SHF.R.U64 R14, R42, 0x10, R43 ;  /* 0x000000102a0e7819 */ /* 0x000fe2000000122b */
[----:B------:R-:W-:Y:S01]  /*11990*/  IMAD.U32 R33, R75, 0x10000, RZ ;  /* 0x000100004b217824 */ /* 0x000fe200078e00ff */
[----:B------:R-:W-:Y:S02]  /*119a0*/  PRMT R76, R76, 0x5410, R41 ;  /* 0x000054104c4c7816 */ /* 0x000fe40000000029 */
[----:B------:R-:W1:Y:S01]  /*119b0*/  LDS.128 R8, [R12+0xc400] ;  /* 0x00c400000c087984 */ /* 0x000e620000000c00 */
[----:B------:R-:W-:-:S02]  /*119c0*/  SHF.R.U32.HI R43, RZ, 0x10, R43 ;  /* 0x00000010ff2b7819 */ /* 0x000fc4000001162b */
[----:B------:R-:W-:Y:S01]  /*119d0*/  PRMT R95, R95, 0x5410, R26 ;  /* 0x000054105f5f7816 */ /* 0x000fe2000000001a */
[----:B------:R-:W-:Y:S01]  /*119e0*/  IMAD.U32 R30, R76, 0x10000, RZ ;  /* 0x000100004c1e7824 */ /* 0x000fe200078e00ff */
[----:B------:R-:W-:Y:S02]  /*119f0*/  SHF.R.U32.HI R55, RZ, 0x10, R55 ;  /* 0x00000010ff377819 */ /* 0x000fe40000011637 */
[----:B------:R-:W-:Y:S02]  /*11a00*/  PRMT R94, R94, 0x5410, R53 ;  /* 0x000054105e5e7816 */ /* 0x000fe40000000035 */
[----:B------:R-:W-:Y:S02]  /*11a10*/  PRMT R77, R77, 0x5410, R14 ;  /* 0x000054104d4d7816 */ /* 0x000fe4000000000e */
[----:B------:R-:W-:Y:S02]  /*11a20*/  PRMT R78, R78, 0x5410, R43 ;  /* 0x000054104e4e7816 */ /* 0x000fe4000000002b */
[----:B------:R-:W-:-:S02]  /*11a30*/  PRMT R96, R96, 0x5410, R55 ;  /* 0x0000541060607816 */ /* 0x000fc40000000037 */
[----:B------:R-:W-:Y:S01]  /*11a40*/  LOP3.LUT R75, R75, 0xffff0000, RZ, 0xc0, !PT ;  /* 0xffff00004b4b7812 */ /* 0x000fe200078ec0ff */
[----:B------:R-:W-:Y:S01]  /*11a50*/  IMAD.U32 R32, R78, 0x10000, RZ ;  /* 0x000100004e207824 */ /* 0x000fe200078e00ff */
        /* <DEDUP_REMOVED lines=69> */
.L_x_1506:
[----:B------:R-:W-:Y:S05]  /*11eb0*/  BSYNC B1 ;  /* 0x0000000000017941 */ /* 0x000fea0003800000 */
.L_x_1505:
[----:B------:R-:W-:Y:S04]  /*11ec0*/  BSSY B1, `(.L_x_1507) ;  /* 0x0000068000017945 */ /* 0x000fe80003800000 */
[----:B------:R-:W-:Y:S05]  /*11ed0*/  @P1 BRA `(.L_x_1508) ;  /* 0x0000000400981947 */ /* 0x000fea0003800000 */
[----:B-1234-:R-:W-:Y:S02]  /*11ee0*/  LEA.HI R4, R13, R189, RZ, 0x1d ;  /* 0x000000bd0d047211 */ /* 0x01efe400078fe8ff */
        /* <DEDUP_REMOVED lines=101> */
.L_x_1508:
[----:B------:R-:W-:Y:S05]  /*12540*/  BSYNC B1 ;  /* 0x0000000000017941 */ /* 0x000fea0003800000 */
.L_x_1507:
[----:B------:R-:W-:Y:S05]  /*12550*/  @P2 BRA `(.L_x_1474) ;  /* 0x0000000400982947 */ /* 0x000fea0003800000 */
[----:B------:R-:W-:Y:S02]  /*12560*/  LEA.HI R13, R13, R196, RZ, 0x1d ;  /* 0x000000c40d0d7211 */ /* 0x000fe400078fe8ff */
[----:B------:R-:W-:Y:S02]  /*12570*/  SHF.R.U64 R15, R48, 0x10, R49 ;  /* 0x00000010300f7819 */ /* 0x000fe40000001231 */
[----:B01234-:R-:W-:Y:S01]  /*12580*/  SHF.R.S32.HI R4, RZ, 0x1f, R13 ;  /* 0x0000001fff047819 */ /* 0x01ffe2000001140d */
        /* <DEDUP_REMOVED lines=11> */
[----:B------:R-:W-:-:S02]  /*12640*/  IADD3 R9, R4, R9, R177 ;  /* 0x0000000904097210 */ /* 0x000fc40007ffe0b1 */
[----:B------:R-:W0:Y:S01]  /*12650*/  LDS.128 R4, [R193] ;  /* 0x00000000c1047984 */ /* 0x000e220000000c00 */
[----:B------:R-:W-:Y:S01]  /*12660*/  SHF.R.U32.HI R65, RZ, 0x10, R65 ;  /* 0x00000010ff417819 */ /* 0x000fe20000011641 */
[----:B------:R-:W-:Y:S01]  /*12670*/  IMAD.U32 R25, R69, 0x10000, RZ ;  /* 0x0001000045197824 */ /* 0x000fe200078e00ff */
[----:B------:R-:W-:Y:S01]  /*12680*/  SHF.R.U64 R13, R50, 0x10, R51 ;  /* 0x00000010320d7819 */ /* 0x000fe20000001233 */
[----:B------:R-:W-:Y:S01]  /*12690*/  IMAD R12, R9, 0x2, R18 ;  /* 0x00000002090c7824 */ /* 0x000fe200078e0212 */
[----:B------:R-:W-:Y:S02]  /*126a0*/  PRMT R28, R3, 0x5410, R28 ;  /* 0x00005410031c7816 */ /* 0x000fe4000000001c */
[----:B------:R-:W-:Y:S02]  /*126b0*/  SHF.R.U64 R14, R66, 0x10, R67 ;  /* 0x00000010420e7819 */ /* 0x000fe40000001243 */
[----:B------:R-:W1:Y:S01]  /*126c0*/  LDS.128 R8, [R12+0xc400] ;  /* 0x00c400000c087984 */ /* 0x000e620000000c00 */
[----:B------:R-:W-:Y:S01]  /*126d0*/  SHF.R.U32.HI R50, RZ, 0x10, R51 ;  /* 0x00000010ff327819 */ /* 0x000fe20000011633 */
[----:B------:R-:W-:Y:S01]  /*126e0*/  IMAD.U32 R29, R28, 0x10000, RZ ;  /* 0x000100001c1d7824 */ /* 0x000fe200078e00ff */
[----:B------:R-:W-:-:S02]  /*126f0*/  SHF.R.U32.HI R67, RZ, 0x10, R67 ;  /* 0x00000010ff437819 */ /* 0x000fc40000011643 */
[----:B------:R-:W-:Y:S02]  /*12700*/  PRMT R70, R70, 0x5410, R65 ;  /* 0x0000541046467816 */ /* 0x000fe40000000041 */
[----:B------:R-:W-:Y:S02]  /*12710*/  PRMT R30, R20, 0x5410, R13 ;  /* 0x00005410141e7816 */ /* 0x000fe4000000000d */
[----:B------:R-:W-:Y:S02]  /*12720*/  PRMT R31, R21, 0x5410, R50 ;  /* 0x00005410151f7816 */ /* 0x000fe40000000032 */
[----:B------:R-:W-:Y:S02]  /*12730*/  PRMT R72, R72, 0x5410, R67 ;  /* 0x0000541048487816 */ /* 0x000fe40000000043 */
[----:B------:R-:W-:Y:S02]  /*12740*/  PRMT R71, R71, 0x5410, R14 ;  /* 0x0000541047477816 */ /* 0x000fe4000000000e */
[----:B------:R-:W-:-:S02]  /*12750*/  LOP3.LUT R26, R26, 0xffff0000, RZ, 0xc0, !PT ;  /* 0xffff00001a1a7812 */ /* 0x000fc400078ec0ff */
        /* <DEDUP_REMOVED lines=18> */
[----:B------:R-:W-:Y:S01]  /*12880*/  FFMA.FTZ R32, R0, R25, -R33 ;  /* 0x0000001900207223 */ /* 0x000fe20000010821 */
[----:B------:R-:W-:Y:S02]  /*12890*/  IMAD.U32 R24, R11, 0x10000, RZ ;  /* 0x000100000b187824 */ /* 0x000fe400078e00ff */
[-C--:B------:R-:W-:Y:S01]  /*128a0*/  FMUL.FTZ R20, R20, R15.reuse ;  /* 0x0000000f14147220 */ /* 0x080fe20000410000 */
[----:B------:R-:W-:Y:S02]  /*128b0*/  IMAD.U32 R33, R31, 0x10000, RZ ;  /* 0x000100001f217824 */ /* 0x000fe400078e00ff */
[----:B------:R-:W-:Y:S01]  /*128c0*/  FFMA.FTZ R34, R13, R15, -R34 ;  /* 0x0000000f0d227223 */ /* 0x000fe20000010822 */
[----:B------:R-:W-:Y:S02]  /*128d0*/  IMAD.U32 R25, R72, 0x10000, RZ ;  /* 0x0001000048197824 */ /* 0x000fe400078e00ff */
[----:B------:R-:W-:Y:S01]  /*128e0*/  FFMA.FTZ R35, R0, R27, R35 ;  /* 0x0000001b00237223 */ /* 0x000fe20000010023 */
[----:B------:R-:W-:Y:S01]  /*128f0*/  FMUL.FTZ R15, R24, R33 ;  /* 0x00000021180f7220 */ /* 0x000fe20000410000 */
[----:B------:R-:W-:Y:S01]  /*12900*/  LOP3.LUT R70, R70, 0xffff0000, RZ, 0xc0, !PT ;  /* 0xffff000046467812 */ /* 0x000fe200078ec0ff */
[-C--:B------:R-:W-:Y:S01]  /*12910*/  FMUL.FTZ R24, R24, R25.reuse ;  /* 0x0000001918187220 */ /* 0x080fe20000410000 */
[----:B------:R-:W-:Y:S01]  /*12920*/  FMUL.FTZ R0, R8, R26 ;  /* 0x0000001a08007220 */ /* 0x000fe20000410000 */
[----:B------:R-:W-:Y:S01]  /*12930*/  FFMA.FTZ R25, R14, R25, -R15 ;  /* 0x000000190e197223 */ /* 0x000fe2000001080f */
[----:B------:R-:W-:-:S02]  /*12940*/  IMAD.U32 R21, R10, 0x10000, RZ ;  /* 0x000100000a157824 */ /* 0x000fc400078e00ff */
[----:B------:R-:W-:Y:S01]  /*12950*/  FFMA.FTZ R33, R14, R33, R24 ;  /* 0x000000210e217223 */ /* 0x000fe20000010018 */
[----:B------:R-:W-:Y:S01]  /*12960*/  FMUL.FTZ R14, R8, R69 ;  /* 0x00000045080e7220 */ /* 0x000fe20000410000 */
[----:B------:R-:W-:Y:S02]  /*12970*/  IMAD.U32 R8, R30, 0x10000, RZ ;  /* 0x000100001e087824 */ /* 0x000fe400078e00ff */
[----:B------:R-:W-:Y:S01]  /*12980*/  FFMA.FTZ R20, R13, R29, R20 ;  /* 0x0000001d0d147223 */ /* 0x000fe20000010014 */
[----:B------:R-:W-:Y:S01]  /*12990*/  FMUL.FTZ R13, R9, R28 ;  /* 0x0000001c090d7220 */ /* 0x000fe20000410000 */
[----:B------:R-:W-:Y:S01]  /*129a0*/  FFMA.FTZ R69, R3, R69, -R0 ;  /* 0x0000004503457223 */ /* 0x000fe20000010800 */
[----:B------:R-:W-:Y:S01]  /*129b0*/  FMUL.FTZ R9, R9, R70 ;  /* 0x0000004609097220 */ /* 0x000fe20000410000 */
[----:B------:R-:W-:Y:S02]  /*129c0*/  IMAD.U32 R0, R71, 0x10000, RZ ;  /* 0x0001000047007824 */ /* 0x000fe400078e00ff */
[----:B------:R-:W-:Y:S01]  /*129d0*/  FMUL.FTZ R24, R21, R8 ;  /* 0x0000000815187220 */ /* 0x000fe20000410000 */
[C---:B------:R-:W-:Y:S01]  /*129e0*/  FFMA.FTZ R13, R4.reuse, R70, -R13 ;  /* 0x00000046040d7223 */ /* 0x040fe2000001080d */
[----:B------:R-:W-:Y:S01]  /*129f0*/  FFMA.FTZ R9, R4, R28, R9 ;  /* 0x0000001c04097223 */ /* 0x000fe20000010009 */
[----:B------:R-:W-:Y:S01]  /*12a00*/  FFMA.FTZ R14, R3, R26, R14 ;  /* 0x0000001a030e7223 */ /* 0x000fe2000001000e */
[-C--:B------:R-:W-:Y:S01]  /*12a10*/  FMUL.FTZ R4, R21, R0.reuse ;  /* 0x0000000015047220 */ /* 0x080fe20000410000 */
[----:B------:R-:W-:Y:S01]  /*12a20*/  FFMA.FTZ R24, R5, R0, -R24 ;  /* 0x0000000005187223 */ /* 0x000fe20000010818 */
[----:B------:R-:W-:-:S02]  /*12a30*/  LOP3.LUT R10, R10, 0xffff0000, RZ, 0xc0, !PT ;  /* 0xffff00000a0a7812 */ /* 0x000fc400078ec0ff */
[----:B------:R-:W-:Y:S01]  /*12a40*/  LOP3.LUT R11, R11, 0xffff0000, RZ, 0xc0, !PT ;  /* 0xffff00000b0b7812 */ /* 0x000fe200078ec0ff */
[----:B------:R-:W-:Y:S01]  /*12a50*/  FFMA.FTZ R15, R5, R8, R4 ;  /* 0x00000008050f7223 */ /* 0x000fe20000010004 */
[----:B------:R-:W-:Y:S02]  /*12a60*/  LOP3.LUT R3, R30, 0xffff0000, RZ, 0xc0, !PT ;  /* 0xffff00001e037812 */ /* 0x000fe400078ec0ff */
[----:B------:R-:W-:Y:S02]  /*12a70*/  LOP3.LUT R0, R31, 0xffff0000, RZ, 0xc0, !PT ;  /* 0xffff00001f007812 */ /* 0x000fe400078ec0ff */
[----:B------:R-:W-:Y:S01]  /*12a80*/  LOP3.LUT R71, R71, 0xffff0000, RZ, 0xc0, !PT ;  /* 0xffff000047477812 */ /* 0x000fe200078ec0ff */
[----:B------:R-:W-:Y:S01]  /*12a90*/  FMUL.FTZ R5, R10, R3 ;  /* 0x000000030a057220 */ /* 0x000fe20000410000 */
[----:B------:R-:W-:Y:S01]  /*12aa0*/  LOP3.LUT R72, R72, 0xffff0000, RZ, 0xc0, !PT ;  /* 0xffff000048487812 */ /* 0x000fe200078ec0ff */
[C---:B------:R-:W-:Y:S01]  /*12ab0*/  FMUL.FTZ R4, R11.reuse, R0 ;  /* 0x000000000b047220 */ /* 0x040fe20000410000 */
[----:B------:R-:W-:Y:S01]  /*12ac0*/  F2FP.BF16.F32.PACK_AB R8, R14, R35 ;  /* 0x000000230e08723e */ /* 0x000fe200000010ff */
[-C--:B------:R-:W-:Y:S01]  /*12ad0*/  FMUL.FTZ R10, R10, R71.reuse ;  /* 0x000000470a0a7220 */ /* 0x080fe20000410000 */
[C---:B------:R-:W-:Y:S01]  /*12ae0*/  FFMA.FTZ R71, R6.reuse, R71, -R5 ;  /* 0x0000004706477223 */ /* 0x040fe20000010805 */
[-C--:B------:R-:W-:Y:S01]  /*12af0*/  FMUL.FTZ R11, R11, R72.reuse ;  /* 0x000000480b0b7220 */ /* 0x080fe20000410000 */
[----:B------:R-:W-:Y:S01]  /*12b00*/  FFMA.FTZ R72, R7, R72, -R4 ;  /* 0x0000004807487223 */ /* 0x000fe20000010804 */
[----:B------:R-:W-:Y:S01]  /*12b10*/  FFMA.FTZ R10, R6, R3, R10 ;  /* 0x00000003060a7223 */ /* 0x000fe2000001000a */
        /* <DEDUP_REMOVED lines=10> */
.L_x_1474:
[----:B------:R-:W-:Y:S05]  /*12bc0*/  BSYNC B0 ;  /* 0x0000000000007941 */ /* 0x000fea0003800000 */
.L_x_1446:
        /* <DEDUP_REMOVED lines=8> */
.L_x_1444:
[----:B------:R-:W-:-:S06]  /*12c50*/  ULOP3.LUT UR4, UR60, 0x1, URZ, 0xfc, !UPT ;  /* 0x000000013c047892 */ /* 0x000fcc000f8efc3f */
[----:B------:R-:W-:-:S05]  /*12c60*/  IMAD.U32 R0, RZ, RZ, UR4 ;  /* 0x00000004ff007e24 */ /* 0x000fca000f8e00ff */
[----:B------:R-:W-:-:S13]  /*12c70*/  ISETP.NE.AND P0, PT, R0, 0x3, PT ;  /* 0x000000030000780c */ /* 0x000fda0003f05270 */
[----:B------:R-:W-:Y:S05]  /*12c80*/  @!P0 BRA `(.L_x_1509) ;  /* 0x0000000000048947 */ /* 0x000fea0003800000 */
[----:B------:R-:W-:Y:S01]  /*12c90*/  BPT.TRAP 0x1 ;  /* 0x000000040000795c */ /* 0x000fe20000300000 */
.L_x_1509:
[----:B01234-:R-:W-:Y:S01]  /*12ca0*/  IMAD R4, R160, 0x8, R18 ;  /* 0x00000008a0047824 */ /* 0x01ffe200078e0212 */
[----:B------:R-:W-:-:S04]  /*12cb0*/  SHF.L.U32 R3, R161, 0x1f, RZ ;  /* 0x0000001fa1037819 */ /* 0x000fc800000006ff */
[----:B------:R0:W1:Y:S01]  /*12cc0*/  SYNCS.PHASECHK.TRANS64.TRYWAIT P2, [R4+URZ+0x2a830], R3 ;  /* 0x02a83003040075a7 */ /* 0x000062000804017f */
[----:B------:R-:W-:Y:S05]  /*12cd0*/  @!P0 BRA `(.L_x_1510) ;  /* 0x0000000000048947 */ /* 0x000fea0003800000 */
[----:B------:R-:W-:Y:S01]  /*12ce0*/  BPT.TRAP 0x1 ;  /* 0x000000040000795c */ /* 0x000fe20000300000 */
.L_x_1510:
[----:B------:R-:W2:Y:S02]  /*12cf0*/  S2R R0, SR_TID.X ;  /* 0x0000000000007919 */ /* 0x000ea40000002100 */
[----:B--2---:R-:W-:-:S04]  /*12d00*/  LOP3.LUT R0, R0, 0x7f, RZ, 0xc0, !PT ;  /* 0x0000007f00007812 */ /* 0x004fc800078ec0ff */
[----:B------:R-:W-:Y:S01]  /*12d10*/  ISETP.NE.AND P1, PT, R0, RZ, PT ;  /* 0x000000ff0000720c */ /* 0x000fe20003f25270 */
[----:B-1----:R-:W-:-:S12]  /*12d20*/  @P2 BRA `(.L_x_1511) ;  /* 0x0000000000082947 */ /* 0x002fd80003800000 */
[----:B------:R-:W1:Y:S02]  /*12d30*/  SYNCS.PHASECHK.TRANS64.TRYWAIT P2, [R4+URZ+0x2a830], R3 ;  /* 0x02a83003040075a7 */ /* 0x000e64000804017f */
[----:B-1----:R-:W-:Y:S05]  /*12d40*/  @!P2 BRA `(.L_x_1512) ;  /* 0x000001680080a947 */ /* 0x002fea0003800000 */
.L_x_1511:
[----:B------:R-:W-:Y:S05]  /*12d50*/  WARPSYNC.ALL ;  /* 0x0000000000007948 */ /* 0x000fea0003800000 */
[----:B------:R-:W-:Y:S01]  /*12d60*/  VIADD R0, R18, 0x18400 ;  /* 0x0001840012007836 */ /* 0x000fe20000000000 */
        /* <DEDUP_REMOVED lines=14> */
[----:B------:R-:W2:Y:S03]  /*12e50*/  LDC.64 R12, c[0x0][0x9e0] ;  /* 0x00027800ff0c7b82 */ /* 0x000ea60000000a00 */
[----:B------:R-:W-:Y:S01]  /*12e60*/  IMAD R6, R160, 0x900, R5 ;  /* 0x00000900a0067824 */ /* 0x000fe200078e0205 */
[----:B------:R-:W-:-:S02]  /*12e70*/  UIADD3 UR5, UR4, 0x2, URZ ;  /* 0x0000000204057890 */ /* 0x000fc4000fffe03f */
[----:B------:R-:W-:Y:S01]  /*12e80*/  UMOV UR8, UR4 ;  /* 0x0000000400087c82 */ /* 0x000fe20008000000 */
[C---:B------:R-:W-:Y:S01]  /*12e90*/  VIADD R8, R6.reuse, 0x2 ;  /* 0x0000000206087836 */ /* 0x040fe20000000000 */
[----:B------:R-:W-:Y:S01]  /*12ea0*/  R2UR UR10, R6 ;  /* 0x00000000060a72ca */ /* 0x000fe200000e0000 */
[----:B------:R-:W-:-:S05]  /*12eb0*/  IMAD.U32 R10, RZ, RZ, UR8 ;  /* 0x00000008ff0a7e24 */ /* 0x000fca000f8e00ff */
[----:B------:R3:W-:Y:S07]  /*12ec0*/  STL.64 [R1+0x38], R10 ;  /* 0x0000380a01007387 */ /* 0x0007ee0000100a00 */
[----:B------:R-:W-:Y:S01]  /*12ed0*/  HGMMA.64x96x16.F32.BF16 R24, gdesc[UR8], RZ, !UPT, gsb0 ;  /* 0x01600000081879f0 */ /* 0x000fe2000c0018ff */
[----:B------:R-:W-:Y:S01]  /*12ee0*/  R2UR UR10, R8 ;  /* 0x00000000080a72ca */ /* 0x000fe200000e0000 */
[----:B------:R-:W-:Y:S01]  /*12ef0*/  UMOV UR8, UR5 ;  /* 0x0000000500087c82 */ /* 0x000fe20008000000 */
[----:B------:R-:W-:Y:S01]  /*12f00*/  R2UR UR11, R9 ;  /* 0x00000000090b72ca */ /* 0x000fe200000e0000 */
[----:B------:R-:W-:Y:S01]  /*12f10*/  UMOV UR9, 0x40000040 ;  /* 0x4000004000097882 */ /* 0x000fe20000000000 */
[----:B------:R-:W-:Y:S01]  /*12f20*/  VIADD R8, R6, 0x4 ;  /* 0x0000000406087836 */ /* 0x000fe20000000000 */
[----:B------:R-:W-:Y:S01]  /*12f30*/  UIADD3 UR5, UR4, 0x4, URZ ;  /* 0x0000000404057890 */ /* 0x000fe2000fffe03f */
[----:B------:R-:W-:-:S02]  /*12f40*/  IMAD.MOV.U32 R9, RZ, RZ, 0x40000040 ;  /* 0x40000040ff097424 */ /* 0x000fc400078e00ff */
[----:B---3--:R-:W-:Y:S02]  /*12f50*/  IMAD.U32 R10, RZ, RZ, UR8 ;  /* 0x00000008ff0a7e24 */ /* 0x008fe4000f8e00ff */
[----:B------:R-:W-:-:S05]  /*12f60*/  IMAD.U32 R11, RZ, RZ, UR9 ;  /* 0x00000009ff0b7e24 */ /* 0x000fca000f8e00ff */
[----:B------:R3:W-:Y:S01]  /*12f70*/  STL.64 [R1+0x30], R10 ;  /* 0x0000300a01007387 */ /* 0x0007e20000100a00 */
[----:B------:R-:W-:Y:S02]  /*12f80*/  WARPGROUP.DEPBAR.LE gsb0, 0x0 ;  /* 0x00008000000079c5 */ /* 0x000fe40000010000 */
[----:B------:R-:W-:-:S06]  /*12f90*/  WARPGROUP.ARRIVE ;  /* 0x00000000000079c5 */ /* 0x000fcc0000000000 */
[----:B------:R-:W-:Y:S01]  /*12fa0*/  HGMMA.64x96x16.F32.BF16 R24, gdesc[UR8], R24, gsb0 ;  /* 0x01600000081879f0 */ /* 0x000fe20008001818 */
[----:B------:R-:W-:Y:S01]  /*12fb0*/  R2UR UR10, R8 ;  /* 0x00000000080a72ca */ /* 0x000fe200000e0000 */
[----:B------:R-:W-:Y:S01]  /*12fc0*/  UMOV UR8, UR5 ;  /* 0x0000000500087c82 */ /* 0x000fe20008000000 */
[----:B------:R-:W-:Y:S01]  /*12fd0*/  R2UR UR11, R9 ;  /* 0x00000000090b72ca */ /* 0x000fe200000e0000 */
[----:B------:R-:W-:Y:S01]  /*12fe0*/  UMOV UR9, 0x40000040 ;  /* 0x4000004000097882 */ /* 0x000fe20000000000 */
[----:B------:R-:W-:Y:S01]  /*12ff0*/  VIADD R8, R6, 0x6 ;  /* 0x0000000606087836 */ /* 0x000fe20000000000 */
[----:B------:R-:W-:Y:S01]  /*13000*/  UIADD3 UR5, UR4, 0x6, URZ ;  /* 0x0000000604057890 */ /* 0x000fe2000fffe03f */
[----:B------:R-:W-:Y:S02]  /*13010*/  IMAD.MOV.U32 R9, RZ, RZ, 0x40000040 ;  /* 0x40000040ff097424 */ /* 0x000fe400078e00ff */
        /* <DEDUP_REMOVED lines=40> */
[----:B------:R-:W-:Y:S01]  /*132a0*/  IMAD.U32 R11, RZ, RZ, UR9 ;  /* 0x00000009ff0b7e24 */ /* 0x000fe2000f8e00ff */
[----:B------:R-:W-:-:S02]  /*132b0*/  UIADD3 UR52, UR4, 0x406, URZ ;  /* 0x0000040604347890 */ /* 0x000fc4000fffe03f */
[----:B------:R-:W-:Y:S02]  /*132c0*/  UIADD3 UR48, UR4, 0x800, URZ ;  /* 0x0000080004307890 */ /* 0x000fe4000fffe03f */
[----:B------:R-:W-:Y:S01]  /*132d0*/  UIADD3 UR44, UR4, 0x802, URZ ;  /* 0x00000802042c7890 */ /* 0x000fe2000fffe03f */
[----:B------:R3:W-:Y:S04]  /*132e0*/  STL.64 [R1+0x10], R10 ;  /* 0x0000100a01007387 */ /* 0x0007e80000100a00 */
[----:B------:R-:W4:Y:S01]  /*132f0*/  LDL.LU R72, [R1] ;  /* 0x0000000001487983 */ /* 0x000f220000300800 */
[----:B------:R-:W-:Y:S02]  /*13300*/  WARPGROUP.DEPBAR.LE gsb0, 0x0 ;  /* 0x00008000000079c5 */ /* 0x000fe40000010000 */
[----:B------:R-:W-:-:S06]  /*13310*/  WARPGROUP.ARRIVE ;  /* 0x00000000000079c5 */ /* 0x000fcc0000000000 */
[----:B------:R-:W-:Y:S01]  /*13320*/  HGMMA.64x96x16.F32.BF16 R24, gdesc[UR8], R24, gsb0 ;  /* 0x01600000081879f0 */ /* 0x000fe20008001818 */
[----:B------:R-:W-:Y:S01]  /*13330*/  R2UR UR10, R8 ;  /* 0x00000000080a72ca */ /* 0x000fe200000e0000 */
[----:B------:R-:W-:Y:S01]  /*13340*/  UMOV UR8, UR5 ;  /* 0x0000000500087c82 */ /* 0x000fe20008000000 */
[----:B------:R-:W-:Y:S01]  /*13350*/  R2UR UR11, R9 ;  /* 0x00000000090b72ca */ /* 0x000fe200000e0000 */
[----:B------:R-:W-:Y:S01]  /*13360*/  UMOV UR9, 0x40000040 ;  /* 0x4000004000097882 */ /* 0x000fe20000000000 */
[----:B------:R-:W-:Y:S02]  /*13370*/  VIADD R8, R6, 0x306 ;  /* 0x0000030606087836 */ /* 0x000fe40000000000 */
[----:B------:R-:W-:Y:S01]  /*13380*/  IMAD.MOV.U32 R9, RZ, RZ, 0x40000040 ;  /* 0x40000040ff097424 */ /* 0x000fe200078e00ff */
[----:B------:R-:W-:Y:S01]  /*13390*/  UIADD3 UR40, UR4, 0x804, URZ ;  /* 0x0000080404287890 */ /* 0x000fe2000fffe03f */
[----:B------:R-:W-:Y:S01]  /*133a0*/  UMOV UR41, 0x40000040 ;  /* 0x4000004000297882 */ /* 0x000fe20000000000 */
[----:B------:R-:W-:-:S02]  /*133b0*/  WARPGROUP.DEPBAR.LE gsb0, 0x0 ;  /* 0x00008000000079c5 */ /* 0x000fc40000010000 */
[----:B------:R-:W-:Y:S01]  /*133c0*/  WARPGROUP.ARRIVE ;  /* 0x00000000000079c5 */ /* 0x000fe20000000000 */
[----:B------:R-:W-:Y:S01]  /*133d0*/  IMAD.MOV.U32 R7, RZ, RZ, 0x40000040 ;  /* 0x40000040ff077424 */ /* 0x000fe200078e00ff */
[----:B------:R-:W-:Y:S01]  /*133e0*/  UIADD3 UR36, UR4, 0x806, URZ ;  /* 0x0000080604247890 */ /* 0x000fe2000fffe03f */
[----:B------:R-:W-:Y:S01]  /*133f0*/  R2UR UR54, R8 ;  /* 0x00000000083672ca */ /* 0x000fe200000e0000 */
[----:B------:R-:W-:Y:S01]  /*13400*/  UMOV UR37, 0x40000040 ;  /* 0x4000004000257882 */ /* 0x000fe20000000000 */
[----:B01----:R-:W-:Y:S01]  /*13410*/  @!P1 VIADD R4, R4, 0x2a840 ;  /* 0x0002a84004049836 */ /* 0x003fe20000000000 */
[----:B------:R-:W-:Y:S01]  /*13420*/  HGMMA.64x96x16.F32.BF16 R24, gdesc[UR8], R24, gsb0 ;  /* 0x01600000081879f0 */ /* 0x000fe20008001818 */
[----:B------:R-:W-:Y:S01]  /*13430*/  R2UR UR55, R9 ;  /* 0x00000000093772ca */ /* 0x000fe200000e0000 */
[----:B------:R-:W-:Y:S01]  /*13440*/  VIADD R8, R6, 0x600 ;  /* 0x0000060006087836 */ /* 0x000fe20000000000 */
[----:B------:R-:W-:Y:S01]  /*13450*/  R2UR UR39, R7 ;  /* 0x00000000072772ca */ /* 0x000fe200000e0000 */
[----:B------:R-:W-:Y:S01]  /*13460*/  IMAD.MOV.U32 R9, RZ, RZ, 0x40000040 ;  /* 0x40000040ff097424 */ /* 0x000fe200078e00ff */
[----:B------:R-:W-:Y:S01]  /*13470*/  ULDC.64 UR4, c[0x0][0x9d8] ;  /* 0x0002760000047ab9 */ /* 0x000fe20000000a00 */
[----:B--2---:R-:W-:Y:S01]  /*13480*/  ISETP.GE.AND P2, PT, R13, 0x1, PT ;  /* 0x000000010d00780c */ /* 0x004fe20003f46270 */
[----:B---3--:R-:W-:Y:S01]  /*13490*/  IMAD.U32 R10, RZ, RZ, UR8 ;  /* 0x00000008ff0a7e24 */ /* 0x008fe2000f8e00ff */
[----:B------:R-:W-:Y:S01]  /*134a0*/  R2UR UR50, R8 ;  /* 0x00000000083272ca */ /* 0x000fe200000e0000 */
[----:B------:R-:W-:Y:S01]  /*134b0*/  IMAD.U32 R11, RZ, RZ, UR9 ;  /* 0x00000009ff0b7e24 */ /* 0x000fe2000f8e00ff */
[----:B------:R-:W-:-:S02]  /*134c0*/  WARPGROUP.DEPBAR.LE gsb0, 0x0 ;  /* 0x00008000000079c5 */ /* 0x000fc40000010000 */
[----:B------:R-:W-:-:S06]  /*134d0*/  WARPGROUP.ARRIVE ;  /* 0x00000000000079c5 */ /* 0x000fcc0000000000 */
[----:B------:R-:W-:Y:S01]  /*134e0*/  HGMMA.64x96x16.F32.BF16 R24, gdesc[UR52], R24, gsb0 ;  /* 0x01600000341879f0 */ /* 0x000fe20008001818 */
[----:B------:R-:W-:Y:S01]  /*134f0*/  R2UR UR51, R9 ;  /* 0x00000000093372ca */ /* 0x000fe200000e0000 */
[----:B------:R-:W-:Y:S02]  /*13500*/  VIADD R8, R6, 0x602 ;  /* 0x0000060206087836 */ /* 0x000fe40000000000 */
[----:B------:R-:W-:-:S03]  /*13510*/  IMAD.MOV.U32 R9, RZ, RZ, 0x40000040 ;  /* 0x40000040ff097424 */ /* 0x000fc600078e00ff */
[----:B------:R-:W-:Y:S02]  /*13520*/  R2UR UR46, R8 ;  /* 0x00000000082e72ca */ /* 0x000fe400000e0000 */
[----:B------:R-:W-:Y:S01]  /*13530*/  R2UR UR47, R9 ;  /* 0x00000000092f72ca */ /* 0x000fe200000e0000 */
[----:B------:R-:W-:Y:S02]  /*13540*/  WARPGROUP.DEPBAR.LE gsb0, 0x0 ;  /* 0x00008000000079c5 */ /* 0x000fe40000010000 */
[----:B------:R-:W-:-:S06]  /*13550*/  WARPGROUP.ARRIVE ;  /* 0x00000000000079c5 */ /* 0x000fcc0000000000 */
[----:B------:R-:W-:Y:S01]  /*13560*/  HGMMA.64x96x16.F32.BF16 R24, gdesc[UR48], R24, gsb0 ;  /* 0x01600000301879f0 */ /* 0x000fe20008001818 */
[----:B------:R-:W-:Y:S02]  /*13570*/  VIADD R8, R6, 0x604 ;  /* 0x0000060406087836 */ /* 0x000fe40000000000 */
[----:B------:R-:W-:-:S03]  /*13580*/  IMAD.MOV.U32 R9, RZ, RZ, 0x40000040 ;  /* 0x40000040ff097424 */ /* 0x000fc600078e00ff */
[----:B------:R-:W-:Y:S02]  /*13590*/  R2UR UR42, R8 ;  /* 0x00000000082a72ca */ /* 0x000fe400000e0000 */
[----:B------:R-:W-:Y:S01]  /*135a0*/  R2UR UR43, R9 ;  /* 0x00000000092b72ca */ /* 0x000fe200000e0000 */
[----:B------:R-:W-:Y:S02]  /*135b0*/  WARPGROUP.DEPBAR.LE gsb0, 0x0 ;  /* 0x00008000000079c5 */ /* 0x000fe40000010000 */
[----:B------:R-:W-:-:S06]  /*135c0*/  WARPGROUP.ARRIVE ;  /* 0x00000000000079c5 */ /* 0x000fcc0000000000 */
[----:B------:R-:W-:Y:S01]  /*135d0*/  HGMMA.64x96x16.F32.BF16 R24, gdesc[UR44], R24, gsb0 ;  /* 0x016000002c1879f0 */ /* 0x000fe20008001818 */
[----:B------:R-:W-:-:S05]  /*135e0*/  VIADD R6, R6, 0x606 ;  /* 0x0000060606067836 */ /* 0x000fca0000000000 */
[----:B------:R-:W-:Y:S01]  /*135f0*/  R2UR UR38, R6 ;  /* 0x00000000062672ca */ /* 0x000fe200000e0000 */
[----:B------:R-:W-:Y:S02]  /*13600*/  WARPGROUP.DEPBAR.LE gsb0, 0x0 ;  /* 0x00008000000079c5 */ /* 0x000fe40000010000 */
[----:B------:R-:W-:-:S06]  /*13610*/  WARPGROUP.ARRIVE ;  /* 0x00000000000079c5 */ /* 0x000fcc0000000000 */
[----:B------:R-:W-:Y:S03]  /*13620*/  HGMMA.64x96x16.F32.BF16 R24, gdesc[UR40], R24, gsb0 ;  /* 0x01600000281879f0 */ /* 0x000fe60008001818 */
[----:B------:R-:W-:Y:S02]  /*13630*/  WARPGROUP.DEPBAR.LE gsb0, 0x0 ;  /* 0x00008000000079c5 */ /* 0x000fe40000010000 */
[----:B------:R-:W-:-:S06]  /*13640*/  WARPGROUP.ARRIVE ;  /* 0x00000000000079c5 */ /* 0x000fcc0000000000 */
[----:B------:R-:W-:Y:S01]  /*13650*/  HGMMA.64x96x16.F32.BF16 R24, gdesc[UR36], R24, gsb0 ;  /* 0x01600000241879f0 */ /* 0x000fe20008001818 */
[----:B------:R-:W-:Y:S01]  /*13660*/  IMAD.MOV.U32 R9, RZ, RZ, -0x60 ;  /* 0xffffffa0ff097424 */ /* 0x000fe200078e00ff */
[----:B------:R-:W-:Y:S01]  /*13670*/  @!P1 PRMT R4, RZ, 0x654, R4 ;  /* 0x00000654ff049816 */ /* 0x000fe20000000004 */
[----:B------:R-:W-:Y:S01]  /*13680*/  ULOP3.LUT UR6, URZ, UR5, URZ, 0x33, !UPT ;  /* 0x000000053f067292 */ /* 0x000fe2000f8e333f */
[----:B----4-:R-:W-:Y:S01]  /*13690*/  LOP3.LUT R72, R72, 0xffefffff, RZ, 0xc0, !PT ;  /* 0xffefffff48487812 */ /* 0x010fe200078ec0ff */
[----:B------:R0:W-:Y:S03]  /*136a0*/  STL.64 [R1+0x8], R10 ;  /* 0x0000080a01007387 */ /* 0x0001e60000100a00 */
[----:B------:R-:W-:Y:S01]  /*136b0*/  @P2 LOP3.LUT R72, R72, 0x100000, RZ, 0xfc, !PT ;  /* 0x0010000048482812 */ /* 0x000fe200078efcff */
[----:B------:R-:W-:Y:S02]  /*136c0*/  WARPGROUP.DEPBAR.LE gsb0, 0x0 ;  /* 0x00008000000079c5 */ /* 0x000fe40000010000 */
[----:B------:R-:W-:Y:S01]  /*136d0*/  FMUL.FTZ R8, R37, UR4 ;  /* 0x0000000425087c20 */ /* 0x000fe20008410000 */
[----:B------:R1:W-:Y:S03]  /*136e0*/  @!P1 SYNCS.ARRIVE.TRANS64.RED.A1T0 RZ, [R4+URZ], RZ ;  /* 0x000000ff04ff99a7 */ /* 0x0003e6000810043f */
[----:B------:R2:W3:Y:S01]  /*136f0*/  MUFU.TANH R82, R8 ;  /* 0x0000000800527308 */ /* 0x0004e20000002400 */
[----:B------:R-:W-:Y:S01]  /*13700*/  FMUL.FTZ R7, R33, UR4 ;  /* 0x0000000421077c20 */ /* 0x000fe20008410000 */
[----:B------:R-:W-:Y:S01]  /*13710*/  FMUL.FTZ R33, R38, UR4 ;  /* 0x0000000426217c20 */ /* 0x000fe20008410000 */
[----:B------:R-:W-:-:S02]  /*13720*/  IMAD R38, R2, R9, 0x60 ;  /* 0x0000006002267424 */ /* 0x000fc400078e0209 */
[----:B--2---:R-:W-:-:S04]  /*13730*/  FMUL.FTZ R8, R45, UR4 ;  /* 0x000000042d087c20 */ /* 0x004fc80008410000 */
[----:B------:R2:W4:Y:S02]  /*13740*/  MUFU.TANH R74, R8 ;  /* 0x00000008004a7308 */ /* 0x0005240000002400 */
[----:B--2---:R-:W-:-:S06]  /*13750*/  FMUL.FTZ R8, R53, UR4 ;  /* 0x0000000435087c20 */ /* 0x004fcc0008410000 */
[----:B------:R2:W0:Y:S02]  /*13760*/  MUFU.TANH R20, R8 ;  /* 0x0000000800147308 */ /* 0x0004240000002400 */
[----:B--2---:R-:W-:-:S06]  /*13770*/  IMAD.IADD R8, R163, 0x1, R38 ;  /* 0x00000001a3087824 */ /* 0x004fcc00078e0226 */
[----:B------:R2:W0:Y:S01]  /*13780*/  MUFU.TANH R86, R7 ;  /* 0x0000000700567308 */ /* 0x0004220000002400 */
[----:B-1----:R-:W-:Y:S01]  /*13790*/  IADD3 R4, -R164, 0x1, R8 ;  /* 0x00000001a4047810 */ /* 0x002fe20007ffe108 */
[----:B--2---:R-:W-:Y:S01]  /*137a0*/  FMUL.FTZ R7, R41, UR4 ;  /* 0x0000000429077c20 */ /* 0x004fe20008410000 */
[----:B------:R-:W-:-:S03]  /*137b0*/  FMUL.FTZ R45, R47, UR4 ;  /* 0x000000042f2d7c20 */ /* 0x000fc60008410000 */
[----:B------:R-:W-:Y:S02]  /*137c0*/  IMAD R47, R173, -0x2, R4 ;  /* 0xfffffffead2f7824 */ /* 0x000fe400078e0204 */
[----:B------:R1:W2:Y:S01]  /*137d0*/  MUFU.TANH R78, R7 ;  /* 0x00000007004e7308 */ /* 0x0002a20000002400 */
[----:B------:R-:W-:Y:S02]  /*137e0*/  IMAD.U32 R4, RZ, RZ, UR6 ;  /* 0x00000006ff047e24 */ /* 0x000fe4000f8e00ff */
[----:B------:R-:W-:Y:S01]  /*137f0*/  FMUL.FTZ R25, R25, UR4 ;  /* 0x0000000419197c20 */ /* 0x000fe20008410000 */
[----:B------:R-:W-:Y:S01]  /*13800*/  FMUL.FTZ R29, R29, UR4 ;  /* 0x000000041d1d7c20 */ /* 0x000fe20008410000 */
[----:B-1----:R-:W-:-:S03]  /*13810*/  FMUL.FTZ R7, R49, UR4 ;  /* 0x0000000431077c20 */ /* 0x002fc60008410000 */
[----:B0-----:R0:W1:Y:S01]  /*13820*/  MUFU.TANH R10, R25 ;  /* 0x00000019000a7308 */ /* 0x0010620000002400 */
[----:B------:R1:W-:Y:S01]  /*13830*/  STL [R1+0x4], R4 ;  /* 0x0000040401007387 */ /* 0x0003e20000100800 */
[----:B------:R-:W-:Y:S01]  /*13840*/  FMUL.FTZ R15, R24, UR4 ;  /* 0x00000004180f7c20 */ /* 0x000fe20008410000 */
[----:B------:R-:W-:-:S05]  /*13850*/  FMUL.FTZ R3, R27, UR4 ;  /* 0x000000041b037c20 */ /* 0x000fca0008410000 */
[----:B------:R3:W1:Y:S01]  /*13860*/  MUFU.TANH R14, R7 ;  /* 0x00000007000e7308 */ /* 0x0006620000002400 */
[----:B0-----:R-:W-:Y:S01]  /*13870*/  FMUL.FTZ R25, R35, UR4 ;  /* 0x0000000423197c20 */ /* 0x001fe20008410000 */
[----:B------:R0:W-:Y:S01]  /*13880*/  STL [R1], R72 ;  /* 0x0000004801007387 */ /* 0x0001e20000100800 */
[----:B------:R-:W-:Y:S01]  /*13890*/  FMUL.FTZ R11, R31, UR4 ;  /* 0x000000041f0b7c20 */ /* 0x000fe20008410000 */
[----:B------:R-:W-:Y:S01]  /*138a0*/  FMUL.FTZ R35, R39, UR4 ;  /* 0x0000000427237c20 */ /* 0x000fe20008410000 */
[----:B------:R-:W-:Y:S01]  /*138b0*/  FMUL.FTZ R41, R43, UR4 ;  /* 0x000000042b297c20 */ /* 0x000fe20008410000 */
[----:B---3--:R-:W-:Y:S02]  /*138c0*/  FMUL.FTZ R7, R57, UR4 ;  /* 0x0000000439077c20 */ /* 0x008fe40008410000 */
[----:B------:R-:W3:Y:S01]  /*138d0*/  MUFU.TANH R92, R29 ;  /* 0x0000001d005c7308 */ /* 0x000ee20000002400 */
[----:B------:R-:W-:Y:S01]  /*138e0*/  FMUL.FTZ R0, R26, UR4 ;  /* 0x000000041a007c20 */ /* 0x000fe20008410000 */
[----:B------:R-:W-:Y:S01]  /*138f0*/  FMUL.FTZ R6, R30, UR4 ;  /* 0x000000041e067c20 */ /* 0x000fe20008410000 */
[----:B------:R-:W-:Y:S01]  /*13900*/  FMUL.FTZ R32, R32, UR4 ;  /* 0x0000000420207c20 */ /* 0x000fe20008410000 */
[----:B------:R-:W-:Y:S01]  /*13910*/  FMUL.FTZ R21, R34, UR4 ;  /* 0x0000000422157c20 */ /* 0x000fe20008410000 */
[----:B------:R-:W-:Y:S01]  /*13920*/  FMUL.FTZ R36, R36, UR4 ;  /* 0x0000000424247c20 */ /* 0x000fe20008410000 */
[----:B------:R-:W-:Y:S01]  /*13930*/  FMUL.FTZ R40, R40, UR4 ;  /* 0x0000000428287c20 */ /* 0x000fe20008410000 */
[----:B------:R-:W-:Y:S01]  /*13940*/  FMUL.FTZ R37, R42, UR4 ;  /* 0x000000042a257c20 */ /* 0x000fe20008410000 */
[----:B------:R4:W0:Y:S01]  /*13950*/  MUFU.TANH R24, R7 ;  /* 0x0000000700187308 */ /* 0x0008220000002400 */
        /* <DEDUP_REMOVED lines=16> */
[----:B----4-:R-:W-:Y:S01]  /*13a60*/  FMUL.FTZ R7, R67, UR4 ;  /* 0x0000000443077c20 */ /* 0x010fe20008410000 */
[----:B------:R-:W-:Y:S01]  /*13a70*/  FMUL.FTZ R69, R69, UR4 ;  /* 0x0000000445457c20 */ /* 0x000fe20008410000 */
[----:B------:R-:W-:Y:S01]  /*13a80*/  FMUL.FTZ R29, R70, UR4 ;  /* 0x00000004461d7c20 */ /* 0x000fe20008410000 */
[----:B------:R-:W-:Y:S01]  /*13a90*/  FMUL.FTZ R31, R71, UR4 ;  /* 0x00000004471f7c20 */ /* 0x000fe20008410000 */
[----:B------:R-:W-:Y:S01]  /*13aa0*/  FMUL.FTZ R56, R56, UR4 ;  /* 0x0000000438387c20 */ /* 0x000fe20008410000 */
[----:B------:R-:W-:Y:S01]  /*13ab0*/  FMUL.FTZ R68, R68, UR4 ;  /* 0x0000000444447c20 */ /* 0x000fe20008410000 */
[----:B------:R-:W4:Y:S01]  /*13ac0*/  MUFU.TANH R15, R15 ;  /* 0x0000000f000f7308 */ /* 0x000f220000002400 */
[----:B------:R-:W-:-:S07]  /*13ad0*/  FMUL.FTZ R59, R59, UR4 ;  /* 0x000000043b3b7c20 */ /* 0x000fce0008410000 */
[----:B------:R-:W0:Y:S01]  /*13ae0*/  MUFU.TANH R0, R0 ;  /* 0x0000000000007308 */ /* 0x000e220000002400 */
[----:B------:R-:W-:-:S07]  /*13af0*/  FMUL.FTZ R28, R28, UR4 ;  /* 0x000000041c1c7c20 */ /* 0x000fce0008410000 */
[----:B------:R-:W0:Y:S01]  /*13b00*/  MUFU.TANH R3, R3 ;  /* 0x0000000300037308 */ /* 0x000e220000002400 */
[----:B------:R-:W-:-:S07]  /*13b10*/  IMAD R9, R169, 0x80, R179 ;  /* 0x00000080a9097824 */ /* 0x000fce00078e02b3 */
        /* <DEDUP_REMOVED lines=35> */
[----:B------:R-:W-:-:S07]  /*13d50*/  VIADD R46, R47, UR6 ;  /* 0x000000062f2e7c36 */ /* 0x000fce0008000000 */
[----:B------:R2:W0:Y:S01]  /*13d60*/  MUFU.TANH R73, R59 ;  /* 0x0000003b00497308 */ /* 0x0004220000002400 */
[----:B------:R-:W-:Y:S02]  /*13d70*/  IMAD R50, R173, -0x2, R38 ;  /* 0xfffffffead327824 */ /* 0x000fe400078e0226 */
[----:B------:R-:W-:Y:S02]  /*13d80*/  IMAD.IADD R30, R46, 0x1, R9 ;  /* 0x000000012e1e7824 */ /* 0x000fe400078e0209 */
[----:B--2---:R-:W-:-:S03]  /*13d90*/  IMAD.IADD R59, R47, 0x1, R12 ;  /* 0x000000012f3b7824 */ /* 0x004fc600078e020c */
[----:B------:R2:W0:Y:S02]  /*13da0*/  MUFU.TANH R94, R28 ;  /* 0x0000001c005e7308 */ /* 0x0004240000002400 */
[----:B--2---:R-:W-:Y:S01]  /*13db0*/  VIADDMNMX R28, R9, R59, R42, PT ;  /* 0x0000003b091c7246 */ /* 0x004fe2000380012a */
[----:B-1-34-:R-:W-:Y:S06]  /*13dc0*/  @!P2 BRA `(.L_x_1513) ;  /* 0x00000000004ca947 */ /* 0x01afec0003800000 */
[----:B------:R-:W-:Y:S01]  /*13dd0*/  IADD3 R4, -R164, R163, R9 ;  /* 0x000000a3a4047210 */ /* 0x000fe20007ffe109 */
[----:B------:R-:W-:Y:S03]  /*13de0*/  BSSY B0, `(.L_x_1514) ;  /* 0x000000e000007945 */ /* 0x000fe60003800000 */
        /* <DEDUP_REMOVED lines=9> */
.L_x_1515:
[----:B------:R-:W-:-:S13]  /*13e80*/  ISETP.NE.AND P2, PT, R13, 0x1, PT ;  /* 0x000000010d00780c */ /* 0x000fda0003f45270 */
[----:B------:R-:W1:Y:S02]  /*13e90*/  @P2 LDC.64 R66, c[0x0][0x9e8] ;  /* 0x00027a00ff422b82 */ /* 0x000e640000000a00 */
[----:B-1----:R-:W-:-:S05]  /*13ea0*/  @P2 IMAD.HI.U32 R8, R4, R66, RZ ;  /* 0x0000004204082227 */ /* 0x002fca00078e00ff */
[----:B------:R-:W-:-:S07]  /*13eb0*/  @P2 SHF.R.U32.HI R4, RZ, R67, R8 ;  /* 0x00000043ff042219 */ /* 0x000fce0000011608 */
.L_x_1516:
[----:B------:R-:W-:Y:S05]  /*13ec0*/  BSYNC B0 ;  /* 0x0000000000007941 */ /* 0x000fea0003800000 */
.L_x_1514:
[----:B------:R-:W-:-:S05]  /*13ed0*/  IMAD R47, R4, R13, R50 ;  /* 0x0000000d042f7224 */ /* 0x000fca00078e0232 */
[----:B------:R-:W-:Y:S02]  /*13ee0*/  VIMNMX R30, R30, R47, !PT ;  /* 0x0000002f1e1e7248 */ /* 0x000fe40007fe0100 */
[----:B------:R-:W-:-:S07]  /*13ef0*/  VIADDMNMX R28, R47, R13, R28, PT ;  /* 0x0000000d2f1c7246 */ /* 0x000fce000380011c */
.L_x_1513:
[C---:B------:R-:W-:Y:S01]  /*13f00*/  ISETP.GE.AND P3, PT, R38.reuse, 0x9, PT ;  /* 0x000000092600780c */ /* 0x040fe20003f66270 */
[----:B------:R-:W-:Y:S01]  /*13f10*/  VIADD R90, R9, 0x8 ;  /* 0x00000008095a7836 */ /* 0x000fe20000000000 */
[----:B------:R-:W-:Y:S02]  /*13f20*/  ISETP.GE.AND P2, PT, R38, 0x2, PT ;  /* 0x000000022600780c */ /* 0x000fe40003f46270 */
[----:B------:R-:W-:Y:S02]  /*13f30*/  P2R R54, PR, RZ, 0x8 ;  /* 0x00000008ff367803 */ /* 0x000fe40000000000 */
[C---:B------:R-:W-:Y:S02]  /*13f40*/  ISETP.GT.AND P3, PT, R30.reuse, 0x8, !P3 ;  /* 0x000000081e00780c */ /* 0x040fe40005f64270 */
[----:B------:R-:W-:Y:S02]  /*13f50*/  ISETP.GT.AND P4, PT, R30, 0x1, !P2 ;  /* 0x000000011e00780c */ /* 0x000fe40005784270 */
[----:B------:R-:W-:-:S02]  /*13f60*/  ISETP.LT.OR P3, PT, R28, 0x9, P3 ;  /* 0x000000091c00780c */ /* 0x000fc40001f61670 */
[----:B------:R-:W-:Y:S02]  /*13f70*/  ISETP.GE.AND P5, PT, R38, 0xa, PT ;  /* 0x0000000a2600780c */ /* 0x000fe40003fa6270 */
[----:B0-----:R-:W-:Y:S02]  /*13f80*/  FSEL R94, R94, -INF , !P3 ;  /* 0xff8000005e5e7808 */ /* 0x001fe40005800000 */
[----:B------:R-:W-:Y:S02]  /*13f90*/  ISETP.LT.OR P4, PT, R28, 0x2, P4 ;  /* 0x000000021c00780c */ /* 0x000fe40002781670 */
[----:B------:R-:W-:Y:S02]  /*13fa0*/  ISETP.GT.AND P3, PT, R30, 0x9, !P5 ;  /* 0x000000091e00780c */ /* 0x000fe40006f64270 */
[----:B------:R-:W-:Y:S02]  /*13fb0*/  FSEL R96, R10, -INF , !P4 ;  /* 0xff8000000a607808 */ /* 0x000fe40006000000 */
        /* <DEDUP_REMOVED lines=88> */
[C---:B------:R-:W-:Y:S02]  /*14540*/  ISETP.GE.AND P3, PT, R38.reuse, 0x52, PT ;  /* 0x000000522600780c */ /* 0x040fe40003f66270 */
[----:B------:R-:W-:Y:S02]  /*14550*/  ISETP.GE.AND P6, PT, R38, 0x1, PT ;  /* 0x000000012600780c */ /* 0x000fe40003fc6270 */
[----:B------:R-:W-:-:S02]  /*14560*/  ISETP.GT.AND P4, PT, R30, 0x51, !P3 ;  /* 0x000000511e00780c */ /* 0x000fc40005f84270 */
[----:B------:R-:W-:Y:S02]  /*14570*/  VIADDMNMX R90, R90, R59, R42, PT ;  /* 0x0000003b5a5a7246 */ /* 0x000fe4000380012a */
[----:B------:R-:W-:Y:S02]  /*14580*/  ISETP.LT.OR P4, PT, R28, 0x52, P4 ;  /* 0x000000521c00780c */ /* 0x000fe40002781670 */
[----:B------:R-:W-:Y:S02]  /*14590*/  IADD3 R59, R46, 0x8, R9 ;  /* 0x000000082e3b7810 */ /* 0x000fe40007ffe009 */
[----:B------:R-:W-:Y:S02]  /*145a0*/  FSEL R14, R65, -INF , !P4 ;  /* 0xff800000410e7808 */ /* 0x000fe40006000000 */
[----:B------:R-:W-:-:S04]  /*145b0*/  ISETP.GE.AND P4, PT, R38, 0x59, PT ;  /* 0x000000592600780c */ /* 0x000fc80003f86270 */
[----:B------:R-:W-:-:S04]  /*145c0*/  ISETP.GT.AND P5, PT, R30, 0x58, !P4 ;  /* 0x000000581e00780c */ /* 0x000fc800067a4270 */
[----:B------:R-:W-:-:S04]  /*145d0*/  ISETP.LT.OR P5, PT, R28, 0x59, P5 ;  /* 0x000000591c00780c */ /* 0x000fc80002fa1670 */
[----:B------:R-:W-:Y:S02]  /*145e0*/  FSEL R4, R34, -INF , !P5 ;  /* 0xff80000022047808 */ /* 0x000fe40006800000 */
        /* <DEDUP_REMOVED lines=22> */
.L_x_1519:
[----:B------:R-:W-:-:S13]  /*14750*/  ISETP.NE.AND P5, PT, R13, 0x1, PT ;  /* 0x000000010d00780c */ /* 0x000fda0003fa5270 */
[----:B------:R-:W0:Y:S02]  /*14760*/  @P5 LDC.64 R46, c[0x0][0x9e8] ;  /* 0x00027a00ff2e5b82 */ /* 0x000e240000000a00 */
[----:B0-----:R-:W-:-:S05]  /*14770*/  @P5 IMAD.HI.U32 R46, R15, R46, RZ ;  /* 0x0000002e0f2e5227 */ /* 0x001fca00078e00ff */
[----:B------:R-:W-:-:S07]  /*14780*/  @P5 SHF.R.U32.HI R15, RZ, R47, R46 ;  /* 0x0000002fff0f5219 */ /* 0x000fce000001162e */
.L_x_1520:
[----:B------:R-:W-:Y:S05]  /*14790*/  BSYNC B0 ;  /* 0x0000000000007941 */ /* 0x000fea0003800000 */
.L_x_1518:
[----:B------:R-:W-:-:S05]  /*147a0*/  IMAD R30, R15, R13, R50 ;  /* 0x0000000d0f1e7224 */ /* 0x000fca00078e0232 */
[----:B------:R-:W-:Y:S02]  /*147b0*/  VIMNMX R59, R59, R30, !PT ;  /* 0x0000001e3b3b7248 */ /* 0x000fe40007fe0100 */
[----:B------:R-:W-:-:S07]  /*147c0*/  VIADDMNMX R90, R30, R13, R90, PT ;  /* 0x0000000d1e5a7246 */ /* 0x000fce000380015a */
.L_x_1517:
[C---:B------:R-:W-:Y:S01]  /*147d0*/  ISETP.GT.AND P2, PT, R59.reuse, 0x1, !P2 ;  /* 0x000000013b00780c */ /* 0x040fe20005744270 */
[----:B------:R-:W-:Y:S01]  /*147e0*/  ULDC UR4, c[0x0][0x988] ;  /* 0x0002620000047ab9 */ /* 0x000fe20000000800 */
[----:B------:R-:W-:Y:S02]  /*147f0*/  ISETP.NE.AND P5, PT, R32, RZ, PT ;  /* 0x000000ff2000720c */ /* 0x000fe40003fa5270 */
[----:B------:R-:W-:Y:S02]  /*14800*/  ISETP.LT.OR P2, PT, R90, 0x2, P2 ;  /* 0x000000025a00780c */ /* 0x000fe40001741670 */
[----:B------:R-:W-:Y:S02]  /*14810*/  ISETP.GT.AND P6, PT, R59, RZ, !P6 ;  /* 0x000000ff3b00720c */ /* 0x000fe400077c4270 */
        /* <DEDUP_REMOVED lines=14> */
[----:B------:R-:W-:Y:S01]  /*14900*/  FSEL R34, R11, -INF , !P2 ;  /* 0xff8000000b227808 */ /* 0x000fe20005000000 */
[----:B------:R-:W-:Y:S01]  /*14910*/  IMAD.U32 R11, RZ, RZ, UR4 ;  /* 0x00000004ff0b7e24 */ /* 0x000fe2000f8e00ff */
        /* <DEDUP_REMOVED lines=21> */
[----:B------:R-:W-:Y:S02]  /*14a70*/  ISETP.GT.AND P2, PT, R59, 0x19, !P5 ;  /* 0x000000193b00780c */ /* 0x000fe40006f44270 */
[----:B------:R-:W-:-:S02]  /*14a80*/  ISETP.NE.AND P5, PT, R44, RZ, PT ;  /* 0x000000ff2c00720c */ /* 0x000fc40003fa5270 */
        /* <DEDUP_REMOVED lines=16> */
[----:B------:R-:W-:Y:S02]  /*14b90*/  FSEL R46, R41, -INF , !P2 ;  /* 0xff800000292e7808 */ /* 0x000fe40005000000 */
[----:B------:R-:W-:-:S02]  /*14ba0*/  ISETP.NE.AND P2, PT, R77, RZ, PT ;  /* 0x000000ff4d00720c */ /* 0x000fc40003f45270 */
[----:B------:R-:W-:Y:S02]  /*14bb0*/  ISETP.LT.OR P6, PT, R90, 0x1, P6 ;  /* 0x000000015a00780c */ /* 0x000fe400037c1670 */
[----:B------:R-:W-:Y:S02]  /*14bc0*/  ISETP.GT.AND P2, PT, R59, 0x28, !P2 ;  /* 0x000000283b00780c */ /* 0x000fe40005744270 */
[----:B------:R-:W-:Y:S02]  /*14bd0*/  FMNMX.FTZ R3, R28, R3, !PT ;  /* 0x000000031c037209 */ /* 0x000fe40007810000 */
[----:B------:R-:W-:Y:S02]  /*14be0*/  ISETP.LT.OR P2, PT, R90, 0x29, P2 ;  /* 0x000000295a00780c */ /* 0x000fe40001741670 */
[----:B------:R-:W-:Y:S02]  /*14bf0*/  FSEL R33, R0, -INF , !P6 ;  /* 0xff80000000217808 */ /* 0x000fe40007000000 */
[----:B------:R-:W-:Y:S01]  /*14c00*/  FSEL R48, R43, -INF , !P2 ;  /* 0xff8000002b307808 */ /* 0x000fe20005000000 */
[----:B------:R-:W0:Y:S01]  /*14c10*/  SHFL.BFLY PT, R0, R3, 0x2, 0x1f ;  /* 0x0c401f0003007f89 */ /* 0x000e2200000e0000 */
[----:B------:R-:W-:-:S02]  /*14c20*/  ISETP.NE.AND P2, PT, R79, RZ, PT ;  /* 0x000000ff4f00720c */ /* 0x000fc40003f45270 */
[----:B------:R-:W-:Y:S02]  /*14c30*/  ISETP.NE.AND P6, PT, R61, RZ, PT ;  /* 0x000000ff3d00720c */ /* 0x000fe40003fc5270 */
[C---:B------:R-:W-:Y:S02]  /*14c40*/  ISETP.GT.AND P2, PT, R59.reuse, 0x29, !P2 ;  /* 0x000000293b00780c */ /* 0x040fe40005744270 */
[C---:B------:R-:W-:Y:S02]  /*14c50*/  ISETP.GT.AND P3, PT, R59.reuse, 0x51, !P3 ;  /* 0x000000513b00780c */ /* 0x040fe40005f64270 */
[----:B------:R-:W-:Y:S02]  /*14c60*/  ISETP.LT.OR P2, PT, R90, 0x2a, P2 ;  /* 0x0000002a5a00780c */ /* 0x000fe40001741670 */
[----:B------:R-:W-:Y:S02]  /*14c70*/  ISETP.GT.AND P4, PT, R59, 0x58, !P4 ;  /* 0x000000583b00780c */ /* 0x000fe40006784270 */
[----:B------:R-:W-:-:S02]  /*14c80*/  FSEL R50, R45, -INF , !P2 ;  /* 0xff8000002d327808 */ /* 0x000fc40005000000 */
[----:B------:R-:W-:Y:S02]  /*14c90*/  ISETP.NE.AND P2, PT, R81, RZ, PT ;  /* 0x000000ff5100720c */ /* 0x000fe40003f45270 */
[C---:B------:R-:W-:Y:S02]  /*14ca0*/  ISETP.LT.OR P3, PT, R90.reuse, 0x52, P3 ;  /* 0x000000525a00780c */ /* 0x040fe40001f61670 */
[----:B------:R-:W-:Y:S02]  /*14cb0*/  ISETP.GT.AND P2, PT, R59, 0x30, !P2 ;  /* 0x000000303b00780c */ /* 0x000fe40005744270 */
[C---:B------:R-:W-:Y:S02]  /*14cc0*/  ISETP.LT.OR P4, PT, R90.reuse, 0x59, P4 ;  /* 0x000000595a00780c */ /* 0x040fe40002781670 */
[----:B------:R-:W-:Y:S02]  /*14cd0*/  ISETP.LT.OR P2, PT, R90, 0x31, P2 ;  /* 0x000000315a00780c */ /* 0x000fe40001741670 */
[----:B0-----:R-:W-:-:S02]  /*14ce0*/  FMNMX.FTZ R15, R3, R0, !PT ;  /* 0x00000000030f7209 */ /* 0x001fc40007810000 */
[----:B------:R-:W-:Y:S02]  /*14cf0*/  FSEL R52, R49, -INF , !P2 ;  /* 0xff80000031347808 */ /* 0x000fe40005000000 */
[----:B------:R-:W-:Y:S01]  /*14d00*/  ISETP.NE.AND P2, PT, R83, RZ, PT ;  /* 0x000000ff5300720c */ /* 0x000fe20003f45270 */
[----:B------:R-:W0:Y:S01]  /*14d10*/  SHFL.BFLY PT, R6, R15, 0x1, 0x1f ;  /* 0x0c201f000f067f89 */ /* 0x000e2200000e0000 */
[----:B------:R-:W-:Y:S02]  /*14d20*/  FMNMX.FTZ R3, R33, R30, !PT ;  /* 0x0000001e21037209 */ /* 0x000fe40007810000 */
[----:B------:R-:W-:Y:S02]  /*14d30*/  ISETP.GT.AND P2, PT, R59, 0x31, !P2 ;  /* 0x000000313b00780c */ /* 0x000fe40005744270 */
[----:B------:R-:W-:Y:S02]  /*14d40*/  FMNMX.FTZ R3, R32, R3, !PT ;  /* 0x0000000320037209 */ /* 0x000fe40007810000 */
[----:B------:R-:W-:-:S02]  /*14d50*/  ISETP.LT.OR P2, PT, R90, 0x32, P2 ;  /* 0x000000325a00780c */ /* 0x000fc40001741670 */
[----:B------:R-:W-:Y:S02]  /*14d60*/  FMNMX.FTZ R3, R34, R3, !PT ;  /* 0x0000000322037209 */ /* 0x000fe40007810000 */
[----:B------:R-:W-:Y:S02]  /*14d70*/  FSEL R54, R51, -INF , !P2 ;  /* 0xff80000033367808 */ /* 0x000fe40005000000 */
[----:B------:R-:W-:-:S04]  /*14d80*/  ISETP.NE.AND P2, PT, R85, RZ, PT ;  /* 0x000000ff5500720c */ /* 0x000fc80003f45270 */
[----:B------:R-:W-:-:S04]  /*14d90*/  ISETP.GT.AND P2, PT, R59, 0x38, !P2 ;  /* 0x000000383b00780c */ /* 0x000fc80005744270 */
[----:B------:R-:W-:Y:S02]  /*14da0*/  ISETP.LT.OR P2, PT, R90, 0x39, P2 ;  /* 0x000000395a00780c */ /* 0x000fe40001741670 */
[----:B0-----:R-:W-:Y:S02]  /*14db0*/  FMNMX.FTZ R6, R15, R6, !PT ;  /* 0x000000060f067209 */ /* 0x001fe40007810000 */
[----:B------:R-:W-:Y:S02]  /*14dc0*/  FSEL R56, R53, -INF , !P2 ;  /* 0xff80000035387808 */ /* 0x000fe40005000000 */
[----:B------:R-:W-:Y:S01]  /*14dd0*/  ISETP.NE.AND P2, PT, R87, RZ, PT ;  /* 0x000000ff5700720c */ /* 0x000fe20003f45270 */
[----:B------:R-:W-:Y:S01]  /*14de0*/  FMUL.FTZ R0, R6, R11 ;  /* 0x0000000b06007220 */ /* 0x000fe20000410000 */
        /* <DEDUP_REMOVED lines=14> */
[----:B------:R-:W-:Y:S02]  /*14ed0*/  FMNMX.FTZ R21, R48, R21, !PT ;  /* 0x0000001530157209 */ /* 0x000fe40007810000 */
[----:B------:R-:W-:Y:S02]  /*14ee0*/  ISETP.GT.AND P2, PT, R59, 0x41, !P2 ;  /* 0x000000413b00780c */ /* 0x000fe40005744270 */
[----:B------:R-:W-:Y:S02]  /*14ef0*/  FMNMX.FTZ R21, R50, R21, !PT ;  /* 0x0000001532157209 */ /* 0x000fe40007810000 */
[----:B------:R-:W-:-:S04]  /*14f00*/  ISETP.LT.OR P2, PT, R90, 0x42, P2 ;  /* 0x000000425a00780c */ /* 0x000fc80001741670 */
[----:B------:R-:W-:Y:S02]  /*14f10*/  FSEL R60, R73, -INF , !P2 ;  /* 0xff800000493c7808 */ /* 0x000fe40005000000 */
[----:B------:R-:W-:Y:S02]  /*14f20*/  ISETP.GT.AND P2, PT, R59, 0x48, !P5 ;  /* 0x000000483b00780c */ /* 0x000fe40006f44270 */
[----:B------:R-:W-:Y:S02]  /*14f30*/  ISETP.NE.AND P5, PT, R93, RZ, PT ;  /* 0x000000ff5d00720c */ /* 0x000fe40003fa5270 */
[----:B------:R-:W-:-:S04]  /*14f40*/  ISETP.LT.OR P2, PT, R90, 0x49, P2 ;  /* 0x000000495a00780c */ /* 0x000fc80001741670 */
[----:B------:R-:W-:Y:S02]  /*14f50*/  FSEL R62, R62, -INF , !P2 ;  /* 0xff8000003e3e7808 */ /* 0x000fe40005000000 */
[----:B------:R-:W-:-:S04]  /*14f60*/  FSETP.NEU.FTZ.AND P2, PT, R6, -INF , PT ;  /* 0xff8000000600780b */ /* 0x000fc80003f5d000 */
[----:B------:R-:W-:Y:S02]  /*14f70*/  FSEL R37, R0, RZ, P2 ;  /* 0x000000ff00257208 */ /* 0x000fe40001000000 */
[----:B------:R-:W-:Y:S02]  /*14f80*/  ISETP.GT.AND P2, PT, R59, 0x49, !P5 ;  /* 0x000000493b00780c */ /* 0x000fe40006f44270 */
[----:B------:R-:W-:Y:S01]  /*14f90*/  ISETP.NE.AND P5, PT, R65, RZ, PT ;  /* 0x000000ff4100720c */ /* 0x000fe20003fa5270 */
[-CC-:B------:R-:W-:Y:S01]  /*14fa0*/  FFMA.FTZ R25, R96, R11.reuse, -R37.reuse ;  /* 0x0000000b60197223 */ /* 0x180fe20000010825 */
[----:B------:R-:W-:Y:S01]  /*14fb0*/  ISETP.LT.OR P2, PT, R90, 0x4a, P2 ;  /* 0x0000004a5a00780c */ /* 0x000fe20001741670 */
[-CC-:B------:R-:W-:Y:S01]  /*14fc0*/  FFMA.FTZ R82, R82, R11.reuse, -R37.reuse ;  /* 0x0000000b52527223 */ /* 0x180fe20000010825 */
[-CC-:B------:R-:W-:Y:S01]  /*14fd0*/  FFMA.FTZ R148, R80, R11.reuse, -R37.reuse ;  /* 0x0000000b50947223 */ /* 0x180fe20000010825 */
[----:B------:R0:W-:Y:S01]  /*14fe0*/  MUFU.EX2 R3, R25 ;  /* 0x0000001900037308 */ /* 0x0001e20000000800 */
[----:B------:R-:W-:Y:S01]  /*14ff0*/  FSEL R0, R39, -INF , !P2 ;  /* 0xff80000027007808 */ /* 0x000fe20005000000 */
[-CC-:B------:R-:W-:Y:S01]  /*15000*/  FFMA.FTZ R154, R84, R11.reuse, -R37.reuse ;  /* 0x0000000b549a7223 */ /* 0x180fe20000010825 */
[C---:B------:R-:W-:Y:S01]  /*15010*/  ISETP.GT.AND P2, PT, R59.reuse, 0x50, !P6 ;  /* 0x000000503b00780c */ /* 0x040fe20007744270 */
[-CC-:B------:R-:W-:Y:S01]  /*15020*/  FFMA.FTZ R24, R24, R11.reuse, -R37.reuse ;  /* 0x0000000b18187223 */ /* 0x180fe20000010825 */
[----:B------:R-:W-:Y:S01]  /*15030*/  ISETP.GT.AND P5, PT, R59, 0x59, !P5 ;  /* 0x000000593b00780c */ /* 0x000fe20006fa4270 */
[-CC-:B------:R-:W-:Y:S01]  /*15040*/  FFMA.FTZ R156, R156, R11.reuse, -R37.reuse ;  /* 0x0000000b9c9c7223 */ /* 0x180fe20000010825 */
[----:B------:R-:W-:Y:S01]  /*15050*/  ISETP.LT.OR P2, PT, R90, 0x51, P2 ;  /* 0x000000515a00780c */ /* 0x000fe20001741670 */
[--C-:B------:R-:W-:Y:S01]  /*15060*/  FFMA.FTZ R158, R94, R11, -R37.reuse ;  /* 0x0000000b5e9e7223 */ /* 0x100fe20000010825 */
[----:B0-----:R-:W-:Y:S01]  /*15070*/  FMNMX.FTZ R25, R52, R21, !PT ;  /* 0x0000001534197209 */ /* 0x001fe20007810000 */
[-CC-:B------:R-:W-:Y:S01]  /*15080*/  FFMA.FTZ R92, R92, R11.reuse, -R37.reuse ;  /* 0x0000000b5c5c7223 */ /* 0x180fe20000010825 */
[----:B------:R-:W-:Y:S01]  /*15090*/  FSEL R80, R27, -INF , !P2 ;  /* 0xff8000001b507808 */ /* 0x000fe20005000000 */
[--C-:B------:R-:W-:Y:S01]  /*150a0*/  FFMA.FTZ R27, R78, R11, -R37.reuse ;  /* 0x0000000b4e1b7223 */ /* 0x100fe20000010825 */
[----:B------:R-:W-:Y:S01]  /*150b0*/  FMNMX.FTZ R25, R54, R25, !PT ;  /* 0x0000001936197209 */ /* 0x000fe20007810000 */
[----:B------:R-:W0:Y:S01]  /*150c0*/  MUFU.EX2 R156, R156 ;  /* 0x0000009c009c7308 */ /* 0x000e220000000800 */
[----:B------:R-:W-:Y:S01]  /*150d0*/  ISETP.LT.OR P5, PT, R90, 0x5a, P5 ;  /* 0x0000005a5a00780c */ /* 0x000fe20002fa1670 */
[--C-:B------:R-:W-:Y:S01]  /*150e0*/  FFMA.FTZ R152, R88, R11, -R37.reuse ;  /* 0x0000000b58987223 */ /* 0x100fe20000010825 */
[----:B------:R-:W-:Y:S01]  /*150f0*/  FMNMX.FTZ R25, R56, R25, !PT ;  /* 0x0000001938197209 */ /* 0x000fe20007810000 */
[-CC-:B------:R-:W-:Y:S01]  /*15100*/  FFMA.FTZ R86, R86, R11.reuse, -R37.reuse ;  /* 0x0000000b56567223 */ /* 0x180fe20000010825 */
[----:B------:R-:W-:Y:S01]  /*15110*/  FSEL R78, R29, -INF , !P4 ;  /* 0xff8000001d4e7808 */ /* 0x000fe20006000000 */
[--C-:B------:R-:W-:Y:S01]  /*15120*/  FFMA.FTZ R4, R4, R11, -R37.reuse ;  /* 0x0000000b04047223 */ /* 0x100fe20000010825 */
[----:B------:R-:W-:Y:S01]  /*15130*/  FMNMX.FTZ R25, R58, R25, !PT ;  /* 0x000000193a197209 */ /* 0x000fe20007810000 */
[----:B------:R-:W1:Y:S01]  /*15140*/  MUFU.EX2 R158, R158 ;  /* 0x0000009e009e7308 */ /* 0x000e620000000800 */
[----:B------:R-:W-:Y:S01]  /*15150*/  FSEL R84, R31, -INF , !P5 ;  /* 0xff8000001f547808 */ /* 0x000fe20006800000 */
[--C-:B------:R-:W-:Y:S01]  /*15160*/  FFMA.FTZ R76, R76, R11, -R37.reuse ;  /* 0x0000000b4c4c7223 */ /* 0x100fe20000010825 */
[----:B------:R-:W-:Y:S01]  /*15170*/  FMNMX.FTZ R35, R64, R25, !PT ;  /* 0x0000001940237209 */ /* 0x000fe20007810000 */
[-CC-:B------:R-:W-:Y:S01]  /*15180*/  FFMA.FTZ R14, R14, R11.reuse, -R37.reuse ;  /* 0x0000000b0e0e7223 */ /* 0x180fe20000010825 */
[-CC-:B------:R-:W-:Y:S01]  /*15190*/  FFMA.FTZ R72, R72, R11.reuse, -R37.reuse ;  /* 0x0000000b48487223 */ /* 0x180fe20000010825 */
[----:B------:R-:W-:Y:S01]  /*151a0*/  FFMA.FTZ R70, R70, R11, -R37 ;  /* 0x0000000b46467223 */ /* 0x000fe20000010825 */
[----:B------:R-:W-:Y:S01]  /*151b0*/  FMNMX.FTZ R35, R60, R35, !PT ;  /* 0x000000233c237209 */ /* 0x000fe20007810000 */
[----:B------:R2:W-:Y:S01]  /*151c0*/  MUFU.EX2 R25, R82 ;  /* 0x0000005200197308 */ /* 0x0005e20000000800 */
[----:B0-----:R-:W-:Y:S01]  /*151d0*/  FADD.FTZ R47, R156, R3 ;  /* 0x000000039c2f7221 */ /* 0x001fe20000010000 */
[--C-:B------:R-:W-:Y:S01]  /*151e0*/  FFMA.FTZ R68, R68, R11, -R37.reuse ;  /* 0x0000000b44447223 */ /* 0x100fe20000010825 */
[----:B------:R-:W-:Y:S01]  /*151f0*/  FMNMX.FTZ R35, R62, R35, !PT ;  /* 0x000000233e237209 */ /* 0x000fe20007810000 */
[-CC-:B------:R-:W-:Y:S01]  /*15200*/  FFMA.FTZ R66, R66, R11.reuse, -R37.reuse ;  /* 0x0000000b42427223 */ /* 0x180fe20000010825 */
[-CC-:B------:R-:W-:Y:S01]  /*15210*/  FFMA.FTZ R26, R26, R11.reuse, -R37.reuse ;  /* 0x0000000b1a1a7223 */ /* 0x180fe20000010825 */
[--C-:B------:R-:W-:Y:S01]  /*15220*/  FFMA.FTZ R8, R8, R11, -R37.reuse ;  /* 0x0000000b08087223 */ /* 0x100fe20000010825 */
[----:B------:R-:W-:Y:S01]  /*15230*/  FMNMX.FTZ R35, R0, R35, !PT ;  /* 0x0000002300237209 */ /* 0x000fe20007810000 */
[----:B------:R-:W0:Y:S01]  /*15240*/  MUFU.EX2 R15, R92 ;  /* 0x0000005c000f7308 */ /* 0x000e220000000800 */
[----:B--2---:R-:W-:Y:S01]  /*15250*/  FSEL R82, R7, -INF , !P3 ;  /* 0xff80000007527808 */ /* 0x004fe20005800000 */
[--C-:B------:R-:W-:Y:S01]  /*15260*/  FFMA.FTZ R7, R74, R11, -R37.reuse ;  /* 0x0000000b4a077223 */ /* 0x100fe20000010825 */
[----:B------:R-:W-:Y:S01]  /*15270*/  FMNMX.FTZ R35, R80, R35, !PT ;  /* 0x0000002350237209 */ /* 0x000fe20007810000 */
[-CC-:B------:R-:W-:Y:S01]  /*15280*/  FFMA.FTZ R20, R20, R11.reuse, -R37.reuse ;  /* 0x0000000b14147223 */ /* 0x180fe20000010825 */
[----:B------:R-:W-:Y:S01]  /*15290*/  F2FP.BF16.F32.PACK_AB R156, R3, R156 ;  /* 0x0000009c039c723e */ /* 0x000fe200000010ff */
[--C-:B------:R-:W-:Y:S01]  /*152a0*/  FFMA.FTZ R10, R10, R11, -R37.reuse ;  /* 0x0000000b0a0a7223 */ /* 0x100fe20000010825 */
[----:B------:R-:W-:Y:S01]  /*152b0*/  FMNMX.FTZ R35, R82, R35, !PT ;  /* 0x0000002352237209 */ /* 0x000fe20007810000 */
[----:B------:R-:W-:Y:S01]  /*152c0*/  MUFU.EX2 R29, R7 ;  /* 0x00000007001d7308 */ /* 0x000fe20000000800 */
[----:B------:R-:W-:Y:S01]  /*152d0*/  FFMA.FTZ R28, R28, R11, -R37 ;  /* 0x0000000b1c1c7223 */ /* 0x000fe20000010825 */
[----:B------:R-:W-:-:S02]  /*152e0*/  ISETP.GE.AND P6, PT, R13, 0x1, PT ;  /* 0x000000010d00780c */ /* 0x000fc40003fc6270 */
[----:B------:R-:W-:-:S04]  /*152f0*/  FMNMX.FTZ R35, R78, R35, !PT ;  /* 0x000000234e237209 */ /* 0x000fc80007810000 */
[----:B------:R-:W-:Y:S01]  /*15300*/  FMNMX.FTZ R35, R84, R35, !PT ;  /* 0x0000002354237209 */ /* 0x000fe20007810000 */
[----:B------:R-:W2:Y:S04]  /*15310*/  MUFU.EX2 R152, R152 ;  /* 0x0000009800987308 */ /* 0x000ea80000000800 */
[----:B------:R-:W3:Y:S04]  /*15320*/  SHFL.BFLY PT, R74, R35, 0x2, 0x1f ;  /* 0x0c401f00234a7f89 */ /* 0x000ee800000e0000 */
[----:B------:R-:W4:Y:S08]  /*15330*/  MUFU.EX2 R21, R86 ;  /* 0x0000005600157308 */ /* 0x000f300000000800 */
[----:B------:R1:W-:Y:S08]  /*15340*/  MUFU.EX2 R138, R4 ;  /* 0x00000004008a7308 */ /* 0x0003f00000000800 */
[----:B------:R-:W4:Y:S01]  /*15350*/  MUFU.EX2 R154, R154 ;  /* 0x0000009a009a7308 */ /* 0x000f220000000800 */
[----:B-1----:R-:W-:Y:S01]  /*15360*/  FADD.FTZ R4, R158, R47 ;  /* 0x0000002f9e047221 */ /* 0x002fe20000010000 */
[----:B0-----:R-:W-:-:S02]  /*15370*/  F2FP.BF16.F32.PACK_AB R158, R15, R158 ;  /* 0x0000009e0f9e723e */ /* 0x001fc400000010ff */
[----:B---3--:R-:W-:Y:S01]  /*15380*/  FMNMX.FTZ R74, R35, R74, !PT ;  /* 0x0000004a234a7209 */ /* 0x008fe20007810000 */
[----:B------:R-:W-:-:S03]  /*15390*/  FADD.FTZ R47, R15, R4 ;  /* 0x000000040f2f7221 */ /* 0x000fc60000010000 */
[----:B------:R0:W-:Y:S01]  /*153a0*/  MUFU.EX2 R35, R24 ;  /* 0x0000001800237308 */ /* 0x0001e20000000800 */
[----:B------:R-:W1:Y:S01]  /*153b0*/  SHFL.BFLY PT, R7, R74, 0x1, 0x1f ;  /* 0x0c201f004a077f89 */ /* 0x000e6200000e0000 */
[----:B--2---:R-:W-:Y:S01]  /*153c0*/  FADD.FTZ R4, R152, R47 ;  /* 0x0000002f98047221 */ /* 0x004fe20000010000 */
[----:B----4-:R-:W-:-:S03]  /*153d0*/  F2FP.BF16.F32.PACK_AB R152, R21, R152 ;  /* 0x000000981598723e */ /* 0x010fc600000010ff */
[----:B------:R-:W-:Y:S02]  /*153e0*/  FADD.FTZ R49, R21, R4 ;  /* 0x0000000415317221 */ /* 0x000fe40000010000 */
[----:B------:R-:W2:Y:S08]  /*153f0*/  MUFU.EX2 R148, R148 ;  /* 0x0000009400947308 */ /* 0x000eb00000000800 */
[----:B------:R-:W3:Y:S08]  /*15400*/  MUFU.EX2 R27, R27 ;  /* 0x0000001b001b7308 */ /* 0x000ef00000000800 */
[----:B------:R-:W4:Y:S01]  /*15410*/  MUFU.EX2 R76, R76 ;  /* 0x0000004c004c7308 */ /* 0x000f220000000800 */
[----:B-1----:R-:W-:-:S04]  /*15420*/  FMNMX.FTZ R7, R74, R7, !PT ;  /* 0x000000074a077209 */ /* 0x002fc80007810000 */
[C---:B------:R-:W-:Y:S01]  /*15430*/  FSETP.NEU.FTZ.AND P2, PT, R7.reuse, -INF , PT ;  /* 0xff8000000700780b */ /* 0x040fe20003f5d000 */
[----:B0-----:R-:W-:Y:S02]  /*15440*/  FMUL.FTZ R24, R7, R11 ;  /* 0x0000000b07187220 */ /* 0x001fe40000410000 */
[----:B------:R0:W-:Y:S03]  /*15450*/  MUFU.EX2 R43, R14 ;  /* 0x0000000e002b7308 */ /* 0x0001e60000000800 */
[----:B------:R-:W-:-:S05]  /*15460*/  FSEL R45, R24, RZ, P2 ;  /* 0x000000ff182d7208 */ /* 0x000fca0001000000 */
        /* <DEDUP_REMOVED lines=12> */
[-C--:B------:R-:W-:Y:S01]  /*15530*/  FFMA.FTZ R50, R50, R11.reuse, -R45 ;  /* 0x0000000b32327223 */ /* 0x080fe2000001082d */
[----:B0-----:R-:W-:Y:S01]  /*15540*/  FADD.FTZ R14, R154, R49 ;  /* 0x000000319a0e7221 */ /* 0x001fe20000010000 */
[----:B------:R-:W0:Y:S01]  /*15550*/  MUFU.EX2 R30, R30 ;  /* 0x0000001e001e7308 */ /* 0x000e220000000800 */
[-CC-:B------:R-:W-:Y:S01]  /*15560*/  FFMA.FTZ R52, R52, R11.reuse, -R45.reuse ;  /* 0x0000000b34347223 */ /* 0x180fe2000001082d */
[-CC-:B------:R-:W-:Y:S01]  /*15570*/  FFMA.FTZ R54, R54, R11.reuse, -R45.reuse ;  /* 0x0000000b36367223 */ /* 0x180fe2000001082d */
[----:B------:R-:W-:Y:S01]  /*15580*/  FADD.FTZ R49, R25, R14 ;  /* 0x0000000e19317221 */ /* 0x000fe20000010000 */
[-CC-:B------:R-:W-:Y:S01]  /*15590*/  FFMA.FTZ R56, R56, R11.reuse, -R45.reuse ;  /* 0x0000000b38387223 */ /* 0x180fe2000001082d */
[-CC-:B------:R-:W-:Y:S01]  /*155a0*/  FFMA.FTZ R58, R58, R11.reuse, -R45.reuse ;  /* 0x0000000b3a3a7223 */ /* 0x180fe2000001082d */
[-C--:B------:R-:W-:Y:S01]  /*155b0*/  FFMA.FTZ R64, R64, R11.reuse, -R45 ;  /* 0x0000000b40407223 */ /* 0x080fe2000001082d */
[----:B--2---:R-:W-:Y:S01]  /*155c0*/  FADD.FTZ R14, R148, R49 ;  /* 0x00000031940e7221 */ /* 0x004fe20000010000 */
[----:B------:R-:W1:Y:S01]  /*155d0*/  MUFU.EX2 R32, R32 ;  /* 0x0000002000207308 */ /* 0x000e620000000800 */
[-CC-:B------:R-:W-:Y:S01]  /*155e0*/  FFMA.FTZ R60, R60, R11.reuse, -R45.reuse ;  /* 0x0000000b3c3c7223 */ /* 0x180fe2000001082d */
[-CC-:B------:R-:W-:Y:S01]  /*155f0*/  FFMA.FTZ R62, R62, R11.reuse, -R45.reuse ;  /* 0x0000000b3e3e7223 */ /* 0x180fe2000001082d */
[----:B---3--:R-:W-:Y:S01]  /*15600*/  FADD.FTZ R49, R27, R14 ;  /* 0x0000000e1b317221 */ /* 0x008fe20000010000 */
[-CC-:B------:R-:W-:Y:S01]  /*15610*/  FFMA.FTZ R0, R0, R11.reuse, -R45.reuse ;  /* 0x0000000b00007223 */ /* 0x180fe2000001082d */
[-CC-:B------:R-:W-:Y:S01]  /*15620*/  FFMA.FTZ R80, R80, R11.reuse, -R45.reuse ;  /* 0x0000000b50507223 */ /* 0x180fe2000001082d */
[-C--:B------:R-:W-:Y:S01]  /*15630*/  FFMA.FTZ R82, R82, R11.reuse, -R45 ;  /* 0x0000000b52527223 */ /* 0x080fe2000001082d */
[----:B----4-:R-:W-:Y:S01]  /*15640*/  FADD.FTZ R14, R76, R49 ;  /* 0x000000314c0e7221 */ /* 0x010fe20000010000 */
[----:B------:R-:W2:Y:S01]  /*15650*/  MUFU.EX2 R159, R34 ;  /* 0x00000022009f7308 */ /* 0x000ea20000000800 */
[----:B0-----:R-:W-:Y:S01]  /*15660*/  FADD.FTZ R47, R33, R30 ;  /* 0x0000001e212f7221 */ /* 0x001fe20000010000 */
[-CC-:B------:R-:W-:Y:S01]  /*15670*/  FFMA.FTZ R78, R78, R11.reuse, -R45.reuse ;  /* 0x0000000b4e4e7223 */ /* 0x180fe2000001082d */
[----:B------:R-:W-:Y:S01]  /*15680*/  FADD.FTZ R49, R29, R14 ;  /* 0x0000000e1d317221 */ /* 0x000fe20000010000 */
[----:B------:R-:W-:Y:S01]  /*15690*/  FFMA.FTZ R45, R84, R11, -R45 ;  /* 0x0000000b542d7223 */ /* 0x000fe2000001082d */
[----:B------:R-:W-:-:S02]  /*156a0*/  F2FP.BF16.F32.PACK_AB R154, R25, R154 ;  /* 0x0000009a199a723e */ /* 0x000fc400000010ff */
[----:B------:R-:W-:Y:S01]  /*156b0*/  F2FP.BF16.F32.PACK_AB R148, R27, R148 ;  /* 0x000000941b94723e */ /* 0x000fe200000010ff */
[----:B------:R-:W0:Y:S01]  /*156c0*/  MUFU.EX2 R36, R36 ;  /* 0x0000002400247308 */ /* 0x000e220000000800 */
[----:B-1----:R-:W-:Y:S01]  /*156d0*/  FADD.FTZ R4, R32, R47 ;  /* 0x0000002f20047221 */ /* 0x002fe20000010000 */
[----:B------:R-:W-:Y:S02]  /*156e0*/  F2FP.BF16.F32.PACK_AB R150, R29, R76 ;  /* 0x0000004c1d96723e */ /* 0x000fe400000010ff */
[----:B------:R-:W-:-:S04]  /*156f0*/  F2FP.BF16.F32.PACK_AB R157, R30, R33 ;  /* 0x000000211e9d723e */ /* 0x000fc800000010ff */
        /* <DEDUP_REMOVED lines=29> */
[----:B------:R-:W-:-:S06]  /*158d0*/  F2FP.BF16.F32.PACK_AB R144, R31, R72 ;  /* 0x000000481f90723e */ /* 0x000fcc00000010ff */
[----:B------:R-:W-:Y:S01]  /*158e0*/  MUFU.EX2 R56, R56 ;  /* 0x0000003800387308 */ /* 0x000fe20000000800 */
[C---:B--2---:R-:W-:Y:S01]  /*158f0*/  FADD.FTZ R3, R145.reuse, R4 ;  /* 0x0000000491037221 */ /* 0x044fe20000010000 */
[----:B------:R-:W-:-:S06]  /*15900*/  F2FP.BF16.F32.PACK_AB R145, R145, R52 ;  /* 0x000000349191723e */ /* 0x000fcc00000010ff */
[----:B------:R-:W1:Y:S01]  /*15910*/  MUFU.EX2 R39, R66 ;  /* 0x0000004200277308 */ /* 0x000e620000000800 */
[----:B0-----:R-:W-:-:S07]  /*15920*/  FADD.FTZ R14, R68, R49 ;  /* 0x00000031440e7221 */ /* 0x001fce0000010000 */
[----:B-----5:R-:W-:Y:S08]  /*15930*/  MUFU.EX2 R147, R58 ;  /* 0x0000003a00937308 */ /* 0x020ff00000000800 */
[----:B------:R-:W0:Y:S01]  /*15940*/  MUFU.EX2 R26, R26 ;  /* 0x0000001a001a7308 */ /* 0x000e220000000800 */
[C---:B-1----:R-:W-:Y:S01]  /*15950*/  FADD.FTZ R49, R39.reuse, R14 ;  /* 0x0000000e27317221 */ /* 0x042fe20000010000 */
[----:B------:R-:W-:-:S06]  /*15960*/  F2FP.BF16.F32.PACK_AB R146, R39, R68 ;  /* 0x000000442792723e */ /* 0x000fcc00000010ff */
[----:B------:R-:W-:Y:S08]  /*15970*/  MUFU.EX2 R64, R64 ;  /* 0x0000004000407308 */ /* 0x000ff00000000800 */
[----:B------:R-:W-:Y:S01]  /*15980*/  MUFU.EX2 R141, R60 ;  /* 0x0000003c008d7308 */ /* 0x000fe20000000800 */
[----:B0-----:R-:W-:Y:S01]  /*15990*/  FADD.FTZ R14, R26, R49 ;  /* 0x000000311a0e7221 */ /* 0x001fe20000010000 */
[----:B------:R-:W-:-:S03]  /*159a0*/  F2FP.BF16.F32.PACK_AB R140, R35, R26 ;  /* 0x0000001a238c723e */ /* 0x000fc600000010ff */
[----:B------:R-:W-:Y:S01]  /*159b0*/  FADD.FTZ R15, R35, R14 ;  /* 0x0000000e230f7221 */ /* 0x000fe20000010000 */
[----:B------:R-:W-:Y:S02]  /*159c0*/  IMAD.IADD R14, R163, 0x1, -R164 ;  /* 0x00000001a30e7824 */ /* 0x000fe400078e0aa4 */
[----:B------:R-:W0:Y:S08]  /*159d0*/  MUFU.EX2 R8, R8 ;  /* 0x0000000800087308 */ /* 0x000e300000000800 */
[----:B------:R-:W1:Y:S08]  /*159e0*/  MUFU.EX2 R62, R62 ;  /* 0x0000003e003e7308 */ /* 0x000e700000000800 */
[----:B------:R2:W-:Y:S01]  /*159f0*/  MUFU.EX2 R143, R0 ;  /* 0x00000000008f7308 */ /* 0x0005e20000000800 */
[----:B0-----:R-:W-:-:S07]  /*15a00*/  FADD.FTZ R4, R8, R15 ;  /* 0x0000000f08047221 */ /* 0x001fce0000010000 */
[----:B------:R-:W0:Y:S01]  /*15a10*/  MUFU.EX2 R41, R20 ;  /* 0x0000001400297308 */ /* 0x000e220000000800 */
[----:B--2---:R-:W-:-:S04]  /*15a20*/  FADD.FTZ R0, R56, R3 ;  /* 0x0000000338007221 */ /* 0x004fc80000010000 */
[C---:B------:R-:W-:Y:S01]  /*15a30*/  FADD.FTZ R3, R147.reuse, R0 ;  /* 0x0000000093037221 */ /* 0x040fe20000010000 */
[----:B------:R-:W-:Y:S02]  /*15a40*/  F2FP.BF16.F32.PACK_AB R147, R147, R56 ;  /* 0x000000389393723e */ /* 0x000fe400000010ff */
[----:B------:R-:W2:Y:S01]  /*15a50*/  MUFU.EX2 R10, R10 ;  /* 0x0000000a000a7308 */ /* 0x000ea20000000800 */
[----:B------:R-:W-:-:S04]  /*15a60*/  FADD.FTZ R0, R64, R3 ;  /* 0x0000000340007221 */ /* 0x000fc80000010000 */
[C---:B------:R-:W-:Y:S01]  /*15a70*/  FADD.FTZ R3, R141.reuse, R0 ;  /* 0x000000008d037221 */ /* 0x040fe20000010000 */
[----:B------:R-:W-:Y:S02]  /*15a80*/  F2FP.BF16.F32.PACK_AB R141, R141, R64 ;  /* 0x000000408d8d723e */ /* 0x000fe400000010ff */
[----:B------:R-:W3:Y:S01]  /*15a90*/  MUFU.EX2 R80, R80 ;  /* 0x0000005000507308 */ /* 0x000ee20000000800 */
[----:B-1----:R-:W-:Y:S01]  /*15aa0*/  FADD.FTZ R0, R62, R3 ;  /* 0x000000033e007221 */ /* 0x002fe20000010000 */
[C---:B0-----:R-:W-:Y:S01]  /*15ab0*/  FADD.FTZ R15, R41.reuse, R4 ;  /* 0x00000004290f7221 */ /* 0x041fe20000010000 */
[----:B------:R-:W-:Y:S01]  /*15ac0*/  F2FP.BF16.F32.PACK_AB R142, R41, R8 ;  /* 0x00000008298e723e */ /* 0x000fe200000010ff */
[----:B------:R-:W-:Y:S02]  /*15ad0*/  VIADD R8, R2, 0xfffffffe ;  /* 0xfffffffe02087836 */ /* 0x000fe40000000000 */
[C---:B------:R-:W-:Y:S01]  /*15ae0*/  FADD.FTZ R3, R143.reuse, R0 ;  /* 0x000000008f037221 */ /* 0x040fe20000010000 */
[----:B------:R-:W-:Y:S01]  /*15af0*/  F2FP.BF16.F32.PACK_AB R143, R143, R62 ;  /* 0x0000003e8f8f723e */ /* 0x000fe200000010ff */
[----:B------:R-:W0:Y:S01]  /*15b00*/  MUFU.EX2 R137, R82 ;  /* 0x0000005200897308 */ /* 0x000e220000000800 */
[----:B--2---:R-:W-:Y:S01]  /*15b10*/  FADD.FTZ R4, R10, R15 ;  /* 0x0000000f0a047221 */ /* 0x004fe20000010000 */
[----:B------:R-:W-:-:S03]  /*15b20*/  F2FP.BF16.F32.PACK_AB R136, R43, R10 ;  /* 0x0000000a2b88723e */ /* 0x000fc600000010ff */
[----:B------:R-:W-:-:S03]  /*15b30*/  FADD.FTZ R15, R43, R4 ;  /* 0x000000042b0f7221 */ /* 0x000fc60000010000 */
[----:B------:R-:W1:Y:S01]  /*15b40*/  MUFU.EX2 R78, R78 ;  /* 0x0000004e004e7308 */ /* 0x000e620000000800 */
[----:B---3--:R-:W-:Y:S01]  /*15b50*/  FADD.FTZ R0, R80, R3 ;  /* 0x0000000350007221 */ /* 0x008fe20000010000 */
[----:B------:R-:W-:Y:S01]  /*15b60*/  FADD.FTZ R4, R138, R15 ;  /* 0x0000000f8a047221 */ /* 0x000fe20000010000 */
[----:B------:R-:W-:-:S04]  /*15b70*/  IMAD R15, R169, 0x80, R14 ;  /* 0x00000080a90f7824 */ /* 0x000fc800078e020e */
[----:B------:R-:W-:Y:S01]  /*15b80*/  IMAD.IADD R12, R15, 0x1, R12 ;  /* 0x000000010f0c7824 */ /* 0x000fe200078e020c */
[----:B------:R-:W2:Y:S01]  /*15b90*/  MUFU.EX2 R37, R28 ;  /* 0x0000001c00257308 */ /* 0x000ea20000000800 */
[C---:B0-----:R-:W-:Y:S01]  /*15ba0*/  FADD.FTZ R3, R137.reuse, R0 ;  /* 0x0000000089037221 */ /* 0x041fe20000010000 */
[----:B------:R-:W-:-:S06]  /*15bb0*/  F2FP.BF16.F32.PACK_AB R137, R137, R80 ;  /* 0x000000508989723e */ /* 0x000fcc00000010ff */
[----:B------:R-:W0:Y:S01]  /*15bc0*/  MUFU.EX2 R45, R45 ;  /* 0x0000002d002d7308 */ /* 0x000e220000000800 */
[----:B-1----:R-:W-:Y:S01]  /*15bd0*/  FADD.FTZ R0, R78, R3 ;  /* 0x000000034e007221 */ /* 0x002fe20000010000 */
[C---:B--2---:R-:W-:Y:S01]  /*15be0*/  FADD.FTZ R4, R37.reuse, R4 ;  /* 0x0000000425047221 */ /* 0x044fe20000010000 */
[----:B------:R-:W-:Y:S02]  /*15bf0*/  F2FP.BF16.F32.PACK_AB R138, R37, R138 ;  /* 0x0000008a258a723e */ /* 0x000fe400000010ff */
[C---:B0-----:R-:W-:Y:S01]  /*15c00*/  FADD.FTZ R3, R45.reuse, R0 ;  /* 0x000000002d037221 */ /* 0x041fe20000010000 */
[----:B------:R-:W-:Y:S01]  /*15c10*/  F2FP.BF16.F32.PACK_AB R139, R45, R78 ;  /* 0x0000004e2d8b723e */ /* 0x000fe200000010ff */
        /* <DEDUP_REMOVED lines=12> */
.L_x_1523:
[----:B------:R-:W-:-:S13]  /*15ce0*/  ISETP.NE.AND P2, PT, R13, 0x1, PT ;  /* 0x000000010d00780c */ /* 0x000fda0003f45270 */
[----:B------:R-:W0:Y:S02]  /*15cf0*/  @P2 LDC.64 R20, c[0x0][0x9e8] ;  /* 0x00027a00ff142b82 */ /* 0x000e240000000a00 */
[----:B0-----:R-:W-:-:S05]  /*15d00*/  @P2 IMAD.HI.U32 R2, R0, R20, RZ ;  /* 0x0000001400022227 */ /* 0x001fca00078e00ff */
[----:B------:R-:W-:-:S07]  /*15d10*/  @P2 SHF.R.U32.HI R0, RZ, R21, R2 ;  /* 0x00000015ff002219 */ /* 0x000fce0000011602 */
.L_x_1524:
[----:B------:R-:W-:Y:S05]  /*15d20*/  BSYNC B0 ;  /* 0x0000000000007941 */ /* 0x000fea0003800000 */
.L_x_1522:
[----:B------:R-:W-:-:S05]  /*15d30*/  IMAD R13, R0, R13, R13 ;  /* 0x0000000d000d7224 */ /* 0x000fca00078e020d */
[----:B------:R-:W-:-:S07]  /*15d40*/  VIMNMX R12, R12, R13, PT ;  /* 0x0000000d0c0c7248 */ /* 0x000fce0003fe0100 */
.L_x_1521:
[----:B------:R-:W-:Y:S01]  /*15d50*/  IMAD.HI R12, R12, 0x2aaaaaab, RZ ;  /* 0x2aaaaaab0c0c7827 */ /* 0x000fe200078e02ff */
[----:B------:R-:W-:Y:S01]  /*15d60*/  ULDC UR46, c[0x0][0x9e4] ;  /* 0x00027900002e7ab9 */ /* 0x000fe20000000800 */
[----:B------:R-:W-:Y:S01]  /*15d70*/  ULDC UR39, c[0x0][0x9e4] ;  /* 0x0002790000277ab9 */ /* 0x000fe20000000800 */
[----:B------:R-:W-:Y:S01]  /*15d80*/  ULDC UR38, c[0x0][0x988] ;  /* 0x0002620000267ab9 */ /* 0x000fe20000000800 */
[----:B------:R-:W-:Y:S01]  /*15d90*/  ULDC UR43, c[0x0][0x988] ;  /* 0x00026200002b7ab9 */ /* 0x000fe20000000800 */
[----:B------:R-:W-:Y:S01]  /*15da0*/  SHF.R.U32.HI R13, RZ, 0x1f, R12 ;  /* 0x0000001fff0d7819 */ /* 0x000fe2000001160c */
[----:B------:R-:W-:Y:S01]  /*15db0*/  ULDC UR42, c[0x0][0x988] ;  /* 0x00026200002a7ab9 */ /* 0x000fe20000000800 */
[----:B------:R-:W-:Y:S01]  /*15dc0*/  ULDC UR55, c[0x0][0x9d8] ;  /* 0x0002760000377ab9 */ /* 0x000fe20000000800 */
[----:B------:R-:W-:Y:S01]  /*15dd0*/  ULDC UR51, c[0x0][0x9d8] ;  /* 0x0002760000337ab9 */ /* 0x000fe20000000800 */
[----:B------:R-:W-:Y:S01]  /*15de0*/  LEA.HI.SX32 R13, R12, R13, 0x1c ;  /* 0x0000000d0c0d7211 */ /* 0x000fe200078fe2ff */
[----:B------:R-:W-:Y:S01]  /*15df0*/  ULDC UR50, c[0x0][0x9d8] ;  /* 0x0002760000327ab9 */ /* 0x000fe20000000800 */
[----:B------:R-:W-:Y:S01]  /*15e00*/  ULDC UR54, c[0x0][0x9e0] ;  /* 0x0002780000367ab9 */ /* 0x000fe20000000800 */
[----:B------:R-:W-:Y:S01]  /*15e10*/  ULDC UR47, c[0x0][0x9e0] ;  /* 0x00027800002f7ab9 */ /* 0x000fe20000000800 */
[----:B------:R-:W-:Y:S01]  /*15e20*/  VIMNMX R15, R168, R13, !PT ;  /* 0x0000000da80f7248 */ /* 0x000fe20007fe0100 */
[----:B------:R-:W-:Y:S01]  /*15e30*/  BSSY B1, `(.L_x_1525) ;  /* 0x0000398000017945 */ /* 0x000fe20003800000 */
[----:B------:R-:W-:Y:S01]  /*15e40*/  IMAD.MOV.U32 R2, RZ, RZ, 0x3f800000 ;  /* 0x3f800000ff027424 */ /* 0x000fe200078e00ff */
[----:B------:R-:W-:-:S02]  /*15e50*/  CS2R R86, SRZ ;  /* 0x0000000000567805 */ /* 0x000fc4000001ff00 */
[----:B------:R-:W-:Y:S01]  /*15e60*/  ISETP.GE.AND P2, PT, R8, R15, PT ;  /* 0x0000000f0800720c */ /* 0x000fe20003f46270 */
[----:B------:R-:W-:Y:S01]  /*15e70*/  IMAD.MOV.U32 R0, RZ, RZ, 0x3f800000 ;  /* 0x3f800000ff007424 */ /* 0x000fe200078e00ff */
        /* <DEDUP_REMOVED lines=31> */
[----:B------:R-:W-:Y:S06]  /*16070*/  @!P2 BRA `(.L_x_1526) ;  /* 0x0000003400cca947 */ /* 0x000fec0003800000 */
[----:B------:R-:W-:Y:S01]  /*16080*/  IMAD.IADD R20, R9, 0x1, R14 ;  /* 0x0000000109147824 */ /* 0x000fe200078e020e */
[----:B------:R-:W-:Y:S01]  /*16090*/  BSSY B0, `(.L_x_1527) ;  /* 0x000036d000007945 */ /* 0x000fe20003800000 */
[----:B------:R-:W-:Y:S02]  /*160a0*/  IMAD.MOV.U32 R2, RZ, RZ, 0x3f800000 ;  /* 0x3f800000ff027424 */ /* 0x000fe400078e00ff */
[----:B------:R-:W-:Y:S02]  /*160b0*/  IMAD.MOV.U32 R87, RZ, RZ, RZ ;  /* 0x000000ffff577224 */ /* 0x000fe400078e00ff */
[----:B------:R-:W-:-:S07]  /*160c0*/  VIADD R21, R20, 0x8 ;  /* 0x0000000814157836 */ /* 0x000fce0000000000 */
.L_x_1546:
[----:B------:R-:W-:-:S05]  /*160d0*/  VIADD R170, R160, 0x1 ;  /* 0x00000001a0aa7836 */ /* 0x000fca0000000000 */
[----:B------:R-:W-:-:S04]  /*160e0*/  ISETP.NE.AND P2, PT, R170, 0x2, PT ;  /* 0x00000002aa00780c */ /* 0x000fc80003f45270 */
[----:B------:R-:W-:Y:S02]  /*160f0*/  SEL R10, RZ, 0x1, P2 ;  /* 0x00000001ff0a7807 */ /* 0x000fe40001000000 */
[----:B------:R-:W-:Y:S02]  /*16100*/  SEL R170, R170, RZ, P2 ;  /* 0x000000ffaaaa7207 */ /* 0x000fe40001000000 */
[----:B------:R-:W-:Y:S01]  /*16110*/  LOP3.LUT R171, R161, R10, RZ, 0x3c, !PT ;  /* 0x0000000aa1ab7212 */ /* 0x000fe200078e3cff */
[----:B------:R-:W-:Y:S06]  /*16120*/  @!P0 BRA `(.L_x_1528) ;  /* 0x0000000000048947 */ /* 0x000fec0003800000 */
[----:B------:R-:W-:Y:S01]  /*16130*/  BPT.TRAP 0x1 ;  /* 0x000000040000795c */ /* 0x000fe20000300000 */
.L_x_1528:
[----:B------:R-:W-:Y:S01]  /*16140*/  IMAD R192, R170, 0x8, R18 ;  /* 0x00000008aac07824 */ /* 0x000fe200078e0212 */
[----:B------:R-:W-:-:S04]  /*16150*/  SHF.L.U32 R13, R171, 0x1f, RZ ;  /* 0x0000001fab0d7819 */ /* 0x000fc800000006ff */
[----:B------:R0:W1:Y:S01]  /*16160*/  SYNCS.PHASECHK.TRANS64.TRYWAIT P2, [R192+URZ+0x2a830], R13 ;  /* 0x02a8300dc00075a7 */ /* 0x000062000804017f */
[----:B------:R-:W-:Y:S05]  /*16170*/  @!P0 BRA `(.L_x_1529) ;  /* 0x0000000000048947 */ /* 0x000fea0003800000 */
[----:B------:R-:W-:Y:S01]  /*16180*/  BPT.TRAP 0x1 ;  /* 0x000000040000795c */ /* 0x000fe20000300000 */
.L_x_1529:
[----:B------:R-:W-:Y:S01]  /*16190*/  BSSY B2, `(.L_x_1530) ;  /* 0x0000006000027945 */ /* 0x000fe20003800000 */
[----:B------:R-:W-:Y:S02]  /*161a0*/  IMAD R10, R170, 0x900, R5 ;  /* 0x00000900aa0a7824 */ /* 0x000fe400078e0205 */
[----:B------:R-:W-:Y:S01]  /*161b0*/  IMAD.MOV.U32 R11, RZ, RZ, 0x40000040 ;  /* 0x40000040ff0b7424 */ /* 0x000fe200078e00ff */
[----:B-1----:R-:W-:Y:S06]  /*161c0*/  @P2 BRA `(.L_x_1531) ;  /* 0x0000000000082947 */ /* 0x002fec0003800000 */
[----:B------:R-:W1:Y:S02]  /*161d0*/  SYNCS.PHASECHK.TRANS64.TRYWAIT P2, [R192+URZ+0x2a830], R13 ;  /* 0x02a8300dc00075a7 */ /* 0x000e64000804017f */
[----:B-1----:R-:W-:Y:S05]  /*161e0*/  @!P2 BRA `(.L_x_1532) ;  /* 0x00000134006ca947 */ /* 0x002fea0003800000 */
.L_x_1531:
[----:B------:R-:W-:Y:S05]  /*161f0*/  BSYNC B2 ;  /* 0x0000000000027941 */ /* 0x000fea0003800000 */
.L_x_1530:
[----:B------:R-:W2:Y:S04]  /*16200*/  LDL.64 R88, [R1+0x38] ;  /* 0x0000380001587983 */ /* 0x000ea80000100a00 */
[----:B------:R-:W3:Y:S04]  /*16210*/  LDL.64 R212, [R1+0x30] ;  /* 0x0000300001d47983 */ /* 0x000ee80000100a00 */
[----:B------:R-:W4:Y:S01]  /*16220*/  LDL.64 R210, [R1+0x28] ;  /* 0x0000280001d27983 */ /* 0x000f220000100a00 */
[----:B------:R-:W-:-:S03]  /*16230*/  R2UR UR6, R10 ;  /* 0x000000000a0672ca */ /* 0x000fc600000e0000 */
[----:B------:R-:W5:Y:S01]  /*16240*/  LDL.64 R208, [R1+0x20] ;  /* 0x0000200001d07983 */ /* 0x000f620000100a00 */
[----:B------:R-:W-:Y:S01]  /*16250*/  R2UR UR7, R11 ;  /* 0x000000000b0772ca */ /* 0x000fe200000e0000 */
[----:B------:R-:W-:Y:S02]  /*16260*/  VIADD R12, R10, 0x2 ;  /* 0x000000020a0c7836 */ /* 0x000fe40000000000 */
[----:B01----:R-:W-:Y:S01]  /*16270*/  IMAD.MOV.U32 R13, RZ, RZ, 0x40000040 ;  /* 0x40000040ff0d7424 */ /* 0x003fe200078e00ff */
[----:B------:R-:W5:Y:S04]  /*16280*/  LDL.64 R206, [R1+0x18] ;  /* 0x0000180001ce7983 */ /* 0x000f680000100a00 */
[----:B------:R-:W5:Y:S04]  /*16290*/  LDL.64 R204, [R1+0x10] ;  /* 0x0000100001cc7983 */ /* 0x000f680000100a00 */
[----:B------:R-:W5:Y:S01]  /*162a0*/  LDL.64 R202, [R1+0x8] ;  /* 0x0000080001ca7983 */ /* 0x000f620000100a00 */
[----:B--2---:R-:W-:-:S02]  /*162b0*/  R2UR UR4, R88 ;  /* 0x00000000580472ca */ /* 0x004fc400000e0000 */
[----:B------:R-:W-:Y:S02]  /*162c0*/  R2UR UR5, R89 ;  /* 0x00000000590572ca */ /* 0x000fe400000e0000 */
[----:B------:R-:W-:-:S11]  /*162d0*/  WARPGROUP.ARRIVE ;  /* 0x00000000000079c5 */ /* 0x000fd60000000000 */
[----:B------:R-:W-:Y:S01]  /*162e0*/  HGMMA.64x96x16.F32.BF16 R88, gdesc[UR4], RZ, !UPT, gsb0 ;  /* 0x01600000045879f0 */ /* 0x000fe2000c0018ff */
        /* <DEDUP_REMOVED lines=8> */
[----:B------:R-:W-:Y:S01]  /*16370*/  HGMMA.64x96x16.F32.BF16 R88, gdesc[UR4], R88, gsb0 ;  /* 0x01600000045879f0 */ /* 0x000fe20008001858 */
        /* <DEDUP_REMOVED lines=85> */
[----:B------:R-:W-:Y:S02]  /*168d0*/  WARPGROUP.DEPBAR.LE gsb0, 0x0 ;  /* 0x00008000000079c5 */ /* 0x000fe40000010000 */
[----:B------:R-:W-:-:S08]  /*168e0*/  WARPGROUP.ARRIVE ;  /* 0x00000000000079c5 */ /* 0x000fd00000000000 */
[----:B------:R-:W-:Y:S01]  /*168f0*/  HGMMA.64x96x16.F32.BF16 R88, gdesc[UR4], R88, gsb0 ;  /* 0x01600000045879f0 */ /* 0x000fe20008001858 */
        /* <DEDUP_REMOVED lines=67> */
.L_x_1533:
[----:B------:R-:W-:Y:S01]  /*16d30*/  SHF.L.U32 R11, R161, 0x1f, RZ ;  /* 0x0000001fa10b7819 */ /* 0x000fe200000006ff */
[----:B------:R-:W-:-:S04]  /*16d40*/  IMAD R12, R160, 0x8, R18 ;  /* 0x00000008a00c7824 */ /* 0x000fc800078e0212 */
[----:B------:R0:W1:Y:S01]  /*16d50*/  SYNCS.PHASECHK.TRANS64.TRYWAIT P2, [R12+URZ+0x2a850], R11 ;  /* 0x02a8500b0c0075a7 */ /* 0x000062000804017f */
[----:B------:R-:W-:Y:S05]  /*16d60*/  @!P0 BRA `(.L_x_1534) ;  /* 0x0000000000048947 */ /* 0x000fea0003800000 */
[----:B------:R-:W-:Y:S01]  /*16d70*/  BPT.TRAP 0x1 ;  /* 0x000000040000795c */ /* 0x000fe20000300000 */
.L_x_1534:
        /* <DEDUP_REMOVED lines=9> */
.L_x_1536:
[----:B------:R-:W-:Y:S05]  /*16e10*/  BSYNC B2 ;  /* 0x0000000000027941 */ /* 0x000fea0003800000 */
.L_x_1535:
[----:B------:R-:W-:Y:S01]  /*16e20*/  IMAD.MOV.U32 R10, RZ, RZ, R0 ;  /* 0x000000ffff0a7224 */ /* 0x000fe200078e0000 */
[----:B------:R-:W2:Y:S01]  /*16e30*/  LDL R2, [R1+0x4] ;  /* 0x0000040001027983 */ /* 0x000ea20000100800 */
[----:B01----:R-:W-:-:S03]  /*16e40*/  IMAD.MOV.U32 R11, RZ, RZ, 0x40000040 ;  /* 0x40000040ff0b7424 */ /* 0x003fc600078e00ff */
[----:B------:R-:W-:Y:S01]  /*16e50*/  R2UR UR6, R10 ;  /* 0x000000000a0672ca */ /* 0x000fe200000e0000 */
[----:B------:R-:W3:Y:S01]  /*16e60*/  LDL R202, [R1] ;  /* 0x0000000001ca7983 */ /* 0x000ee20000100800 */
[----:B------:R-:W-:Y:S01]  /*16e70*/  R2UR UR7, R11 ;  /* 0x000000000b0772ca */ /* 0x000fe200000e0000 */
[----:B------:R-:W-:Y:S01]  /*16e80*/  WARPGROUP.ARRIVE ;  /* 0x00000000000079c5 */ /* 0x000fe20000000000 */
[----:B------:R-:W-:Y:S02]  /*16e90*/  VIADD R10, R0, 0x80 ;  /* 0x00000080000a7836 */ /* 0x000fe40000000000 */
[----:B------:R-:W-:Y:S01]  /*16ea0*/  FMUL.FTZ R13, R91, UR55 ;  /* 0x000000375b0d7c20 */ /* 0x000fe20008410000 */
[----:B------:R-:W-:Y:S02]  /*16eb0*/  IMAD.MOV.U32 R11, RZ, RZ, 0x40000040 ;  /* 0x40000040ff0b7424 */ /* 0x000fe400078e00ff */
        /* <DEDUP_REMOVED lines=8> */
[----:B------:R-:W-:Y:S01]  /*16f40*/  HGMMA.64x128x16.F32.BF16 R24, R156, gdesc[UR4].tnspB, R24, gsb0 ;  /* 0x41e000049c187df0 */ /* 0x000fe20008001818 */
[----:B------:R-:W-:Y:S01]  /*16f50*/  R2UR UR6, R10 ;  /* 0x000000000a0672ca */ /* 0x000fe200000e0000 */
[----:B------:R-:W-:Y:S01]  /*16f60*/  VIADD R10, R0, 0x100 ;  /* 0x00000100000a7836 */ /* 0x000fe20000000000 */
[----:B------:R-:W-:Y:S01]  /*16f70*/  R2UR UR7, R11 ;  /* 0x000000000b0772ca */ /* 0x000fe200000e0000 */
[----:B------:R-:W-:-:S02]  /*16f80*/  IMAD.MOV.U32 R11, RZ, RZ, 0x40000040 ;  /* 0x40000040ff0b7424 */ /* 0x000fc400078e00ff */
[----:B------:R-:W-:Y:S01]  /*16f90*/  FMUL.FTZ R118, R118, UR55 ;  /* 0x0000003776767c20 */ /* 0x000fe20008410000 */
[----:B------:R-:W0:Y:S01]  /*16fa0*/  MUFU.TANH R88, R88 ;  /* 0x0000005800587308 */ /* 0x000e220000002400 */
[----:B------:R-:W-:-:S05]  /*16fb0*/  @!P1 VIADD R192, R192, 0x2a840 ;  /* 0x0002a840c0c09836 */ /* 0x000fca0000000000 */
[----:B------:R-:W-:Y:S02]  /*16fc0*/  @!P1 PRMT R192, RZ, 0x654, R192 ;  /* 0x00000654ffc09816 */ /* 0x000fe400000000c0 */
[----:B------:R-:W1:Y:S08]  /*16fd0*/  MUFU.TANH R89, R89 ;  /* 0x0000005900597308 */ /* 0x000e700000002400 */
[----:B------:R-:W4:Y:S08]  /*16fe0*/  MUFU.TANH R13, R13 ;  /* 0x0000000d000d7308 */ /* 0x000f300000002400 */
        /* <DEDUP_REMOVED lines=8> */
[----:B------:R-:W-:-:S05]  /*17070*/  IMAD R156, R8, -0x60, RZ ;  /* 0xffffffa0089c7824 */ /* 0x000fca00078e02ff */
[----:B------:R-:W-:Y:S01]  /*17080*/  HGMMA.64x128x16.F32.BF16 R24, R152, gdesc[UR4].tnspB, R24, gsb0 ;  /* 0x41e0000498187df0 */ /* 0x000fe20008001818 */
[----:B------:R-:W-:Y:S01]  /*17090*/  R2UR UR6, R10 ;  /* 0x000000000a0672ca */ /* 0x000fe200000e0000 */
[----:B------:R-:W-:Y:S01]  /*170a0*/  VIADD R10, R0, 0x180 ;  /* 0x00000180000a7836 */ /* 0x000fe20000000000 */
[----:B------:R-:W-:Y:S01]  /*170b0*/  R2UR UR7, R11 ;  /* 0x000000000b0772ca */ /* 0x000fe200000e0000 */
[----:B------:R-:W-:Y:S01]  /*170c0*/  IMAD.MOV.U32 R11, RZ, RZ, 0x40000040 ;  /* 0x40000040ff0b7424 */ /* 0x000fe200078e00ff */
[----:B--2---:R-:W-:Y:S01]  /*170d0*/  R2UR UR4, R2 ;  /* 0x00000000020472ca */ /* 0x004fe200000e0000 */
[----:B------:R-:W-:Y:S01]  /*170e0*/  FMUL.FTZ R2, R90, UR55 ;  /* 0x000000375a027c20 */ /* 0x000fe20008410000 */
[----:B------:R-:W-:Y:S01]  /*170f0*/  FMUL.FTZ R90, R94, UR55 ;  /* 0x000000375e5a7c20 */ /* 0x000fe20008410000 */
[----:B------:R-:W-:Y:S01]  /*17100*/  FMUL.FTZ R94, R102, UR55 ;  /* 0x00000037665e7c20 */ /* 0x000fe20008410000 */
[----:B------:R-:W-:Y:S01]  /*17110*/  FMUL.FTZ R102, R114, UR55 ;  /* 0x0000003772667c20 */ /* 0x000fe20008410000 */
[----:B---3--:R-:W-:-:S02]  /*17120*/  LOP3.LUT P2, RZ, R202, 0x100000, RZ, 0xc0, !PT ;  /* 0x00100000caff7812 */ /* 0x008fc4000784c0ff */
[----:B------:R-:W2:Y:S01]  /*17130*/  MUFU.TANH R2, R2 ;  /* 0x0000000200027308 */ /* 0x000ea20000002400 */
[----:B------:R-:W-:Y:S02]  /*17140*/  WARPGROUP.DEPBAR.LE gsb0, 0x0 ;  /* 0x00008000000079c5 */ /* 0x000fe40000010000 */
[----:B------:R-:W-:Y:S01]  /*17150*/  WARPGROUP.ARRIVE ;  /* 0x00000000000079c5 */ /* 0x000fe20000000000 */
[----:B------:R-:W-:Y:S01]  /*17160*/  FMUL.FTZ R152, R129, UR55 ;  /* 0x0000003781987c20 */ /* 0x000fe20008410000 */
[----:B------:R-:W-:-:S03]  /*17170*/  FMUL.FTZ R154, R132, UR55 ;  /* 0x00000037849a7c20 */ /* 0x000fc60008410000 */
[----:B------:R-:W3:Y:S01]  /*17180*/  MUFU.TANH R90, R90 ;  /* 0x0000005a005a7308 */ /* 0x000ee20000002400 */
[----:B------:R-:W-:Y:S01]  /*17190*/  HGMMA.64x128x16.F32.BF16 R24, R148, gdesc[UR4].tnspB, R24, gsb0 ;  /* 0x41e0000494187df0 */ /* 0x000fe20008001818 */
[----:B------:R-:W-:Y:S01]  /*171a0*/  R2UR UR6, R10 ;  /* 0x000000000a0672ca */ /* 0x000fe200000e0000 */
[----:B------:R-:W-:Y:S01]  /*171b0*/  VIADD R10, R0, 0x200 ;  /* 0x00000200000a7836 */ /* 0x000fe20000000000 */
[----:B------:R-:W-:Y:S01]  /*171c0*/  R2UR UR7, R11 ;  /* 0x000000000b0772ca */ /* 0x000fe200000e0000 */
[----:B------:R-:W-:-:S03]  /*171d0*/  IMAD.MOV.U32 R11, RZ, RZ, 0x40000040 ;  /* 0x40000040ff0b7424 */ /* 0x000fc600078e00ff */
        /* <DEDUP_REMOVED lines=9> */
[----:B------:R-:W-:Y:S02]  /*17270*/  FMUL.FTZ R112, R130, UR55 ;  /* 0x0000003782707c20 */ /* 0x000fe40008410000 */
[----:B------:R-:W-:Y:S01]  /*17280*/  HGMMA.64x128x16.F32.BF16 R24, R144, gdesc[UR4].tnspB, R24, gsb0 ;  /* 0x41e0000490187df0 */ /* 0x000fe20008001818 */
[----:B------:R-:W-:Y:S01]  /*17290*/  R2UR UR6, R10 ;  /* 0x000000000a0672ca */ /* 0x000fe200000e0000 */
[----:B------:R-:W-:Y:S01]  /*172a0*/  VIADD R10, R0, 0x280 ;  /* 0x00000280000a7836 */ /* 0x000fe20000000000 */
[----:B------:R-:W-:Y:S01]  /*172b0*/  R2UR UR7, R11 ;  /* 0x000000000b0772ca */ /* 0x000fe200000e0000 */
[----:B------:R-:W-:Y:S01]  /*172c0*/  IMAD.MOV.U32 R11, RZ, RZ, 0x40000040 ;  /* 0x40000040ff0b7424 */ /* 0x000fe200078e00ff */
[----:B------:R-:W0:Y:S08]  /*172d0*/  MUFU.TANH R148, R148 ;  /* 0x0000009400947308 */ /* 0x000e300000002400 */
[----:B------:R-:W0:Y:S08]  /*172e0*/  MUFU.TANH R149, R149 ;  /* 0x0000009500957308 */ /* 0x000e300000002400 */
[----:B------:R0:W0:Y:S08]  /*172f0*/  MUFU.TANH R0, R118 ;  /* 0x0000007600007308 */ /* 0x0000300000002400 */
        /* <DEDUP_REMOVED lines=11> */
[----:B------:R-:W-:Y:S01]  /*173b0*/  FMUL.FTZ R92, R98, UR55 ;  /* 0x00000037625c7c20 */ /* 0x000fe20008410000 */
[----:B------:R-:W-:Y:S01]  /*173c0*/  R2UR UR7, R11 ;  /* 0x000000000b0772ca */ /* 0x000fe200000e0000 */
        /* <DEDUP_REMOVED lines=40> */
[----:B------:R-:W-:Y:S01]  /*17650*/  FMUL.FTZ R105, R122, UR55 ;  /* 0x000000377a697c20 */ /* 0x000fe20008410000 */
[----:B------:R-:W-:Y:S01]  /*17660*/  FMUL.FTZ R119, R125, UR55 ;  /* 0x000000377d777c20 */ /* 0x000fe20008410000 */
[----:B------:R-:W-:Y:S01]  /*17670*/  FMUL.FTZ R108, R127, UR55 ;  /* 0x000000377f6c7c20 */ /* 0x000fe20008410000 */
[----:B------:R-:W-:Y:S01]  /*17680*/  FMUL.FTZ R109, R131, UR55 ;  /* 0x00000037836d7c20 */ /* 0x000fe20008410000 */
[----:B------:R-:W0:Y:S01]  /*17690*/  MUFU.TANH R141, R141 ;  /* 0x0000008d008d7308 */ /* 0x000e220000002400 */
[----:B------:R-:W-:-:S02]  /*176a0*/  IMAD.IADD R127, R9, 0x1, R160 ;  /* 0x00000001097f7824 */ /* 0x000fc400078e02a0 */
        /* <DEDUP_REMOVED lines=10> */
[----:B------:R-:W-:Y:S01]  /*17750*/  FMUL.FTZ R136, R121, UR55 ;  /* 0x0000003779887c20 */ /* 0x000fe20008410000 */
[----:B------:R-:W-:Y:S01]  /*17760*/  FMUL.FTZ R138, R124, UR55 ;  /* 0x000000377c8a7c20 */ /* 0x000fe20008410000 */
[----:B------:R-:W-:Y:S01]  /*17770*/  FMUL.FTZ R121, R133, UR55 ;  /* 0x0000003785797c20 */ /* 0x000fe20008410000 */
[----:B------:R0:W-:Y:S03]  /*17780*/  @!P1 SYNCS.ARRIVE.TRANS64.RED.A1T0 RZ, [R192+URZ], RZ ;  /* 0x000000ffc0ff99a7 */ /* 0x0001e6000810043f */
[----:B------:R-:W0:Y:S08]  /*17790*/  MUFU.TANH R136, R136 ;  /* 0x0000008800887308 */ /* 0x000e300000002400 */
[----:B------:R-:W0:Y:S08]  /*177a0*/  MUFU.TANH R138, R138 ;  /* 0x0000008a008a7308 */ /* 0x000e300000002400 */
[----:B------:R-:W0:Y:S01]  /*177b0*/  MUFU.TANH R121, R121 ;  /* 0x0000007900797308 */ /* 0x000e220000002400 */
[----:B-1234-:R-:W-:Y:S05]  /*177c0*/  @!P2 BRA `(.L_x_1538) ;  /* 0x000000000058a947 */ /* 0x01efea0003800000 */
        /* <DEDUP_REMOVED lines=12> */
.L_x_1540:
[----:B------:R-:W-:-:S05]  /*17890*/  IMAD.U32 R116, RZ, RZ, UR46 ;  /* 0x0000002eff747e24 */ /* 0x000fca000f8e00ff */
[----:B------:R-:W-:-:S13]  /*178a0*/  ISETP.NE.AND P2, PT, R116, 0x1, PT ;  /* 0x000000017400780c */ /* 0x000fda0003f45270 */
[----:B------:R-:W1:Y:S02]  /*178b0*/  @P2 LDC.64 R10, c[0x0][0x9e8] ;  /* 0x00027a00ff0a2b82 */ /* 0x000e640000000a00 */
[----:B-1----:R-:W-:-:S04]  /*178c0*/  @P2 IMAD.HI.U32 R114, R129, R10, RZ ;  /* 0x0000000a81722227 */ /* 0x002fc800078e00ff */
[----:B------:R-:W-:Y:S01]  /*178d0*/  IMAD.MOV.U32 R10, RZ, RZ, R129 ;  /* 0x000000ffff0a7224 */ /* 0x000fe200078e0081 */
[----:B------:R-:W-:-:S07]  /*178e0*/  @P2 SHF.R.U32.HI R10, RZ, R11, R114 ;  /* 0x0000000bff0a2219 */ /* 0x000fce0000011672 */
.L_x_1541:
[----:B------:R-:W-:Y:S05]  /*178f0*/  BSYNC B2 ;  /* 0x0000000000027941 */ /* 0x000fea0003800000 */
.L_x_1539:
[----:B------:R-:W-:-:S05]  /*17900*/  IMAD R10, R10, R116, R123 ;  /* 0x000000740a0a7224 */ /* 0x000fca00078e027b */
[----:B------:R-:W-:Y:S02]  /*17910*/  VIADDMNMX R127, R10, R116, R127, PT ;  /* 0x000000740a7f7246 */ /* 0x000fe4000380017f */
[----:B------:R-:W-:-:S07]  /*17920*/  VIMNMX R125, R125, R10, !PT ;  /* 0x0000000a7d7d7248 */ /* 0x000fce0007fe0100 */
.L_x_1538:
[C---:B------:R-:W-:Y:S02]  /*17930*/  ISETP.GE.AND P3, PT, R156.reuse, 0x9, PT ;  /* 0x000000099c00780c */ /* 0x040fe40003f66270 */
[C---:B------:R-:W-:Y:S02]  /*17940*/  ISETP.GE.AND P2, PT, R156.reuse, 0x2, PT ;  /* 0x000000029c00780c */ /* 0x040fe40003f46270 */
        /* <DEDUP_REMOVED lines=34> */
[C---:B------:R-:W-:Y:S02]  /*17b70*/  ISETP.GE.AND P5, PT, R156.reuse, 0x22, PT ;  /* 0x000000229c00780c */ /* 0x040fe40003fa6270 */
        /* <DEDUP_REMOVED lines=61> */
[----:B------:R-:W-:Y:S02]  /*17f50*/  ISETP.GE.AND P4, PT, R156, 0x52, PT ;  /* 0x000000529c00780c */ /* 0x000fe40003f86270 */
[--C-:B------:R-:W-:Y:S02]  /*17f60*/  IADD3 R99, R160, 0x8, R9.reuse ;  /* 0x00000008a0637810 */ /* 0x100fe40007ffe009 */
[----:B------:R-:W-:Y:S02]  /*17f70*/  ISETP.GT.AND P5, PT, R125, 0x51, !P4 ;  /* 0x000000517d00780c */ /* 0x000fe400067a4270 */
[----:B------:R-:W-:-:S02]  /*17f80*/  IADD3 R113, R158, 0x8, R9 ;  /* 0x000000089e717810 */ /* 0x000fc40007ffe009 */
        /* <DEDUP_REMOVED lines=18> */
[----:B------:R-:W-:Y:S01]  /*180b0*/  ISETP.GT.AND P6, PT, R21, -0x1, PT ;  /* 0xffffffff1500780c */ /* 0x000fe20003fc4270 */
[----:B------:R-:W-:-:S12]  /*180c0*/  BSSY B2, `(.L_x_1543) ;  /* 0x0000011000027945 */ /* 0x000fd80003800000 */
[----:B------:R-:W-:Y:S05]  /*180d0*/  @P6 BRA `(.L_x_1544) ;  /* 0x0000000000246947 */ /* 0x000fea0003800000 */
[----:B------:R-:W-:Y:S02]  /*180e0*/  IMAD.U32 R125, RZ, RZ, UR46 ;  /* 0x0000002eff7d7e24 */ /* 0x000fe4000f8e00ff */
[----:B------:R-:W-:-:S03]  /*180f0*/  VIADD R121, R20, 0x8 ;  /* 0x0000000814797836 */ /* 0x000fc60000000000 */
[----:B------:R-:W-:Y:S02]  /*18100*/  ISETP.NE.AND P6, PT, R125, 0x1, PT ;  /* 0x000000017d00780c */ /* 0x000fe40003fc5270 */
[----:B------:R-:W-:-:S11]  /*18110*/  LOP3.LUT R121, RZ, R121, RZ, 0x33, !PT ;  /* 0x00000079ff797212 */ /* 0x000fd600078e33ff */
[----:B------:R-:W0:Y:S02]  /*18120*/  @P6 LDC.64 R10, c[0x0][0x9e8] ;  /* 0x00027a00ff0a6b82 */ /* 0x000e240000000a00 */
[----:B0-----:R-:W-:-:S05]  /*18130*/  @P6 IMAD.HI.U32 R10, R121, R10, RZ ;  /* 0x0000000a790a6227 */ /* 0x001fca00078e00ff */
[----:B------:R-:W-:-:S04]  /*18140*/  @P6 SHF.R.U32.HI R121, RZ, R11, R10 ;  /* 0x0000000bff796219 */ /* 0x000fc8000001160a */
[----:B------:R-:W-:Y:S01]  /*18150*/  LOP3.LUT R10, RZ, R121, RZ, 0x33, !PT ;  /* 0x00000079ff0a7212 */ /* 0x000fe200078e33ff */
[----:B------:R-:W-:Y:S06]  /*18160*/  BRA `(.L_x_1545) ;  /* 0x0000000000187947 */ /* 0x000fec0003800000 */
.L_x_1544:
[----:B------:R-:W-:-:S05]  /*18170*/  IMAD.U32 R125, RZ, RZ, UR46 ;  /* 0x0000002eff7d7e24 */ /* 0x000fca000f8e00ff */
[----:B------:R-:W-:-:S13]  /*18180*/  ISETP.NE.AND P6, PT, R125, 0x1, PT ;  /* 0x000000017d00780c */ /* 0x000fda0003fc5270 */
[----:B------:R-:W0:Y:S02]  /*18190*/  @P6 LDC.64 R10, c[0x0][0x9e8] ;  /* 0x00027a00ff0a6b82 */ /* 0x000e240000000a00 */
[----:B0-----:R-:W-:-:S04]  /*181a0*/  @P6 IMAD.HI.U32 R156, R21, R10, RZ ;  /* 0x0000000a159c6227 */ /* 0x001fc800078e00ff */
[----:B------:R-:W-:Y:S01]  /*181b0*/  IMAD.MOV.U32 R10, RZ, RZ, R21 ;  /* 0x000000ffff0a7224 */ /* 0x000fe200078e0015 */
[----:B------:R-:W-:-:S07]  /*181c0*/  @P6 SHF.R.U32.HI R10, RZ, R11, R156 ;  /* 0x0000000bff0a6219 */ /* 0x000fce000001169c */
.L_x_1545:
[----:B------:R-:W-:Y:S05]  /*181d0*/  BSYNC B2 ;  /* 0x0000000000027941 */ /* 0x000fea0003800000 */
.L_x_1543:
[----:B------:R-:W-:-:S05]  /*181e0*/  IMAD R10, R10, R125, R123 ;  /* 0x0000007d0a0a7224 */ /* 0x000fca00078e027b */
[----:B------:R-:W-:Y:S02]  /*181f0*/  VIADDMNMX R99, R10, R125, R99, PT ;  /* 0x0000007d0a637246 */ /* 0x000fe40003800163 */
[----:B------:R-:W-:-:S07]  /*18200*/  VIMNMX R113, R113, R10, !PT ;  /* 0x0000000a71717248 */ /* 0x000fce0007fe0100 */
.L_x_1542:
[----:B------:R-:W-:Y:S01]  /*18210*/  ISETP.GT.AND P2, PT, R113, 0x1, !P2 ;  /* 0x000000017100780c */ /* 0x000fe20005744270 */
[----:B------:R-:W-:Y:S01]  /*18220*/  @!P1 VIADD R12, R12, 0x2a860 ;  /* 0x0002a8600c0c9836 */ /* 0x000fe20000000000 */
[----:B------:R-:W-:Y:S02]  /*18230*/  FMNMX.FTZ R11, R89, R6, !PT ;  /* 0x00000006590b7209 */ /* 0x000fe40007810000 */
[----:B------:R-:W-:Y:S02]  /*18240*/  ISETP.LT.OR P2, PT, R99, 0x2, P2 ;  /* 0x000000026300780c */ /* 0x000fe40001741670 */
[----:B------:R-:W-:Y:S02]  /*18250*/  ISETP.NE.AND P6, PT, R157, RZ, PT ;  /* 0x000000ff9d00720c */ /* 0x000fe40003fc5270 */
[----:B------:R-:W-:Y:S02]  /*18260*/  FSEL R156, R13, -INF , !P2 ;  /* 0xff8000000d9c7808 */ /* 0x000fe40005000000 */
[----:B------:R-:W-:-:S02]  /*18270*/  ISETP.NE.AND P2, PT, R151, RZ, PT ;  /* 0x000000ff9700720c */ /* 0x000fc40003f45270 */
[C---:B------:R-:W-:Y:S02]  /*18280*/  ISETP.GT.AND P3, PT, R113.reuse, 0x8, !P3 ;  /* 0x000000087100780c */ /* 0x040fe40005f64270 */
[----:B------:R-:W-:Y:S02]  /*18290*/  ISETP.GT.AND P2, PT, R113, 0x9, !P2 ;  /* 0x000000097100780c */ /* 0x000fe40005744270 */
[----:B------:R-:W-:Y:S02]  /*182a0*/  FMNMX.FTZ R11, R114, R11, !PT ;  /* 0x0000000b720b7209 */ /* 0x000fe40007810000 */
[C---:B------:R-:W-:Y:S02]  /*182b0*/  ISETP.LT.OR P2, PT, R99.reuse, 0xa, P2 ;  /* 0x0000000a6300780c */ /* 0x040fe40001741670 */
[----:B------:R-:W-:Y:S02]  /*182c0*/  ISETP.LT.OR P3, PT, R99, 0x9, P3 ;  /* 0x000000096300780c */ /* 0x000fe40001f61670 */
[----:B------:R-:W-:-:S02]  /*182d0*/  FSEL R158, R91, -INF , !P2 ;  /* 0xff8000005b9e7808 */ /* 0x000fc40005000000 */
[----:B------:R-:W-:Y:S02]  /*182e0*/  ISETP.NE.AND P2, PT, R129, RZ, PT ;  /* 0x000000ff8100720c */ /* 0x000fe40003f45270 */
[----:B------:R-:W-:Y:S02]  /*182f0*/  FMNMX.FTZ R11, R116, R11, !PT ;  /* 0x0000000b740b7209 */ /* 0x000fe40007810000 */
[----:B------:R-:W-:Y:S02]  /*18300*/  ISETP.GT.AND P2, PT, R113, 0x10, !P2 ;  /* 0x000000107100780c */ /* 0x000fe40005744270 */
[----:B------:R-:W-:Y:S02]  /*18310*/  FSEL R90, R90, -INF , !P3 ;  /* 0xff8000005a5a7808 */ /* 0x000fe40005800000 */
[----:B------:R-:W-:Y:S02]  /*18320*/  ISETP.LT.OR P2, PT, R99, 0x11, P2 ;  /* 0x000000116300780c */ /* 0x000fe40001741670 */
[----:B------:R-:W-:-:S02]  /*18330*/  ISETP.NE.AND P3, PT, R155, RZ, PT ;  /* 0x000000ff9b00720c */ /* 0x000fc40003f65270 */
        /* <DEDUP_REMOVED lines=29> */
[----:B------:R-:W-:-:S02]  /*18510*/  ISETP.GT.AND P2, PT, R113, 0x21, !P6 ;  /* 0x000000217100780c */ /* 0x000fc40007744270 */
[----:B------:R-:W-:Y:S02]  /*18520*/  FMNMX.FTZ R11, R132, R11, !PT ;  /* 0x0000000b840b7209 */ /* 0x000fe40007810000 */
[----:B------:R-:W-:Y:S02]  /*18530*/  ISETP.LT.OR P2, PT, R99, 0x22, P2 ;  /* 0x000000226300780c */ /* 0x000fe40001741670 */
[----:B------:R-:W-:Y:S02]  /*18540*/  FMNMX.FTZ R11, R134, R11, !PT ;  /* 0x0000000b860b7209 */ /* 0x000fe40007810000 */
[----:B------:R-:W-:Y:S02]  /*18550*/  FSEL R98, R98, -INF , !P2 ;  /* 0xff80000062627808 */ /* 0x000fe40005000000 */
        /* <DEDUP_REMOVED lines=15> */
[----:B------:R-:W-:Y:S02]  /*18650*/  ISETP.NE.AND P6, PT, R159, RZ, PT ;  /* 0x000000ff9f00720c */ /* 0x000fe40003fc5270 */
[----:B------:R-:W-:Y:S02]  /*18660*/  ISETP.LT.OR P2, PT, R99, 0x31, P2 ;  /* 0x000000316300780c */ /* 0x000fe40001741670 */
[----:B------:R-:W-:Y:S01]  /*18670*/  ISETP.NE.AND P3, PT, R161, RZ, PT ;  /* 0x000000ffa100720c */ /* 0x000fe20003f65270 */
[----:B------:R-:W-:Y:S01]  /*18680*/  IMAD.MOV.U32 R161, RZ, RZ, R171 ;  /* 0x000000ffffa17224 */ /* 0x000fe200078e00ab */
        /* <DEDUP_REMOVED lines=9> */
[----:B------:R-:W-:Y:S02]  /*18720*/  ISETP.LT.OR P5, PT, R99, 0x59, P5 ;  /* 0x000000596300780c */ /* 0x000fe40002fa1670 */
[----:B------:R-:W-:-:S04]  /*18730*/  ISETP.GT.AND P2, PT, R113, 0x38, !P2 ;  /* 0x000000387100780c */ /* 0x000fc80005744270 */
[----:B------:R-:W-:-:S04]  /*18740*/  ISETP.LT.OR P2, PT, R99, 0x39, P2 ;  /* 0x000000396300780c */ /* 0x000fc80001741670 */
[----:B------:R-:W-:Y:S02]  /*18750*/  FSEL R208, R0, -INF , !P2 ;  /* 0xff80000000d07808 */ /* 0x000fe40005000000 */
[----:B------:R-:W-:Y:S02]  /*18760*/  ISETP.NE.AND P2, PT, R147, RZ, PT ;  /* 0x000000ff9300720c */ /* 0x000fe40003f45270 */
[----:B------:R-:W-:Y:S02]  /*18770*/  FMNMX.FTZ R0, R88, R11, !PT ;  /* 0x0000000b58007209 */ /* 0x000fe40007810000 */
[----:B------:R-:W-:-:S03]  /*18780*/  ISETP.GT.AND P2, PT, R113, 0x39, !P2 ;  /* 0x000000397100780c */ /* 0x000fc60005744270 */
[----:B------:R-:W0:Y:S01]  /*18790*/  SHFL.BFLY PT, R11, R0, 0x2, 0x1f ;  /* 0x0c401f00000b7f89 */ /* 0x000e2200000e0000 */
[----:B------:R-:W-:-:S04]  /*187a0*/  ISETP.LT.OR P2, PT, R99, 0x3a, P2 ;  /* 0x0000003a6300780c */ /* 0x000fc80001741670 */
[----:B------:R-:W-:Y:S02]  /*187b0*/  FSEL R104, R104, -INF , !P2 ;  /* 0xff80000068687808 */ /* 0x000fe40005000000 */
[----:B------:R-:W-:-:S04]  /*187c0*/  ISETP.NE.AND P2, PT, R115, RZ, PT ;  /* 0x000000ff7300720c */ /* 0x000fc80003f45270 */
[----:B------:R-:W-:-:S04]  /*187d0*/  ISETP.GT.AND P2, PT, R113, 0x40, !P2 ;  /* 0x000000407100780c */ /* 0x000fc80005744270 */
[----:B------:R-:W-:-:S04]  /*187e0*/  ISETP.LT.OR P2, PT, R99, 0x41, P2 ;  /* 0x000000416300780c */ /* 0x000fc80001741670 */
[----:B------:R-:W-:Y:S02]  /*187f0*/  FSEL R210, R105, -INF , !P2 ;  /* 0xff80000069d27808 */ /* 0x000fe40005000000 */
[----:B------:R-:W-:Y:S02]  /*18800*/  ISETP.NE.AND P2, PT, R117, RZ, PT ;  /* 0x000000ff7500720c */ /* 0x000fe40003f45270 */
[----:B0-----:R-:W-:Y:S01]  /*18810*/  FMNMX.FTZ R91, R0, R11, !PT ;  /* 0x0000000b005b7209 */ /* 0x001fe20007810000 */
[----:B------:R-:W-:Y:S01]  /*18820*/  IMAD.U32 R11, RZ, RZ, UR43 ;  /* 0x0000002bff0b7e24 */ /* 0x000fe2000f8e00ff */
        /* <DEDUP_REMOVED lines=8> */
[----:B------:R-:W-:Y:S02]  /*188b0*/  ISETP.GT.AND P2, PT, R113, 0x49, !P6 ;  /* 0x000000497100780c */ /* 0x000fe40007744270 */
[----:B------:R-:W-:Y:S02]  /*188c0*/  ISETP.NE.AND P6, PT, R119, RZ, PT ;  /* 0x000000ff7700720c */ /* 0x000fe40003fc5270 */
[----:B------:R-:W-:Y:S02]  /*188d0*/  ISETP.LT.OR P2, PT, R99, 0x4a, P2 ;  /* 0x0000004a6300780c */ /* 0x000fe40001741670 */
[----:B0-----:R-:W-:Y:S02]  /*188e0*/  FMNMX.FTZ R10, R91, R10, !PT ;  /* 0x0000000a5b0a7209 */ /* 0x001fe40007810000 */
[----:B------:R-:W-:-:S02]  /*188f0*/  FSEL R108, R108, -INF , !P2 ;  /* 0xff8000006c6c7808 */ /* 0x000fc40005000000 */
[----:B------:R-:W-:Y:S01]  /*18900*/  ISETP.GT.AND P2, PT, R113, 0x50, !P3 ;  /* 0x000000507100780c */ /* 0x000fe20005f44270 */
[----:B------:R-:W-:-:S03]  /*18910*/  FMUL.FTZ R97, R10, R11 ;  /* 0x0000000b0a617220 */ /* 0x000fc60000410000 */
[----:B------:R-:W-:-:S04]  /*18920*/  ISETP.LT.OR P2, PT, R99, 0x51, P2 ;  /* 0x000000516300780c */ /* 0x000fc80001741670 */
[----:B------:R-:W-:Y:S02]  /*18930*/  FSEL R112, R112, -INF , !P2 ;  /* 0xff80000070707808 */ /* 0x000fe40005000000 */
[----:B------:R-:W-:Y:S02]  /*18940*/  ISETP.GT.AND P2, PT, R113, RZ, !P6 ;  /* 0x000000ff7100720c */ /* 0x000fe40007744270 */
[----:B------:R-:W-:Y:S02]  /*18950*/  ISETP.NE.AND P6, PT, R153, RZ, PT ;  /* 0x000000ff9900720c */ /* 0x000fe40003fc5270 */
[----:B------:R-:W-:Y:S02]  /*18960*/  ISETP.LT.OR P2, PT, R99, 0x1, P2 ;  /* 0x000000016300780c */ /* 0x000fe40001741670 */
[----:B------:R-:W-:Y:S02]  /*18970*/  ISETP.GT.AND P3, PT, R113, 0x59, !P6 ;  /* 0x000000597100780c */ /* 0x000fe40007764270 */
[----:B------:R-:W-:-:S02]  /*18980*/  FSEL R2, R2, -INF , !P2 ;  /* 0xff80000002027808 */ /* 0x000fc40005000000 */
[C---:B------:R-:W-:Y:S02]  /*18990*/  FSETP.NEU.FTZ.AND P2, PT, R10.reuse, -INF , PT ;  /* 0xff8000000a00780b */ /* 0x040fe40003f5d000 */
[----:B------:R-:W-:Y:S02]  /*189a0*/  ISETP.LT.OR P3, PT, R99, 0x5a, P3 ;  /* 0x0000005a6300780c */ /* 0x000fe40001f61670 */
[----:B------:R-:W-:Y:S02]  /*189b0*/  FSEL R97, R97, RZ, P2 ;  /* 0x000000ff61617208 */ /* 0x000fe40001000000 */
[----:B------:R-:W-:-:S03]  /*189c0*/  FSEL R113, R10, RZ, P2 ;  /* 0x000000ff0a717208 */ /* 0x000fc60001000000 */
[--C-:B------:R-:W-:Y:S01]  /*189d0*/  FFMA.FTZ R13, R89, R11, -R97.reuse ;  /* 0x0000000b590d7223 */ /* 0x100fe20000010861 */
[----:B------:R-:W-:Y:S01]  /*189e0*/  FMNMX.FTZ R89, R2, R7, !PT ;  /* 0x0000000702597209 */ /* 0x000fe20007810000 */
[-CC-:B------:R-:W-:Y:S01]  /*189f0*/  FFMA.FTZ R122, R122, R11.reuse, -R97.reuse ;  /* 0x0000000b7a7a7223 */ /* 0x180fe20000010861 */
[-CC-:B------:R-:W-:Y:S01]  /*18a00*/  FFMA.FTZ R0, R116, R11.reuse, -R97.reuse ;  /* 0x0000000b74007223 */ /* 0x180fe20000010861 */
        /* <DEDUP_REMOVED lines=11> */
[----:B------:R0:W-:Y:S01]  /*18ac0*/  MUFU.EX2 R89, R0 ;  /* 0x0000000000597308 */ /* 0x0001e20000000800 */
[--C-:B------:R-:W-:Y:S01]  /*18ad0*/  FFMA.FTZ R96, R96, R11, -R97.reuse ;  /* 0x0000000b60607223 */ /* 0x100fe20000010861 */
[----:B------:R-:W-:Y:S01]  /*18ae0*/  FMNMX.FTZ R91, R92, R91, !PT ;  /* 0x0000005b5c5b7209 */ /* 0x000fe20007810000 */
[-CC-:B------:R-:W-:Y:S01]  /*18af0*/  FFMA.FTZ R99, R128, R11.reuse, -R97.reuse ;  /* 0x0000000b80637223 */ /* 0x180fe20000010861 */
[----:B------:R-:W-:-:S02]  /*18b00*/  FFMA.FTZ R126, R148, R11, -R97 ;  /* 0x0000000b947e7223 */ /* 0x000fc40000010861 */
[----:B------:R-:W-:Y:S02]  /*18b10*/  FMNMX.FTZ R91, R160, R91, !PT ;  /* 0x0000005ba05b7209 */ /* 0x000fe40007810000 */
[----:B------:R-:W-:Y:S01]  /*18b20*/  MUFU.EX2 R13, R13 ;  /* 0x0000000d000d7308 */ /* 0x000fe20000000800 */
[--C-:B0-----:R-:W-:Y:S01]  /*18b30*/  FFMA.FTZ R0, R118, R11, -R97.reuse ;  /* 0x0000000b76007223 */ /* 0x101fe20000010861 */
[----:B------:R-:W-:Y:S01]  /*18b40*/  FMNMX.FTZ R91, R94, R91, !PT ;  /* 0x0000005b5e5b7209 */ /* 0x000fe20007810000 */
[-CC-:B------:R-:W-:Y:S01]  /*18b50*/  FFMA.FTZ R118, R120, R11.reuse, -R97.reuse ;  /* 0x0000000b78767223 */ /* 0x180fe20000010861 */
[-CC-:B------:R-:W-:Y:S01]  /*18b60*/  FFMA.FTZ R120, R140, R11.reuse, -R97.reuse ;  /* 0x0000000b8c787223 */ /* 0x180fe20000010861 */
[----:B------:R-:W-:Y:S01]  /*18b70*/  FFMA.FTZ R140, R134, R11, -R97 ;  /* 0x0000000b868c7223 */ /* 0x000fe20000010861 */
[----:B------:R-:W-:Y:S02]  /*18b80*/  FMNMX.FTZ R93, R192, R91, !PT ;  /* 0x0000005bc05d7209 */ /* 0x000fe40007810000 */
[----:B------:R0:W-:Y:S02]  /*18b90*/  MUFU.EX2 R91, R146 ;  /* 0x00000092005b7308 */ /* 0x0001e40000000800 */
[----:B------:R-:W-:-:S04]  /*18ba0*/  FMNMX.FTZ R93, R202, R93, !PT ;  /* 0x0000005dca5d7209 */ /* 0x000fc80007810000 */
[----:B------:R-:W-:Y:S02]  /*18bb0*/  FMNMX.FTZ R93, R98, R93, !PT ;  /* 0x0000005d625d7209 */ /* 0x000fe40007810000 */
[----:B------:R-:W-:Y:S01]  /*18bc0*/  MUFU.EX2 R114, R114 ;  /* 0x0000007200727308 */ /* 0x000fe20000000800 */
[----:B0-----:R-:W-:Y:S01]  /*18bd0*/  FFMA.FTZ R146, R130, R11, -R97 ;  /* 0x0000000b82927223 */ /* 0x001fe20000010861 */
        /* <DEDUP_REMOVED lines=8> */
[----:B------:R0:W-:Y:S02]  /*18c60*/  MUFU.EX2 R95, R122 ;  /* 0x0000007a005f7308 */ /* 0x0001e40000000800 */
[----:B------:R-:W-:-:S04]  /*18c70*/  FMNMX.FTZ R101, R210, R101, !PT ;  /* 0x00000065d2657209 */ /* 0x000fc80007810000 */
[----:B------:R-:W-:Y:S02]  /*18c80*/  FMNMX.FTZ R101, R106, R101, !PT ;  /* 0x000000656a657209 */ /* 0x000fe40007810000 */
[----:B------:R-:W1:Y:S01]  /*18c90*/  MUFU.EX2 R96, R96 ;  /* 0x0000006000607308 */ /* 0x000e620000000800 */
[----:B0-----:R-:W-:Y:S01]  /*18ca0*/  FSEL R122, R109, -INF , !P4 ;  /* 0xff8000006d7a7808 */ /* 0x001fe20006000000 */
[----:B------:R-:W-:Y:S01]  /*18cb0*/  FFMA.FTZ R109, R152, R11, -R97 ;  /* 0x0000000b986d7223 */ /* 0x000fe20000010861 */
[----:B------:R-:W-:-:S04]  /*18cc0*/  FMNMX.FTZ R101, R212, R101, !PT ;  /* 0x00000065d4657209 */ /* 0x000fc80007810000 */
[----:B------:R-:W-:Y:S01]  /*18cd0*/  FMNMX.FTZ R103, R108, R101, !PT ;  /* 0x000000656c677209 */ /* 0x000fe20007810000 */
[----:B------:R-:W-:Y:S03]  /*18ce0*/  MUFU.EX2 R118, R118 ;  /* 0x0000007600767308 */ /* 0x000fe60000000800 */
[----:B------:R-:W-:-:S04]  /*18cf0*/  FMNMX.FTZ R103, R112, R103, !PT ;  /* 0x0000006770677209 */ /* 0x000fc80007810000 */
[----:B------:R-:W-:Y:S01]  /*18d00*/  FMNMX.FTZ R103, R122, R103, !PT ;  /* 0x000000677a677209 */ /* 0x000fe20007810000 */
[----:B------:R0:W-:Y:S01]  /*18d10*/  MUFU.EX2 R101, R105 ;  /* 0x0000006900657308 */ /* 0x0001e20000000800 */
[----:B-1----:R-:W-:Y:S02]  /*18d20*/  F2FP.BF16.F32.PACK_AB R152, R96, R91 ;  /* 0x0000005b6098723e */ /* 0x002fe400000010ff */
[----:B------:R-:W-:-:S04]  /*18d30*/  FMNMX.FTZ R103, R124, R103, !PT ;  /* 0x000000677c677209 */ /* 0x000fc80007810000 */
[----:B------:R-:W-:Y:S01]  /*18d40*/  FMNMX.FTZ R0, R142, R103, !PT ;  /* 0x000000678e007209 */ /* 0x000fe20007810000 */
[-CC-:B------:R-:W-:Y:S01]  /*18d50*/  FFMA.FTZ R103, R132, R11.reuse, -R97.reuse ;  /* 0x0000000b84677223 */ /* 0x180fe20000010861 */
[-CC-:B0-----:R-:W-:Y:S01]  /*18d60*/  FFMA.FTZ R105, R136, R11.reuse, -R97.reuse ;  /* 0x0000000b88697223 */ /* 0x181fe20000010861 */
[----:B------:R-:W-:Y:S01]  /*18d70*/  FFMA.FTZ R136, R150, R11, -R97 ;  /* 0x0000000b96887223 */ /* 0x000fe20000010861 */
[----:B------:R-:W0:Y:S01]  /*18d80*/  MUFU.EX2 R120, R120 ;  /* 0x0000007800787308 */ /* 0x000e220000000800 */
[----:B------:R-:W1:Y:S07]  /*18d90*/  SHFL.BFLY PT, R107, R0, 0x2, 0x1f ;  /* 0x0c401f00006b7f89 */ /* 0x000e6e00000e0000 */
[----:B------:R-:W2:Y:S08]  /*18da0*/  MUFU.EX2 R110, R110 ;  /* 0x0000006e006e7308 */ /* 0x000eb00000000800 */
[----:B------:R-:W-:Y:S01]  /*18db0*/  MUFU.EX2 R144, R144 ;  /* 0x0000009000907308 */ /* 0x000fe20000000800 */
[----:B0-----:R-:W-:-:S07]  /*18dc0*/  F2FP.BF16.F32.PACK_AB R148, R120, R95 ;  /* 0x0000005f7894723e */ /* 0x001fce00000010ff */
[----:B------:R-:W-:Y:S01]  /*18dd0*/  MUFU.EX2 R99, R99 ;  /* 0x0000006300637308 */ /* 0x000fe20000000800 */
[----:B-1----:R-:W-:Y:S01]  /*18de0*/  FMNMX.FTZ R111, R0, R107, !PT ;  /* 0x0000006b006f7209 */ /* 0x002fe20007810000 */
[-CC-:B------:R-:W-:Y:S01]  /*18df0*/  FFMA.FTZ R107, R138, R11.reuse, -R97.reuse ;  /* 0x0000000b8a6b7223 */ /* 0x180fe20000010861 */
[-CC-:B------:R-:W-:Y:S01]  /*18e00*/  FFMA.FTZ R138, R154, R11.reuse, -R97.reuse ;  /* 0x0000000b9a8a7223 */ /* 0x180fe20000010861 */
[----:B------:R-:W-:Y:S01]  /*18e10*/  FFMA.FTZ R97, R88, R11, -R97 ;  /* 0x0000000b58617223 */ /* 0x000fe20000010861 */
[----:B------:R-:W-:Y:S01]  /*18e20*/  F2FP.BF16.F32.PACK_AB R154, R118, R93 ;  /* 0x0000005d769a723e */ /* 0x000fe200000010ff */
[----:B------:R-:W0:Y:S01]  /*18e30*/  SHFL.BFLY PT, R0, R111, 0x1, 0x1f ;  /* 0x0c201f006f007f89 */ /* 0x000e2200000e0000 */
[----:B--2---:R-:W-:Y:S01]  /*18e40*/  F2FP.BF16.F32.PACK_AB R150, R110, R101 ;  /* 0x000000656e96723e */ /* 0x004fe200000010ff */
[----:B------:R-:W-:Y:S08]  /*18e50*/  MUFU.EX2 R146, R146 ;  /* 0x0000009200927308 */ /* 0x000ff00000000800 */
[----:B------:R-:W-:Y:S08]  /*18e60*/  MUFU.EX2 R103, R103 ;  /* 0x0000006700677308 */ /* 0x000ff00000000800 */
[----:B------:R-:W-:Y:S01]  /*18e70*/  MUFU.EX2 R140, R140 ;  /* 0x0000008c008c7308 */ /* 0x000fe20000000800 */
[----:B0-----:R-:W-:Y:S01]  /*18e80*/  FMNMX.FTZ R88, R111, R0, !PT ;  /* 0x000000006f587209 */ /* 0x001fe20007810000 */
[----:B------:R-:W-:Y:S01]  /*18e90*/  FADD.FTZ R0, -R113, R6 ;  /* 0x0000000671007221 */ /* 0x000fe20000010100 */
[----:B------:R-:W-:-:S05]  /*18ea0*/  @!P1 PRMT R113, RZ, 0x654, R12 ;  /* 0x00000654ff719816 */ /* 0x000fca000000000c */
[----:B------:R-:W-:Y:S01]  /*18eb0*/  MUFU.EX2 R105, R105 ;  /* 0x0000006900697308 */ /* 0x000fe20000000800 */
[C---:B------:R-:W-:Y:S01]  /*18ec0*/  FSETP.NEU.FTZ.AND P2, PT, R88.reuse, -INF , PT ;  /* 0xff8000005800780b */ /* 0x040fe20003f5d000 */
[-C--:B------:R-:W-:Y:S01]  /*18ed0*/  FMUL.FTZ R111, R88, R11.reuse ;  /* 0x0000000b586f7220 */ /* 0x080fe20000410000 */
[-C--:B------:R-:W-:Y:S01]  /*18ee0*/  FMUL.FTZ R0, R0, R11.reuse ;  /* 0x0000000b00007220 */ /* 0x080fe20000410000 */
[----:B------:R0:W-:Y:S03]  /*18ef0*/  @!P1 SYNCS.ARRIVE.TRANS64.RED.A1T0 RZ, [R113+URZ], RZ ;  /* 0x000000ff71ff99a7 */ /* 0x0001e6000810043f */
[----:B------:R-:W-:Y:S01]  /*18f00*/  FSEL R111, R111, RZ, P2 ;  /* 0x000000ff6f6f7208 */ /* 0x000fe20001000000 */
[----:B------:R-:W-:Y:S04]  /*18f10*/  MUFU.EX2 R107, R107 ;  /* 0x0000006b006b7308 */ /* 0x000fe80000000800 */
[-CC-:B------:R-:W-:Y:S01]  /*18f20*/  FFMA.FTZ R157, R2, R11.reuse, -R111.reuse ;  /* 0x0000000b029d7223 */ /* 0x180fe2000001086f */
[----:B------:R-:W-:Y:S01]  /*18f30*/  FSEL R2, R88, RZ, P2 ;  /* 0x000000ff58027208 */ /* 0x000fe20001000000 */
[-CC-:B------:R-:W-:Y:S01]  /*18f40*/  FFMA.FTZ R6, R156, R11.reuse, -R111.reuse ;  /* 0x0000000b9c067223 */ /* 0x180fe2000001086f */
[-CC-:B------:R-:W-:Y:S01]  /*18f50*/  FFMA.FTZ R159, R90, R11.reuse, -R111.reuse ;  /* 0x0000000b5a9f7223 */ /* 0x180fe2000001086f */
[----:B------:R-:W1:Y:S01]  /*18f60*/  MUFU.EX2 R0, R0 ;  /* 0x0000000000007308 */ /* 0x000e620000000800 */
[-C--:B------:R-:W-:Y:S01]  /*18f70*/  FFMA.FTZ R90, R158, R11.reuse, -R111 ;  /* 0x0000000b9e5a7223 */ /* 0x080fe2000001086f */
[----:B------:R-:W-:Y:S01]  /*18f80*/  FADD.FTZ R2, -R2, R7 ;  /* 0x0000000702027221 */ /* 0x000fe20000010100 */
[-CC-:B------:R-:W-:Y:S01]  /*18f90*/  FFMA.FTZ R153, R92, R11.reuse, -R111.reuse ;  /* 0x0000000b5c997223 */ /* 0x180fe2000001086f */
[-CC-:B------:R-:W-:Y:S01]  /*18fa0*/  FFMA.FTZ R92, R160, R11.reuse, -R111.reuse ;  /* 0x0000000ba05c7223 */ /* 0x180fe2000001086f */
[-CC-:B------:R-:W-:Y:S01]  /*18fb0*/  FFMA.FTZ R155, R94, R11.reuse, -R111.reuse ;  /* 0x0000000b5e9b7223 */ /* 0x180fe2000001086f */
[-C--:B------:R-:W-:Y:S01]  /*18fc0*/  FMUL.FTZ R2, R2, R11.reuse ;  /* 0x0000000b02027220 */ /* 0x080fe20000410000 */
        /* <DEDUP_REMOVED lines=9> */
[----:B------:R-:W2:Y:S01]  /*19060*/  MUFU.EX2 R2, R2 ;  /* 0x0000000200027308 */ /* 0x000ea20000000800 */
[----:B-1----:R-:W-:Y:S01]  /*19070*/  FFMA.FTZ R7, R0, R4, R13 ;  /* 0x0000000400077223 */ /* 0x002fe2000001000d */
[-CC-:B------:R-:W-:Y:S01]  /*19080*/  FFMA.FTZ R104, R104, R11.reuse, -R111.reuse ;  /* 0x0000000b68687223 */ /* 0x180fe2000001086f */
[-CC-:B------:R-:W-:Y:S01]  /*19090*/  FFMA.FTZ R141, R210, R11.reuse, -R111.reuse ;  /* 0x0000000bd28d7223 */ /* 0x180fe2000001086f */
[-C--:B------:R-:W-:Y:S01]  /*190a0*/  FFMA.FTZ R12, R106, R11.reuse, -R111 ;  /* 0x0000000b6a0c7223 */ /* 0x080fe2000001086f */
[----:B------:R-:W-:Y:S01]  /*190b0*/  FADD.FTZ R4, R114, R7 ;  /* 0x0000000772047221 */ /* 0x000fe20000010000 */
        /* <DEDUP_REMOVED lines=11> */
[----:B--2---:R-:W-:Y:S01]  /*19170*/  FFMA.FTZ R3, R2, R3, R157 ;  /* 0x0000000302037223 */ /* 0x004fe2000001009d */
[----:B------:R-:W-:Y:S01]  /*19180*/  FADD.FTZ R7, R91, R4 ;  /* 0x000000045b077221 */ /* 0x000fe20000010000 */
[----:B------:R-:W-:Y:S01]  /*19190*/  F2FP.BF16.F32.PACK_AB R156, R114, R13 ;  /* 0x0000000d729c723e */ /* 0x000fe200000010ff */
[----:B------:R-:W-:Y:S01]  /*191a0*/  VIADD R8, R8, 0xffffffff ;  /* 0xffffffff08087836 */ /* 0x000fe20000000000 */
[----:B------:R-:W-:Y:S01]  /*191b0*/  F2FP.BF16.F32.PACK_AB R158, R116, R89 ;  /* 0x00000059749e723e */ /* 0x000fe200000010ff */
[----:B------:R-:W-:Y:S01]  /*191c0*/  FADD.FTZ R128, R96, R7 ;  /* 0x0000000760807221 */ /* 0x000fe20000010000 */
[----:B------:R-:W-:Y:S01]  /*191d0*/  IMAD.MOV.U32 R160, RZ, RZ, R170 ;  /* 0x000000ffffa07224 */ /* 0x000fe200078e00aa */
[----:B------:R-:W2:Y:S01]  /*191e0*/  MUFU.EX2 R90, R90 ;  /* 0x0000005a005a7308 */ /* 0x000ea20000000800 */
[C---:B-1----:R-:W-:Y:S01]  /*191f0*/  FADD.FTZ R4, R6.reuse, R3 ;  /* 0x0000000306047221 */ /* 0x042fe20000010000 */
[----:B------:R-:W-:Y:S01]  /*19200*/  FADD.FTZ R7, R93, R128 ;  /* 0x000000805d077221 */ /* 0x000fe20000010000 */
[----:B------:R-:W-:Y:S01]  /*19210*/  F2FP.BF16.F32.PACK_AB R157, R6, R157 ;  /* 0x0000009d069d723e */ /* 0x000fe200000010ff */
[----:B------:R-:W-:-:S02]  /*19220*/  IMAD.MOV.U32 R6, RZ, RZ, R10 ;  /* 0x000000ffff067224 */ /* 0x000fc400078e000a */
[----:B------:R-:W-:Y:S02]  /*19230*/  FADD.FTZ R128, R118, R7 ;  /* 0x0000000776807221 */ /* 0x000fe40000010000 */
[----:B------:R-:W1:Y:S01]  /*19240*/  MUFU.EX2 R153, R153 ;  /* 0x0000009900997308 */ /* 0x000e620000000800 */
[----:B---3--:R-:W-:Y:S01]  /*19250*/  FADD.FTZ R3, R159, R4 ;  /* 0x000000049f037221 */ /* 0x008fe20000010000 */
[----:B------:R-:W-:-:S04]  /*19260*/  FADD.FTZ R7, R95, R128 ;  /* 0x000000805f077221 */ /* 0x000fc80000010000 */
[----:B------:R-:W-:Y:S02]  /*19270*/  FADD.FTZ R128, R120, R7 ;  /* 0x0000000778807221 */ /* 0x000fe40000010000 */
[----:B------:R-:W3:Y:S01]  /*19280*/  MUFU.EX2 R92, R92 ;  /* 0x0000005c005c7308 */ /* 0x000ee20000000800 */
[C---:B--2---:R-:W-:Y:S01]  /*19290*/  FADD.FTZ R4, R90.reuse, R3 ;  /* 0x000000035a047221 */ /* 0x044fe20000010000 */
[----:B------:R-:W-:Y:S01]  /*192a0*/  FADD.FTZ R7, R101, R128 ;  /* 0x0000008065077221 */ /* 0x000fe20000010000 */
[----:B------:R-:W-:-:S03]  /*192b0*/  F2FP.BF16.F32.PACK_AB R159, R90, R159 ;  /* 0x0000009f5a9f723e */ /* 0x000fc600000010ff */
[----:B------:R-:W-:Y:S02]  /*192c0*/  FADD.FTZ R7, R110, R7 ;  /* 0x000000076e077221 */ /* 0x000fe40000010000 */
[----:B------:R-:W2:Y:S01]  /*192d0*/  MUFU.EX2 R155, R155 ;  /* 0x0000009b009b7308 */ /* 0x000ea20000000800 */
[----:B-1----:R-:W-:Y:S01]  /*192e0*/  FADD.FTZ R3, R153, R4 ;  /* 0x0000000499037221 */ /* 0x002fe20000010000 */
[----:B------:R-:W-:Y:S01]  /*192f0*/  FADD.FTZ R106, R144, R7 ;  /* 0x00000007906a7221 */ /* 0x000fe20000010000 */
[----:B------:R-:W-:-:S03]  /*19300*/  F2FP.BF16.F32.PACK_AB R144, R99, R144 ;  /* 0x000000906390723e */ /* 0x000fc600000010ff */
[----:B------:R-:W-:Y:S02]  /*19310*/  FADD.FTZ R7, R99, R106 ;  /* 0x0000006a63077221 */ /* 0x000fe40000010000 */
[----:B------:R-:W1:Y:S01]  /*19320*/  MUFU.EX2 R94, R94 ;  /* 0x0000005e005e7308 */ /* 0x000e620000000800 */
[----:B---3--:R-:W-:Y:S01]  /*19330*/  FADD.FTZ R4, R92, R3 ;  /* 0x000000035c047221 */ /* 0x008fe20000010000 */
[----:B------:R-:W-:Y:S01]  /*19340*/  FADD.FTZ R106, R146, R7 ;  /* 0x00000007926a7221 */ /* 0x000fe20000010000 */
[C---:B------:R-:W-:Y:S02]  /*19350*/  F2FP.BF16.F32.PACK_AB R146, R103.reuse, R146 ;  /* 0x000000926792723e */ /* 0x040fe400000010ff */
[----:B------:R-:W-:Y:S01]  /*19360*/  F2FP.BF16.F32.PACK_AB R153, R92, R153 ;  /* 0x000000995c99723e */ /* 0x000fe200000010ff */
[----:B------:R-:W-:Y:S02]  /*19370*/  FADD.FTZ R7, R103, R106 ;  /* 0x0000006a67077221 */ /* 0x000fe40000010000 */
[----:B------:R-:W3:Y:S01]  /*19380*/  MUFU.EX2 R149, R149 ;  /* 0x0000009500957308 */ /* 0x000ee20000000800 */
[----:B--2---:R-:W-:Y:S01]  /*19390*/  FADD.FTZ R3, R155, R4 ;  /* 0x000000049b037221 */ /* 0x004fe20000010000 */
[----:B------:R-:W-:Y:S01]  /*193a0*/  FADD.FTZ R106, R140, R7 ;  /* 0x000000078c6a7221 */ /* 0x000fe20000010000 */
[----:B------:R-:W-:-:S03]  /*193b0*/  F2FP.BF16.F32.PACK_AB R140, R105, R140 ;  /* 0x0000008c698c723e */ /* 0x000fc600000010ff */
[----:B------:R-:W-:Y:S02]  /*193c0*/  FADD.FTZ R106, R105, R106 ;  /* 0x0000006a696a7221 */ /* 0x000fe40000010000 */
[----:B------:R-:W2:Y:S01]  /*193d0*/  MUFU.EX2 R98, R98 ;  /* 0x0000006200627308 */ /* 0x000ea20000000800 */
[C---:B-1----:R-:W-:Y:S01]  /*193e0*/  FADD.FTZ R4, R94.reuse, R3 ;  /* 0x000000035e047221 */ /* 0x042fe20000010000 */
[----:B------:R-:W-:Y:S01]  /*193f0*/  FADD.FTZ R7, R107, R106 ;  /* 0x0000006a6b077221 */ /* 0x000fe20000010000 */
[----:B------:R-:W-:-:S05]  /*19400*/  F2FP.BF16.F32.PACK_AB R155, R94, R155 ;  /* 0x0000009b5e9b723e */ /* 0x000fca00000010ff */
[----:B------:R-:W1:Y:S01]  /*19410*/  MUFU.EX2 R151, R151 ;  /* 0x0000009700977308 */ /* 0x000e620000000800 */
[----:B---3--:R-:W-:-:S07]  /*19420*/  FADD.FTZ R3, R149, R4 ;  /* 0x0000000495037221 */ /* 0x008fce0000010000 */
        /* <DEDUP_REMOVED lines=29> */
[C---:B---3--:R-:W-:Y:S01]  /*19600*/  FADD.FTZ R3, R108.reuse, R3 ;  /* 0x000000036c037221 */ /* 0x048fe20000010000 */
[----:B------:R-:W-:-:S06]  /*19610*/  F2FP.BF16.F32.PACK_AB R143, R108, R143 ;  /* 0x0000008f6c8f723e */ /* 0x000fcc00000010ff */
[----:B------:R-:W3:Y:S01]  /*19620*/  MUFU.EX2 R109, R109 ;  /* 0x0000006d006d7308 */ /* 0x000ee20000000800 */
[----:B--2---:R-:W-:-:S07]  /*19630*/  FADD.FTZ R96, R136, R7 ;  /* 0x0000000788607221 */ /* 0x004fce0000010000 */
[----:B------:R-:W2:Y:S01]  /*19640*/  MUFU.EX2 R122, R122 ;  /* 0x0000007a007a7308 */ /* 0x000ea20000000800 */
[----:B-1----:R-:W-:-:S07]  /*19650*/  FADD.FTZ R3, R112, R3 ;  /* 0x0000000370037221 */ /* 0x002fce0000010000 */
[----:B------:R-:W1:Y:S01]  /*19660*/  MUFU.EX2 R138, R138 ;  /* 0x0000008a008a7308 */ /* 0x000e620000000800 */
[C---:B---3--:R-:W-:Y:S01]  /*19670*/  FADD.FTZ R7, R109.reuse, R96 ;  /* 0x000000606d077221 */ /* 0x048fe20000010000 */
[----:B------:R-:W-:-:S06]  /*19680*/  F2FP.BF16.F32.PACK_AB R136, R109, R136 ;  /* 0x000000886d88723e */ /* 0x000fcc00000010ff */
[----:B------:R-:W3:Y:S01]  /*19690*/  MUFU.EX2 R124, R124 ;  /* 0x0000007c007c7308 */ /* 0x000ee20000000800 */
[C---:B--2---:R-:W-:Y:S01]  /*196a0*/  FADD.FTZ R3, R122.reuse, R3 ;  /* 0x000000037a037221 */ /* 0x044fe20000010000 */
[----:B------:R-:W-:-:S06]  /*196b0*/  F2FP.BF16.F32.PACK_AB R137, R122, R112 ;  /* 0x000000707a89723e */ /* 0x000fcc00000010ff */
[----:B------:R-:W2:Y:S01]  /*196c0*/  MUFU.EX2 R97, R97 ;  /* 0x0000006100617308 */ /* 0x000ea20000000800 */
[----:B-1----:R-:W-:Y:S01]  /*196d0*/  FADD.FTZ R96, R138, R7 ;  /* 0x000000078a607221 */ /* 0x002fe20000010000 */
[----:B------:R-:W-:-:S06]  /*196e0*/  IMAD.MOV.U32 R7, RZ, RZ, R88 ;  /* 0x000000ffff077224 */ /* 0x000fcc00078e0058 */
[----:B------:R-:W1:Y:S01]  /*196f0*/  MUFU.EX2 R111, R111 ;  /* 0x0000006f006f7308 */ /* 0x000e620000000800 */
[----:B---3--:R-:W-:Y:S01]  /*19700*/  FADD.FTZ R3, R124, R3 ;  /* 0x000000037c037221 */ /* 0x008fe20000010000 */
[C---:B--2---:R-:W-:Y:S01]  /*19710*/  FADD.FTZ R4, R97.reuse, R96 ;  /* 0x0000006061047221 */ /* 0x044fe20000010000 */
[----:B------:R-:W-:Y:S02]  /*19720*/  F2FP.BF16.F32.PACK_AB R138, R97, R138 ;  /* 0x0000008a618a723e */ /* 0x000fe400000010ff */
[C---:B-1----:R-:W-:Y:S01]  /*19730*/  FADD.FTZ R3, R111.reuse, R3 ;  /* 0x000000036f037221 */ /* 0x042fe20000010000 */
[----:B------:R-:W-:Y:S01]  /*19740*/  F2FP.BF16.F32.PACK_AB R139, R111, R124 ;  /* 0x0000007c6f8b723e */ /* 0x000fe200000010ff */
[----:B0-----:R-:W-:Y:S06]  /*19750*/  @P2 BRA `(.L_x_1546) ;  /* 0xffffffc8005c2947 */ /* 0x001fec000383ffff */
[----:B------:R-:W-:Y:S05]  /*19760*/  BSYNC B0 ;  /* 0x0000000000007941 */ /* 0x000fea0003800000 */
.L_x_1527:
[----:B------:R-:W-:Y:S02]  /*19770*/  IMAD.MOV.U32 R7, RZ, RZ, R88 ;  /* 0x000000ffff077224 */ /* 0x000fe400078e0058 */
[----:B------:R-:W-:Y:S02]  /*19780*/  IMAD.MOV.U32 R6, RZ, RZ, R10 ;  /* 0x000000ffff067224 */ /* 0x000fe400078e000a */
[----:B------:R-:W-:Y:S02]  /*19790*/  IMAD.MOV.U32 R160, RZ, RZ, R170 ;  /* 0x000000ffffa07224 */ /* 0x000fe400078e00aa */
[----:B------:R-:W-:-:S07]  /*197a0*/  IMAD.MOV.U32 R161, RZ, RZ, R171 ;  /* 0x000000ffffa17224 */ /* 0x000fce00078e00ab */
.L_x_1526:
[----:B------:R-:W-:Y:S05]  /*197b0*/  BSYNC B1 ;  /* 0x0000000000017941 */ /* 0x000fea0003800000 */
.L_x_1525:
[----:B------:R-:W0:Y:S01]  /*197c0*/  LDC R9, c[0x0][0x9e4] ;  /* 0x00027900ff097b82 */ /* 0x000e220000000800 */
[----:B------:R-:W-:Y:S01]  /*197d0*/  IADD3 R10, R163, 0x80, -R164 ;  /* 0x00000080a30a7810 */ /* 0x000fe20007ffe8a4 */
[----:B------:R-:W-:-:S04]  /*197e0*/  ULDC UR4, c[0x0][0x9dc] ;  /* 0x0002770000047ab9 */ /* 0x000fc80000000800 */
[----:B------:R-:W-:-:S04]  /*197f0*/  IMAD R10, R169, 0x80, R10 ;  /* 0x00000080a90a7824 */ /* 0x000fc800078e020a */
[----:B------:R-:W-:Y:S01]  /*19800*/  VIADD R12, R10, -UR4 ;  /* 0x800000040a0c7c36 */ /* 0x000fe20008000000 */
[----:B0-----:R-:W-:-:S13]  /*19810*/  ISETP.GE.AND P2, PT, R9, 0x1, PT ;  /* 0x000000010900780c */ /* 0x001fda0003f46270 */
[----:B------:R-:W-:Y:S05]  /*19820*/  @!P2 BRA `(.L_x_1547) ;  /* 0x000000000044a947 */ /* 0x000fea0003800000 */
        /* <DEDUP_REMOVED lines=10> */
.L_x_1549:
[----:B------:R-:W-:-:S13]  /*198d0*/  ISETP.NE.AND P2, PT, R9, 0x1, PT ;  /* 0x000000010900780c */ /* 0x000fda0003f45270 */
[----:B------:R-:W0:Y:S02]  /*198e0*/  @P2 LDC.64 R14, c[0x0][0x9e8] ;  /* 0x00027a00ff0e2b82 */ /* 0x000e240000000a00 */
[----:B0-----:R-:W-:-:S05]  /*198f0*/  @P2 IMAD.HI.U32 R14, R10, R14, RZ ;  /* 0x0000000e0a0e2227 */ /* 0x001fca00078e00ff */
[----:B------:R-:W-:-:S07]  /*19900*/  @P2 SHF.R.U32.HI R10, RZ, R15, R14 ;  /* 0x0000000fff0a2219 */ /* 0x000fce000001160e */
.L_x_1550:
[----:B------:R-:W-:Y:S05]  /*19910*/  BSYNC B0 ;  /* 0x0000000000007941 */ /* 0x000fea0003800000 */
.L_x_1548:
[----:B------:R-:W-:-:S05]  /*19920*/  IMAD R13, R10, R9, RZ ;  /* 0x000000090a0d7224 */ /* 0x000fca00078e02ff */
[----:B------:R-:W-:-:S07]  /*19930*/  VIMNMX R12, R12, R13, !PT ;  /* 0x0000000d0c0c7248 */ /* 0x000fce0007fe0100 */
.L_x_1547:
[----:B------:R-:W-:Y:S01]  /*19940*/  VIADD R12, R12, 0x5f ;  /* 0x0000005f0c0c7836 */ /* 0x000fe20000000000 */
[----:B------:R-:W-:Y:S03]  /*19950*/  BSSY B0, `(.L_x_1551) ;  /* 0x0000263000007945 */ /* 0x000fe60003800000 */
[----:B------:R-:W-:-:S05]  /*19960*/  IMAD.HI R12, R12, 0x2aaaaaab, RZ ;  /* 0x2aaaaaab0c0c7827 */ /* 0x000fca00078e02ff */
[----:B------:R-:W-:-:S04]  /*19970*/  SHF.R.U32.HI R13, RZ, 0x1f, R12 ;  /* 0x0000001fff0d7819 */ /* 0x000fc8000001160c */
[----:B------:R-:W-:-:S04]  /*19980*/  LEA.HI.SX32 R13, R12, R13, 0x1c ;  /* 0x0000000d0c0d7211 */ /* 0x000fc800078fe2ff */
[----:B------:R-:W-:-:S04]  /*19990*/  VIMNMX R14, R168, R13, !PT ;  /* 0x0000000da80e7248 */ /* 0x000fc80007fe0100 */
[----:B------:R-:W-:-:S13]  /*199a0*/  ISETP.GE.AND P2, PT, R8, R14, PT ;  /* 0x0000000e0800720c */ /* 0x000fda0003f46270 */
[----:B------:R-:W-:Y:S05]  /*199b0*/  @!P2 BRA `(.L_x_1552) ;  /* 0x000000240070a947 */ /* 0x000fea0003800000 */
[----:B------:R-:W-:Y:S01]  /*199c0*/  BSSY B1, `(.L_x_1552) ;  /* 0x000025b000017945 */ /* 0x000fe20003800000 */
[----:B------:R-:W-:Y:S02]  /*199d0*/  IMAD.MOV.U32 R13, RZ, RZ, R7 ;  /* 0x000000ffff0d7224 */ /* 0x000fe400078e0007 */
[----:B------:R-:W-:Y:S02]  /*199e0*/  IMAD.MOV.U32 R12, RZ, RZ, R6 ;  /* 0x000000ffff0c7224 */ /* 0x000fe400078e0006 */
[----:B------:R-:W-:Y:S02]  /*199f0*/  IMAD.MOV.U32 R20, RZ, RZ, R161 ;  /* 0x000000ffff147224 */ /* 0x000fe400078e00a1 */
[----:B------:R-:W-:-:S07]  /*19a00*/  IMAD.MOV.U32 R21, RZ, RZ, R160 ;  /* 0x000000ffff157224 */ /* 0x000fce00078e00a0 */
.L_x_1563:
[----:B------:R-:W-:-:S05]  /*19a10*/  VIADD R15, R21, 0x1 ;  /* 0x00000001150f7836 */ /* 0x000fca0000000000 */
[----:B------:R-:W-:-:S04]  /*19a20*/  ISETP.NE.AND P2, PT, R15, 0x2, PT ;  /* 0x000000020f00780c */ /* 0x000fc80003f45270 */
[----:B------:R-:W-:Y:S02]  /*19a30*/  SEL R15, R15, RZ, P2 ;  /* 0x000000ff0f0f7207 */ /* 0x000fe40001000000 */
[----:B------:R-:W-:-:S03]  /*19a40*/  SEL R161, RZ, 0x1, P2 ;  /* 0x00000001ffa17807 */ /* 0x000fc60001000000 */
[----:B------:R-:W-:Y:S01]  /*19a50*/  IMAD.MOV.U32 R160, RZ, RZ, R15 ;  /* 0x000000ffffa07224 */ /* 0x000fe200078e000f */
[----:B------:R-:W-:Y:S01]  /*19a60*/  LOP3.LUT R161, R20, R161, RZ, 0x3c, !PT ;  /* 0x000000a114a17212 */ /* 0x000fe200078e3cff */
[----:B------:R-:W-:Y:S06]  /*19a70*/  @!P0 BRA `(.L_x_1553) ;  /* 0x0000000000048947 */ /* 0x000fec0003800000 */
[----:B------:R-:W-:Y:S01]  /*19a80*/  BPT.TRAP 0x1 ;  /* 0x000000040000795c */ /* 0x000fe20000300000 */
.L_x_1553:
[----:B------:R-:W-:Y:S01]  /*19a90*/  IMAD R10, R160, 0x8, R18 ;  /* 0x00000008a00a7824 */ /* 0x000fe200078e0212 */
[----:B------:R-:W-:-:S04]  /*19aa0*/  SHF.L.U32 R11, R161, 0x1f, RZ ;  /* 0x0000001fa10b7819 */ /* 0x000fc800000006ff */
[----:B------:R0:W1:Y:S01]  /*19ab0*/  SYNCS.PHASECHK.TRANS64.TRYWAIT P2, [R10+URZ+0x2a830], R11 ;  /* 0x02a8300b0a0075a7 */ /* 0x000062000804017f */
[----:B------:R-:W-:Y:S05]  /*19ac0*/  @!P0 BRA `(.L_x_1554) ;  /* 0x0000000000048947 */ /* 0x000fea0003800000 */
[----:B------:R-:W-:Y:S01]  /*19ad0*/  BPT.TRAP 0x1 ;  /* 0x000000040000795c */ /* 0x000fe20000300000 */
.L_x_1554:
[----:B------:R-:W-:Y:S01]  /*19ae0*/  BSSY B2, `(.L_x_1555) ;  /* 0x0000006000027945 */ /* 0x000fe20003800000 */
[----:B------:R-:W-:Y:S02]  /*19af0*/  IMAD R6, R160, 0x900, R5 ;  /* 0x00000900a0067824 */ /* 0x000fe400078e0205 */
[----:B------:R-:W-:Y:S01]  /*19b00*/  IMAD.MOV.U32 R7, RZ, RZ, 0x40000040 ;  /* 0x40000040ff077424 */ /* 0x000fe200078e00ff */
[----:B-1----:R-:W-:Y:S06]  /*19b10*/  @P2 BRA `(.L_x_1556) ;  /* 0x0000000000082947 */ /* 0x002fec0003800000 */
[----:B------:R-:W1:Y:S02]  /*19b20*/  SYNCS.PHASECHK.TRANS64.TRYWAIT P2, [R10+URZ+0x2a830], R11 ;  /* 0x02a8300b0a0075a7 */ /* 0x000e64000804017f */
[----:B-1----:R-:W-:Y:S05]  /*19b30*/  @!P2 BRA `(.L_x_1557) ;  /* 0x000000fc0040a947 */ /* 0x002fea0003800000 */
.L_x_1556:
[----:B------:R-:W-:Y:S05]  /*19b40*/  BSYNC B2 ;  /* 0x0000000000027941 */ /* 0x000fea0003800000 */
.L_x_1555:
[----:B------:R-:W2:Y:S04]  /*19b50*/  LDL.64 R88, [R1+0x38] ;  /* 0x0000380001587983 */ /* 0x000ea80000100a00 */
[----:B------:R-:W3:Y:S04]  /*19b60*/  LDL.64 R210, [R1+0x30] ;  /* 0x0000300001d27983 */ /* 0x000ee80000100a00 */
[----:B------:R-:W4:Y:S01]  /*19b70*/  LDL.64 R208, [R1+0x28] ;  /* 0x0000280001d07983 */ /* 0x000f220000100a00 */
[----:B------:R-:W-:-:S03]  /*19b80*/  R2UR UR6, R6 ;  /* 0x00000000060672ca */ /* 0x000fc600000e0000 */
[----:B------:R-:W5:Y:S01]  /*19b90*/  LDL.64 R206, [R1+0x20] ;  /* 0x0000200001ce7983 */ /* 0x000f620000100a00 */
[----:B------:R-:W-:Y:S01]  /*19ba0*/  R2UR UR7, R7 ;  /* 0x00000000070772ca */ /* 0x000fe200000e0000 */
[----:B01----:R-:W-:Y:S02]  /*19bb0*/  VIADD R10, R6, 0x2 ;  /* 0x00000002060a7836 */ /* 0x003fe40000000000 */
[----:B------:R-:W-:Y:S01]  /*19bc0*/  IMAD.MOV.U32 R11, RZ, RZ, 0x40000040 ;  /* 0x40000040ff0b7424 */ /* 0x000fe200078e00ff */
        /* <DEDUP_REMOVED lines=171> */
.L_x_1558:
[----:B------:R-:W-:Y:S01]  /*1a680*/  SHF.L.U32 R7, R20, 0x1f, RZ ;  /* 0x0000001f14077819 */ /* 0x000fe200000006ff */
[----:B------:R-:W-:-:S04]  /*1a690*/  IMAD R20, R21, 0x8, R18 ;  /* 0x0000000815147824 */ /* 0x000fc800078e0212 */
[----:B------:R0:W1:Y:S01]  /*1a6a0*/  SYNCS.PHASECHK.TRANS64.TRYWAIT P2, [R20+URZ+0x2a850], R7 ;  /* 0x02a85007140075a7 */ /* 0x000062000804017f */
[----:B------:R-:W-:Y:S05]  /*1a6b0*/  @!P0 BRA `(.L_x_1559) ;  /* 0x0000000000048947 */ /* 0x000fea0003800000 */
[----:B------:R-:W-:Y:S01]  /*1a6c0*/  BPT.TRAP 0x1 ;  /* 0x000000040000795c */ /* 0x000fe20000300000 */
.L_x_1559:
[----:B------:R-:W-:Y:S04]  /*1a6d0*/  BSSY B2, `(.L_x_1560) ;  /* 0x0000004000027945 */ /* 0x000fe80003800000 */
[----:B-1----:R-:W-:Y:S05]  /*1a6e0*/  @P2 BRA `(.L_x_1561) ;  /* 0x0000000000082947 */ /* 0x002fea0003800000 */
[----:B------:R-:W1:Y:S02]  /*1a6f0*/  SYNCS.PHASECHK.TRANS64.TRYWAIT P2, [R20+URZ+0x2a850], R7 ;  /* 0x02a85007140075a7 */ /* 0x000e64000804017f */
[----:B-1----:R-:W-:Y:S05]  /*1a700*/  @!P2 BRA `(.L_x_1562) ;  /* 0x000000f00060a947 */ /* 0x002fea0003800000 */
.L_x_1561:
[----:B------:R-:W-:Y:S05]  /*1a710*/  BSYNC B2 ;  /* 0x0000000000027941 */ /* 0x000fea0003800000 */
.L_x_1560:
[----:B------:R-:W-:Y:S01]  /*1a720*/  VIADD R0, R18, 0x400 ;  /* 0x0000040012007836 */ /* 0x000fe20000000000 */
[----:B------:R-:W-:Y:S01]  /*1a730*/  WARPGROUP.ARRIVE ;  /* 0x00000000000079c5 */ /* 0x000fe20000000000 */
[----:B------:R-:W-:Y:S02]  /*1a740*/  IMAD.MOV.U32 R11, RZ, RZ, 0x40000040 ;  /* 0x40000040ff0b7424 */ /* 0x000fe400078e00ff */
[----:B------:R-:W-:Y:S01]  /*1a750*/  FMUL.FTZ R2, R88, UR51 ;  /* 0x0000003358027c20 */ /* 0x000fe20008410000 */
[----:B01----:R-:W-:Y:S01]  /*1a760*/  IMAD.MOV.U32 R7, RZ, RZ, 0x40000040 ;  /* 0x40000040ff077424 */ /* 0x003fe200078e00ff */
[----:B------:R-:W-:Y:S01]  /*1a770*/  SHF.R.U32.HI R0, RZ, 0x4, R0 ;  /* 0x00000004ff007819 */ /* 0x000fe20000011600 */
[----:B------:R-:W-:Y:S01]  /*1a780*/  FMUL.FTZ R192, R89, UR51 ;  /* 0x0000003359c07c20 */ /* 0x000fe20008410000 */
[----:B------:R-:W-:Y:S01]  /*1a790*/  R2UR UR7, R11 ;  /* 0x000000000b0772ca */ /* 0x000fe200000e0000 */
        /* <DEDUP_REMOVED lines=12> */
[----:B------:R-:W-:Y:S01]  /*1a860*/  FMUL.FTZ R214, R109, UR51 ;  /* 0x000000336dd67c20 */ /* 0x000fe20008410000 */
[----:B------:R-:W-:Y:S01]  /*1a870*/  FMUL.FTZ R112, R112, UR51 ;  /* 0x0000003370707c20 */ /* 0x000fe20008410000 */
[C---:B------:R-:W-:Y:S01]  /*1a880*/  VIADD R6, R10.reuse, 0x80 ;  /* 0x000000800a067836 */ /* 0x040fe20000000000 */
[----:B------:R-:W-:Y:S01]  /*1a890*/  R2UR UR6, R10 ;  /* 0x000000000a0672ca */ /* 0x000fe200000e0000 */
        /* <DEDUP_REMOVED lines=12> */
[----:B------:R-:W-:Y:S01]  /*1a960*/  HGMMA.64x128x16.F32.BF16 R24, R156, gdesc[UR4].tnspB, R24, gsb0 ;  /* 0x41e000049c187df0 */ /* 0x000fe20008001818 */
[----:B------:R-:W-:Y:S01]  /*1a970*/  R2UR UR6, R6 ;  /* 0x00000000060672ca */ /* 0x000fe200000e0000 */
[----:B------:R-:W-:Y:S01]  /*1a980*/  VIADD R6, R10, 0x100 ;  /* 0x000001000a067836 */ /* 0x000fe20000000000 */
[----:B------:R-:W-:Y:S01]  /*1a990*/  R2UR UR7, R7 ;  /* 0x00000000070772ca */ /* 0x000fe200000e0000 */
[----:B------:R-:W-:Y:S01]  /*1a9a0*/  IMAD.MOV.U32 R7, RZ, RZ, 0x40000040 ;  /* 0x40000040ff077424 */ /* 0x000fe200078e00ff */
[----:B-1----:R-:W-:Y:S01]  /*1a9b0*/  FMNMX.FTZ R11, R192, R11, !PT ;  /* 0x0000000bc00b7209 */ /* 0x002fe20007810000 */
[----:B------:R-:W-:Y:S01]  /*1a9c0*/  FMUL.FTZ R222, R133, UR51 ;  /* 0x0000003385de7c20 */ /* 0x000fe20008410000 */
[----:B------:R-:W1:Y:S01]  /*1a9d0*/  MUFU.TANH R204, R204 ;  /* 0x000000cc00cc7308 */ /* 0x000e620000002400 */
[----:B------:R-:W-:Y:S01]  /*1a9e0*/  FMUL.FTZ R108, R111, UR51 ;  /* 0x000000336f6c7c20 */ /* 0x000fe20008410000 */
[----:B--2---:R-:W-:Y:S01]  /*1a9f0*/  FMNMX.FTZ R11, R92, R11, !PT ;  /* 0x0000000b5c0b7209 */ /* 0x004fe20007810000 */
[----:B------:R-:W-:Y:S01]  /*1aa00*/  FMUL.FTZ R88, R90, UR51 ;  /* 0x000000335a587c20 */ /* 0x000fe20008410000 */
[----:B------:R-:W-:Y:S01]  /*1aa10*/  FMUL.FTZ R90, R91, UR51 ;  /* 0x000000335b5a7c20 */ /* 0x000fe20008410000 */
[----:B------:R-:W-:-:S02]  /*1aa20*/  IMAD.MOV.U32 R93, RZ, RZ, 0x40000040 ;  /* 0x40000040ff5d7424 */ /* 0x000fc400078e00ff */
        /* <DEDUP_REMOVED lines=11> */
[----:B-1----:R-:W-:Y:S01]  /*1aae0*/  FMNMX.FTZ R11, R204, R11, !PT ;  /* 0x0000000bcc0b7209 */ /* 0x002fe20007810000 */
        /* <DEDUP_REMOVED lines=11> */
[C---:B------:R-:W-:Y:S01]  /*1aba0*/  ISETP.GT.AND P2, PT, R8.reuse, R14, PT ;  /* 0x0000000e0800720c */ /* 0x040fe20003f44270 */
[----:B------:R-:W-:-:S02]  /*1abb0*/  VIADD R8, R8, 0xffffffff ;  /* 0xffffffff08087836 */ /* 0x000fc40000000000 */
        /* <DEDUP_REMOVED lines=21> */
[----:B------:R-:W-:Y:S02]  /*1ad10*/  R2UR UR6, R6 ;  /* 0x00000000060672ca */ /* 0x000fe400000e0000 */
[----:B------:R-:W-:Y:S02]  /*1ad20*/  R2UR UR7, R7 ;  /* 0x00000000070772ca */ /* 0x000fe400000e0000 */
        /* <DEDUP_REMOVED lines=29> */
[----:B------:R-:W-:Y:S01]  /*1af00*/  FMUL.FTZ R154, R121, UR51 ;  /* 0x00000033799a7c20 */ /* 0x000fe20008410000 */
[----:B------:R-:W-:-:S04]  /*1af10*/  WARPGROUP.ARRIVE ;  /* 0x00000000000079c5 */ /* 0x000fc80000000000 */
[----:B------:R-:W0:Y:S02]  /*1af20*/  MUFU.TANH R152, R0 ;  /* 0x0000000000987308 */ /* 0x000e240000002400 */
[----:B------:R-:W-:Y:S01]  /*1af30*/  HGMMA.64x128x16.F32.BF16 R24, R148, gdesc[UR4].tnspB, R24, gsb0 ;  /* 0x41e0000494187df0 */ /* 0x000fe20008001818 */
[----:B------:R-:W-:Y:S01]  /*1af40*/  R2UR UR7, R93 ;  /* 0x000000005d0772ca */ /* 0x000fe200000e0000 */
[----:B------:R-:W-:-:S04]  /*1af50*/  IMAD.MOV.U32 R93, RZ, RZ, 0x40000040 ;  /* 0x40000040ff5d7424 */ /* 0x000fc800078e00ff */
        /* <DEDUP_REMOVED lines=11> */
[----:B------:R-:W-:-:S04]  /*1b010*/  FMNMX.FTZ R11, R224, R11, !PT ;  /* 0x0000000be00b7209 */ /* 0x000fc80007810000 */
[----:B------:R-:W-:-:S05]  /*1b020*/  FMNMX.FTZ R11, R222, R11, !PT ;  /* 0x0000000bde0b7209 */ /* 0x000fca0007810000 */
[----:B------:R-:W0:Y:S02]  /*1b030*/  SHFL.BFLY PT, R0, R11, 0x2, 0x1f ;  /* 0x0c401f000b007f89 */ /* 0x000e2400000e0000 */
[----:B0-----:R-:W-:Y:S01]  /*1b040*/  FMNMX.FTZ R0, R11, R0, !PT ;  /* 0x000000000b007209 */ /* 0x001fe20007810000 */
[----:B------:R-:W-:-:S04]  /*1b050*/  IMAD.U32 R11, RZ, RZ, UR42 ;  /* 0x0000002aff0b7e24 */ /* 0x000fc8000f8e00ff */
[----:B------:R-:W0:Y:S02]  /*1b060*/  SHFL.BFLY PT, R7, R0, 0x1, 0x1f ;  /* 0x0c201f0000077f89 */ /* 0x000e2400000e0000 */
[----:B0-----:R-:W-:Y:S02]  /*1b070*/  FMNMX.FTZ R6, R0, R7, !PT ;  /* 0x0000000700067209 */ /* 0x001fe40007810000 */
[----:B------:R-:W-:-:S03]  /*1b080*/  FMNMX.FTZ R7, R88, R13, !PT ;  /* 0x0000000d58077209 */ /* 0x000fc60007810000 */
[----:B------:R-:W-:Y:S01]  /*1b090*/  FMUL.FTZ R111, R6, R11 ;  /* 0x0000000b066f7220 */ /* 0x000fe20000410000 */
[----:B------:R-:W-:Y:S01]  /*1b0a0*/  FMNMX.FTZ R7, R90, R7, !PT ;  /* 0x000000075a077209 */ /* 0x000fe20007810000 */
[----:B------:R-:W-:Y:S01]  /*1b0b0*/  FADD.FTZ R0, -R6, R12 ;  /* 0x0000000c06007221 */ /* 0x000fe20000010100 */
[----:B------:R-:W-:Y:S02]  /*1b0c0*/  VIADD R12, R10, 0x280 ;  /* 0x000002800a0c7836 */ /* 0x000fe40000000000 */
[--C-:B------:R-:W-:Y:S01]  /*1b0d0*/  FFMA.FTZ R91, R92, R11, -R111.reuse ;  /* 0x0000000b5c5b7223 */ /* 0x100fe2000001086f */
[----:B------:R-:W-:Y:S01]  /*1b0e0*/  VIADD R92, R10, 0x180 ;  /* 0x000001800a5c7836 */ /* 0x000fe20000000000 */
[----:B------:R-:W-:Y:S01]  /*1b0f0*/  FMNMX.FTZ R7, R94, R7, !PT ;  /* 0x000000075e077209 */ /* 0x000fe20007810000 */
[-CC-:B------:R-:W-:Y:S01]  /*1b100*/  FFMA.FTZ R89, R2, R11.reuse, -R111.reuse ;  /* 0x0000000b02597223 */ /* 0x180fe2000001086f */
[-CC-:B------:R-:W-:Y:S01]  /*1b110*/  FFMA.FTZ R21, R204, R11.reuse, -R111.reuse ;  /* 0x0000000bcc157223 */ /* 0x180fe2000001086f */
[--C-:B------:R-:W-:Y:S01]  /*1b120*/  FFMA.FTZ R99, R208, R11, -R111.reuse ;  /* 0x0000000bd0637223 */ /* 0x100fe2000001086f */
[----:B------:R-:W-:Y:S01]  /*1b130*/  R2UR UR6, R92 ;  /* 0x000000005c0672ca */ /* 0x000fe200000e0000 */
[----:B------:R-:W-:Y:S01]  /*1b140*/  VIADD R92, R10, 0x200 ;  /* 0x000002000a5c7836 */ /* 0x000fe20000000000 */
        /* <DEDUP_REMOVED lines=18> */
[-C--:B------:R-:W-:Y:S01]  /*1b270*/  FFMA.FTZ R120, R222, R11.reuse, -R111 ;  /* 0x0000000bde787223 */ /* 0x080fe2000001086f */
[----:B------:R-:W-:Y:S01]  /*1b280*/  FMUL.FTZ R0, R0, R11 ;  /* 0x0000000b00007220 */ /* 0x000fe20000410000 */
[----:B------:R-:W-:-:S02]  /*1b290*/  WARPGROUP.DEPBAR.LE gsb0, 0x0 ;  /* 0x00008000000079c5 */ /* 0x000fc40000010000 */
[----:B------:R-:W-:Y:S01]  /*1b2a0*/  WARPGROUP.ARRIVE ;  /* 0x00000000000079c5 */ /* 0x000fe20000000000 */
[----:B------:R-:W-:Y:S01]  /*1b2b0*/  FMNMX.FTZ R7, R104, R7, !PT ;  /* 0x0000000768077209 */ /* 0x000fe20007810000 */
[----:B------:R-:W-:Y:S01]  /*1b2c0*/  FMUL.FTZ R148, R123, UR51 ;  /* 0x000000337b947c20 */ /* 0x000fe20008410000 */
[----:B------:R-:W-:Y:S01]  /*1b2d0*/  FMUL.FTZ R150, R127, UR51 ;  /* 0x000000337f967c20 */ /* 0x000fe20008410000 */
[----:B------:R-:W-:Y:S01]  /*1b2e0*/  MUFU.EX2 R0, R0 ;  /* 0x0000000000007308 */ /* 0x000fe20000000800 */
[----:B------:R-:W-:Y:S01]  /*1b2f0*/  FMNMX.FTZ R7, R106, R7, !PT ;  /* 0x000000076a077209 */ /* 0x000fe20007810000 */
[----:B------:R-:W-:Y:S01]  /*1b300*/  HGMMA.64x128x16.F32.BF16 R24, R144, gdesc[UR4].tnspB, R24, gsb0 ;  /* 0x41e0000490187df0 */ /* 0x000fe20008001818 */
[----:B------:R-:W-:Y:S01]  /*1b310*/  R2UR UR6, R92 ;  /* 0x000000005c0672ca */ /* 0x000fe200000e0000 */
[--C-:B------:R-:W-:Y:S01]  /*1b320*/  FFMA.FTZ R92, R124, R11, -R111.reuse ;  /* 0x0000000b7c5c7223 */ /* 0x100fe2000001086f */
[----:B------:R-:W-:Y:S02]  /*1b330*/  FMNMX.FTZ R7, R110, R7, !PT ;  /* 0x000000076e077209 */ /* 0x000fe40007810000 */
[----:B------:R-:W-:Y:S01]  /*1b340*/  R2UR UR7, R93 ;  /* 0x000000005d0772ca */ /* 0x000fe200000e0000 */
[----:B------:R-:W0:Y:S01]  /*1b350*/  MUFU.TANH R148, R148 ;  /* 0x0000009400947308 */ /* 0x000e220000002400 */
[----:B------:R-:W-:Y:S01]  /*1b360*/  FMNMX.FTZ R7, R108, R7, !PT ;  /* 0x000000076c077209 */ /* 0x000fe20007810000 */
[----:B------:R-:W-:-:S03]  /*1b370*/  FFMA.FTZ R93, R128, R11, -R111 ;  /* 0x0000000b805d7223 */ /* 0x000fc6000001086f */
[----:B------:R-:W-:-:S03]  /*1b380*/  FMNMX.FTZ R7, R114, R7, !PT ;  /* 0x0000000772077209 */ /* 0x000fc60007810000 */
[----:B------:R-:W1:Y:S01]  /*1b390*/  MUFU.TANH R150, R150 ;  /* 0x0000009600967308 */ /* 0x000e620000002400 */
[----:B------:R-:W-:-:S04]  /*1b3a0*/  FMNMX.FTZ R7, R132, R7, !PT ;  /* 0x0000000784077209 */ /* 0x000fc80007810000 */
[----:B------:R-:W-:-:S03]  /*1b3b0*/  FMNMX.FTZ R7, R118, R7, !PT ;  /* 0x0000000776077209 */ /* 0x000fc60007810000 */
[----:B------:R-:W-:Y:S01]  /*1b3c0*/  MUFU.EX2 R89, R89 ;  /* 0x0000005900597308 */ /* 0x000fe20000000800 */
[----:B------:R-:W-:-:S04]  /*1b3d0*/  FMNMX.FTZ R7, R226, R7, !PT ;  /* 0x00000007e2077209 */ /* 0x000fc80007810000 */
[----:B------:R-:W-:-:S03]  /*1b3e0*/  FMNMX.FTZ R7, R122, R7, !PT ;  /* 0x000000077a077209 */ /* 0x000fc60007810000 */
[----:B------:R-:W2:Y:S01]  /*1b3f0*/  MUFU.EX2 R192, R192 ;  /* 0x000000c000c07308 */ /* 0x000ea20000000800 */
[----:B0-----:R-:W-:-:S04]  /*1b400*/  FMNMX.FTZ R7, R148, R7, !PT ;  /* 0x0000000794077209 */ /* 0x001fc80007810000 */
[----:B------:R-:W-:-:S03]  /*1b410*/  FMNMX.FTZ R7, R126, R7, !PT ;  /* 0x000000077e077209 */ /* 0x000fc60007810000 */
[----:B------:R-:W-:Y:S01]  /*1b420*/  MUFU.EX2 R91, R91 ;  /* 0x0000005b005b7308 */ /* 0x000fe20000000800 */
[----:B-1----:R-:W-:-:S04]  /*1b430*/  FMNMX.FTZ R7, R150, R7, !PT ;  /* 0x0000000796077209 */ /* 0x002fc80007810000 */
[----:B------:R-:W-:-:S03]  /*1b440*/  FMNMX.FTZ R7, R130, R7, !PT ;  /* 0x0000000782077209 */ /* 0x000fc60007810000 */
[----:B------:R-:W0:Y:S01]  /*1b450*/  MUFU.EX2 R202, R202 ;  /* 0x000000ca00ca7308 */ /* 0x000e220000000800 */
[----:B------:R-:W-:Y:S02]  /*1b460*/  FMNMX.FTZ R7, R228, R7, !PT ;  /* 0x00000007e4077209 */ /* 0x000fe40007810000 */
[----:B--2---:R-:W-:Y:S02]  /*1b470*/  F2FP.BF16.F32.PACK_AB R156, R192, R89 ;  /* 0x00000059c09c723e */ /* 0x004fe400000010ff */
[----:B------:R-:W-:-:S03]  /*1b480*/  FMNMX.FTZ R7, R134, R7, !PT ;  /* 0x0000000786077209 */ /* 0x000fc60007810000 */
[----:B------:R-:W-:Y:S01]  /*1b490*/  MUFU.EX2 R21, R21 ;  /* 0x0000001500157308 */ /* 0x000fe20000000800 */
[----:B------:R-:W-:-:S05]  /*1b4a0*/  FMNMX.FTZ R7, R230, R7, !PT ;  /* 0x00000007e6077209 */ /* 0x000fca0007810000 */
[----:B------:R-:W1:Y:S02]  /*1b4b0*/  SHFL.BFLY PT, R2, R7, 0x2, 0x1f ;  /* 0x0c401f0007027f89 */ /* 0x000e6400000e0000 */
[----:B------:R-:W2:Y:S01]  /*1b4c0*/  MUFU.EX2 R204, R204 ;  /* 0x000000cc00cc7308 */ /* 0x000ea20000000800 */
[----:B0-----:R-:W-:-:S07]  /*1b4d0*/  F2FP.BF16.F32.PACK_AB R158, R202, R91 ;  /* 0x0000005bca9e723e */ /* 0x001fce00000010ff */
[----:B------:R-:W-:Y:S08]  /*1b4e0*/  MUFU.EX2 R101, R101 ;  /* 0x0000006500657308 */ /* 0x000ff00000000800 */
[----:B------:R-:W-:Y:S01]  /*1b4f0*/  MUFU.EX2 R206, R206 ;  /* 0x000000ce00ce7308 */ /* 0x000fe20000000800 */
[----:B--2---:R-:W-:Y:S02]  /*1b500*/  F2FP.BF16.F32.PACK_AB R152, R204, R21 ;  /* 0x00000015cc98723e */ /* 0x004fe400000010ff */
[----:B-1----:R-:W-:-:S05]  /*1b510*/  FMNMX.FTZ R2, R7, R2, !PT ;  /* 0x0000000207027209 */ /* 0x002fca0007810000 */
[----:B------:R-:W-:Y:S01]  /*1b520*/  MUFU.EX2 R99, R99 ;  /* 0x0000006300637308 */ /* 0x000fe20000000800 */
[----:B------:R-:W0:Y:S07]  /*1b530*/  SHFL.BFLY PT, R7, R2, 0x1, 0x1f ;  /* 0x0c201f0002077f89 */ /* 0x000e2e00000e0000 */
[----:B------:R-:W-:Y:S08]  /*1b540*/  MUFU.EX2 R208, R208 ;  /* 0x000000d000d07308 */ /* 0x000ff00000000800 */
[----:B------:R-:W-:Y:S08]  /*1b550*/  MUFU.EX2 R97, R97 ;  /* 0x0000006100617308 */ /* 0x000ff00000000800 */
[----:B------:R-:W-:Y:S01]  /*1b560*/  MUFU.EX2 R210, R210 ;  /* 0x000000d200d27308 */ /* 0x000fe20000000800 */
[----:B0-----:R-:W-:-:S05]  /*1b570*/  FMNMX.FTZ R7, R2, R7, !PT ;  /* 0x0000000702077209 */ /* 0x001fca0007810000 */
[----:B------:R-:W-:Y:S01]  /*1b580*/  FADD.FTZ R2, -R7, R13 ;  /* 0x0000000d07027221 */ /* 0x000fe20000010100 */
[----:B------:R-:W-:Y:S01]  /*1b590*/  IMAD.MOV.U32 R13, RZ, RZ, 0x40000040 ;  /* 0x40000040ff0d7424 */ /* 0x000fe200078e00ff */
[----:B------:R-:W-:Y:S02]  /*1b5a0*/  MUFU.EX2 R103, R103 ;  /* 0x0000006700677308 */ /* 0x000fe40000000800 */
[----:B------:R-:W-:-:S06]  /*1b5b0*/  FMUL.FTZ R2, R2, R11 ;  /* 0x0000000b02027220 */ /* 0x000fcc0000410000 */
[----:B------:R-:W-:Y:S08]  /*1b5c0*/  MUFU.EX2 R2, R2 ;  /* 0x0000000200027308 */ /* 0x000ff00000000800 */
[----:B------:R-:W-:Y:S01]  /*1b5d0*/  MUFU.EX2 R105, R105 ;  /* 0x0000006900697308 */ /* 0x000fe20000000800 */
[----:B------:R-:W-:Y:S02]  /*1b5e0*/  WARPGROUP.DEPBAR.LE gsb0, 0x0 ;  /* 0x00008000000079c5 */ /* 0x000fe40000010000 */
[----:B------:R-:W-:Y:S01]  /*1b5f0*/  WARPGROUP.ARRIVE ;  /* 0x00000000000079c5 */ /* 0x000fe20000000000 */
[-CC-:B------:R-:W-:Y:S01]  /*1b600*/  FFMA.FTZ R144, R112, R11.reuse, -R111.reuse ;  /* 0x0000000b70907223 */ /* 0x180fe2000001086f */
[-CC-:B------:R-:W-:Y:S01]  /*1b610*/  FFMA.FTZ R146, R116, R11.reuse, -R111.reuse ;  /* 0x0000000b74927223 */ /* 0x180fe2000001086f */
[-CC-:B------:R-:W-:Y:S01]  /*1b620*/  FFMA.FTZ R112, R154, R11.reuse, -R111.reuse ;  /* 0x0000000b9a707223 */ /* 0x180fe2000001086f */
[-C--:B------:R-:W-:Y:S01]  /*1b630*/  FFMA.FTZ R116, R220, R11.reuse, -R111 ;  /* 0x0000000bdc747223 */ /* 0x080fe2000001086f */
[-C--:B------:R-:W-:Y:S01]  /*1b640*/  FMUL.FTZ R111, R7, R11.reuse ;  /* 0x0000000b076f7220 */ /* 0x080fe20000410000 */
[----:B------:R-:W-:Y:S01]  /*1b650*/  HGMMA.64x128x16.F32.BF16 R24, R140, gdesc[UR4].tnspB, R24, gsb0 ;  /* 0x41e000048c187df0 */ /* 0x000fe20008001818 */
[----:B------:R-:W-:Y:S01]  /*1b660*/  R2UR UR6, R12 ;  /* 0x000000000c0672ca */ /* 0x000fe200000e0000 */
[----:B------:R-:W-:Y:S01]  /*1b670*/  @!P1 IMAD R12, R15, 0x8, R18 ;  /* 0x000000080f0c9824 */ /* 0x000fe200078e0212 */
[----:B------:R-:W-:Y:S01]  /*1b680*/  R2UR UR7, R13 ;  /* 0x000000000d0772ca */ /* 0x000fe200000e0000 */
[-CC-:B------:R-:W-:Y:S01]  /*1b690*/  FFMA.FTZ R157, R88, R11.reuse, -R111.reuse ;  /* 0x0000000b589d7223 */ /* 0x180fe2000001086f */
[-CC-:B------:R-:W-:Y:S01]  /*1b6a0*/  FFMA.FTZ R88, R90, R11.reuse, -R111.reuse ;  /* 0x0000000b5a587223 */ /* 0x180fe2000001086f */
[-CC-:B------:R-:W-:Y:S01]  /*1b6b0*/  FFMA.FTZ R159, R94, R11.reuse, -R111.reuse ;  /* 0x0000000b5e9f7223 */ /* 0x180fe2000001086f */
[----:B------:R-:W-:Y:S01]  /*1b6c0*/  FFMA.FTZ R90, R170, R11, -R111 ;  /* 0x0000000baa5a7223 */ /* 0x000fe2000001086f */
[----:B------:R-:W-:-:S02]  /*1b6d0*/  @!P1 VIADD R12, R12, 0x2a840 ;  /* 0x0002a8400c0c9836 */ /* 0x000fc40000000000 */
[-CC-:B------:R-:W-:Y:S01]  /*1b6e0*/  FFMA.FTZ R153, R96, R11.reuse, -R111.reuse ;  /* 0x0000000b60997223 */ /* 0x180fe2000001086f */
[----:B------:R-:W0:Y:S01]  /*1b6f0*/  MUFU.EX2 R157, R157 ;  /* 0x0000009d009d7308 */ /* 0x000e220000000800 */
[-C--:B------:R-:W-:Y:S01]  /*1b700*/  FFMA.FTZ R94, R98, R11.reuse, -R111 ;  /* 0x0000000b625e7223 */ /* 0x080fe2000001086f */
[----:B------:R-:W-:Y:S01]  /*1b710*/  FFMA.FTZ R15, R0, R4, R89 ;  /* 0x00000004000f7223 */ /* 0x000fe20000010059 */
[----:B------:R-:W-:Y:S01]  /*1b720*/  @!P1 PRMT R13, RZ, 0x654, R12 ;  /* 0x00000654ff0d9816 */ /* 0x000fe2000000000c */
[-CC-:B------:R-:W-:Y:S01]  /*1b730*/  FFMA.FTZ R155, R100, R11.reuse, -R111.reuse ;  /* 0x0000000b649b7223 */ /* 0x180fe2000001086f */
[-C--:B------:R-:W-:Y:S01]  /*1b740*/  FFMA.FTZ R96, R102, R11.reuse, -R111 ;  /* 0x0000000b66607223 */ /* 0x080fe2000001086f */
[----:B------:R-:W-:Y:S01]  /*1b750*/  FADD.FTZ R4, R192, R15 ;  /* 0x0000000fc0047221 */ /* 0x000fe20000010000 */
        /* <DEDUP_REMOVED lines=13> */
[-CC-:B------:R-:W-:Y:S01]  /*1b830*/  FFMA.FTZ R228, R228, R11.reuse, -R111.reuse ;  /* 0x0000000be4e47223 */ /* 0x180fe2000001086f */
[----:B------:R-:W-:Y:S01]  /*1b840*/  FFMA.FTZ R134, R134, R11, -R111 ;  /* 0x0000000b86867223 */ /* 0x000fe2000001086f */
[----:B------:R-:W-:-:S02]  /*1b850*/  F2FP.BF16.F32.PACK_AB R154, R206, R101 ;  /* 0x00000065ce9a723e */ /* 0x000fc400000010ff */
        /* <DEDUP_REMOVED lines=18> */
[----:B------:R-:W-:Y:S01]  /*1b980*/  MUFU.EX2 R95, R95 ;  /* 0x0000005f005f7308 */ /* 0x000fe20000000800 */
[----:B------:R-:W-:Y:S07]  /*1b990*/  HGMMA.64x128x16.F32.BF16 R24, R136, gdesc[UR4].tnspB, R24, gsb0 ;  /* 0x41e0000488187df0 */ /* 0x000fee0008001818 */
[----:B------:R-:W-:Y:S08]  /*1b9a0*/  MUFU.EX2 R141, R141 ;  /* 0x0000008d008d7308 */ /* 0x000ff00000000800 */
[----:B------:R-:W0:Y:S08]  /*1b9b0*/  MUFU.EX2 R112, R112 ;  /* 0x0000007000707308 */ /* 0x000e300000000800 */
[----:B------:R-:W-:Y:S08]  /*1b9c0*/  MUFU.EX2 R107, R107 ;  /* 0x0000006b006b7308 */ /* 0x000ff00000000800 */
[----:B------:R-:W-:Y:S01]  /*1b9d0*/  MUFU.EX2 R126, R126 ;  /* 0x0000007e007e7308 */ /* 0x000fe20000000800 */
[----:B0-----:R-:W-:-:S07]  /*1b9e0*/  F2FP.BF16.F32.PACK_AB R140, R112, R95 ;  /* 0x0000005f708c723e */ /* 0x001fce00000010ff */
[----:B------:R-:W0:Y:S08]  /*1b9f0*/  MUFU.EX2 R92, R92 ;  /* 0x0000005c005c7308 */ /* 0x000e300000000800 */
[----:B------:R1:W-:Y:S08]  /*1ba00*/  MUFU.EX2 R143, R150 ;  /* 0x00000096008f7308 */ /* 0x0003f00000000800 */
[----:B------:R-:W-:Y:S01]  /*1ba10*/  MUFU.EX2 R93, R93 ;  /* 0x0000005d005d7308 */ /* 0x000fe20000000800 */
[----:B-1----:R-:W-:-:S02]  /*1ba20*/  F2FP.BF16.F32.PACK_AB R150, R210, R97 ;  /* 0x00000061d296723e */ /* 0x002fc400000010ff */
[----:B0-----:R-:W-:-:S05]  /*1ba30*/  F2FP.BF16.F32.PACK_AB R142, R92, R107 ;  /* 0x0000006b5c8e723e */ /* 0x001fca00000010ff */
[----:B------:R-:W-:Y:S08]  /*1ba40*/  MUFU.EX2 R130, R130 ;  /* 0x0000008200827308 */ /* 0x000ff00000000800 */
[----:B------:R-:W0:Y:S08]  /*1ba50*/  MUFU.EX2 R116, R116 ;  /* 0x0000007400747308 */ /* 0x000e300000000800 */
[----:B------:R-:W-:Y:S08]  /*1ba60*/  MUFU.EX2 R109, R109 ;  /* 0x0000006d006d7308 */ /* 0x000ff00000000800 */
[----:B------:R-:W-:Y:S08]  /*1ba70*/  MUFU.EX2 R134, R134 ;  /* 0x0000008600867308 */ /* 0x000ff00000000800 */
[----:B------:R-:W1:Y:S01]  /*1ba80*/  MUFU.EX2 R120, R120 ;  /* 0x0000007800787308 */ /* 0x000e620000000800 */
[----:B------:R-:W-:-:S02]  /*1ba90*/  WARPGROUP.DEPBAR.LE gsb0, 0x0 ;  /* 0x00008000000079c5 */ /* 0x000fc40000010000 */
[----:B------:R2:W-:Y:S05]  /*1baa0*/  @!P1 SYNCS.ARRIVE.TRANS64.RED.A1T0 RZ, [R13+URZ], RZ ;  /* 0x000000ff0dff99a7 */ /* 0x0005ea000810043f */
[----:B------:R-:W-:Y:S01]  /*1bab0*/  MUFU.EX2 R137, R228 ;  /* 0x000000e400897308 */ /* 0x000fe20000000800 */
[----:B0-----:R-:W-:Y:S02]  /*1bac0*/  F2FP.BF16.F32.PACK_AB R136, R116, R93 ;  /* 0x0000005d7488723e */ /* 0x001fe400000010ff */
[----:B-1----:R-:W-:Y:S01]  /*1bad0*/  F2FP.BF16.F32.PACK_AB R138, R120, R109 ;  /* 0x0000006d788a723e */ /* 0x002fe200000010ff */
[----:B--2---:R-:W-:Y:S02]  /*1bae0*/  @!P1 VIADD R13, R20, 0x2a860 ;  /* 0x0002a860140d9836 */ /* 0x004fe40000000000 */
[----:B------:R-:W-:Y:S01]  /*1baf0*/  FADD.FTZ R20, R88, R3 ;  /* 0x0000000358147221 */ /* 0x000fe20000010000 */
[----:B------:R-:W-:Y:S01]  /*1bb00*/  FADD.FTZ R3, R91, R4 ;  /* 0x000000045b037221 */ /* 0x000fe20000010000 */
[----:B------:R-:W-:Y:S01]  /*1bb10*/  FFMA.FTZ R4, R226, R11, -R111 ;  /* 0x0000000be2047223 */ /* 0x000fe2000001086f */
[----:B------:R-:W-:Y:S01]  /*1bb20*/  @!P1 PRMT R15, RZ, 0x654, R13 ;  /* 0x00000654ff0f9816 */ /* 0x000fe2000000000d */
[----:B------:R-:W-:Y:S01]  /*1bb30*/  FADD.FTZ R13, R159, R20 ;  /* 0x000000149f0d7221 */ /* 0x000fe20000010000 */
[----:B------:R-:W-:Y:S01]  /*1bb40*/  FADD.FTZ R20, R202, R3 ;  /* 0x00000003ca147221 */ /* 0x000fe20000010000 */
[----:B------:R-:W-:-:S02]  /*1bb50*/  F2FP.BF16.F32.PACK_AB R159, R90, R159 ;  /* 0x0000009f5a9f723e */ /* 0x000fc400000010ff */
[----:B------:R-:W0:Y:S01]  /*1bb60*/  MUFU.EX2 R4, R4 ;  /* 0x0000000400047308 */ /* 0x000e220000000800 */
[----:B------:R-:W-:Y:S01]  /*1bb70*/  FADD.FTZ R100, R90, R13 ;  /* 0x0000000d5a647221 */ /* 0x000fe20000010000 */
[----:B------:R-:W-:Y:S01]  /*1bb80*/  FADD.FTZ R3, R21, R20 ;  /* 0x0000001415037221 */ /* 0x000fe20000010000 */
[-CC-:B------:R-:W-:Y:S01]  /*1bb90*/  FFMA.FTZ R20, R148, R11.reuse, -R111.reuse ;  /* 0x0000000b94147223 */ /* 0x180fe2000001086f */
[----:B------:R-:W-:Y:S01]  /*1bba0*/  FFMA.FTZ R111, R230, R11, -R111 ;  /* 0x0000000be66f7223 */ /* 0x000fe2000001086f */
[----:B------:R-:W-:Y:S01]  /*1bbb0*/  FADD.FTZ R13, R153, R100 ;  /* 0x00000064990d7221 */ /* 0x000fe20000010000 */
[----:B------:R-:W-:Y:S01]  /*1bbc0*/  FADD.FTZ R100, R204, R3 ;  /* 0x00000003cc647221 */ /* 0x000fe20000010000 */
[----:B------:R1:W-:Y:S01]  /*1bbd0*/  @!P1 SYNCS.ARRIVE.TRANS64.RED.A1T0 RZ, [R15+URZ], RZ ;  /* 0x000000ff0fff99a7 */ /* 0x0003e2000810043f */
[C---:B------:R-:W-:Y:S01]  /*1bbe0*/  F2FP.BF16.F32.PACK_AB R153, R94.reuse, R153 ;  /* 0x000000995e99723e */ /* 0x040fe200000010ff */
[----:B------:R-:W-:Y:S01]  /*1bbf0*/  FADD.FTZ R102, R94, R13 ;  /* 0x0000000d5e667221 */ /* 0x000fe20000010000 */
[----:B------:R-:W-:Y:S01]  /*1bc00*/  FADD.FTZ R3, R101, R100 ;  /* 0x0000006465037221 */ /* 0x000fe20000010000 */
[----:B------:R-:W-:Y:S01]  /*1bc10*/  MUFU.EX2 R20, R20 ;  /* 0x0000001400147308 */ /* 0x000fe20000000800 */
[----:B------:R-:W-:Y:S01]  /*1bc20*/  F2FP.BF16.F32.PACK_AB R148, R208, R99 ;  /* 0x00000063d094723e */ /* 0x000fe200000010ff */
[----:B------:R-:W-:Y:S01]  /*1bc30*/  FADD.FTZ R13, R155, R102 ;  /* 0x000000669b0d7221 */ /* 0x000fe20000010000 */
[----:B------:R-:W-:Y:S01]  /*1bc40*/  FADD.FTZ R100, R206, R3 ;  /* 0x00000003ce647221 */ /* 0x000fe20000010000 */
[----:B------:R-:W-:Y:S01]  /*1bc50*/  F2FP.BF16.F32.PACK_AB R155, R96, R155 ;  /* 0x0000009b609b723e */ /* 0x000fe200000010ff */
[----:B------:R-:W-:-:S02]  /*1bc60*/  IMAD.MOV.U32 R21, RZ, RZ, R160 ;  /* 0x000000ffff157224 */ /* 0x000fc400078e00a0 */
[----:B------:R-:W-:Y:S01]  /*1bc70*/  FADD.FTZ R102, R96, R13 ;  /* 0x0000000d60667221 */ /* 0x000fe20000010000 */
[----:B------:R-:W-:Y:S01]  /*1bc80*/  FADD.FTZ R3, R99, R100 ;  /* 0x0000006463037221 */ /* 0x000fe20000010000 */
[----:B------:R-:W2:Y:S02]  /*1bc90*/  MUFU.EX2 R111, R111 ;  /* 0x0000006f006f7308 */ /* 0x000ea40000000800 */
        /* <DEDUP_REMOVED lines=16> */
[----:B------:R-:W-:Y:S01]  /*1bda0*/  F2FP.BF16.F32.PACK_AB R146, R105, R146 ;  /* 0x000000926992723e */ /* 0x000fe200000010ff */
[----:B------:R-:W-:Y:S02]  /*1bdb0*/  IMAD.MOV.U32 R12, RZ, RZ, R6 ;  /* 0x000000ffff0c7224 */ /* 0x000fe400078e0006 */
[----:B------:R-:W-:Y:S01]  /*1bdc0*/  FADD.FTZ R3, R147, R88 ;  /* 0x0000005893037221 */ /* 0x000fe20000010000 */
[----:B------:R-:W-:Y:S01]  /*1bdd0*/  FADD.FTZ R90, R105, R90 ;  /* 0x0000005a695a7221 */ /* 0x000fe20000010000 */
[C---:B0-----:R-:W-:Y:S02]  /*1bde0*/  F2FP.BF16.F32.PACK_AB R147, R4.reuse, R147 ;  /* 0x000000930493723e */ /* 0x041fe400000010ff */
[----:B------:R-:W-:Y:S01]  /*1bdf0*/  FADD.FTZ R88, R4, R3 ;  /* 0x0000000304587221 */ /* 0x000fe20000010000 */
[----:B------:R-:W-:Y:S01]  /*1be00*/  FADD.FTZ R3, R95, R90 ;  /* 0x0000005a5f037221 */ /* 0x000fe20000010000 */
[----:B--2---:R-:W-:-:S02]  /*1be10*/  F2FP.BF16.F32.PACK_AB R139, R111, R134 ;  /* 0x000000866f8b723e */ /* 0x004fc400000010ff */
[----:B------:R-:W-:Y:S01]  /*1be20*/  FADD.FTZ R13, R141, R88 ;  /* 0x000000588d0d7221 */ /* 0x000fe20000010000 */
[----:B------:R-:W-:Y:S01]  /*1be30*/  FADD.FTZ R10, R112, R3 ;  /* 0x00000003700a7221 */ /* 0x000fe20000010000 */
[C---:B------:R-:W-:Y:S02]  /*1be40*/  F2FP.BF16.F32.PACK_AB R141, R20.reuse, R141 ;  /* 0x0000008d148d723e */ /* 0x040fe400000010ff */
[----:B------:R-:W-:Y:S01]  /*1be50*/  FADD.FTZ R13, R20, R13 ;  /* 0x0000000d140d7221 */ /* 0x000fe20000010000 */
[----:B------:R-:W-:Y:S01]  /*1be60*/  FADD.FTZ R3, R107, R10 ;  /* 0x0000000a6b037221 */ /* 0x000fe20000010000 */
[----:B------:R-:W-:Y:S02]  /*1be70*/  IMAD.MOV.U32 R20, RZ, RZ, R161 ;  /* 0x000000ffff147224 */ /* 0x000fe400078e00a1 */
[----:B------:R-:W-:Y:S01]  /*1be80*/  FADD.FTZ R13, R126, R13 ;  /* 0x0000000d7e0d7221 */ /* 0x000fe20000010000 */
[----:B------:R-:W-:-:S03]  /*1be90*/  FADD.FTZ R10, R92, R3 ;  /* 0x000000035c0a7221 */ /* 0x000fc60000010000 */
[----:B------:R-:W-:Y:S01]  /*1bea0*/  FADD.FTZ R13, R143, R13 ;  /* 0x0000000d8f0d7221 */ /* 0x000fe20000010000 */
[----:B------:R-:W-:Y:S01]  /*1beb0*/  FADD.FTZ R3, R93, R10 ;  /* 0x0000000a5d037221 */ /* 0x000fe20000010000 */
[----:B------:R-:W-:Y:S02]  /*1bec0*/  F2FP.BF16.F32.PACK_AB R143, R143, R126 ;  /* 0x0000007e8f8f723e */ /* 0x000fe400000010ff */
        /* <DEDUP_REMOVED lines=8> */
[----:B------:R-:W-:Y:S01]  /*1bf50*/  IMAD.MOV.U32 R13, RZ, RZ, R7 ;  /* 0x000000ffff0d7224 */ /* 0x000fe200078e0007 */
[----:B-1----:R-:W-:Y:S06]  /*1bf60*/  @P2 BRA `(.L_x_1563) ;  /* 0xffffffd800a82947 */ /* 0x002fec000383ffff */
[----:B------:R-:W-:Y:S05]  /*1bf70*/  BSYNC B1 ;  /* 0x0000000000017941 */ /* 0x000fea0003800000 */
.L_x_1552:
[----:B------:R-:W-:Y:S05]  /*1bf80*/  BSYNC B0 ;  /* 0x0000000000007941 */ /* 0x000fea0003800000 */
.L_x_1551:
[----:B------:R-:W-:Y:S01]  /*1bf90*/  ISETP.GE.AND P2, PT, R8, R168, PT ;  /* 0x000000a80800720c */ /* 0x000fe20003f46270 */
[----:B------:R-:W-:-:S12]  /*1bfa0*/  BSSY B0, `(.L_x_1564) ;  /* 0x0000373000007945 */ /* 0x000fd80003800000 */
[----:B------:R-:W-:Y:S05]  /*1bfb0*/  @!P2 BRA `(.L_x_1565) ;  /* 0x0000003400c4a947 */ /* 0x000fea0003800000 */
[----:B------:R-:W-:Y:S02]  /*1bfc0*/  IMAD R14, R169, 0x80, R179 ;  /* 0x00000080a90e7824 */ /* 0x000fe400078e02b3 */
[----:B------:R-:W-:Y:S02]  /*1bfd0*/  IMAD.MOV.U32 R12, RZ, RZ, R7 ;  /* 0x000000ffff0c7224 */ /* 0x000fe400078e0007 */
[----:B------:R-:W-:Y:S02]  /*1bfe0*/  VIADD R14, R14, 0x8 ;  /* 0x000000080e0e7836 */ /* 0x000fe40000000000 */
[----:B------:R-:W-:Y:S02]  /*1bff0*/  IMAD.MOV.U32 R13, RZ, RZ, R6 ;  /* 0x000000ffff0d7224 */ /* 0x000fe400078e0006 */
[----:B------:R-:W-:Y:S01]  /*1c000*/  IMAD.MOV.U32 R20, RZ, RZ, R161 ;  /* 0x000000ffff147224 */ /* 0x000fe200078e00a1 */
[----:B------:R-:W-:Y:S01]  /*1c010*/  IADD3 R14, R14, R163, -R164 ;  /* 0x000000a30e0e7210 */ /* 0x000fe20007ffe8a4 */
[----:B------:R-:W-:-:S07]  /*1c020*/  IMAD.MOV.U32 R21, RZ, RZ, R160 ;  /* 0x000000ffff157224 */ /* 0x000fce00078e00a0 */
.L_x_1584:
[----:B------:R-:W-:-:S05]  /*1c030*/  VIADD R6, R21, 0x1 ;  /* 0x0000000115067836 */ /* 0x000fca0000000000 */
[----:B------:R-:W-:-:S04]  /*1c040*/  ISETP.NE.AND P2, PT, R6, 0x2, PT ;  /* 0x000000020600780c */ /* 0x000fc80003f45270 */
[----:B------:R-:W-:Y:S02]  /*1c050*/  SEL R161, RZ, 0x1, P2 ;  /* 0x00000001ffa17807 */ /* 0x000fe40001000000 */
[----:B------:R-:W-:Y:S02]  /*1c060*/  SEL R160, R6, RZ, P2 ;  /* 0x000000ff06a07207 */ /* 0x000fe40001000000 */
[----:B------:R-:W-:Y:S01]  /*1c070*/  LOP3.LUT R161, R20, R161, RZ, 0x3c, !PT ;  /* 0x000000a114a17212 */ /* 0x000fe200078e3cff */
[----:B------:R-:W-:Y:S06]  /*1c080*/  @!P0 BRA `(.L_x_1566) ;  /* 0x0000000000048947 */ /* 0x000fec0003800000 */
[----:B------:R-:W-:Y:S01]  /*1c090*/  BPT.TRAP 0x1 ;  /* 0x000000040000795c */ /* 0x000fe20000300000 */
.L_x_1566:
[----:B------:R-:W-:Y:S01]  /*1c0a0*/  IMAD R15, R160, 0x8, R18 ;  /* 0x00000008a00f7824 */ /* 0x000fe200078e0212 */
[----:B------:R-:W-:-:S04]  /*1c0b0*/  SHF.L.U32 R10, R161, 0x1f, RZ ;  /* 0x0000001fa10a7819 */ /* 0x000fc800000006ff */
[----:B------:R0:W1:Y:S01]  /*1c0c0*/  SYNCS.PHASECHK.TRANS64.TRYWAIT P2, [R15+URZ+0x2a830], R10 ;  /* 0x02a8300a0f0075a7 */ /* 0x000062000804017f */
[----:B------:R-:W-:Y:S05]  /*1c0d0*/  @!P0 BRA `(.L_x_1567) ;  /* 0x0000000000048947 */ /* 0x000fea0003800000 */
[----:B------:R-:W-:Y:S01]  /*1c0e0*/  BPT.TRAP 0x1 ;  /* 0x000000040000795c */ /* 0x000fe20000300000 */
.L_x_1567:
[----:B------:R-:W-:Y:S01]  /*1c0f0*/  BSSY B1, `(.L_x_1568) ;  /* 0x0000006000017945 */ /* 0x000fe20003800000 */
[----:B------:R-:W-:Y:S02]  /*1c100*/  IMAD R6, R160, 0x900, R5 ;  /* 0x00000900a0067824 */ /* 0x000fe400078e0205 */
[----:B------:R-:W-:Y:S01]  /*1c110*/  IMAD.MOV.U32 R7, RZ, RZ, 0x40000040 ;  /* 0x40000040ff077424 */ /* 0x000fe200078e00ff */
[----:B-1----:R-:W-:Y:S06]  /*1c120*/  @P2 BRA `(.L_x_1569) ;  /* 0x0000000000082947 */ /* 0x002fec0003800000 */
[----:B------:R-:W1:Y:S02]  /*1c130*/  SYNCS.PHASECHK.TRANS64.TRYWAIT P2, [R15+URZ+0x2a830], R10 ;  /* 0x02a8300a0f0075a7 */ /* 0x000e64000804017f */
[----:B-1----:R-:W-:Y:S05]  /*1c140*/  @!P2 BRA `(.L_x_1570) ;  /* 0x000000d400e4a947 */ /* 0x002fea0003800000 */
.L_x_1569:
[----:B------:R-:W-:Y:S05]  /*1c150*/  BSYNC B1 ;  /* 0x0000000000017941 */ /* 0x000fea0003800000 */
.L_x_1568:
        /* <DEDUP_REMOVED lines=179> */
.L_x_1571:
[----:B------:R-:W-:Y:S01]  /*1cc90*/  SHF.L.U32 R7, R20, 0x1f, RZ ;  /* 0x0000001f14077819 */ /* 0x000fe200000006ff */
[----:B------:R-:W-:-:S04]  /*1cca0*/  IMAD R10, R21, 0x8, R18 ;  /* 0x00000008150a7824 */ /* 0x000fc800078e0212 */
[----:B------:R0:W1:Y:S01]  /*1ccb0*/  SYNCS.PHASECHK.TRANS64.TRYWAIT P2, [R10+URZ+0x2a850], R7 ;  /* 0x02a850070a0075a7 */ /* 0x000062000804017f */
[----:B------:R-:W-:Y:S05]  /*1ccc0*/  @!P0 BRA `(.L_x_1572) ;  /* 0x0000000000048947 */ /* 0x000fea0003800000 */
[----:B------:R-:W-:Y:S01]  /*1ccd0*/  BPT.TRAP 0x1 ;  /* 0x000000040000795c */ /* 0x000fe20000300000 */
.L_x_1572:
        /* <DEDUP_REMOVED lines=9> */
.L_x_1574:
[----:B------:R-:W-:Y:S05]  /*1cd70*/  BSYNC B1 ;  /* 0x0000000000017941 */ /* 0x000fea0003800000 */
.L_x_1573:
[----:B------:R-:W-:Y:S01]  /*1cd80*/  IMAD.MOV.U32 R6, RZ, RZ, R0 ;  /* 0x000000ffff067224 */ /* 0x000fe200078e0000 */
[----:B------:R-:W2:Y:S01]  /*1cd90*/  LDL R2, [R1+0x4] ;  /* 0x0000040001027983 */ /* 0x000ea20000100800 */
[----:B01----:R-:W-:Y:S01]  /*1cda0*/  IMAD.MOV.U32 R7, RZ, RZ, 0x40000040 ;  /* 0x40000040ff077424 */ /* 0x003fe200078e00ff */
[----:B------:R-:W-:Y:S01]  /*1cdb0*/  WARPGROUP.ARRIVE ;  /* 0x00000000000079c5 */ /* 0x000fe20000000000 */
[----:B------:R-:W-:Y:S01]  /*1cdc0*/  FMUL.FTZ R11, R91, UR50 ;  /* 0x000000325b0b7c20 */ /* 0x000fe20008410000 */
[----:B------:R-:W-:Y:S01]  /*1cdd0*/  R2UR UR6, R6 ;  /* 0x00000000060672ca */ /* 0x000fe200000e0000 */
[----:B------:R-:W-:Y:S01]  /*1cde0*/  VIADD R6, R0, 0x80 ;  /* 0x0000008000067836 */ /* 0x000fe20000000000 */
[----:B------:R-:W-:Y:S01]  /*1cdf0*/  R2UR UR7, R7 ;  /* 0x00000000070772ca */ /* 0x000fe200000e0000 */
[----:B------:R-:W-:Y:S02]  /*1ce00*/  IMAD.MOV.U32 R7, RZ, RZ, 0x40000040 ;  /* 0x40000040ff077424 */ /* 0x000fe400078e00ff */
[----:B------:R-:W-:Y:S01]  /*1ce10*/  FMUL.FTZ R21, R94, UR50 ;  /* 0x000000325e157c20 */ /* 0x000fe20008410000 */
[----:B------:R-:W-:-:S02]  /*1ce20*/  @!P1 VIADD R15, R15, 0x2a840 ;  /* 0x0002a8400f0f9836 */ /* 0x000fc40000000000 */
        /* <DEDUP_REMOVED lines=15> */
[----:B------:R-:W-:Y:S01]  /*1cf20*/  FMUL.FTZ R125, R128, UR50 ;  /* 0x00000032807d7c20 */ /* 0x000fe20008410000 */
[----:B------:R-:W-:Y:S01]  /*1cf30*/  FMUL.FTZ R118, R118, UR50 ;  /* 0x0000003276767c20 */ /* 0x000fe20008410000 */
[----:B------:R-:W-:Y:S01]  /*1cf40*/  FMUL.FTZ R134, R134, UR50 ;  /* 0x0000003286867c20 */ /* 0x000fe20008410000 */
[----:B------:R-:W-:Y:S01]  /*1cf50*/  ISETP.GE.AND P2, PT, R9, 0x1, PT ;  /* 0x000000010900780c */ /* 0x000fe20003f46270 */
[----:B------:R-:W0:Y:S08]  /*1cf60*/  MUFU.TANH R20, R20 ;  /* 0x0000001400147308 */ /* 0x000e300000002400 */
[----:B------:R-:W1:Y:S08]  /*1cf70*/  MUFU.TANH R11, R11 ;  /* 0x0000000b000b7308 */ /* 0x000e700000002400 */
        /* <DEDUP_REMOVED lines=12> */
[----:B------:R-:W-:-:S06]  /*1d040*/  WARPGROUP.ARRIVE ;  /* 0x00000000000079c5 */ /* 0x000fcc0000000000 */
        /* <DEDUP_REMOVED lines=10> */
[----:B------:R-:W-:-:S02]  /*1d0f0*/  FMUL.FTZ R121, R124, UR50 ;  /* 0x000000327c797c20 */ /* 0x000fc40008410000 */
[----:B------:R-:W2:Y:S01]  /*1d100*/  MUFU.TANH R2, R2 ;  /* 0x0000000200027308 */ /* 0x000ea20000002400 */
[----:B------:R-:W-:Y:S02]  /*1d110*/  WARPGROUP.DEPBAR.LE gsb0, 0x0 ;  /* 0x00008000000079c5 */ /* 0x000fe40000010000 */
[----:B------:R-:W-:Y:S01]  /*1d120*/  WARPGROUP.ARRIVE ;  /* 0x00000000000079c5 */ /* 0x000fe20000000000 */
[----:B------:R-:W-:-:S04]  /*1d130*/  IMAD R152, R8, -0x60, RZ ;  /* 0xffffffa008987824 */ /* 0x000fc800078e02ff */
[----:B------:R-:W0:Y:S01]  /*1d140*/  MUFU.TANH R90, R90 ;  /* 0x0000005a005a7308 */ /* 0x000e220000002400 */
[----:B------:R-:W-:Y:S01]  /*1d150*/  HGMMA.64x128x16.F32.BF16 R24, R148, gdesc[UR4].tnspB, R24, gsb0 ;  /* 0x41e0000494187df0 */ /* 0x000fe20008001818 */
[----:B------:R-:W-:Y:S01]  /*1d160*/  R2UR UR6, R6 ;  /* 0x00000000060672ca */ /* 0x000fe200000e0000 */
[----:B------:R-:W-:Y:S01]  /*1d170*/  VIADD R6, R0, 0x200 ;  /* 0x0000020000067836 */ /* 0x000fe20000000000 */
[----:B------:R-:W-:Y:S01]  /*1d180*/  R2UR UR7, R7 ;  /* 0x00000000070772ca */ /* 0x000fe200000e0000 */
[----:B------:R-:W-:-:S03]  /*1d190*/  IMAD.MOV.U32 R7, RZ, RZ, 0x40000040 ;  /* 0x40000040ff077424 */ /* 0x000fc600078e00ff */
        /* <DEDUP_REMOVED lines=17> */
[----:B------:R-:W0:Y:S01]  /*1d2b0*/  MUFU.TANH R148, R148 ;  /* 0x0000009400947308 */ /* 0x000e220000002400 */
[----:B------:R-:W-:-:S07]  /*1d2c0*/  IMAD R131, R169, 0x80, R179 ;  /* 0x00000080a9837824 */ /* 0x000fce00078e02b3 */
[----:B------:R-:W0:Y:S08]  /*1d2d0*/  MUFU.TANH R149, R149 ;  /* 0x0000009500957308 */ /* 0x000e300000002400 */
[----:B------:R-:W0:Y:S08]  /*1d2e0*/  MUFU.TANH R150, R150 ;  /* 0x0000009600967308 */ /* 0x000e300000002400 */
        /* <DEDUP_REMOVED lines=23> */
[----:B------:R-:W-:Y:S01]  /*1d460*/  @!P1 PRMT R6, RZ, 0x654, R15 ;  /* 0x00000654ff069816 */ /* 0x000fe2000000000f */
[----:B------:R-:W0:Y:S01]  /*1d470*/  MUFU.TANH R144, R144 ;  /* 0x0000009000907308 */ /* 0x000e220000002400 */
[----:B------:R-:W-:-:S07]  /*1d480*/  IADD3 R7, R152, 0x1, R163 ;  /* 0x0000000198077810 */ /* 0x000fce0007ffe0a3 */
        /* <DEDUP_REMOVED lines=11> */
[----:B------:R0:W0:Y:S08]  /*1d540*/  MUFU.TANH R15, R134 ;  /* 0x00000086000f7308 */ /* 0x0000300000002400 */
        /* <DEDUP_REMOVED lines=19> */
[----:B------:R5:W-:Y:S01]  /*1d680*/  @!P1 SYNCS.ARRIVE.TRANS64.RED.A1T0 RZ, [R6+URZ], RZ ;  /* 0x000000ff06ff99a7 */ /* 0x000be2000810043f */
[----:B------:R-:W-:-:S03]  /*1d690*/  IMAD R129, R173, -0x2, R152 ;  /* 0xfffffffead817824 */ /* 0x000fc600078e0298 */
[----:B------:R-:W0:Y:S01]  /*1d6a0*/  MUFU.TANH R136, R136 ;  /* 0x0000008800887308 */ /* 0x000e220000002400 */
[----:B-----5:R-:W-:-:S07]  /*1d6b0*/  IMAD.IADD R6, R7, 0x1, -R164 ;  /* 0x0000000107067824 */ /* 0x020fce00078e0aa4 */
[----:B------:R-:W0:Y:S01]  /*1d6c0*/  MUFU.TANH R138, R138 ;  /* 0x0000008a008a7308 */ /* 0x000e220000002400 */
[----:B------:R-:W-:-:S04]  /*1d6d0*/  IMAD R6, R173, -0x2, R6 ;  /* 0xfffffffead067824 */ /* 0x000fc800078e0206 */
[C---:B------:R-:W-:Y:S02]  /*1d6e0*/  VIADD R156, R6.reuse, UR47 ;  /* 0x0000002f069c7c36 */ /* 0x040fe40008000000 */
[----:B------:R-:W-:Y:S02]  /*1d6f0*/  VIADD R154, R6, UR4 ;  /* 0x00000004069a7c36 */ /* 0x000fe40008000000 */
[C---:B------:R-:W-:Y:S02]  /*1d700*/  IMAD.IADD R135, R131.reuse, 0x1, R156 ;  /* 0x0000000183877824 */ /* 0x040fe400078e029c */
[----:B------:R-:W-:Y:S01]  /*1d710*/  IMAD.IADD R133, R131, 0x1, R154 ;  /* 0x0000000183857824 */ /* 0x000fe200078e029a */
[----:B-1234-:R-:W-:Y:S06]  /*1d720*/  @!P2 BRA `(.L_x_1576) ;  /* 0x000000000058a947 */ /* 0x01efec0003800000 */
[----:B------:R-:W-:Y:S01]  /*1d730*/  IADD3 R108, R131, R163, -R164 ;  /* 0x000000a3836c7210 */ /* 0x000fe20007ffe8a4 */
[----:B------:R-:W-:Y:S03]  /*1d740*/  BSSY B1, `(.L_x_1577) ;  /* 0x0000011000017945 */ /* 0x000fe60003800000 */
        /* <DEDUP_REMOVED lines=10> */
.L_x_1578:
[----:B------:R-:W-:Y:S01]  /*1d7f0*/  IMAD.U32 R110, RZ, RZ, UR39 ;  /* 0x00000027ff6e7e24 */ /* 0x000fe2000f8e00ff */
[----:B------:R-:W-:-:S04]  /*1d800*/  IADD3 R137, R131, R163, -R164 ;  /* 0x000000a383897210 */ /* 0x000fc80007ffe8a4 */
[----:B------:R-:W-:-:S13]  /*1d810*/  ISETP.NE.AND P2, PT, R110, 0x1, PT ;  /* 0x000000016e00780c */ /* 0x000fda0003f45270 */
[----:B------:R-:W1:Y:S02]  /*1d820*/  @P2 LDC.64 R6, c[0x0][0x9e8] ;  /* 0x00027a00ff062b82 */ /* 0x000e640000000a00 */
[----:B-1----:R-:W-:-:S05]  /*1d830*/  @P2 IMAD.HI.U32 R6, R137, R6, RZ ;  /* 0x0000000689062227 */ /* 0x002fca00078e00ff */
[----:B------:R-:W-:-:S07]  /*1d840*/  @P2 SHF.R.U32.HI R137, RZ, R7, R6 ;  /* 0x00000007ff892219 */ /* 0x000fce0000011606 */
.L_x_1579:
[----:B------:R-:W-:Y:S05]  /*1d850*/  BSYNC B1 ;  /* 0x0000000000017941 */ /* 0x000fea0003800000 */
.L_x_1577:
[----:B------:R-:W-:-:S05]  /*1d860*/  IMAD R6, R137, R110, R129 ;  /* 0x0000006e89067224 */ /* 0x000fca00078e0281 */
[----:B------:R-:W-:Y:S02]  /*1d870*/  VIADDMNMX R135, R6, R110, R135, PT ;  /* 0x0000006e06877246 */ /* 0x000fe40003800187 */
[----:B------:R-:W-:-:S07]  /*1d880*/  VIMNMX R133, R133, R6, !PT ;  /* 0x0000000685857248 */ /* 0x000fce0007fe0100 */
.L_x_1576:
        /* <DEDUP_REMOVED lines=124> */
[----:B------:R-:W-:-:S03]  /*1e050*/  VIADD R131, R131, 0x8 ;  /* 0x0000000883837836 */ /* 0x000fc60000000000 */
[----:B------:R-:W-:Y:S02]  /*1e060*/  ISETP.NE.AND P6, PT, R125, 0x1, PT ;  /* 0x000000017d00780c */ /* 0x000fe40003fc5270 */
[----:B------:R-:W-:-:S04]  /*1e070*/  IADD3 R131, R131, R163, -R164 ;  /* 0x000000a383837210 */ /* 0x000fc80007ffe8a4 */
[----:B------:R-:W-:-:S07]  /*1e080*/  LOP3.LUT R131, RZ, R131, RZ, 0x33, !PT ;  /* 0x00000083ff837212 */ /* 0x000fce00078e33ff */
[----:B------:R-:W0:Y:S02]  /*1e090*/  @P6 LDC.64 R6, c[0x0][0x9e8] ;  /* 0x00027a00ff066b82 */ /* 0x000e240000000a00 */
[----:B0-----:R-:W-:-:S05]  /*1e0a0*/  @P6 IMAD.HI.U32 R6, R131, R6, RZ ;  /* 0x0000000683066227 */ /* 0x001fca00078e00ff */
[----:B------:R-:W-:-:S04]  /*1e0b0*/  @P6 SHF.R.U32.HI R131, RZ, R7, R6 ;  /* 0x00000007ff836219 */ /* 0x000fc80000011606 */
[----:B------:R-:W-:Y:S01]  /*1e0c0*/  LOP3.LUT R6, RZ, R131, RZ, 0x33, !PT ;  /* 0x00000083ff067212 */ /* 0x000fe200078e33ff */
[----:B------:R-:W-:Y:S06]  /*1e0d0*/  BRA `(.L_x_1583) ;  /* 0x0000000000187947 */ /* 0x000fec0003800000 */
.L_x_1582:
[----:B------:R-:W-:-:S05]  /*1e0e0*/  IMAD.U32 R125, RZ, RZ, UR39 ;  /* 0x00000027ff7d7e24 */ /* 0x000fca000f8e00ff */
[----:B------:R-:W-:-:S13]  /*1e0f0*/  ISETP.NE.AND P6, PT, R125, 0x1, PT ;  /* 0x000000017d00780c */ /* 0x000fda0003fc5270 */
[----:B------:R-:W0:Y:S02]  /*1e100*/  @P6 LDC.64 R6, c[0x0][0x9e8] ;  /* 0x00027a00ff066b82 */ /* 0x000e240000000a00 */
[----:B0-----:R-:W-:-:S04]  /*1e110*/  @P6 IMAD.HI.U32 R152, R14, R6, RZ ;  /* 0x000000060e986227 */ /* 0x001fc800078e00ff */
[----:B------:R-:W-:Y:S01]  /*1e120*/  IMAD.MOV.U32 R6, RZ, RZ, R14 ;  /* 0x000000ffff067224 */ /* 0x000fe200078e000e */
[----:B------:R-:W-:-:S07]  /*1e130*/  @P6 SHF.R.U32.HI R6, RZ, R7, R152 ;  /* 0x00000007ff066219 */ /* 0x000fce0000011698 */
.L_x_1583:
[----:B------:R-:W-:Y:S05]  /*1e140*/  BSYNC B1 ;  /* 0x0000000000017941 */ /* 0x000fea0003800000 */
.L_x_1581:
[----:B------:R-:W-:-:S05]  /*1e150*/  IMAD R6, R6, R125, R129 ;  /* 0x0000007d06067224 */ /* 0x000fca00078e0281 */
[----:B------:R-:W-:Y:S02]  /*1e160*/  VIADDMNMX R107, R6, R125, R107, PT ;  /* 0x0000007d066b7246 */ /* 0x000fe4000380016b */
[----:B------:R-:W-:-:S07]  /*1e170*/  VIMNMX R109, R109, R6, !PT ;  /* 0x000000066d6d7248 */ /* 0x000fce0007fe0100 */
.L_x_1580:
[----:B------:R-:W-:Y:S01]  /*1e180*/  ISETP.GT.AND P2, PT, R109, 0x1, !P2 ;  /* 0x000000016d00780c */ /* 0x000fe20005744270 */
[----:B------:R-:W-:Y:S01]  /*1e190*/  @!P1 VIADD R10, R10, 0x2a860 ;  /* 0x0002a8600a0a9836 */ /* 0x000fe20000000000 */
[----:B------:R-:W-:Y:S02]  /*1e1a0*/  ISETP.NE.AND P6, PT, R157, RZ, PT ;  /* 0x000000ff9d00720c */ /* 0x000fe40003fc5270 */
[----:B------:R-:W-:Y:S02]  /*1e1b0*/  ISETP.LT.OR P2, PT, R107, 0x2, P2 ;  /* 0x000000026b00780c */ /* 0x000fe40001741670 */
[----:B------:R-:W-:Y:S02]  /*1e1c0*/  ISETP.GT.AND P3, PT, R109, 0x8, !P3 ;  /* 0x000000086d00780c */ /* 0x000fe40005f64270 */
[----:B------:R-:W-:Y:S01]  /*1e1d0*/  FSEL R152, R11, -INF , !P2 ;  /* 0xff8000000b987808 */ /* 0x000fe20005000000 */
[----:B------:R-:W-:Y:S01]  /*1e1e0*/  IMAD.U32 R11, RZ, RZ, UR38 ;  /* 0x00000026ff0b7e24 */ /* 0x000fe2000f8e00ff */
[----:B------:R-:W-:-:S02]  /*1e1f0*/  ISETP.NE.AND P2, PT, R153, RZ, PT ;  /* 0x000000ff9900720c */ /* 0x000fc40003f45270 */
[----:B------:R-:W-:Y:S02]  /*1e200*/  ISETP.LT.OR P3, PT, R107, 0x9, P3 ;  /* 0x000000096b00780c */ /* 0x000fe40001f61670 */
[----:B------:R-:W-:Y:S02]  /*1e210*/  ISETP.GT.AND P2, PT, R109, 0x9, !P2 ;  /* 0x000000096d00780c */ /* 0x000fe40005744270 */
[----:B------:R-:W-:Y:S02]  /*1e220*/  FMNMX.FTZ R7, R214, R13, !PT ;  /* 0x0000000dd6077209 */ /* 0x000fe40007810000 */
[----:B------:R-:W-:Y:S02]  /*1e230*/  ISETP.LT.OR P2, PT, R107, 0xa, P2 ;  /* 0x0000000a6b00780c */ /* 0x000fe40001741670 */
[----:B------:R-:W-:Y:S02]  /*1e240*/  FSEL R154, R21, -INF , !P3 ;  /* 0xff800000159a7808 */ /* 0x000fe40005800000 */
[----:B------:R-:W-:-:S02]  /*1e250*/  FSEL R88, R88, -INF , !P2 ;  /* 0xff80000058587808 */ /* 0x000fc40005000000 */
[----:B------:R-:W-:Y:S02]  /*1e260*/  ISETP.NE.AND P2, PT, R137, RZ, PT ;  /* 0x000000ff8900720c */ /* 0x000fe40003f45270 */
[----:B------:R-:W-:Y:S02]  /*1e270*/  ISETP.NE.AND P3, PT, R155, RZ, PT ;  /* 0x000000ff9b00720c */ /* 0x000fe40003f65270 */
        /* <DEDUP_REMOVED lines=55> */
[----:B------:R-:W-:Y:S02]  /*1e5f0*/  ISETP.NE.AND P3, PT, R171, RZ, PT ;  /* 0x000000ffab00720c */ /* 0x000fe40003f65270 */
        /* <DEDUP_REMOVED lines=10> */
[----:B------:R-:W-:Y:S02]  /*1e6a0*/  ISETP.GT.AND P2, PT, R109, 0x38, !P2 ;  /* 0x000000386d00780c */ /* 0x000fe40005744270 */
[----:B------:R-:W-:Y:S02]  /*1e6b0*/  FSEL R100, R100, -INF , !P4 ;  /* 0xff80000064647808 */ /* 0x000fe40006000000 */
        /* <DEDUP_REMOVED lines=13> */
[----:B0-----:R-:W-:Y:S02]  /*1e790*/  FMNMX.FTZ R89, R0, R7, !PT ;  /* 0x0000000700597209 */ /* 0x001fe40007810000 */
        /* <DEDUP_REMOVED lines=22> */
[----:B------:R-:W-:Y:S02]  /*1e900*/  FSETP.NEU.FTZ.AND P2, PT, R6, -INF , PT ;  /* 0xff8000000600780b */ /* 0x000fe40003f5d000 */
        /* <DEDUP_REMOVED lines=14> */
[----:B------:R0:W-:Y:S01]  /*1e9f0*/  MUFU.EX2 R89, R146 ;  /* 0x0000009200597308 */ /* 0x0001e20000000800 */
        /* <DEDUP_REMOVED lines=8> */
[-CC-:B0-----:R-:W-:Y:S01]  /*1ea80*/  FFMA.FTZ R146, R122, R11.reuse, -R7.reuse ;  /* 0x0000000b7a927223 */ /* 0x181fe20000010807 */
[--C-:B------:R-:W-:Y:S01]  /*1ea90*/  FFMA.FTZ R101, R128, R11, -R7.reuse ;  /* 0x0000000b80657223 */ /* 0x100fe20000010807 */
[----:B------:R-:W-:Y:S01]  /*1eaa0*/  FMNMX.FTZ R93, R92, R91, !PT ;  /* 0x0000005b5c5d7209 */ /* 0x000fe20007810000 */
[-CC-:B------:R-:W-:Y:S01]  /*1eab0*/  FFMA.FTZ R142, R130, R11.reuse, -R7.reuse ;  /* 0x0000000b828e7223 */ /* 0x180fe20000010807 */
[----:B------:R0:W-:Y:S01]  /*1eac0*/  MUFU.EX2 R91, R148 ;  /* 0x00000094005b7308 */ /* 0x0001e20000000800 */
[--C-:B------:R-:W-:Y:S01]  /*1ead0*/  FFMA.FTZ R105, R134, R11, -R7.reuse ;  /* 0x0000000b86697223 */ /* 0x100fe20000010807 */
[----:B------:R-:W-:Y:S01]  /*1eae0*/  FMNMX.FTZ R93, R170, R93, !PT ;  /* 0x0000005daa5d7209 */ /* 0x000fe20007810000 */
[-CC-:B------:R-:W-:Y:S01]  /*1eaf0*/  FFMA.FTZ R136, R136, R11.reuse, -R7.reuse ;  /* 0x0000000b88887223 */ /* 0x180fe20000010807 */
[-CC-:B------:R-:W-:Y:S01]  /*1eb00*/  FFMA.FTZ R138, R138, R11.reuse, -R7.reuse ;  /* 0x0000000b8a8a7223 */ /* 0x180fe20000010807 */
[----:B------:R-:W-:Y:S01]  /*1eb10*/  FFMA.FTZ R109, R20, R11, -R7 ;  /* 0x0000000b146d7223 */ /* 0x000fe20000010807 */
[----:B------:R-:W-:-:S02]  /*1eb20*/  FMNMX.FTZ R93, R94, R93, !PT ;  /* 0x0000005d5e5d7209 */ /* 0x000fc40007810000 */
[----:B------:R-:W-:Y:S01]  /*1eb30*/  MUFU.EX2 R21, R21 ;  /* 0x0000001500157308 */ /* 0x000fe20000000800 */
[--C-:B0-----:R-:W-:Y:S01]  /*1eb40*/  FFMA.FTZ R148, R114, R11, -R7.reuse ;  /* 0x0000000b72947223 */ /* 0x101fe20000010807 */
[----:B------:R-:W-:Y:S02]  /*1eb50*/  FMNMX.FTZ R93, R192, R93, !PT ;  /* 0x0000005dc05d7209 */ /* 0x000fe40007810000 */
[----:B------:R-:W-:Y:S01]  /*1eb60*/  FSEL R114, R15, -INF , !P5 ;  /* 0xff8000000f727808 */ /* 0x000fe20006800000 */
[--C-:B------:R-:W-:Y:S01]  /*1eb70*/  FFMA.FTZ R15, R116, R11, -R7.reuse ;  /* 0x0000000b740f7223 */ /* 0x100fe20000010807 */
[----:B------:R-:W-:Y:S01]  /*1eb80*/  FMNMX.FTZ R95, R202, R93, !PT ;  /* 0x0000005dca5f7209 */ /* 0x000fe20007810000 */
[----:B------:R-:W-:Y:S01]  /*1eb90*/  FFMA.FTZ R116, R120, R11, -R7 ;  /* 0x0000000b78747223 */ /* 0x000fe20000010807 */
        /* <DEDUP_REMOVED lines=19> */
[----:B------:R0:W-:Y:S03]  /*1ecd0*/  MUFU.EX2 R97, R118 ;  /* 0x0000007600617308 */ /* 0x0001e60000000800 */
[----:B------:R-:W1:Y:S05]  /*1ece0*/  SHFL.BFLY PT, R103, R0, 0x2, 0x1f ;  /* 0x0c401f0000677f89 */ /* 0x000e6a00000e0000 */
[----:B------:R-:W-:Y:S01]  /*1ecf0*/  MUFU.EX2 R148, R148 ;  /* 0x0000009400947308 */ /* 0x000fe20000000800 */
[----:B0-----:R-:W-:-:S05]  /*1ed00*/  FSEL R118, R6, RZ, P2 ;  /* 0x000000ff06767208 */ /* 0x001fca0001000000 */
[----:B------:R-:W-:Y:S02]  /*1ed10*/  FADD.FTZ R118, -R118, R13 ;  /* 0x0000000d76767221 */ /* 0x000fe40000010100 */
[----:B------:R0:W-:Y:S02]  /*1ed20*/  MUFU.EX2 R13, R109 ;  /* 0x0000006d000d7308 */ /* 0x0001e40000000800 */
[----:B------:R-:W-:-:S06]  /*1ed30*/  FMUL.FTZ R118, R118, R11 ;  /* 0x0000000b76767220 */ /* 0x000fcc0000410000 */
[----:B------:R-:W-:Y:S01]  /*1ed40*/  MUFU.EX2 R150, R150 ;  /* 0x0000009600967308 */ /* 0x000fe20000000800 */
[----:B-1----:R-:W-:Y:S01]  /*1ed50*/  FMNMX.FTZ R107, R0, R103, !PT ;  /* 0x00000067006b7209 */ /* 0x002fe20007810000 */
[----:B------:R-:W-:-:S04]  /*1ed60*/  FFMA.FTZ R103, R132, R11, -R7 ;  /* 0x0000000b84677223 */ /* 0x000fc80000010807 */
[----:B------:R-:W1:Y:S02]  /*1ed70*/  SHFL.BFLY PT, R0, R107, 0x1, 0x1f ;  /* 0x0c201f006b007f89 */ /* 0x000e6400000e0000 */
[----:B------:R-:W-:Y:S08]  /*1ed80*/  MUFU.EX2 R15, R15 ;  /* 0x0000000f000f7308 */ /* 0x000ff00000000800 */
[----:B------:R-:W-:Y:S08]  /*1ed90*/  MUFU.EX2 R116, R116 ;  /* 0x0000007400747308 */ /* 0x000ff00000000800 */
[----:B------:R-:W-:Y:S01]  /*1eda0*/  MUFU.EX2 R146, R146 ;  /* 0x0000009200927308 */ /* 0x000fe20000000800 */
[----:B-1----:R-:W-:-:S07]  /*1edb0*/  FMNMX.FTZ R7, R107, R0, !PT ;  /* 0x000000006b077209 */ /* 0x002fce0007810000 */
[----:B------:R-:W-:Y:S01]  /*1edc0*/  MUFU.EX2 R99, R99 ;  /* 0x0000006300637308 */ /* 0x000fe20000000800 */
[C---:B------:R-:W-:Y:S01]  /*1edd0*/  FSETP.NEU.FTZ.AND P2, PT, R7.reuse, -INF , PT ;  /* 0xff8000000700780b */ /* 0x040fe20003f5d000 */
[----:B------:R-:W-:-:S03]  /*1ede0*/  FMUL.FTZ R107, R7, R11 ;  /* 0x0000000b076b7220 */ /* 0x000fc60000410000 */
[----:B0-----:R-:W-:-:S03]  /*1edf0*/  FSEL R109, R7, RZ, P2 ;  /* 0x000000ff076d7208 */ /* 0x001fc60001000000 */
[----:B------:R-:W0:Y:S01]  /*1ee00*/  MUFU.EX2 R0, R118 ;  /* 0x0000007600007308 */ /* 0x000e220000000800 */
[----:B------:R-:W-:Y:S02]  /*1ee10*/  FSEL R107, R107, RZ, P2 ;  /* 0x000000ff6b6b7208 */ /* 0x000fe40001000000 */
[C---:B------:R-:W-:Y:S01]  /*1ee20*/  ISETP.GT.AND P2, PT, R8.reuse, R168, PT ;  /* 0x000000a80800720c */ /* 0x040fe20003f44270 */
[----:B------:R-:W-:Y:S02]  /*1ee30*/  VIADD R8, R8, 0xffffffff ;  /* 0xffffffff08087836 */ /* 0x000fe40000000000 */
[-CC-:B------:R-:W-:Y:S01]  /*1ee40*/  FFMA.FTZ R157, R2, R11.reuse, -R107.reuse ;  /* 0x0000000b029d7223 */ /* 0x180fe2000001086b */
        /* <DEDUP_REMOVED lines=9> */
[-C--:B------:R-:W-:Y:S01]  /*1eee0*/  FFMA.FTZ R92, R92, R11.reuse, -R107 ;  /* 0x0000000b5c5c7223 */ /* 0x080fe2000001086b */
[----:B0-----:R-:W-:Y:S01]  /*1eef0*/  FFMA.FTZ R109, R0, R4, R21 ;  /* 0x00000004006d7223 */ /* 0x001fe20000010015 */
[-CC-:B------:R-:W-:Y:S01]  /*1ef00*/  FFMA.FTZ R149, R170, R11.reuse, -R107.reuse ;  /* 0x0000000baa957223 */ /* 0x180fe2000001086b */
[-C--:B------:R-:W-:Y:S01]  /*1ef10*/  FFMA.FTZ R94, R94, R11.reuse, -R107 ;  /* 0x0000000b5e5e7223 */ /* 0x080fe2000001086b */
[----:B------:R-:W0:Y:S01]  /*1ef20*/  MUFU.EX2 R2, R2 ;  /* 0x0000000200027308 */ /* 0x000e220000000800 */
[----:B------:R-:W-:Y:S01]  /*1ef30*/  FADD.FTZ R4, R144, R109 ;  /* 0x0000006d90047221 */ /* 0x000fe20000010000 */
[-CC-:B------:R-:W-:Y:S01]  /*1ef40*/  FFMA.FTZ R151, R192, R11.reuse, -R107.reuse ;  /* 0x0000000bc0977223 */ /* 0x180fe2000001086b */
[-CC-:B------:R-:W-:Y:S01]  /*1ef50*/  FFMA.FTZ R145, R96, R11.reuse, -R107.reuse ;  /* 0x0000000b60917223 */ /* 0x180fe2000001086b */
[-CC-:B------:R-:W-:Y:S01]  /*1ef60*/  FFMA.FTZ R96, R98, R11.reuse, -R107.reuse ;  /* 0x0000000b62607223 */ /* 0x180fe2000001086b */
[----:B------:R-:W-:Y:S01]  /*1ef70*/  FADD.FTZ R109, R89, R4 ;  /* 0x00000004596d7221 */ /* 0x000fe20000010000 */
[-CC-:B------:R-:W-:Y:S01]  /*1ef80*/  FFMA.FTZ R202, R202, R11.reuse, -R107.reuse ;  /* 0x0000000bcaca7223 */ /* 0x180fe2000001086b */
[-C--:B------:R-:W-:Y:S01]  /*1ef90*/  FFMA.FTZ R147, R204, R11.reuse, -R107 ;  /* 0x0000000bcc937223 */ /* 0x080fe2000001086b */
[----:B------:R-:W1:Y:S01]  /*1efa0*/  MUFU.EX2 R20, R20 ;  /* 0x0000001400147308 */ /* 0x000e620000000800 */
[----:B------:R-:W-:Y:S01]  /*1efb0*/  FADD.FTZ R4, R108, R109 ;  /* 0x0000006d6c047221 */ /* 0x000fe20000010000 */
[-CC-:B------:R-:W-:Y:S01]  /*1efc0*/  FFMA.FTZ R141, R208, R11.reuse, -R107.reuse ;  /* 0x0000000bd08d7223 */ /* 0x180fe2000001086b */
[-CC-:B------:R-:W-:Y:S01]  /*1efd0*/  FFMA.FTZ R143, R210, R11.reuse, -R107.reuse ;  /* 0x0000000bd28f7223 */ /* 0x180fe2000001086b */
[-CC-:B------:R-:W-:Y:S01]  /*1efe0*/  FFMA.FTZ R104, R104, R11.reuse, -R107.reuse ;  /* 0x0000000b68687223 */ /* 0x180fe2000001086b */
[----:B------:R-:W-:Y:S01]  /*1eff0*/  FADD.FTZ R109, R91, R4 ;  /* 0x000000045b6d7221 */ /* 0x000fe20000010000 */
[-CC-:B------:R-:W-:Y:S01]  /*1f000*/  FFMA.FTZ R212, R212, R11.reuse, -R107.reuse ;  /* 0x0000000bd4d47223 */ /* 0x180fe2000001086b */
[----:B------:R-:W-:Y:S01]  /*1f010*/  FFMA.FTZ R100, R100, R11, -R107 ;  /* 0x0000000b64647223 */ /* 0x000fe2000001086b */
[----:B------:R-:W2:Y:S01]  /*1f020*/  MUFU.EX2 R159, R159 ;  /* 0x0000009f009f7308 */ /* 0x000ea20000000800 */
[----:B0-----:R-:W-:Y:S01]  /*1f030*/  FFMA.FTZ R3, R2, R3, R157 ;  /* 0x0000000302037223 */ /* 0x001fe2000001009d */
[----:B------:R-:W-:Y:S01]  /*1f040*/  FADD.FTZ R98, R110, R109 ;  /* 0x0000006d6e627221 */ /* 0x000fe20000010000 */
[--C-:B------:R-:W-:Y:S01]  /*1f050*/  FFMA.FTZ R114, R114, R11, -R107.reuse ;  /* 0x0000000b72727223 */ /* 0x100fe2000001086b */
[----:B------:R-:W-:Y:S01]  /*1f060*/  F2FP.BF16.F32.PACK_AB R156, R144, R21 ;  /* 0x00000015909c723e */ /* 0x000fe200000010ff */
[-CC-:B------:R-:W-:Y:S01]  /*1f070*/  FFMA.FTZ R106, R106, R11.reuse, -R107.reuse ;  /* 0x0000000b6a6a7223 */ /* 0x180fe2000001086b */
[----:B------:R-:W-:Y:S01]  /*1f080*/  FADD.FTZ R109, R93, R98 ;  /* 0x000000625d6d7221 */ /* 0x000fe20000010000 */
[----:B------:R-:W-:Y:S01]  /*1f090*/  FFMA.FTZ R98, R206, R11, -R107 ;  /* 0x0000000bce627223 */ /* 0x000fe2000001086b */
[----:B------:R-:W0:Y:S01]  /*1f0a0*/  MUFU.EX2 R88, R88 ;  /* 0x0000005800587308 */ /* 0x000e220000000800 */
[----:B-1----:R-:W-:Y:S01]  /*1f0b0*/  FADD.FTZ R4, R20, R3 ;  /* 0x0000000314047221 */ /* 0x002fe20000010000 */
[----:B------:R-:W-:Y:S01]  /*1f0c0*/  FADD.FTZ R109, R112, R109 ;  /* 0x0000006d706d7221 */ /* 0x000fe20000010000 */
[----:B------:R-:W-:Y:S01]  /*1f0d0*/  F2FP.BF16.F32.PACK_AB R157, R20, R157 ;  /* 0x0000009d149d723e */ /* 0x000fe200000010ff */
[----:B------:R-:W-:Y:S01]  /*1f0e0*/  IMAD.MOV.U32 R20, RZ, RZ, R161 ;  /* 0x000000ffff147224 */ /* 0x000fe200078e00a1 */
[----:B------:R-:W-:Y:S01]  /*1f0f0*/  F2FP.BF16.F32.PACK_AB R158, R108, R89 ;  /* 0x000000596c9e723e */ /* 0x000fe200000010ff */
[----:B------:R-:W-:Y:S01]  /*1f100*/  FADD.FTZ R118, R148, R109 ;  /* 0x0000006d94767221 */ /* 0x000fe20000010000 */
[----:B------:R-:W-:Y:S01]  /*1f110*/  F2FP.BF16.F32.PACK_AB R152, R110, R91 ;  /* 0x0000005b6e98723e */ /* 0x000fe200000010ff */
[----:B------:R-:W1:Y:S01]  /*1f120*/  MUFU.EX2 R153, R153 ;  /* 0x0000009900997308 */ /* 0x000e620000000800 */
[----:B--2---:R-:W-:Y:S01]  /*1f130*/  FADD.FTZ R3, R159, R4 ;  /* 0x000000049f037221 */ /* 0x004fe20000010000 */
[----:B------:R-:W-:Y:S01]  /*1f140*/  FADD.FTZ R109, R95, R118 ;  /* 0x000000765f6d7221 */ /* 0x000fe20000010000 */
[----:B------:R-:W-:-:S02]  /*1f150*/  F2FP.BF16.F32.PACK_AB R154, R112, R93 ;  /* 0x0000005d709a723e */ /* 0x000fc400000010ff */
[----:B------:R-:W-:Y:S01]  /*1f160*/  F2FP.BF16.F32.PACK_AB R148, R95, R148 ;  /* 0x000000945f94723e */ /* 0x000fe200000010ff */
[----:B------:R-:W-:Y:S01]  /*1f170*/  FADD.FTZ R118, R150, R109 ;  /* 0x0000006d96767221 */ /* 0x000fe20000010000 */
[----:B------:R-:W-:Y:S01]  /*1f180*/  @!P1 PRMT R109, RZ, 0x654, R10 ;  /* 0x00000654ff6d9816 */ /* 0x000fe2000000000a */
[----:B------:R-:W2:Y:S01]  /*1f190*/  MUFU.EX2 R90, R90 ;  /* 0x0000005a005a7308 */ /* 0x000ea20000000800 */
[----:B0-----:R-:W-:Y:S01]  /*1f1a0*/  FADD.FTZ R4, R88, R3 ;  /* 0x0000000358047221 */ /* 0x001fe20000010000 */
[C---:B------:R-:W-:Y:S01]  /*1f1b0*/  FADD.FTZ R118, R15.reuse, R118 ;  /* 0x000000760f767221 */ /* 0x040fe20000010000 */
[----:B------:R-:W-:Y:S01]  /*1f1c0*/  FFMA.FTZ R10, R102, R11, -R107 ;  /* 0x0000000b660a7223 */ /* 0x000fe2000001086b */
[----:B------:R0:W-:Y:S01]  /*1f1d0*/  @!P1 SYNCS.ARRIVE.TRANS64.RED.A1T0 RZ, [R109+URZ], RZ ;  /* 0x000000ff6dff99a7 */ /* 0x0001e2000810043f */
[----:B------:R-:W-:Y:S02]  /*1f1e0*/  F2FP.BF16.F32.PACK_AB R150, R15, R150 ;  /* 0x000000960f96723e */ /* 0x000fe400000010ff */
[----:B------:R-:W-:Y:S01]  /*1f1f0*/  F2FP.BF16.F32.PACK_AB R144, R116, R97 ;  /* 0x000000617490723e */ /* 0x000fe200000010ff */
[----:B------:R-:W3:Y:S01]  /*1f200*/  MUFU.EX2 R155, R155 ;  /* 0x0000009b009b7308 */ /* 0x000ee20000000800 */
[----:B-1----:R-:W-:Y:S01]  /*1f210*/  FADD.FTZ R3, R153, R4 ;  /* 0x0000000499037221 */ /* 0x002fe20000010000 */
[----:B------:R-:W-:Y:S01]  /*1f220*/  F2FP.BF16.F32.PACK_AB R159, R88, R159 ;  /* 0x0000009f589f723e */ /* 0x000fe200000010ff */
[----:B0-----:R-:W-:-:S05]  /*1f230*/  FADD.FTZ R109, R97, R118 ;  /* 0x00000076616d7221 */ /* 0x001fca0000010000 */
[----:B------:R-:W0:Y:S01]  /*1f240*/  MUFU.EX2 R92, R92 ;  /* 0x0000005c005c7308 */ /* 0x000e220000000800 */
[----:B--2---:R-:W-:Y:S01]  /*1f250*/  FADD.FTZ R4, R90, R3 ;  /* 0x000000035a047221 */ /* 0x004fe20000010000 */
[----:B------:R-:W-:Y:S01]  /*1f260*/  FADD.FTZ R109, R116, R109 ;  /* 0x0000006d746d7221 */ /* 0x000fe20000010000 */
[----:B------:R-:W-:-:S03]  /*1f270*/  F2FP.BF16.F32.PACK_AB R153, R90, R153 ;  /* 0x000000995a99723e */ /* 0x000fc600000010ff */
[----:B------:R-:W-:Y:S01]  /*1f280*/  FADD.FTZ R102, R146, R109 ;  /* 0x0000006d92667221 */ /* 0x000fe20000010000 */
[----:B------:R-:W-:Y:S01]  /*1f290*/  F2FP.BF16.F32.PACK_AB R146, R99, R146 ;  /* 0x000000926392723e */ /* 0x000fe200000010ff */
[----:B------:R-:W1:Y:S01]  /*1f2a0*/  MUFU.EX2 R149, R149 ;  /* 0x0000009500957308 */ /* 0x000e620000000800 */
[----:B---3--:R-:W-:Y:S01]  /*1f2b0*/  FADD.FTZ R3, R155, R4 ;  /* 0x000000049b037221 */ /* 0x008fe20000010000 */
[----:B------:R-:W-:-:S06]  /*1f2c0*/  FADD.FTZ R109, R99, R102 ;  /* 0x00000066636d7221 */ /* 0x000fcc0000010000 */
        /* <DEDUP_REMOVED lines=12> */
[----:B------:R-:W-:Y:S01]  /*1f390*/  F2FP.BF16.F32.PACK_AB R151, R12, R151 ;  /* 0x000000970c97723e */ /* 0x000fe200000010ff */
[----:B------:R-:W-:-:S05]  /*1f3a0*/  IMAD.MOV.U32 R12, RZ, RZ, R7 ;  /* 0x000000ffff0c7224 */ /* 0x000fca00078e0007 */
        /* <DEDUP_REMOVED lines=16> */
[----:B------:R-:W-:-:S06]  /*1f4b0*/  F2FP.BF16.F32.PACK_AB R140, R101, R140 ;  /* 0x0000008c658c723e */ /* 0x000fcc00000010ff */
[----:B------:R-:W2:Y:S01]  /*1f4c0*/  MUFU.EX2 R143, R143 ;  /* 0x0000008f008f7308 */ /* 0x000ea20000000800 */
[C---:B0-----:R-:W-:Y:S01]  /*1f4d0*/  FADD.FTZ R4, R10.reuse, R3 ;  /* 0x000000030a047221 */ /* 0x041fe20000010000 */
[----:B------:R-:W-:-:S06]  /*1f4e0*/  F2FP.BF16.F32.PACK_AB R141, R10, R141 ;  /* 0x0000008d0a8d723e */ /* 0x000fcc00000010ff */
[----:B------:R-:W0:Y:S01]  /*1f4f0*/  MUFU.EX2 R103, R103 ;  /* 0x0000006700677308 */ /* 0x000e220000000800 */
[----:B-1----:R-:W-:Y:S01]  /*1f500*/  FADD.FTZ R102, R142, R21 ;  /* 0x000000158e667221 */ /* 0x002fe20000010000 */
[----:B------:R-:W-:-:S06]  /*1f510*/  IMAD.MOV.U32 R21, RZ, RZ, R160 ;  /* 0x000000ffff157224 */ /* 0x000fcc00078e00a0 */
[----:B------:R-:W1:Y:S01]  /*1f520*/  MUFU.EX2 R104, R104 ;  /* 0x0000006800687308 */ /* 0x000e620000000800 */
[----:B--2---:R-:W-:-:S07]  /*1f530*/  FADD.FTZ R3, R143, R4 ;  /* 0x000000048f037221 */ /* 0x004fce0000010000 */
[----:B------:R-:W2:Y:S01]  /*1f540*/  MUFU.EX2 R105, R105 ;  /* 0x0000006900697308 */ /* 0x000ea20000000800 */
[C---:B0-----:R-:W-:Y:S01]  /*1f550*/  FADD.FTZ R102, R103.reuse, R102 ;  /* 0x0000006667667221 */ /* 0x041fe20000010000 */
[----:B------:R-:W-:-:S06]  /*1f560*/  F2FP.BF16.F32.PACK_AB R142, R103, R142 ;  /* 0x0000008e678e723e */ /* 0x000fcc00000010ff */
        /* <DEDUP_REMOVED lines=10> */
[----:B------:R-:W1:Y:S01]  /*1f610*/  MUFU.EX2 R114, R114 ;  /* 0x0000007200727308 */ /* 0x000e620000000800 */
[C---:B--2---:R-:W-:Y:S01]  /*1f620*/  FADD.FTZ R3, R100.reuse, R3 ;  /* 0x0000000364037221 */ /* 0x044fe20000010000 */
[----:B------:R-:W-:-:S06]  /*1f630*/  F2FP.BF16.F32.PACK_AB R137, R100, R212 ;  /* 0x000000d46489723e */ /* 0x000fcc00000010ff */
[----:B------:R-:W2:Y:S01]  /*1f640*/  MUFU.EX2 R106, R106 ;  /* 0x0000006a006a7308 */ /* 0x000ea20000000800 */
[----:B0-----:R-:W-:Y:S01]  /*1f650*/  FADD.FTZ R102, R138, R15 ;  /* 0x0000000f8a667221 */ /* 0x001fe20000010000 */
[----:B------:R-:W-:-:S03]  /*1f660*/  F2FP.BF16.F32.PACK_AB R138, R13, R138 ;  /* 0x0000008a0d8a723e */ /* 0x000fc600000010ff */
[----:B------:R-:W-:Y:S01]  /*1f670*/  FADD.FTZ R4, R13, R102 ;  /* 0x000000660d047221 */ /* 0x000fe20000010000 */
[----:B------:R-:W-:Y:S02]  /*1f680*/  IMAD.MOV.U32 R13, RZ, RZ, R6 ;  /* 0x000000ffff0d7224 */ /* 0x000fe400078e0006 */
[----:B-1----:R-:W-:-:S04]  /*1f690*/  FADD.FTZ R3, R114, R3 ;  /* 0x0000000372037221 */ /* 0x002fc80000010000 */
[C---:B--2---:R-:W-:Y:S01]  /*1f6a0*/  FADD.FTZ R3, R106.reuse, R3 ;  /* 0x000000036a037221 */ /* 0x044fe20000010000 */
[----:B------:R-:W-:Y:S01]  /*1f6b0*/  F2FP.BF16.F32.PACK_AB R139, R106, R114 ;  /* 0x000000726a8b723e */ /* 0x000fe200000010ff */
[----:B------:R-:W-:Y:S06]  /*1f6c0*/  @P2 BRA `(.L_x_1584) ;  /* 0xffffffc800582947 */ /* 0x000fec000383ffff */
.L_x_1565:
[----:B------:R-:W-:Y:S05]  /*1f6d0*/  BSYNC B0 ;  /* 0x0000000000007941 */ /* 0x000fea0003800000 */
.L_x_1564:
        /* <DEDUP_REMOVED lines=67> */
.L_x_1585:
[----:B------:R-:W-:Y:S01]  /*1fb10*/  IMAD R13, R160, 0x8, R18 ;  /* 0x00000008a00d7824 */ /* 0x000fe200078e0212 */
[----:B------:R-:W-:-:S04]  /*1fb20*/  SHF.L.U32 R0, R161, 0x1f, RZ ;  /* 0x0000001fa1007819 */ /* 0x000fc800000006ff */
[----:B------:R0:W1:Y:S01]  /*1fb30*/  SYNCS.PHASECHK.TRANS64.TRYWAIT P2, [R13+URZ+0x2a850], R0 ;  /* 0x02a850000d0075a7 */ /* 0x000062000804017f */
[----:B------:R-:W-:Y:S05]  /*1fb40*/  @!P0 BRA `(.L_x_1586) ;  /* 0x0000000000048947 */ /* 0x000fea0003800000 */
[----:B------:R-:W-:Y:S01]  /*1fb50*/  BPT.TRAP 0x1 ;  /* 0x000000040000795c */ /* 0x000fe20000300000 */
.L_x_1586:
        /* <DEDUP_REMOVED lines=9> */
.L_x_1588:
[----:B------:R-:W-:Y:S05]  /*1fbf0*/  BSYNC B0 ;  /* 0x0000000000007941 */ /* 0x000fea0003800000 */
.L_x_1587:
[----:B------:R-:W-:Y:S01]  /*1fc00*/  IMAD.MOV.U32 R9, RZ, RZ, 0x40000040 ;  /* 0x40000040ff097424 */ /* 0x000fe200078e00ff */
[C---:B------:R-:W-:Y:S01]  /*1fc10*/  R2UR UR6, R8.reuse ;  /* 0x00000000080672ca */ /* 0x040fe200000e0000 */
[----:B------:R-:W-:Y:S01]  /*1fc20*/  WARPGROUP.ARRIVE ;  /* 0x00000000000079c5 */ /* 0x000fe20000000000 */
[----:B------:R-:W-:Y:S01]  /*1fc30*/  VIADD R14, R8, 0x80 ;  /* 0x00000080080e7836 */ /* 0x000fe20000000000 */
[----:B------:R-:W2:Y:S01]  /*1fc40*/  SHFL.BFLY PT, R5, R4, 0x2, 0x1f ;  /* 0x0c401f0004057f89 */ /* 0x000ea200000e0000 */
[----:B------:R-:W-:Y:S01]  /*1fc50*/  R2UR UR7, R9 ;  /* 0x00000000090772ca */ /* 0x000fe200000e0000 */
[----:B------:R-:W-:Y:S02]  /*1fc60*/  IMAD.MOV.U32 R15, RZ, RZ, 0x40000040 ;  /* 0x40000040ff0f7424 */ /* 0x000fe400078e00ff */
[----:B------:R-:W-:Y:S01]  /*1fc70*/  IMAD.MOV.U32 R9, RZ, RZ, 0x40000040 ;  /* 0x40000040ff097424 */ /* 0x000fe200078e00ff */
[----:B01----:R-:W0:Y:S01]  /*1fc80*/  SHFL.BFLY PT, R0, R3, 0x2, 0x1f ;  /* 0x0c401f0003007f89 */ /* 0x003e2200000e0000 */
[----:B------:R-:W-:-:S02]  /*1fc90*/  @!P1 VIADD R12, R13, 0x2a860 ;  /* 0x0002a8600d0c9836 */ /* 0x000fc40000000000 */
[----:B------:R-:W-:Y:S02]  /*1fca0*/  VIADD R160, R160, 0x1 ;  /* 0x00000001a0a07836 */ /* 0x000fe40000000000 */
[----:B------:R-:W-:Y:S01]  /*1fcb0*/  VIADD R184, R184, 0x1 ;  /* 0x00000001b8b87836 */ /* 0x000fe20000000000 */
[----:B------:R-:W-:Y:S02]  /*1fcc0*/  @!P1 PRMT R12, RZ, 0x654, R12 ;  /* 0x00000654ff0c9816 */ /* 0x000fe4000000000c */
[----:B------:R-:W-:Y:S01]  /*1fcd0*/  ISETP.NE.AND P2, PT, R160, 0x2, PT ;  /* 0x00000002a000780c */ /* 0x000fe20003f45270 */
[----:B------:R-:W-:Y:S01]  /*1fce0*/  HGMMA.64x128x16.F32.BF16 R24, R156, gdesc[UR4].tnspB, R24, gsb0 ;  /* 0x41e000049c187df0 */ /* 0x000fe20008001818 */
[----:B------:R-:W-:Y:S01]  /*1fcf0*/  R2UR UR6, R14 ;  /* 0x000000000e0672ca */ /* 0x000fe200000e0000 */
[----:B------:R-:W-:Y:S01]  /*1fd00*/  VIADD R14, R8, 0x100 ;  /* 0x00000100080e7836 */ /* 0x000fe20000000000 */
[----:B------:R-:W-:Y:S01]  /*1fd10*/  R2UR UR7, R15 ;  /* 0x000000000f0772ca */ /* 0x000fe200000e0000 */
[----:B------:R-:W-:Y:S01]  /*1fd20*/  IMAD.MOV.U32 R15, RZ, RZ, 0x40000040 ;  /* 0x40000040ff0f7424 */ /* 0x000fe200078e00ff */
[----:B------:R-:W-:Y:S01]  /*1fd30*/  SEL R160, R160, RZ, P2 ;  /* 0x000000ffa0a07207 */ /* 0x000fe20001000000 */
[----:B--2---:R-:W-:Y:S01]  /*1fd40*/  FADD.FTZ R5, R5, R4 ;  /* 0x0000000405057221 */ /* 0x004fe20000010000 */
[----:B------:R-:W-:-:S02]  /*1fd50*/  IMAD.MOV.U32 R4, RZ, RZ, RZ ;  /* 0x000000ffff047224 */ /* 0x000fc400078e00ff */
[----:B0-----:R-:W-:Y:S01]  /*1fd60*/  FADD.FTZ R2, R0, R3 ;  /* 0x0000000300027221 */ /* 0x001fe20000010000 */
[----:B------:R-:W-:Y:S01]  /*1fd70*/  IMAD.MOV.U32 R3, RZ, RZ, -0x800000 ;  /* 0xff800000ff037424 */ /* 0x000fe200078e00ff */
[----:B------:R-:W0:Y:S01]  /*1fd80*/  SHFL.BFLY PT, R0, R5, 0x1, 0x1f ;  /* 0x0c201f0005007f89 */ /* 0x000e2200000e0000 */
        /* <DEDUP_REMOVED lines=19> */
[----:B0-----:R-:W-:Y:S01]  /*1fec0*/  FADD.FTZ R14, R5, R0 ;  /* 0x00000000050e7221 */ /* 0x001fe20000010000 */
[----:B------:R-:W-:Y:S02]  /*1fed0*/  R2UR UR7, R15 ;  /* 0x000000000f0772ca */ /* 0x000fe400000e0000 */
[----:B------:R-:W-:Y:S02]  /*1fee0*/  SEL R0, RZ, 0x1, P2 ;  /* 0x00000001ff007807 */ /* 0x000fe40001000000 */
[----:B------:R-:W-:Y:S02]  /*1fef0*/  FSETP.NE.FTZ.AND P0, PT, R14, RZ, PT ;  /* 0x000000ff0e00720b */ /* 0x000fe40003f15000 */
[----:B------:R-:W-:Y:S01]  /*1ff00*/  LOP3.LUT R161, R161, R0, RZ, 0x3c, !PT ;  /* 0x00000000a1a17212 */ /* 0x000fe200078e3cff */
[----:B------:R-:W-:-:S10]  /*1ff10*/  IMAD.MOV.U32 R0, RZ, RZ, -0x800000 ;  /* 0xff800000ff007424 */ /* 0x000fd400078e00ff */
[----:B------:R-:W-:Y:S01]  /*1ff20*/  @P0 MUFU.RCP R4, R14 ;  /* 0x0000000e00040308 */ /* 0x000fe20000001000 */
[----:B------:R-:W-:Y:S01]  /*1ff30*/  @P0 FMUL.FTZ R5, R11, 0.69314718246459960938 ;  /* 0x3f3172180b050820 */ /* 0x000fe20000410000 */
[----:B------:R-:W-:Y:S02]  /*1ff40*/  WARPGROUP.DEPBAR.LE gsb0, 0x0 ;  /* 0x00008000000079c5 */ /* 0x000fe40000010000 */
[----:B------:R-:W-:-:S06]  /*1ff50*/  WARPGROUP.ARRIVE ;  /* 0x00000000000079c5 */ /* 0x000fcc0000000000 */
[----:B------:R-:W-:Y:S01]  /*1ff60*/  HGMMA.64x128x16.F32.BF16 R24, R140, gdesc[UR4].tnspB, R24, gsb0 ;  /* 0x41e000048c187df0 */ /* 0x000fe20008001818 */
[----:B------:R-:W-:Y:S02]  /*1ff70*/  R2UR UR6, R8 ;  /* 0x00000000080672ca */ /* 0x000fe400000e0000 */
[----:B------:R-:W-:Y:S01]  /*1ff80*/  R2UR UR7, R9 ;  /* 0x00000000090772ca */ /* 0x000fe200000e0000 */
[----:B------:R-:W0:Y:S01]  /*1ff90*/  @P0 MUFU.LG2 R8, R14 ;  /* 0x0000000e00080308 */ /* 0x000e220000000c00 */
[----:B------:R-:W1:Y:S01]  /*1ffa0*/  SHFL.BFLY PT, R9, R2, 0x1, 0x1f ;  /* 0x0c201f0002097f89 */ /* 0x000e6200000e0000 */
[----:B0-----:R-:W-:-:S04]  /*1ffb0*/  @P0 FMUL.FTZ R8, R8, 0.69314718246459960938 ;  /* 0x3f31721808080820 */ /* 0x001fc80000410000 */
[----:B------:R-:W-:Y:S01]  /*1ffc0*/  @P0 FFMA.FTZ R0, R5, R6, R8 ;  /* 0x0000000605000223 */ /* 0x000fe20000010008 */
[----:B------:R-:W-:Y:S01]  /*1ffd0*/  PLOP3.LUT P0, PT, PT, PT, PT, 0x8, 0x0 ;  /* 0x000000000000781c */ /* 0x000fe20003f0e170 */
[----:B-1----:R-:W-:Y:S01]  /*1ffe0*/  FADD.FTZ R15, R2, R9 ;  /* 0x00000009020f7221 */ /* 0x002fe20000010000 */
[----:B------:R-:W-:-:S04]  /*1fff0*/  IMAD.MOV.U32 R2, RZ, RZ, RZ ;  /* 0x000000ffff027224 */ /* 0x000fc800078e00ff */
[----:B------:R-:W-:-:S13]  /*20000*/  FSETP.NE.FTZ.AND P3, PT, R15, RZ, PT ;  /* 0x000000ff0f00720b */ /* 0x000fda0003f75000 */
[----:B------:R-:W0:Y:S01]  /*20010*/  @P3 MUFU.LG2 R9, R15 ;  /* 0x0000000f00093308 */ /* 0x000e220000000c00 */
[----:B------:R-:W-:-:S07]  /*20020*/  @P3 FMUL.FTZ R11, R11, 0.69314718246459960938 ;  /* 0x3f3172180b0b3820 */ /* 0x000fce0000410000 */
[----:B------:R-:W1:Y:S01]  /*20030*/  @P3 MUFU.RCP R2, R15 ;  /* 0x0000000f00023308 */ /* 0x000e620000001000 */
[----:B0-----:R-:W-:-:S04]  /*20040*/  @P3 FMUL.FTZ R10, R9, 0.69314718246459960938 ;  /* 0x3f317218090a3820 */ /* 0x001fc80000410000 */
[----:B------:R-:W-:Y:S01]  /*20050*/  @P3 FFMA.FTZ R3, R11, R7, R10 ;  /* 0x000000070b033223 */ /* 0x000fe2000001000a */
[----:B------:R-:W-:Y:S02]  /*20060*/  WARPGROUP.DEPBAR.LE gsb0, 0x0 ;  /* 0x00008000000079c5 */ /* 0x000fe40000010000 */
[----:B------:R-:W-:-:S06]  /*20070*/  WARPGROUP.ARRIVE ;  /* 0x00000000000079c5 */ /* 0x000fcc0000000000 */
[----:B------:R-:W-:Y:S03]  /*20080*/  HGMMA.64x128x16.F32.BF16 R24, R136, gdesc[UR4].tnspB, R24, gsb0 ;  /* 0x41e0000488187df0 */ /* 0x000fe60008001818 */
[----:B------:R-:W-:Y:S02]  /*20090*/  WARPGROUP.DEPBAR.LE gsb0, 0x0 ;  /* 0x00008000000079c5 */ /* 0x000fe40000010000 */
[----:B------:R0:W-:Y:S01]  /*200a0*/  @!P1 SYNCS.ARRIVE.TRANS64.RED.A1T0 RZ, [R12+URZ], RZ ;  /* 0x000000ff0cff99a7 */ /* 0x0001e2000810043f */
[-C--:B-1----:R-:W-:Y:S01]  /*200b0*/  FMUL.FTZ R95, R26, R2.reuse ;  /* 0x000000021a5f7220 */ /* 0x082fe20000410000 */
[----:B------:R-:W-:Y:S01]  /*200c0*/  FMUL.FTZ R93, R30, R2 ;  /* 0x000000021e5d7220 */ /* 0x000fe20000410000 */
[-C--:B------:R-:W-:Y:S01]  /*200d0*/  FMUL.FTZ R6, R28, R4.reuse ;  /* 0x000000041c067220 */ /* 0x080fe20000410000 */
[----:B------:R-:W-:Y:S01]  /*200e0*/  FMUL.FTZ R88, R32, R4 ;  /* 0x0000000420587220 */ /* 0x000fe20000410000 */
        /* <DEDUP_REMOVED lines=59> */
[----:B0-----:R-:W-:-:S07]  /*204a0*/  FMUL.FTZ R87, R87, R2 ;  /* 0x0000000257577220 */ /* 0x001fce0000410000 */
.L_x_1438:
        /* <DEDUP_REMOVED lines=10> */
[----:B------:R-:W-:Y:S01]  /*20550*/  ULDC.64 UR4, c[0x0][0xbd8] ;  /* 0x0002f60000047ab9 */ /* 0x000fe20000000a00 */
[----:B------:R-:W-:Y:S01]  /*20560*/  F2FP.BF16.F32.PACK_AB R6, R7, R6 ;  /* 0x000000060706723e */ /* 0x000fe200000010ff */
[----:B------:R-:W-:Y:S01]  /*20570*/  ULDC.64 UR6, c[0x0][0x208] ;  /* 0x0000820000067ab9 */ /* 0x000fe20000000a00 */
        /* <DEDUP_REMOVED lines=9> */
[C---:B------:R-:W-:Y:S02]  /*20610*/  IADD3 R105, P0, R4.reuse, 0x4060, RZ ;  /* 0x0000406004697810 */ /* 0x040fe40007f1e0ff */
[----:B------:R-:W-:Y:S01]  /*20620*/  SHF.R.U64 R15, R15, 0x3, RZ ;  /* 0x000000030f0f7819 */ /* 0x000fe200000012ff */
[--C-:B------:R-:W-:Y:S01]  /*20630*/  IMAD.X R9, RZ, RZ, R5.reuse, P6 ;  /* 0x000000ffff097224 */ /* 0x100fe200030e0605 */
[C---:B------:R-:W-:Y:S01]  /*20640*/  IADD3 R79, P5, R4.reuse, 0x40, RZ ;  /* 0x00000040044f7810 */ /* 0x040fe20007fbe0ff */
[----:B------:R-:W-:Y:S01]  /*20650*/  IMAD.X R29, RZ, RZ, R5, P0 ;  /* 0x000000ffff1d7224 */ /* 0x000fe200000e0605 */
[----:B------:R-:W-:-:S02]  /*20660*/  IADD3 R97, P4, R4, 0x60, RZ ;  /* 0x0000006004617810 */ /* 0x000fc40007f9e0ff */
[C---:B------:R-:W-:Y:S01]  /*20670*/  IADD3 R99, P3, R4.reuse, 0x4000, RZ ;  /* 0x0000400004637810 */ /* 0x040fe20007f7e0ff */
[--C-:B------:R-:W-:Y:S01]  /*20680*/  IMAD.X R11, RZ, RZ, R5.reuse, P5 ;  /* 0x000000ffff0b7224 */ /* 0x100fe200028e0605 */
[C---:B------:R-:W-:Y:S01]  /*20690*/  IADD3 R101, P2, R4.reuse, 0x4020, RZ ;  /* 0x0000402004657810 */ /* 0x040fe20007f5e0ff */
[--C-:B------:R-:W-:Y:S01]  /*206a0*/  IMAD.X R13, RZ, RZ, R5.reuse, P4 ;  /* 0x000000ffff0d7224 */ /* 0x100fe200020e0605 */
[----:B------:R-:W-:Y:S02]  /*206b0*/  IADD3 R103, P1, R4, 0x4040, RZ ;  /* 0x0000404004677810 */ /* 0x000fe40007f3e0ff */
[----:B------:R-:W-:Y:S01]  /*206c0*/  LOP3.LUT R2, R71, 0x380, RZ, 0xc0, !PT ;  /* 0x0000038047027812 */ /* 0x000fe200078ec0ff */
[--C-:B------:R-:W-:Y:S01]  /*206d0*/  IMAD.X R25, RZ, RZ, R5.reuse, P2 ;  /* 0x000000ffff197224 */ /* 0x100fe200010e0605 */
[----:B------:R-:W-:Y:S01]  /*206e0*/  LOP3.LUT R4, R15, R4, RZ, 0x3c, !PT ;  /* 0x000000040f047212 */ /* 0x000fe200078e3cff */
[--C-:B------:R-:W-:Y:S01]  /*206f0*/  IMAD.X R15, RZ, RZ, R5.reuse, P3 ;  /* 0x000000ffff0f7224 */ /* 0x100fe200018e0605 */
[----:B------:R-:W-:Y:S01]  /*20700*/  ISETP.NE.U32.AND P0, PT, RZ, UR4, PT ;  /* 0x00000004ff007c0c */ /* 0x000fe2000bf05070 */
[----:B------:R-:W-:Y:S01]  /*20710*/  IMAD.X R27, RZ, RZ, R5, P1 ;  /* 0x000000ffff1b7224 */ /* 0x000fe200008e0605 */
[----:B------:R-:W-:-:S02]  /*20720*/  SHF.R.U64 R2, R2, 0x3, RZ ;  /* 0x0000000302027819 */ /* 0x000fc400000012ff */
[----:B------:R-:W-:Y:S02]  /*20730*/  LOP3.LUT R10, R79, 0x380, RZ, 0xc0, !PT ;  /* 0x000003804f0a7812 */ /* 0x000fe400078ec0ff */
[----:B------:R-:W-:Y:S02]  /*20740*/  MOV R92, R4 ;  /* 0x00000004005c7202 */ /* 0x000fe40000000f00 */
[----:B------:R-:W-:Y:S02]  /*20750*/  F2FP.BF16.F32.PACK_AB R5, R28, R95 ;  /* 0x0000005f1c05723e */ /* 0x000fe400000010ff */
[----:B------:R-:W-:Y:S01]  /*20760*/  ISETP.NE.AND.EX P0, PT, RZ, UR5, PT, P0 ;  /* 0x00000005ff007c0c */ /* 0x000fe2000bf05300 */
[----:B------:R-:W-:Y:S01]  /*20770*/  ULDC.64 UR4, c[0x0][0xbe0] ;  /* 0x0002f80000047ab9 */ /* 0x000fe20000000a00 */
[----:B------:R-:W-:Y:S02]  /*20780*/  LOP3.LUT R28, R103, 0x380, RZ, 0xc0, !PT ;  /* 0x00000380671c7812 */ /* 0x000fe400078ec0ff */
[----:B------:R-:W-:-:S02]  /*20790*/  LOP3.LUT R12, R97, 0x380, RZ, 0xc0, !PT ;  /* 0x00000380610c7812 */ /* 0x000fc400078ec0ff */
[----:B------:R-:W-:Y:S02]  /*207a0*/  LOP3.LUT R14, R99, 0x380, RZ, 0xc0, !PT ;  /* 0x00000380630e7812 */ /* 0x000fe400078ec0ff */
[----:B------:R-:W-:Y:S02]  /*207b0*/  LOP3.LUT R8, R2, R71, RZ, 0x3c, !PT ;  /* 0x0000004702087212 */ /* 0x000fe400078e3cff */
[----:B------:R-:W-:Y:S02]  /*207c0*/  LOP3.LUT R34, R105, 0x380, RZ, 0xc0, !PT ;  /* 0x0000038069227812 */ /* 0x000fe400078ec0ff */
[----:B------:R-:W-:Y:S02]  /*207d0*/  SHF.R.U64 R10, R10, 0x3, RZ ;  /* 0x000000030a0a7819 */ /* 0x000fe400000012ff */
[----:B------:R-:W-:Y:S02]  /*207e0*/  LOP3.LUT R2, R101, 0x380, RZ, 0xc0, !PT ;  /* 0x0000038065027812 */ /* 0x000fe400078ec0ff */
[----:B------:R-:W-:-:S02]  /*207f0*/  ISETP.NE.U32.AND P1, PT, RZ, UR4, PT ;  /* 0x00000004ff007c0c */ /* 0x000fc4000bf25070 */
[----:B------:R-:W-:Y:S02]  /*20800*/  SHF.R.U64 R28, R28, 0x3, RZ ;  /* 0x000000031c1c7819 */ /* 0x000fe400000012ff */
[----:B------:R-:W-:Y:S02]  /*20810*/  SHF.R.U64 R12, R12, 0x3, RZ ;  /* 0x000000030c0c7819 */ /* 0x000fe400000012ff */
[----:B------:R-:W-:Y:S02]  /*20820*/  SHF.R.U64 R14, R14, 0x3, RZ ;  /* 0x000000030e0e7819 */ /* 0x000fe400000012ff */
[----:B------:R-:W-:Y:S02]  /*20830*/  SHF.R.U64 R34, R34, 0x3, RZ ;  /* 0x0000000322227819 */ /* 0x000fe400000012ff */
[----:B------:R-:W-:Y:S02]  /*20840*/  LOP3.LUT R10, R10, R79, RZ, 0x3c, !PT ;  /* 0x0000004f0a0a7212 */ /* 0x000fe400078e3cff */
[----:B------:R-:W-:Y:S01]  /*20850*/  F2FP.BF16.F32.PACK_AB R4, R89, R24 ;  /* 0x000000185904723e */ /* 0x000fe200000010ff */
[----:B------:R-:W-:Y:S01]  /*20860*/  BAR.SYNC.DEFER_BLOCKING 0x1, 0x100 ;  /* 0x0044000000007b1d */ /* 0x000fe20000010000 */
[----:B------:R-:W-:-:S02]  /*20870*/  SHF.R.U64 R2, R2, 0x3, RZ ;  /* 0x0000000302027819 */ /* 0x000fc400000012ff */
[----:B------:R-:W-:Y:S02]  /*20880*/  ISETP.NE.AND.EX P1, PT, RZ, UR5, PT, P1 ;  /* 0x00000005ff007c0c */ /* 0x000fe4000bf25310 */
[----:B------:R-:W-:Y:S02]  /*20890*/  LOP3.LUT R26, R28, R103, RZ, 0x3c, !PT ;  /* 0x000000671c1a7212 */ /* 0x000fe400078e3cff */
[----:B------:R-:W-:Y:S02]  /*208a0*/  LOP3.LUT R12, R12, R97, RZ, 0x3c, !PT ;  /* 0x000000610c0c7212 */ /* 0x000fe400078e3cff */
[----:B------:R-:W-:Y:S02]  /*208b0*/  LOP3.LUT R14, R14, R99, RZ, 0x3c, !PT ;  /* 0x000000630e0e7212 */ /* 0x000fe400078e3cff */
[----:B------:R-:W-:Y:S02]  /*208c0*/  LOP3.LUT R28, R34, R105, RZ, 0x3c, !PT ;  /* 0x00000069221c7212 */ /* 0x000fe400078e3cff */
[----:B------:R-:W-:-:S02]  /*208d0*/  LOP3.LUT R24, R2, R101, RZ, 0x3c, !PT ;  /* 0x0000006502187212 */ /* 0x000fc400078e3cff */
[----:B------:R-:W-:Y:S02]  /*208e0*/  MOV R34, R8 ;  /* 0x0000000800227202 */ /* 0x000fe40000000f00 */
[----:B------:R-:W-:Y:S02]  /*208f0*/  MOV R90, R10 ;  /* 0x0000000a005a7202 */ /* 0x000fe40000000f00 */
[----:B------:R-:W-:Y:S02]  /*20900*/  F2FP.BF16.F32.PACK_AB R8, R33, R88 ;  /* 0x000000582108723e */ /* 0x000fe400000010ff */
[----:B------:R-:W-:Y:S02]  /*20910*/  F2FP.BF16.F32.PACK_AB R9, R30, R91 ;  /* 0x0000005b1e09723e */ /* 0x000fe400000010ff */
[----:B------:R-:W-:Y:S01]  /*20920*/  F2FP.BF16.F32.PACK_AB R10, R37, R36 ;  /* 0x00000024250a723e */ /* 0x000fe200000010ff */
[----:B------:R2:W-:Y:S01]  /*20930*/  STSM.16.M88.4 [R92], R4 ;  /* 0x000000045c007844 */ /* 0x0005e20000000200 */
[----:B------:R-:W-:Y:S01]  /*20940*/  F2FP.BF16.F32.PACK_AB R11, R39, R38 ;  /* 0x00000026270b723e */ /* 0x000fe200000010ff */
[----:B------:R-:W3:Y:S01]  /*20950*/  LDC.64 R36, c[0x0][0xbd8] ;  /* 0x0002f600ff247b82 */ /* 0x000ee20000000a00 */
[----:B------:R-:W-:-:S02]  /*20960*/  MOV R89, R12 ;  /* 0x0000000c00597202 */ /* 0x000fc40000000f00 */
[----:B------:R-:W-:Y:S01]  /*20970*/  MOV R79, R14 ;  /* 0x0000000e004f7202 */ /* 0x000fe20000000f00 */
[----:B------:R4:W-:Y:S01]  /*20980*/  STSM.16.M88.4 [R34], R8 ;  /* 0x0000000822007844 */ /* 0x0009e20000000200 */
[----:B------:R-:W-:Y:S02]  /*20990*/  MOV R72, R24 ;  /* 0x0000001800487202 */ /* 0x000fe40000000f00 */
[----:B------:R-:W-:Y:S02]  /*209a0*/  MOV R71, R26 ;  /* 0x0000001a00477202 */ /* 0x000fe40000000f00 */
[----:B------:R-:W-:Y:S01]  /*209b0*/  F2FP.BF16.F32.PACK_AB R12, R49, R48 ;  /* 0x00000030310c723e */ /* 0x000fe200000010ff */
[----:B------:R-:W-:Y:S01]  /*209c0*/  ULDC UR4, c[0x0][0xa88] ;  /* 0x0002a20000047ab9 */ /* 0x000fe20000000800 */
[----:B------:R-:W-:Y:S01]  /*209d0*/  F2FP.BF16.F32.PACK_AB R13, R51, R50 ;  /* 0x00000032330d723e */ /* 0x000fe200000010ff */
[----:B------:R-:W-:Y:S01]  /*209e0*/  IMAD.MOV.U32 R49, RZ, RZ, RZ ;  /* 0x000000ffff317224 */ /* 0x000fe200078e00ff */
[----:B------:R-:W-:-:S02]  /*209f0*/  F2FP.BF16.F32.PACK_AB R14, R53, R52 ;  /* 0x00000034350e723e */ /* 0x000fc400000010ff */
[----:B--2---:R-:W-:Y:S02]  /*20a00*/  F2FP.BF16.F32.PACK_AB R4, R41, R40 ;  /* 0x000000282904723e */ /* 0x004fe400000010ff */
[----:B------:R-:W-:Y:S02]  /*20a10*/  F2FP.BF16.F32.PACK_AB R5, R43, R42 ;  /* 0x0000002a2b05723e */ /* 0x000fe400000010ff */
[----:B------:R-:W-:Y:S01]  /*20a20*/  F2FP.BF16.F32.PACK_AB R6, R45, R44 ;  /* 0x0000002c2d06723e */ /* 0x000fe200000010ff */
[----:B----4-:R-:W2:Y:S01]  /*20a30*/  @P1 LDC.64 R8, c[0x0][0xbe0] ;  /* 0x0002f800ff081b82 */ /* 0x010ea20000000a00 */
[----:B------:R-:W-:Y:S02]  /*20a40*/  F2FP.BF16.F32.PACK_AB R7, R47, R46 ;  /* 0x0000002e2f07723e */ /* 0x000fe400000010ff */
[----:B------:R-:W-:Y:S01]  /*20a50*/  F2FP.BF16.F32.PACK_AB R15, R55, R54 ;  /* 0x00000036370f723e */ /* 0x000fe200000010ff */
[----:B---3--:R-:W-:Y:S01]  /*20a60*/  IMAD.WIDE R36, R183, 0x4, R36 ;  /* 0x00000004b7247825 */ /* 0x008fe200078e0224 */
[----:B------:R-:W-:Y:S01]  /*20a70*/  MOV R2, R28 ;  /* 0x0000001c00027202 */ /* 0x000fe20000000f00 */
[----:B------:R3:W-:Y:S01]  /*20a80*/  STSM.16.M88.4 [R90], R4 ;  /* 0x000000045a007844 */ /* 0x0007e20000000200 */
[----:B------:R-:W-:-:S02]  /*20a90*/  F2FP.BF16.F32.PACK_AB R24, R57, R56 ;  /* 0x000000383918723e */ /* 0x000fc400000010ff */
[----:B------:R-:W-:Y:S01]  /*20aa0*/  F2FP.BF16.F32.PACK_AB R25, R59, R58 ;  /* 0x0000003a3b19723e */ /* 0x000fe200000010ff */
[----:B------:R-:W-:Y:S01]  /*20ab0*/  STSM.16.M88.4 [R89], R12 ;  /* 0x0000000c59007844 */ /* 0x000fe20000000200 */
[----:B------:R-:W-:Y:S02]  /*20ac0*/  F2FP.BF16.F32.PACK_AB R26, R61, R60 ;  /* 0x0000003c3d1a723e */ /* 0x000fe400000010ff */
[----:B------:R-:W-:Y:S02]  /*20ad0*/  F2FP.BF16.F32.PACK_AB R27, R63, R62 ;  /* 0x0000003e3f1b723e */ /* 0x000fe400000010ff */
[----:B------:R-:W-:Y:S02]  /*20ae0*/  F2FP.BF16.F32.PACK_AB R28, R65, R64 ;  /* 0x00000040411c723e */ /* 0x000fe400000010ff */
[----:B------:R-:W-:Y:S01]  /*20af0*/  F2FP.BF16.F32.PACK_AB R29, R67, R66 ;  /* 0x00000042431d723e */ /* 0x000fe200000010ff */
[----:B------:R-:W-:Y:S01]  /*20b00*/  STSM.16.M88.4 [R79], R24 ;  /* 0x000000184f007844 */ /* 0x000fe20000000200 */
[----:B------:R-:W-:-:S02]  /*20b10*/  F2FP.BF16.F32.PACK_AB R30, R69, R68 ;  /* 0x00000044451e723e */ /* 0x000fc400000010ff */
[----:B------:R-:W-:Y:S02]  /*20b20*/  F2FP.BF16.F32.PACK_AB R33, R75, R74 ;  /* 0x0000004a4b21723e */ /* 0x000fe400000010ff */
[----:B------:R-:W-:Y:S01]  /*20b30*/  F2FP.BF16.F32.PACK_AB R34, R77, R76 ;  /* 0x0000004c4d22723e */ /* 0x000fe200000010ff */
[----:B------:R-:W-:Y:S01]  /*20b40*/  STSM.16.M88.4 [R72], R28 ;  /* 0x0000001c48007844 */ /* 0x000fe20000000200 */
[----:B---3--:R-:W-:Y:S02]  /*20b50*/  F2FP.BF16.F32.PACK_AB R4, R81, R80 ;  /* 0x000000505104723e */ /* 0x008fe400000010ff */
[----:B------:R-:W-:Y:S01]  /*20b60*/  F2FP.BF16.F32.PACK_AB R5, R83, R82 ;  /* 0x000000525305723e */ /* 0x000fe200000010ff */
[----:B------:R-:W-:Y:S01]  /*20b70*/  STSM.16.M88.4 [R71], R32 ;  /* 0x0000002047007844 */ /* 0x000fe20000000200 */
[----:B------:R-:W-:Y:S02]  /*20b80*/  F2FP.BF16.F32.PACK_AB R6, R85, R84 ;  /* 0x000000545506723e */ /* 0x000fe400000010ff */
[----:B------:R-:W-:-:S05]  /*20b90*/  F2FP.BF16.F32.PACK_AB R7, R87, R86 ;  /* 0x000000565707723e */ /* 0x000fca00000010ff */
[----:B------:R3:W-:Y:S01]  /*20ba0*/  STSM.16.M88.4 [R2], R4 ;  /* 0x0000000402007844 */ /* 0x0007e20000000200 */
[----:B------:R-:W-:Y:S01]  /*20bb0*/  BAR.SYNC.DEFER_BLOCKING 0x1, 0x100 ;  /* 0x0044000000007b1d */ /* 0x000fe20000010000 */
[----:B------:R-:W-:Y:S02]  /*20bc0*/  IMAD.U32 R48, RZ, RZ, UR4 ;  /* 0x00000004ff307e24 */ /* 0x000fe4000f8e00ff */
[----:B--2---:R-:W-:-:S04]  /*20bd0*/  @P1 IMAD.WIDE R8, R183, 0x4, R8 ;  /* 0x00000004b7081825 */ /* 0x004fc800078e0208 */
[----:B------:R-:W-:-:S04]  /*20be0*/  IMAD R11, R180, 0x40, R178 ;  /* 0x00000040b40b7824 */ /* 0x000fc800078e02b2 */
[----:B---3--:R-:W-:Y:S01]  /*20bf0*/  IMAD.WIDE R4, R11, 0x2, R20 ;  /* 0x000000020b047825 */ /* 0x008fe200078e0214 */
[----:B------:R2:W5:Y:S04]  /*20c00*/  @P0 LDG.E R49, desc[UR6][R36.64] ;  /* 0x0000000624310981 */ /* 0x000568000c1e1900 */
[----:B------:R2:W5:Y:S01]  /*20c10*/  @P1 LDG.E R48, desc[UR6][R8.64] ;  /* 0x0000000608301981 */ /* 0x000562000c1e1900 */
[----:B------:R-:W-:Y:S05]  /*20c20*/  @P1 BRA `(.L_x_1592) ;  /* 0x0000000000141947 */ /* 0x000fea0003800000 */
[----:B------:R-:W-:Y:S05]  /*20c30*/  @!P0 BRA `(.L_x_1592) ;  /* 0x0000000000108947 */ /* 0x000fea0003800000 */
[----:B------:R-:W-:Y:S02]  /*20c40*/  ULDC.64 UR4, c[0x0][0x208] ;  /* 0x0000820000047ab9 */ /* 0x000fe40000000a00 */
[----:B------:R-:W3:Y:S04]  /*20c50*/  LDG.E R7, desc[UR4][R36.64] ;  /* 0x0000000424077981 */ /* 0x000ee8000c1e1900 */
[----:B-----5:R-:W3:Y:S02]  /*20c60*/  LDG.E R48, desc[UR4][R36.64+0x4] ;  /* 0x0000040424307981 */ /* 0x020ee4000c1e1900 */
[----:B---3--:R-:W-:-:S07]  /*20c70*/  IMAD.IADD R48, R48, 0x1, -R7 ;  /* 0x0000000130307824 */ /* 0x008fce00078e0a07 */
.L_x_1592:
[----:B------:R-:W-:Y:S01]  /*20c80*/  SHF.R.S32.HI R50, RZ, 0x1f, R182 ;  /* 0x0000001fff327819 */ /* 0x000fe200000114b6 */
[----:B------:R-:W-:Y:S01]  /*20c90*/  ULDC.64 UR4, c[0x0][0xb70] ;  /* 0x0002dc0000047ab9 */ /* 0x000fe20000000a00 */
[--C-:B-----5:R-:W-:Y:S01]  /*20ca0*/  SHF.R.S32.HI R21, RZ, 0x1f, R49.reuse ;  /* 0x0000001fff157819 */ /* 0x120fe20000011431 */
[----:B------:R-:W-:Y:S01]  /*20cb0*/  IMAD.MOV.U32 R20, RZ, RZ, R49 ;  /* 0x000000ffff147224 */ /* 0x000fe200078e0031 */
[----:B------:R-:W-:Y:S01]  /*20cc0*/  SHF.R.S32.HI R2, RZ, 0x1f, R183 ;  /* 0x0000001fff027819 */ /* 0x000fe200000114b7 */
[----:B------:R-:W-:Y:S01]  /*20cd0*/  IMAD R7, R50, UR4, RZ ;  /* 0x0000000432077c24 */ /* 0x000fe2000f8e02ff */
[----:B------:R-:W-:Y:S01]  /*20ce0*/  SEL R51, R183, RZ, !P0 ;  /* 0x000000ffb7337207 */ /* 0x000fe20004000000 */
[----:B------:R-:W-:Y:S01]  /*20cf0*/  IMAD R11, R187, 0x80, R179 ;  /* 0x00000080bb0b7824 */ /* 0x000fe200078e02b3 */
[----:B------:R-:W-:Y:S01]  /*20d00*/  SEL R52, R2, RZ, !P0 ;  /* 0x000000ff02347207 */ /* 0x000fe20004000000 */
[----:B--2---:R-:W-:Y:S01]  /*20d10*/  IMAD R9, R182, UR5, R7 ;  /* 0x00000005b6097c24 */ /* 0x004fe2000f8e0207 */
[----:B------:R-:W-:Y:S01]  /*20d20*/  IADD3 R37, P1, R4, 0x1000, RZ ;  /* 0x0000100004257810 */ /* 0x000fe20007f3e0ff */
[----:B------:R-:W-:Y:S01]  /*20d30*/  IMAD.WIDE.U32 R6, R182, UR4, R20 ;  /* 0x00000004b6067c25 */ /* 0x000fe2000f8e0014 */
[----:B------:R-:W-:Y:S01]  /*20d40*/  ULDC.64 UR4, c[0x0][0xb78] ;  /* 0x0002de0000047ab9 */ /* 0x000fe20000000a00 */
[----:B------:R-:W-:Y:S01]  /*20d50*/  IADD3 R33, P2, R4, 0x2000, RZ ;  /* 0x0000200004217810 */ /* 0x000fe20007f5e0ff */
[----:B------:R-:W-:Y:S01]  /*20d60*/  ULDC.64 UR6, c[0x0][0x208] ;  /* 0x0000820000067ab9 */ /* 0x000fe20000000a00 */
[----:B------:R-:W-:Y:S01]  /*20d70*/  IMAD.IADD R7, R7, 0x1, R9 ;  /* 0x0000000107077824 */ /* 0x000fe200078e0209 */
[----:B------:R-:W-:Y:S01]  /*20d80*/  SHF.R.S32.HI R9, RZ, 0x1f, R11 ;  /* 0x0000001fff097819 */ /* 0x000fe2000001140b */
[----:B------:R-:W-:Y:S01]  /*20d90*/  IMAD R2, R52, UR4, RZ ;  /* 0x0000000434027c24 */ /* 0x000fe2000f8e02ff */
[----:B------:R-:W-:Y:S01]  /*20da0*/  LOP3.LUT R36, R37, 0x380, RZ, 0xc0, !PT ;  /* 0x0000038025247812 */ /* 0x000fe200078ec0ff */
[----:B------:R-:W-:Y:S01]  /*20db0*/  IMAD.WIDE.U32 R6, R51, UR4, R6 ;  /* 0x0000000433067c25 */ /* 0x000fe2000f8e0006 */
[----:B------:R-:W-:-:S02]  /*20dc0*/  LOP3.LUT R32, R33, 0x380, RZ, 0xc0, !PT ;  /* 0x0000038021207812 */ /* 0x000fc400078ec0ff */
[----:B------:R-:W-:Y:S01]  /*20dd0*/  SHF.R.U64 R36, R36, 0x3, RZ ;  /* 0x0000000324247819 */ /* 0x000fe200000012ff */
[----:B------:R-:W-:Y:S01]  /*20de0*/  IMAD R8, R51, UR5, R2 ;  /* 0x0000000533087c24 */ /* 0x000fe2000f8e0202 */
[----:B------:R-:W-:Y:S01]  /*20df0*/  IADD3 R2, P0, R11, R6, RZ ;  /* 0x000000060b027210 */ /* 0x000fe20007f1e0ff */
[----:B------:R-:W-:Y:S01]  /*20e00*/  ULDC.64 UR4, c[0x0][0xb40] ;  /* 0x0002d00000047ab9 */ /* 0x000fe20000000a00 */
[----:B------:R-:W-:Y:S02]  /*20e10*/  SHF.R.U64 R32, R32, 0x3, RZ ;  /* 0x0000000320207819 */ /* 0x000fe400000012ff */
[----:B------:R-:W-:Y:S02]  /*20e20*/  IADD3.X R7, R9, R7, R8, P0, !PT ;  /* 0x0000000709077210 */ /* 0x000fe400007fe408 */
[----:B------:R-:W-:Y:S02]  /*20e30*/  LEA R46, P0, R2, UR4, 0x2 ;  /* 0x00000004022e7c11 */ /* 0x000fe4000f8010ff */
[----:B------:R-:W-:Y:S01]  /*20e40*/  LOP3.LUT R36, R36, R37, RZ, 0x3c, !PT ;  /* 0x0000002524247212 */ /* 0x000fe200078e3cff */
[----:B------:R-:W-:Y:S01]  /*20e50*/  IMAD.X R37, RZ, RZ, R5, P1 ;  /* 0x000000ffff257224 */ /* 0x000fe200008e0605 */
[----:B------:R-:W-:Y:S01]  /*20e60*/  LEA.HI.X R47, R2, UR5, R7, 0x2, P0 ;  /* 0x00000005022f7c11 */ /* 0x000fe200080f1407 */
[----:B------:R-:W-:Y:S01]  /*20e70*/  VIADD R7, R11, 0x8 ;  /* 0x000000080b077836 */ /* 0x000fe20000000000 */
[----:B------:R-:W-:Y:S01]  /*20e80*/  LOP3.LUT P0, RZ, R191, 0x3, RZ, 0xc0, !PT ;  /* 0x00000003bfff7812 */ /* 0x000fe2000780c0ff */
[----:B------:R-:W-:Y:S01]  /*20e90*/  ULDC.64 UR4, c[0x0][0xaa0] ;  /* 0x0002a80000047ab9 */ /* 0x000fe20000000a00 */
[----:B------:R-:W-:Y:S01]  /*20ea0*/  LOP3.LUT R32, R32, R33, RZ, 0x3c, !PT ;  /* 0x0000002120207212 */ /* 0x000fe200078e3cff */
[----:B------:R-:W-:Y:S01]  /*20eb0*/  IMAD.X R33, RZ, RZ, R5, P2 ;  /* 0x000000ffff217224 */ /* 0x000fe200010e0605 */
[----:B------:R-:W-:-:S02]  /*20ec0*/  IADD3 R29, P6, R4, 0x3000, RZ ;  /* 0x00003000041d7810 */ /* 0x000fc40007fde0ff */
[C---:B------:R-:W-:Y:S02]  /*20ed0*/  IADD3 R25, P5, R4.reuse, 0x4000, RZ ;  /* 0x0000400004197810 */ /* 0x040fe40007fbe0ff */
[C---:B------:R-:W-:Y:S02]  /*20ee0*/  IADD3 R13, P4, R4.reuse, 0x5000, RZ ;  /* 0x00005000040d7810 */ /* 0x040fe40007f9e0ff */
[C---:B------:R-:W-:Y:S02]  /*20ef0*/  IADD3 R9, P3, R4.reuse, 0x6000, RZ ;  /* 0x0000600004097810 */ /* 0x040fe40007f7e0ff */
[----:B------:R-:W-:Y:S02]  /*20f00*/  ISETP.GE.OR P1, PT, R11, R48, P0 ;  /* 0x000000300b00720c */ /* 0x000fe40000726670 */
[----:B------:R-:W-:Y:S02]  /*20f10*/  IADD3 R11, P2, R4, 0x7000, RZ ;  /* 0x00007000040b7810 */ /* 0x000fe40007f5e0ff */
[----:B------:R-:W-:-:S02]  /*20f20*/  LOP3.LUT R28, R29, 0x380, RZ, 0xc0, !PT ;  /* 0x000003801d1c7812 */ /* 0x000fc400078ec0ff */
[----:B------:R-:W-:Y:S02]  /*20f30*/  LOP3.LUT R24, R25, 0x380, RZ, 0xc0, !PT ;  /* 0x0000038019187812 */ /* 0x000fe400078ec0ff */
[----:B------:R-:W-:Y:S02]  /*20f40*/  LOP3.LUT R12, R13, 0x380, RZ, 0xc0, !PT ;  /* 0x000003800d0c7812 */ /* 0x000fe400078ec0ff */
[----:B------:R-:W-:Y:S02]  /*20f50*/  LOP3.LUT R8, R9, 0x380, RZ, 0xc0, !PT ;  /* 0x0000038009087812 */ /* 0x000fe400078ec0ff */
[----:B------:R-:W-:Y:S01]  /*20f60*/  LOP3.LUT R41, R4, 0x380, RZ, 0xc0, !PT ;  /* 0x0000038004297812 */ /* 0x000fe200078ec0ff */
[----:B------:R2:W-:Y:S01]  /*20f70*/  @!P1 STG.E desc[UR6][R46.64], R0 ;  /* 0x000000002e009986 */ /* 0x0005e2000c101906 */
[----:B------:R-:W-:Y:S01]  /*20f80*/  ISETP.GE.OR P0, PT, R7, R48, P0 ;  /* 0x000000300700720c */ /* 0x000fe20000706670 */
[----:B------:R-:W-:Y:S01]  /*20f90*/  IMAD.X R7, RZ, RZ, R5, P2 ;  /* 0x000000ffff077224 */ /* 0x000fe200010e0605 */
[----:B------:R-:W-:-:S02]  /*20fa0*/  LOP3.LUT R2, R11, 0x380, RZ, 0xc0, !PT ;  /* 0x000003800b027812 */ /* 0x000fc400078ec0ff */
[----:B------:R-:W-:Y:S02]  /*20fb0*/  SHF.R.U64 R28, R28, 0x3, RZ ;  /* 0x000000031c1c7819 */ /* 0x000fe400000012ff */
[----:B------:R-:W-:Y:S02]  /*20fc0*/  SHF.R.U64 R24, R24, 0x3, RZ ;  /* 0x0000000318187819 */ /* 0x000fe400000012ff */
[----:B------:R-:W-:Y:S02]  /*20fd0*/  SHF.R.U64 R12, R12, 0x3, RZ ;  /* 0x000000030c0c7819 */ /* 0x000fe400000012ff */
[----:B------:R-:W-:Y:S02]  /*20fe0*/  SHF.R.U64 R8, R8, 0x3, RZ ;  /* 0x0000000308087819 */ /* 0x000fe400000012ff */
[----:B------:R-:W-:Y:S01]  /*20ff0*/  SHF.R.U64 R41, R41, 0x3, RZ ;  /* 0x0000000329297819 */ /* 0x000fe200000012ff */
[----:B------:R3:W-:Y:S01]  /*21000*/  @!P0 STG.E desc[UR6][R46.64+0x20], R3 ;  /* 0x000020032e008986 */ /* 0x0007e2000c101906 */
[----:B------:R-:W-:-:S02]  /*21010*/  SHF.R.U64 R2, R2, 0x3, RZ ;  /* 0x0000000302027819 */ /* 0x000fc400000012ff */
[----:B------:R-:W-:Y:S01]  /*21020*/  LOP3.LUT R28, R28, R29, RZ, 0x3c, !PT ;  /* 0x0000001d1c1c7212 */ /* 0x000fe200078e3cff */
[--C-:B------:R-:W-:Y:S01]  /*21030*/  IMAD.X R29, RZ, RZ, R5.reuse, P6 ;  /* 0x000000ffff1d7224 */ /* 0x100fe200030e0605 */
[----:B------:R-:W-:Y:S01]  /*21040*/  LOP3.LUT R24, R24, R25, RZ, 0x3c, !PT ;  /* 0x0000001918187212 */ /* 0x000fe200078e3cff */
[--C-:B------:R-:W-:Y:S01]  /*21050*/  IMAD.X R25, RZ, RZ, R5.reuse, P5 ;  /* 0x000000ffff197224 */ /* 0x100fe200028e0605 */
[----:B------:R-:W-:Y:S01]  /*21060*/  LOP3.LUT R12, R12, R13, RZ, 0x3c, !PT ;  /* 0x0000000d0c0c7212 */ /* 0x000fe200078e3cff */
[--C-:B------:R-:W-:Y:S01]  /*21070*/  IMAD.X R13, RZ, RZ, R5.reuse, P4 ;  /* 0x000000ffff0d7224 */ /* 0x100fe200020e0605 */
[----:B------:R-:W-:Y:S01]  /*21080*/  LOP3.LUT R8, R8, R9, RZ, 0x3c, !PT ;  /* 0x0000000908087212 */ /* 0x000fe200078e3cff */
[--C-:B------:R-:W-:Y:S01]  /*21090*/  IMAD.X R9, RZ, RZ, R5.reuse, P3 ;  /* 0x000000ffff097224 */ /* 0x100fe200018e0605 */
[----:B------:R-:W-:Y:S01]  /*210a0*/  LOP3.LUT R40, R41, R4, RZ, 0x3c, !PT ;  /* 0x0000000429287212 */ /* 0x000fe200078e3cff */
[----:B------:R-:W-:Y:S01]  /*210b0*/  IMAD.MOV.U32 R41, RZ, RZ, R5 ;  /* 0x000000ffff297224 */ /* 0x000fe200078e0005 */
[----:B------:R-:W-:Y:S01]  /*210c0*/  LOP3.LUT R6, R2, R11, RZ, 0x3c, !PT ;  /* 0x0000000b02067212 */ /* 0x000fe200078e3cff */
[----:B------:R-:W5:Y:S01]  /*210d0*/  LD.E.128 R36, desc[UR6][R36.64] ;  /* 0x0000000624247980 */ /* 0x000f62000c101d00 */
[----:B------:R-:W-:-:S03]  /*210e0*/  SHF.R.S32.HI R45, RZ, 0x1f, R178 ;  /* 0x0000001fff2d7819 */ /* 0x000fc600000114b2 */
[----:B------:R-:W5:Y:S01]  /*210f0*/  LD.E.128 R40, desc[UR6][R40.64] ;  /* 0x0000000628287980 */ /* 0x000f62000c101d00 */
[----:B------:R-:W-:-:S03]  /*21100*/  IMAD.MOV.U32 R44, RZ, RZ, R178 ;  /* 0x000000ffff2c7224 */ /* 0x000fc600078e00b2 */
[----:B------:R-:W5:Y:S04]  /*21110*/  LD.E.128 R32, desc[UR6][R32.64] ;  /* 0x0000000620207980 */ /* 0x000f68000c101d00 */
[----:B------:R-:W5:Y:S04]  /*21120*/  LD.E.128 R28, desc[UR6][R28.64] ;  /* 0x000000061c1c7980 */ /* 0x000f68000c101d00 */
        /* <DEDUP_REMOVED lines=11> */
[----:B---3--:R-:W-:-:S04]  /*211e0*/  IMAD.WIDE.U32 R2, R49, UR4, R44 ;  /* 0x0000000431027c25 */ /* 0x008fc8000f8e002c */
        /* <DEDUP_REMOVED lines=8> */
[----:B------:R-:W-:-:S02]  /*21270*/  VIADD R20, R180, 0x40 ;  /* 0x00000040b4147836 */ /* 0x000fc40000000000 */
[C---:B------:R-:W-:Y:S02]  /*21280*/  IMAD R45, R182.reuse, UR5, R45 ;  /* 0x00000005b62d7c24 */ /* 0x040fe4000f8e022d */
        /* <DEDUP_REMOVED lines=8> */
[----:B------:R-:W-:Y:S01]  /*21310*/  ISETP.GE.AND P1, PT, R21, R47, PT ;  /* 0x0000002f1500720c */ /* 0x000fe20003f26270 */
[C---:B------:R-:W-:Y:S01]  /*21320*/  IMAD.WIDE.U32 R44, R51.reuse, UR4, R2 ;  /* 0x00000004332c7c25 */ /* 0x040fe2000f8e0002 */
[----:B------:R-:W-:Y:S01]  /*21330*/  SHF.R.S32.HI R181, RZ, 0x1f, R180 ;  /* 0x0000001fffb57819 */ /* 0x000fe200000114b4 */
[----:B--2---:R2:W-:Y:S01]  /*21340*/  SYNCS.ARRIVE.TRANS64.RED.A1T0 RZ, [R0+URZ], RZ ;  /* 0x000000ff00ff79a7 */ /* 0x0045e2000810043f */
[----:B------:R-:W-:Y:S01]  /*21350*/  BSSY B1, `(.L_x_1593) ;  /* 0x0000016000017945 */ /* 0x000fe20003800000 */
[----:B------:R-:W-:-:S02]  /*21360*/  IMAD R47, R51, UR5, R20 ;  /* 0x00000005332f7c24 */ /* 0x000fc4000f8e0214 */
[----:B------:R-:W-:-:S04]  /*21370*/  IMAD.WIDE R20, R187, 0x80, R180 ;  /* 0x00000080bb147825 */ /* 0x000fc800078e02b4 */
[----:B------:R-:W-:Y:S01]  /*21380*/  IMAD.IADD R49, R45, 0x1, R47 ;  /* 0x000000012d317824 */ /* 0x000fe200078e022f */
[----:B--2---:R-:W-:Y:S06]  /*21390*/  @P2 BRA `(.L_x_1594) ;  /* 0x0000000000442947 */ /* 0x004fec0003800000 */
[----:B------:R-:W-:Y:S01]  /*213a0*/  ULDC.64 UR4, c[0x0][0xad8] ;  /* 0x0002b60000047ab9 */ /* 0x000fe20000000a00 */
[C---:B------:R-:W-:Y:S01]  /*213b0*/  VIADD R0, R178.reuse, 0x40 ;  /* 0x00000040b2007836 */ /* 0x040fe20000000000 */
        /* <DEDUP_REMOVED lines=13> */
[----:B-----5:R2:W-:Y:S04]  /*21490*/  @!P2 STG.E.128 desc[UR8][R46.64], R40 ;  /* 0x000000282e00a986 */ /* 0x0205e8000c101d08 */
[----:B------:R2:W-:Y:S02]  /*214a0*/  @!P3 STG.E.128 desc[UR8][R46.64+0x80], R24 ;  /* 0x000080182e00b986 */ /* 0x0005e4000c101d08 */
.L_x_1594:
[----:B------:R-:W-:Y:S05]  /*214b0*/  BSYNC B1 ;  /* 0x0000000000017941 */ /* 0x000fea0003800000 */
.L_x_1593:
[----:B------:R-:W-:Y:S04]  /*214c0*/  BSSY B1, `(.L_x_1595) ;  /* 0x0000015000017945 */ /* 0x000fe80003800000 */
[----:B------:R-:W-:Y:S05]  /*214d0*/  @P4 BRA `(.L_x_1596) ;  /* 0x00000000004c4947 */ /* 0x000fea0003800000 */
[----:B--2--5:R-:W-:Y:S01]  /*214e0*/  IADD3 R25, P2, R20, 0x20, RZ ;  /* 0x0000002014197810 */ /* 0x024fe20007f5e0ff */
        /* <DEDUP_REMOVED lines=16> */
[----:B------:R3:W-:Y:S04]  /*215f0*/  @!P3 STG.E.128 desc[UR8][R24.64], R36 ;  /* 0x000000241800b986 */ /* 0x0007e8000c101d08 */
[----:B------:R3:W-:Y:S02]  /*21600*/  @!P4 STG.E.128 desc[UR8][R24.64+0x80], R12 ;  /* 0x0000800c1800c986 */ /* 0x0007e4000c101d08 */
.L_x_1596:
[----:B------:R-:W-:Y:S05]  /*21610*/  BSYNC B1 ;  /* 0x0000000000017941 */ /* 0x000fea0003800000 */
.L_x_1595:
[----:B------:R-:W-:Y:S04]  /*21620*/  BSSY B1, `(.L_x_1597) ;  /* 0x0000015000017945 */ /* 0x000fe80003800000 */
[----:B------:R-:W-:Y:S05]  /*21630*/  @P0 BRA `(.L_x_1598) ;  /* 0x00000000004c0947 */ /* 0x000fea0003800000 */
[----:B---3-5:R-:W-:Y:S01]  /*21640*/  IADD3 R13, P0, R20, 0x40, RZ ;  /* 0x00000040140d7810 */ /* 0x028fe20007f1e0ff */
        /* <DEDUP_REMOVED lines=18> */
.L_x_1598:
[----:B------:R-:W-:Y:S05]  /*21770*/  BSYNC B1 ;  /* 0x0000000000017941 */ /* 0x000fea0003800000 */
.L_x_1597:
[----:B------:R-:W-:Y:S05]  /*21780*/  @P1 BRA `(.L_x_1599) ;  /* 0x0000000800f81947 */ /* 0x000fea0003800000 */
[----:B----45:R-:W-:Y:S01]  /*21790*/  IADD3 R9, P0, R20, 0x60, RZ ;  /* 0x0000006014097810 */ /* 0x030fe20007f1e0ff */
        /* <DEDUP_REMOVED lines=21> */
.L_x_1591:
[----:B------:R-:W-:Y:S01]  /*218f0*/  ULDC.64 UR4, c[0x0][0xbd8] ;  /* 0x0002f60000047ab9 */ /* 0x000fe20000000a00 */
[----:B------:R-:W2:Y:S01]  /*21900*/  LDC.64 R2, c[0x0][0xbd8] ;  /* 0x0002f600ff027b82 */ /* 0x000ea20000000a00 */
[----:B------:R-:W-:Y:S01]  /*21910*/  ISETP.NE.U32.AND P0, PT, RZ, UR4, PT ;  /* 0x00000004ff007c0c */ /* 0x000fe2000bf05070 */
[----:B------:R-:W-:Y:S01]  /*21920*/  IMAD.MOV.U32 R7, RZ, RZ, RZ ;  /* 0x000000ffff077224 */ /* 0x000fe200078e00ff */
[----:B------:R-:W-:Y:S02]  /*21930*/  ULDC.64 UR6, c[0x0][0x208] ;  /* 0x0000820000067ab9 */ /* 0x000fe40000000a00 */
[----:B------:R-:W-:Y:S01]  /*21940*/  ISETP.NE.AND.EX P0, PT, RZ, UR5, PT, P0 ;  /* 0x00000005ff007c0c */ /* 0x000fe2000bf05300 */
[----:B------:R-:W-:Y:S02]  /*21950*/  ULDC.64 UR4, c[0x0][0xbe0] ;  /* 0x0002f80000047ab9 */ /* 0x000fe40000000a00 */
[----:B------:R-:W-:-:S04]  /*21960*/  ISETP.NE.U32.AND P1, PT, RZ, UR4, PT ;  /* 0x00000004ff007c0c */ /* 0x000fc8000bf25070 */
[----:B------:R-:W-:Y:S01]  /*21970*/  ISETP.NE.AND.EX P1, PT, RZ, UR5, PT, P1 ;  /* 0x00000005ff007c0c */ /* 0x000fe2000bf25310 */
[----:B------:R-:W3:Y:S01]  /*21980*/  S2R R8, SR_TID.X ;  /* 0x0000000000087919 */ /* 0x000ee20000002100 */
[----:B--2---:R-:W-:-:S11]  /*21990*/  IMAD.WIDE R2, R183, 0x4, R2 ;  /* 0x00000004b7027825 */ /* 0x004fd600078e0202 */
[----:B------:R-:W2:Y:S01]  /*219a0*/  @P1 LDC.64 R4, c[0x0][0xbe0] ;  /* 0x0002f800ff041b82 */ /* 0x000ea20000000a00 */
[----:B------:R-:W-:Y:S02]  /*219b0*/  ULDC UR4, c[0x0][0xa88] ;  /* 0x0002a20000047ab9 */ /* 0x000fe40000000800 */
[----:B------:R-:W-:Y:S01]  /*219c0*/  IMAD.U32 R0, RZ, RZ, UR4 ;  /* 0x00000004ff007e24 */ /* 0x000fe2000f8e00ff */
[----:B------:R4:W5:Y:S01]  /*219d0*/  @P0 LDG.E R7, desc[UR6][R2.64] ;  /* 0x0000000602070981 */ /* 0x000962000c1e1900 */
[----:B---3--:R-:W-:Y:S02]  /*219e0*/  VIADD R6, R8, 0xffffff80 ;  /* 0xffffff8008067836 */ /* 0x008fe40000000000 */
[----:B--2---:R-:W-:-:S03]  /*219f0*/  @P1 IMAD.WIDE R4, R183, 0x4, R4 ;  /* 0x00000004b7041825 */ /* 0x004fc600078e0204 */
[----:B------:R-:W-:Y:S02]  /*21a00*/  ISETP.GT.AND P2, PT, R6, 0x7f, PT ;  /* 0x0000007f0600780c */ /* 0x000fe40003f44270 */
[----:B------:R4:W5:Y:S01]  /*21a10*/  @P1 LDG.E R0, desc[UR6][R4.64] ;  /* 0x0000000604001981 */ /* 0x000962000c1e1900 */
[----:B------:R-:W-:Y:S10]  /*21a20*/  @P1 BRA `(.L_x_1600) ;  /* 0x0000000000141947 */ /* 0x000ff40003800000 */
[----:B------:R-:W-:Y:S05]  /*21a30*/  @!P0 BRA `(.L_x_1600) ;  /* 0x0000000000108947 */ /* 0x000fea0003800000 */
[----:B------:R-:W-:Y:S02]  /*21a40*/  ULDC.64 UR4, c[0x0][0x208] ;  /* 0x0000820000047ab9 */ /* 0x000fe40000000a00 */
[----:B----4-:R-:W2:Y:S04]  /*21a50*/  LDG.E R5, desc[UR4][R2.64] ;  /* 0x0000000402057981 */ /* 0x010ea8000c1e1900 */
[----:B-----5:R-:W2:Y:S02]  /*21a60*/  LDG.E R0, desc[UR4][R2.64+0x4] ;  /* 0x0000040402007981 */ /* 0x020ea4000c1e1900 */
[----:B--2---:R-:W-:-:S07]  /*21a70*/  IMAD.IADD R0, R0, 0x1, -R5 ;  /* 0x0000000100007824 */ /* 0x004fce00078e0a05 */
.L_x_1600:
[----:B----4-:R-:W-:Y:S01]  /*21a80*/  SHF.R.S32.HI R2, RZ, 0x1f, R183 ;  /* 0x0000001fff027819 */ /* 0x010fe200000114b7 */
[----:B------:R-:W-:Y:S01]  /*21a90*/  BSSY B1, `(.L_x_1601) ;  /* 0x000001d000017945 */ /* 0x000fe20003800000 */
[----:B------:R-:W-:Y:S02]  /*21aa0*/  SHF.R.S32.HI R9, RZ, 0x1f, R182 ;  /* 0x0000001fff097819 */ /* 0x000fe400000114b6 */
[----:B------:R-:W-:Y:S02]  /*21ab0*/  SHF.R.S32.HI R13, RZ, 0x1f, R178 ;  /* 0x0000001fff0d7819 */ /* 0x000fe400000114b2 */
[----:B------:R-:W-:Y:S02]  /*21ac0*/  SEL R11, R183, RZ, !P0 ;  /* 0x000000ffb70b7207 */ /* 0x000fe40004000000 */
[----:B------:R-:W-:Y:S02]  /*21ad0*/  SEL R10, R2, RZ, !P0 ;  /* 0x000000ff020a7207 */ /* 0x000fe40004000000 */
[----:B-----5:R-:W-:Y:S01]  /*21ae0*/  SHF.R.S32.HI R6, RZ, 0x1f, R7 ;  /* 0x0000001fff067819 */ /* 0x020fe20000011407 */
[----:B------:R-:W-:Y:S06]  /*21af0*/  @P2 BRA `(.L_x_1602) ;  /* 0x0000000000582947 */ /* 0x000fec0003800000 */
[----:B------:R-:W-:-:S04]  /*21b00*/  IMAD R2, R187, 0x80, R8 ;  /* 0x00000080bb027824 */ /* 0x000fc800078e0208 */
        /* <DEDUP_REMOVED lines=21> */
.L_x_1602:
[----:B------:R-:W-:Y:S05]  /*21c60*/  BSYNC B1 ;  /* 0x0000000000017941 */ /* 0x000fea0003800000 */
.L_x_1601:
[----:B------:R-:W-:Y:S01]  /*21c70*/  ULDC.64 UR4, c[0x0][0xaa0] ;  /* 0x0002a80000047ab9 */ /* 0x000fe20000000a00 */
[----:B------:R-:W-:Y:S01]  /*21c80*/  IMAD.MOV.U32 R2, RZ, RZ, R178 ;  /* 0x000000ffff027224 */ /* 0x000fe200078e00b2 */
[----:B------:R-:W-:Y:S01]  /*21c90*/  BSSY B1, `(.L_x_1603) ;  /* 0x000002d000017945 */ /* 0x000fe20003800000 */
[----:B--2---:R-:W-:Y:S02]  /*21ca0*/  IMAD.MOV.U32 R3, RZ, RZ, R13 ;  /* 0x000000ffff037224 */ /* 0x004fe400078e000d */
[----:B------:R-:W-:Y:S02]  /*21cb0*/  IMAD R4, R6, UR4, RZ ;  /* 0x0000000406047c24 */ /* 0x000fe4000f8e02ff */
[----:B------:R-:W-:-:S04]  /*21cc0*/  IMAD.WIDE.U32 R2, R7, UR4, R2 ;  /* 0x0000000407027c25 */ /* 0x000fc8000f8e0002 */
[----:B------:R-:W-:Y:S01]  /*21cd0*/  IMAD R7, R7, UR5, R4 ;  /* 0x0000000507077c24 */ /* 0x000fe2000f8e0204 */
[----:B------:R-:W-:Y:S01]  /*21ce0*/  ULDC.64 UR4, c[0x0][0xae0] ;  /* 0x0002b80000047ab9 */ /* 0x000fe20000000a00 */
[C---:B------:R-:W-:Y:S02]  /*21cf0*/  VIADD R4, R180.reuse, 0x20 ;  /* 0x00000020b4047836 */ /* 0x040fe40000000000 */
[----:B------:R-:W-:Y:S02]  /*21d00*/  IMAD.IADD R3, R3, 0x1, R7 ;  /* 0x0000000103037824 */ /* 0x000fe400078e0207 */
[----:B------:R-:W-:Y:S02]  /*21d10*/  IMAD R7, R187, -0x80, R0 ;  /* 0xffffff80bb077824 */ /* 0x000fe400078e0200 */
[----:B------:R-:W-:Y:S02]  /*21d20*/  IMAD R5, R9, UR4, RZ ;  /* 0x0000000409057c24 */ /* 0x000fe4000f8e02ff */
[C---:B------:R-:W-:Y:S01]  /*21d30*/  VIADD R0, R180.reuse, 0x40 ;  /* 0x00000040b4007836 */ /* 0x040fe20000000000 */
[-C--:B------:R-:W-:Y:S01]  /*21d40*/  ISETP.GE.AND P2, PT, R180, R7.reuse, PT ;  /* 0x00000007b400720c */ /* 0x080fe20003f46270 */
[----:B------:R-:W-:Y:S01]  /*21d50*/  IMAD R5, R182, UR5, R5 ;  /* 0x00000005b6057c24 */ /* 0x000fe2000f8e0205 */
[-C--:B------:R-:W-:Y:S01]  /*21d60*/  ISETP.GE.AND P3, PT, R4, R7.reuse, PT ;  /* 0x000000070400720c */ /* 0x080fe20003f66270 */
[----:B------:R-:W-:Y:S01]  /*21d70*/  IMAD.WIDE.U32 R2, R182, UR4, R2 ;  /* 0x00000004b6027c25 */ /* 0x000fe2000f8e0002 */
[----:B------:R-:W-:Y:S01]  /*21d80*/  ULDC.64 UR4, c[0x0][0xae8] ;  /* 0x0002ba0000047ab9 */ /* 0x000fe20000000a00 */
[----:B------:R-:W-:-:S02]  /*21d90*/  ISETP.GE.AND P1, PT, R0, R7, PT ;  /* 0x000000070000720c */ /* 0x000fc40003f26270 */
        /* <DEDUP_REMOVED lines=28> */
.L_x_1604:
[----:B------:R-:W-:Y:S05]  /*21f60*/  BSYNC B1 ;  /* 0x0000000000017941 */ /* 0x000fea0003800000 */
.L_x_1603:
[----:B------:R-:W-:Y:S04]  /*21f70*/  BSSY B1, `(.L_x_1605) ;  /* 0x0000015000017945 */ /* 0x000fe80003800000 */
[----:B------:R-:W-:Y:S05]  /*21f80*/  @P3 BRA `(.L_x_1606) ;  /* 0x00000000004c3947 */ /* 0x000fea0003800000 */
[----:B--2---:R-:W-:Y:S01]  /*21f90*/  IADD3 R9, P2, R6, 0x20, RZ ;  /* 0x0000002006097810 */ /* 0x004fe20007f5e0ff */
        /* <DEDUP_REMOVED lines=18> */
.L_x_1606:
[----:B------:R-:W-:Y:S05]  /*220c0*/  BSYNC B1 ;  /* 0x0000000000017941 */ /* 0x000fea0003800000 */
.L_x_1605:
[----:B------:R-:W-:Y:S04]  /*220d0*/  BSSY B1, `(.L_x_1607) ;  /* 0x0000015000017945 */ /* 0x000fe80003800000 */
[----:B------:R-:W-:Y:S05]  /*220e0*/  @P1 BRA `(.L_x_1608) ;  /* 0x00000000004c1947 */ /* 0x000fea0003800000 */
[----:B--23--:R-:W-:Y:S01]  /*220f0*/  IADD3 R9, P1, R6, 0x40, RZ ;  /* 0x0000004006097810 */ /* 0x00cfe20007f3e0ff */
        /* <DEDUP_REMOVED lines=18> */
.L_x_1608:
[----:B------:R-:W-:Y:S05]  /*22220*/  BSYNC B1 ;  /* 0x0000000000017941 */ /* 0x000fea0003800000 */
.L_x_1607:
        /* <DEDUP_REMOVED lines=20> */
.L_x_1599:
[----:B------:R-:W-:Y:S05]  /*22370*/  BSYNC B0 ;  /* 0x0000000000007941 */ /* 0x000fea0003800000 */
.L_x_1590:
[----:B------:R-:W-:Y:S02]  /*22380*/  ULDC UR4, c[0x0][0xc14] ;  /* 0x0003050000047ab9 */ /* 0x000fe40000000800 */
[----:B-1----:R-:W-:-:S13]  /*22390*/  ISETP.GE.AND P0, PT, R171, UR4, PT ;  /* 0x00000004ab007c0c */ /* 0x002fda000bf06270 */
[----:B------:R-:W-:Y:S05]  /*223a0*/  @!P0 BRA `(.L_x_1609) ;  /* 0xfffffdec00748947 */ /* 0x000fea000383ffff */
[----:B------:R-:W-:Y:S05]  /*223b0*/  BRA `(.L_x_1311) ;  /* 0x0000006400e47947 */ /* 0x000fea0003800000 */
.L_x_1309:
[----:B------:R-:W-:-:S08]  /*223c0*/  NOP ;  /* 0x0000000000007918 */ /* 0x000fd00000000000 */
[----:B------:R-:W0:-:S00]  /*223d0*/  USETMAXREG.DEALLOC.CTAPOOL 0x18 ;  /* 0x00000018000079c8 */ /* 0x000e0000080e0500 */
[----:B0-----:R-:W-:-:S06]  /*223e0*/  LOP3.LUT R0, R0, 0x3, RZ, 0xc0, !PT ;  /* 0x0000000300007812 */ /* 0x001fcc00078ec0ff */
[----:B------:R-:W0:Y:S02]  /*223f0*/  SHFL.IDX PT, R0, R0, RZ, 0x1f ;  /* 0x00001fff00007589 */ /* 0x000e2400000e0000 */
[----:B0-----:R-:W-:-:S13]  /*22400*/  ISETP.NE.AND P0, PT, R0, RZ, PT ;  /* 0x000000ff0000720c */ /* 0x001fda0003f05270 */
[----:B------:R-:W-:Y:S05]  /*22410*/  @P0 BRA `(.L_x_1311) ;  /* 0x0000006400cc0947 */ /* 0x000fea0003800000 */
[----:B------:R-:W2:Y:S01]  /*22420*/  LDL.LU R6, [R1] ;  /* 0x0000000001067983 */ /* 0x000ea20000300800 */
[----:B------:R-:W-:Y:S01]  /*22430*/  LOP3.LUT R7, R4, 0x1f, RZ, 0xc0, !PT ;  /* 0x0000001f04077812 */ /* 0x000fe200078ec0ff */
[----:B------:R-:W-:Y:S01]  /*22440*/  ULDC UR5, c[0x0][0xc14] ;  /* 0x0003050000057ab9 */ /* 0x000fe20000000800 */
[----:B------:R-:W-:Y:S01]  /*22450*/  CS2R R16, SRZ ;  /* 0x0000000000107805 */ /* 0x000fe2000001ff00 */
[----:B------:R-:W-:Y:S01]  /*22460*/  ULDC.64 UR6, c[0x0][0x208] ;  /* 0x0000820000067ab9 */ /* 0x000fe20000000a00 */
[----:B------:R-:W-:Y:S01]  /*22470*/  ISETP.NE.AND P0, PT, R7, 0x1f, PT ;  /* 0x0000001f0700780c */ /* 0x000fe20003f05270 */
[----:B------:R-:W-:Y:S01]  /*22480*/  ULDC UR4, c[0x0][0xc10] ;  /* 0x0003040000047ab9 */ /* 0x000fe20000000800 */
[----:B--2---:R-:W-:-:S11]  /*22490*/  LOP3.LUT R6, R6, 0xffffffdf, RZ, 0xc0, !PT ;  /* 0xffffffdf06067812 */ /* 0x004fd600078ec0ff */
        /* <DEDUP_REMOVED lines=34> */
[----:B------:R-:W-:-:S05]  /*226c0*/  @P0 LOP3.LUT R6, R6, 0x2, RZ, 0xfc, !PT ;  /* 0x0000000206060812 */ /* 0x000fca00078efcff */
[----:B------:R-:W-:Y:S01]  /*226d0*/  STL [R1], R6 ;  /* 0x0000000601007387 */ /* 0x000fe20000100800 */
        /* <DEDUP_REMOVED lines=12> */
.L_x_1614:
        /* <DEDUP_REMOVED lines=17> */
.L_x_1613:
[----:B------:R-:W-:Y:S05]  /*228b0*/  BSYNC B0 ;  /* 0x0000000000007941 */ /* 0x000fea0003800000 */
.L_x_1612:
        /* <DEDUP_REMOVED lines=25> */
.L_x_1610:
        /* <DEDUP_REMOVED lines=21> */
.L_x_1615:
[----:B-12---:R-:W-:Y:S02]  /*22ba0*/  IMAD.MOV R0, RZ, RZ, -R3 ;  /* 0x000000ffff007224 */ /* 0x006fe400078e0a03 */
[----:B---3--:R-:W-:Y:S02]  /*22bb0*/  IMAD R16, R16, UR4, R5 ;  /* 0x0000000410107c24 */ /* 0x008fe4000f8e0205 */
[----:B------:R-:W-:Y:S01]  /*22bc0*/  IMAD R5, R0, R9, RZ ;  /* 0x0000000900057224 */ /* 0x000fe200078e02ff */
[----:B------:R-:W-:Y:S01]  /*22bd0*/  IABS R0, R6 ;  /* 0x0000000600007213 */ /* 0x000fe20000000000 */
[----:B------:R-:W-:-:S04]  /*22be0*/  IMAD.MOV.U32 R2, RZ, RZ, RZ ;  /* 0x000000ffff027224 */ /* 0x000fc800078e00ff */
[----:B------:R-:W-:Y:S01]  /*22bf0*/  IMAD.HI.U32 R2, R3, R5, R2 ;  /* 0x0000000503027227 */ /* 0x000fe200078e0002 */
[----:B------:R-:W-:-:S03]  /*22c00*/  IADD3 R5, -R16, UR6, RZ ;  /* 0x0000000610057c10 */ /* 0x000fc6000fffe1ff */
[----:B------:R-:W-:Y:S01]  /*22c10*/  IMAD.MOV R0, RZ, RZ, -R0 ;  /* 0x000000ffff007224 */ /* 0x000fe200078e0a00 */
        /* <DEDUP_REMOVED lines=16> */
[----:B------:R-:W-:Y:S02]  /*22d20*/  IMAD R5, R6, R2, R5 ;  /* 0x0000000206057224 */ /* 0x000fe400078e0205 */
[----:B------:R-:W-:Y:S01]  /*22d30*/  IMAD.MOV.U32 R2, RZ, RZ, RZ ;  /* 0x000000ffff027224 */ /* 0x000fe200078e00ff */
[----:B------:R-:W-:-:S04]  /*22d40*/  VIADDMNMX R8, R3, UR4, R8, PT ;  /* 0x0000000403087c46 */ /* 0x000fc8000b800108 */
[-C--:B------:R-:W-:Y:S02]  /*22d50*/  IABS R4, R8.reuse ;  /* 0x0000000800047213 */ /* 0x080fe40000000000 */
[----:B------:R-:W-:Y:S02]  /*22d60*/  IABS R6, R8 ;  /* 0x0000000800067213 */ /* 0x000fe40000000000 */
[----:B------:R-:W1:Y:S08]  /*22d70*/  I2F.RP R7, R4 ;  /* 0x0000000400077306 */ /* 0x000e700000209400 */
[----:B-1----:R-:W1:Y:S02]  /*22d80*/  MUFU.RCP R7, R7 ;  /* 0x0000000700077308 */ /* 0x002e640000001000 */
[----:B-1----:R-:W-:Y:S01]  /*22d90*/  VIADD R3, R7, 0xffffffe ;  /* 0x0ffffffe07037836 */ /* 0x002fe20000000000 */
[----:B------:R-:W-:-:S05]  /*22da0*/  IABS R7, R5 ;  /* 0x0000000500077213 */ /* 0x000fca0000000000 */
[----:B------:R-:W1:Y:S02]  /*22db0*/  F2I.FTZ.U32.TRUNC.NTZ R3, R3 ;  /* 0x0000000300037305 */ /* 0x000e64000021f000 */
[----:B-1----:R-:W-:-:S04]  /*22dc0*/  IMAD.MOV R9, RZ, RZ, -R3 ;  /* 0x000000ffff097224 */ /* 0x002fc800078e0a03 */
[----:B------:R-:W-:-:S04]  /*22dd0*/  IMAD R9, R9, R4, RZ ;  /* 0x0000000409097224 */ /* 0x000fc800078e02ff */
[----:B------:R-:W-:-:S04]  /*22de0*/  IMAD.HI.U32 R2, R3, R9, R2 ;  /* 0x0000000903027227 */ /* 0x000fc800078e0002 */
[----:B------:R-:W-:Y:S02]  /*22df0*/  IMAD.MOV R3, RZ, RZ, -R6 ;  /* 0x000000ffff037224 */ /* 0x000fe400078e0a06 */
[----:B------:R-:W-:-:S04]  /*22e00*/  IMAD.HI.U32 R2, R2, R7, RZ ;  /* 0x0000000702027227 */ /* 0x000fc800078e00ff */
[----:B------:R-:W-:-:S05]  /*22e10*/  IMAD R3, R2, R3, R7 ;  /* 0x0000000302037224 */ /* 0x000fca00078e0207 */
[----:B------:R-:W-:-:S13]  /*22e20*/  ISETP.GT.U32.AND P0, PT, R4, R3, PT ;  /* 0x000000030400720c */ /* 0x000fda0003f04070 */
[----:B------:R-:W-:Y:S02]  /*22e30*/  @!P0 IMAD.IADD R3, R3, 0x1, -R4 ;  /* 0x0000000103038824 */ /* 0x000fe400078e0a04 */
[----:B------:R-:W-:-:S03]  /*22e40*/  @!P0 VIADD R2, R2, 0x1 ;  /* 0x0000000102028836 */ /* 0x000fc60000000000 */
[----:B------:R-:W-:Y:S02]  /*22e50*/  ISETP.GE.U32.AND P0, PT, R3, R4, PT ;  /* 0x000000040300720c */ /* 0x000fe40003f06070 */
[C---:B------:R-:W-:Y:S01]  /*22e60*/  LOP3.LUT R3, R5.reuse, R8, RZ, 0x3c, !PT ;  /* 0x0000000805037212 */ /* 0x040fe200078e3cff */
[----:B------:R-:W-:-:S10]  /*22e70*/  IMAD.IADD R5, R5, 0x1, R0 ;  /* 0x0000000105057824 */ /* 0x000fd400078e0200 */
        /* <DEDUP_REMOVED lines=10> */
.L_x_1611:
[----:B------:R-:W-:Y:S02]  /*22f20*/  IMAD.MOV.U32 R17, RZ, RZ, RZ ;  /* 0x000000ffff117224 */ /* 0x000fe400078e00ff */
[----:B------:R-:W-:Y:S02]  /*22f30*/  IMAD.U32 R16, RZ, RZ, UR6 ;  /* 0x00000006ff107e24 */ /* 0x000fe4000f8e00ff */
[----:B------:R-:W-:-:S07]  /*22f40*/  IMAD.MOV.U32 R18, RZ, RZ, RZ ;  /* 0x000000ffff127224 */ /* 0x000fce00078e00ff */
.L_x_1616:
        /* <DEDUP_REMOVED lines=16> */
[----:B------:R-:W-:Y:S01]  /*23050*/  ULDC.64 UR38, c[0x0][0x198] ;  /* 0x0000660000267ab9 */ /* 0x000fe20000000a00 */
[----:B------:R-:W-:Y:S02]  /*23060*/  ULDC UR36, c[0x0][0xc] ;  /* 0x0000030000247ab9 */ /* 0x000fe40000000800 */
[----:B------:R1:W-:Y:S04]  /*23070*/  STL [R1+0x10], R0 ;  /* 0x0000100001007387 */ /* 0x0003e80000100800 */
[----:B------:R1:W-:Y:S04]  /*23080*/  STL [R1+0x4], RZ ;  /* 0x000004ff01007387 */ /* 0x0003e80000100800 */
[----:B------:R1:W-:Y:S04]  /*23090*/  STL [R1], RZ ;  /* 0x000000ff01007387 */ /* 0x0003e80000100800 */
[----:B------:R1:W-:Y:S02]  /*230a0*/  STL [R1+0xc], R0 ;  /* 0x00000c0001007387 */ /* 0x0003e40000100800 */
.L_x_1719:
[----:B------:R-:W-:Y:S05]  /*230b0*/  YIELD ;  /* 0x0000000000007946 */ /* 0x000fea0003800000 */
[----:B------:R-:W-:Y:S01]  /*230c0*/  ULDC.64 UR4, c[0x0][0xa28] ;  /* 0x00028a0000047ab9 */ /* 0x000fe20000000a00 */
[----:B--2---:R-:W-:Y:S01]  /*230d0*/  IMAD.MOV.U32 R9, RZ, RZ, RZ ;  /* 0x000000ffff097224 */ /* 0x004fe200078e00ff */
[----:B------:R-:W-:Y:S01]  /*230e0*/  ISETP.NE.U32.AND P0, PT, RZ, UR4, PT ;  /* 0x00000004ff007c0c */ /* 0x000fe2000bf05070 */
[----:B------:R-:W-:Y:S01]  /*230f0*/  ULDC.64 UR6, c[0x0][0x208] ;  /* 0x0000820000067ab9 */ /* 0x000fe20000000a00 */
[----:B-1----:R-:W-:Y:S01]  /*23100*/  IMAD.MOV.U32 R0, RZ, RZ, RZ ;  /* 0x000000ffff007224 */ /* 0x002fe200078e00ff */
[----:B------:R-:W-:Y:S01]  /*23110*/  ULDC.64 UR8, c[0x0][0xa08] ;  /* 0x0002820000087ab9 */ /* 0x000fe20000000a00 */
[----:B------:R-:W-:Y:S01]  /*23120*/  ISETP.NE.AND.EX P0, PT, RZ, UR5, PT, P0 ;  /* 0x00000005ff007c0c */ /* 0x000fe2000bf05300 */
[----:B------:R-:W-:Y:S01]  /*23130*/  ULDC.64 UR4, c[0x0][0xa00] ;  /* 0x0002800000047ab9 */ /* 0x000fe20000000a00 */
[----:B------:R-:W-:-:S11]  /*23140*/  ULDC.64 UR10, c[0x0][0xa10] ;  /* 0x00028400000a7ab9 */ /* 0x000fd60000000a00 */
[----:B---3--:R-:W1:Y:S01]  /*23150*/  @P0 LDC.64 R2, c[0x0][0xa28] ;  /* 0x00028a00ff020b82 */ /* 0x008e620000000a00 */
[----:B------:R-:W-:Y:S01]  /*23160*/  ISETP.NE.U32.AND P2, PT, RZ, UR4, PT ;  /* 0x00000004ff007c0c */ /* 0x000fe2000bf45070 */
[----:B-1----:R-:W-:-:S05]  /*23170*/  @P0 IMAD.WIDE R2, R19, 0x4, R2 ;  /* 0x0000000413020825 */ /* 0x002fca00078e0202 */
[----:B------:R1:W5:Y:S01]  /*23180*/  @P0 LDG.E R9, desc[UR6][R2.64] ;  /* 0x0000000602090981 */ /* 0x000362000c1e1900 */
[----:B------:R-:W-:Y:S01]  /*23190*/  ISETP.NE.AND.EX P2, PT, RZ, UR5, PT, P2 ;  /* 0x00000005ff007c0c */ /* 0x000fe2000bf45320 */
[----:B------:R-:W-:Y:S01]  /*231a0*/  ULDC.64 UR4, c[0x0][0xa18] ;  /* 0x0002860000047ab9 */ /* 0x000fe20000000a00 */
[----:B-1----:R-:W1:Y:S02]  /*231b0*/  LDC.64 R2, c[0x0][0xa00] ;  /* 0x00028000ff027b82 */ /* 0x002e640000000a00 */
[----:B-1----:R-:W-:-:S09]  /*231c0*/  IMAD.WIDE R2, R19, 0x4, R2 ;  /* 0x0000000413027825 */ /* 0x002fd200078e0202 */
[----:B------:R-:W2:Y:S01]  /*231d0*/  @P2 LDG.E R0, desc[UR6][R2.64] ;  /* 0x0000000602002981 */ /* 0x000ea2000c1e1900 */
[----:B------:R-:W-:Y:S01]  /*231e0*/  ISETP.NE.U32.AND P0, PT, RZ, UR4, PT ;  /* 0x00000004ff007c0c */ /* 0x000fe2000bf05070 */
[----:B------:R-:W-:-:S03]  /*231f0*/  ULDC UR4, c[0x0][0x288] ;  /* 0x0000a20000047ab9 */ /* 0x000fc60000000800 */
[----:B------:R-:W-:-:S13]  /*23200*/  ISETP.NE.AND.EX P0, PT, RZ, UR5, PT, P0 ;  /* 0x00000005ff007c0c */ /* 0x000fda000bf05300 */
[----:B------:R-:W1:Y:S01]  /*23210*/  @P0 LDC.64 R4, c[0x0][0xa18] ;  /* 0x00028600ff040b82 */ /* 0x000e620000000a00 */
[----:B------:R-:W-:-:S04]  /*23220*/  ISETP.NE.U32.AND P1, PT, RZ, UR8, PT ;  /* 0x00000008ff007c0c */ /* 0x000fc8000bf25070 */
[----:B------:R-:W-:Y:S02]  /*23230*/  ISETP.NE.AND.EX P3, PT, RZ, UR9, PT, P1 ;  /* 0x00000009ff007c0c */ /* 0x000fe4000bf65310 */
[----:B------:R-:W-:-:S04]  /*23240*/  ISETP.NE.U32.AND P1, PT, RZ, UR10, PT ;  /* 0x0000000aff007c0c */ /* 0x000fc8000bf25070 */
[----:B------:R-:W-:Y:S01]  /*23250*/  ISETP.NE.AND.EX P1, PT, RZ, UR11, PT, P1 ;  /* 0x0000000bff007c0c */ /* 0x000fe2000bf25310 */
        /* <DEDUP_REMOVED lines=8> */
[----:B------:R-:W-:Y:S01]  /*232e0*/  ULDC UR6, c[0x0][0x338] ;  /* 0x0000ce0000067ab9 */ /* 0x000fe20000000800 */
[----:B------:R-:W-:Y:S01]  /*232f0*/  ULDC UR5, c[0x0][0x2e0] ;  /* 0x0000b80000057ab9 */ /* 0x000fe20000000800 */
[----:B------:R-:W-:Y:S01]  /*23300*/  USEL UR4, UR4, 0x1, UP0 ;  /* 0x0000000104047887 */ /* 0x000fe20008000000 */
[----:B------:R-:W-:-:S03]  /*23310*/  IMAD.U32 R10, RZ, RZ, UR6 ;  /* 0x00000006ff0a7e24 */ /* 0x000fc6000f8e00ff */
[----:B------:R-:W-:-:S06]  /*23320*/  UIMAD UR4, UR4, UR5, URZ ;  /* 0x00000005040472a4 */ /* 0x000fcc000f8e023f */
[----:B-1----:R-:W-:Y:S01]  /*23330*/  IMAD.U32 R4, RZ, RZ, UR4 ;  /* 0x00000004ff047e24 */ /* 0x002fe2000f8e00ff */
[----:B------:R-:W-:Y:S06]  /*23340*/  @P0 BRA `(.L_x_1618) ;  /* 0x0000000000140947 */ /* 0x000fec0003800000 */
[----:B------:R-:W-:Y:S05]  /*23350*/  @!P2 BRA `(.L_x_1618) ;  /* 0x000000000010a947 */ /* 0x000fea0003800000 */
[----:B------:R-:W-:Y:S02]  /*23360*/  ULDC.64 UR4, c[0x0][0x208] ;  /* 0x0000820000047ab9 */ /* 0x000fe40000000a00 */
[----:B------:R-:W2:Y:S04]  /*23370*/  LDG.E R5, desc[UR4][R2.64] ;  /* 0x0000000402057981 */ /* 0x000ea8000c1e1900 */
[----:B-----5:R-:W2:Y:S02]  /*23380*/  LDG.E R0, desc[UR4][R2.64+0x4] ;  /* 0x0000040402007981 */ /* 0x020ea4000c1e1900 */
[----:B--2---:R-:W-:-:S07]  /*23390*/  IMAD.IADD R0, R0, 0x1, -R5 ;  /* 0x0000000100007824 */ /* 0x004fce00078e0a05 */
.L_x_1618:
[----:B------:R-:W1:Y:S01]  /*233a0*/  LDC.64 R6, c[0x0][0xa08] ;  /* 0x00028200ff067b82 */ /* 0x000e620000000a00 */
[----:B------:R-:W-:Y:S01]  /*233b0*/  IMAD.MOV.U32 R8, RZ, RZ, RZ ;  /* 0x000000ffff087224 */ /* 0x000fe200078e00ff */
[----:B------:R-:W-:-:S06]  /*233c0*/  ULDC.64 UR4, c[0x0][0x208] ;  /* 0x0000820000047ab9 */ /* 0x000fcc0000000a00 */
[----:B------:R-:W2:Y:S01]  /*233d0*/  LDC.64 R2, c[0x0][0xa10] ;  /* 0x00028400ff027b82 */ /* 0x000ea20000000a00 */
[----:B-1----:R-:W-:-:S05]  /*233e0*/  IMAD.WIDE R6, R19, 0x4, R6 ;  /* 0x0000000413067825 */ /* 0x002fca00078e0206 */
[----:B------:R-:W3:Y:S01]  /*233f0*/  @P3 LDG.E R8, desc[UR4][R6.64] ;  /* 0x0000000406083981 */ /* 0x000ee2000c1e1900 */
[----:B------:R-:W-:Y:S02]  /*23400*/  IMAD.MOV.U32 R5, RZ, RZ, RZ ;  /* 0x000000ffff057224 */ /* 0x000fe400078e00ff */
[----:B--2---:R-:W-:-:S05]  /*23410*/  IMAD.WIDE R2, R19, 0x4, R2 ;  /* 0x0000000413027825 */ /* 0x004fca00078e0202 */
[----:B------:R1:W5:Y:S01]  /*23420*/  @P1 LDG.E R5, desc[UR4][R2.64] ;  /* 0x0000000402051981 */ /* 0x000362000c1e1900 */
[----:B------:R-:W-:Y:S02]  /*23430*/  ULDC.64 UR4, c[0x0][0xa20] ;  /* 0x0002880000047ab9 */ /* 0x000fe40000000a00 */
[----:B------:R-:W-:-:S04]  /*23440*/  ISETP.NE.U32.AND P0, PT, RZ, UR4, PT ;  /* 0x00000004ff007c0c */ /* 0x000fc8000bf05070 */
[----:B------:R-:W-:Y:S01]  /*23450*/  ISETP.NE.AND.EX P0, PT, RZ, UR5, PT, P0 ;  /* 0x00000005ff007c0c */ /* 0x000fe2000bf05300 */
[----:B---3-5:R-:W-:-:S05]  /*23460*/  IMAD.IADD R8, R8, 0x1, R9 ;  /* 0x0000000108087824 */ /* 0x028fca00078e0209 */
[----:B------:R1:W-:Y:S07]  /*23470*/  STL [R1+0x8], R8 ;  /* 0x0000080801007387 */ /* 0x0003ee0000100800 */
[----:B------:R-:W-:Y:S05]  /*23480*/  @!P0 BRA `(.L_x_1619) ;  /* 0x0000000000148947 */ /* 0x000fea0003800000 */
[----:B------:R-:W2:Y:S01]  /*23490*/  LDC.64 R6, c[0x0][0xa20] ;  /* 0x00028800ff067b82 */ /* 0x000ea20000000a00 */
[----:B------:R-:W-:Y:S01]  /*234a0*/  ULDC.64 UR4, c[0x0][0x208] ;  /* 0x0000820000047ab9 */ /* 0x000fe20000000a00 */
[----:B--2---:R-:W-:-:S05]  /*234b0*/  IMAD.WIDE R6, R19, 0x4, R6 ;  /* 0x0000000413067825 */ /* 0x004fca00078e0206 */
[----:B------:R2:W5:Y:S01]  /*234c0*/  LDG.E R4, desc[UR4][R6.64] ;  /* 0x0000000406047981 */ /* 0x000562000c1e1900 */
[----:B------:R-:W-:Y:S05]  /*234d0*/  BRA `(.L_x_1620) ;  /* 0x0000000000147947 */ /* 0x000fea0003800000 */
.L_x_1619:
[----:B------:R-:W-:Y:S05]  /*234e0*/  @!P3 BRA `(.L_x_1620) ;  /* 0x000000000010b947 */ /* 0x000fea0003800000 */
[----:B------:R-:W-:Y:S02]  /*234f0*/  ULDC.64 UR4, c[0x0][0x208] ;  /* 0x0000820000047ab9 */ /* 0x000fe40000000a00 */
[----:B------:R-:W2:Y:S04]  /*23500*/  LDG.E R4, desc[UR4][R6.64] ;  /* 0x0000000406047981 */ /* 0x000ea8000c1e1900 */
[----:B------:R-:W2:Y:S02]  /*23510*/  LDG.E R6, desc[UR4][R6.64+0x4] ;  /* 0x0000040406067981 */ /* 0x000ea4000c1e1900 */
[----:B--2---:R-:W-:-:S07]  /*23520*/  IMAD.IADD R4, R6, 0x1, -R4 ;  /* 0x0000000106047824 */ /* 0x004fce00078e0a04 */
.L_x_1620:
[----:B------:R-:W-:Y:S02]  /*23530*/  ULDC.64 UR4, c[0x0][0x208] ;  /* 0x0000820000047ab9 */ /* 0x000fe40000000a00 */
[----:B--2---:R-:W2:Y:S04]  /*23540*/  @P1 LDG.E R6, desc[UR4][R2.64] ;  /* 0x0000000402061981 */ /* 0x004ea8000c1e1900 */
[----:B------:R1:W2:Y:S01]  /*23550*/  @P1 LDG.E R7, desc[UR4][R2.64+0x4] ;  /* 0x0000040402071981 */ /* 0x0002a2000c1e1900 */
[----:B-----5:R-:W-:Y:S01]  /*23560*/  IMAD.IADD R9, R4, 0x1, -R9 ;  /* 0x0000000104097824 */ /* 0x020fe200078e0a09 */
[----:B-1----:R-:W1:Y:S02]  /*23570*/  LDC.64 R2, c[0x0][0x9e0] ;  /* 0x00027800ff027b82 */ /* 0x002e640000000a00 */
[----:B-1----:R-:W-:Y:S01]  /*23580*/  ISETP.GE.AND P2, PT, R3, 0x1, PT ;  /* 0x000000010300780c */ /* 0x002fe20003f46270 */
[----:B--2---:R-:W-:-:S04]  /*23590*/  @P1 IMAD.IADD R10, R7, 0x1, -R6 ;  /* 0x00000001070a1824 */ /* 0x004fc800078e0a06 */
[----:B------:R-:W-:-:S04]  /*235a0*/  IMAD.IADD R8, R9, 0x1, R10 ;  /* 0x0000000109087824 */ /* 0x000fc800078e020a */
[----:B------:R-:W-:-:S04]  /*235b0*/  VIADD R4, R8, 0x5f ;  /* 0x0000005f08047836 */ /* 0x000fc80000000000 */
[----:B------:R-:W-:-:S05]  /*235c0*/  IMAD.HI R4, R4, 0x2aaaaaab, RZ ;  /* 0x2aaaaaab04047827 */ /* 0x000fca00078e02ff */
[----:B------:R-:W-:-:S04]  /*235d0*/  SHF.R.U32.HI R7, RZ, 0x1f, R4 ;  /* 0x0000001fff077819 */ /* 0x000fc80000011604 */
[----:B------:R-:W-:Y:S02]  /*235e0*/  LEA.HI.SX32 R20, R4, R7, 0x1c ;  /* 0x0000000704147211 */ /* 0x000fe400078fe2ff */
[----:B------:R-:W-:-:S04]  /*235f0*/  LEA R4, R17, 0x80, 0x7 ;  /* 0x0000008011047811 */ /* 0x000fc800078e38ff */
[----:B------:R-:W-:-:S05]  /*23600*/  IADD3 R4, R8, R4, -R0 ;  /* 0x0000000408047210 */ /* 0x000fca0007ffe800 */
[----:B------:R-:W-:Y:S01]  /*23610*/  IMAD.IADD R2, R4, 0x1, R2 ;  /* 0x0000000104027824 */ /* 0x000fe200078e0202 */
[----:B------:R-:W-:Y:S06]  /*23620*/  @!P2 BRA `(.L_x_1621) ;  /* 0x000000000048a947 */ /* 0x000fec0003800000 */
[C---:B------:R-:W-:Y:S01]  /*23630*/  ISETP.GT.AND P0, PT, R4.reuse, RZ, PT ;  /* 0x000000ff0400720c */ /* 0x040fe20003f04270 */
[----:B------:R-:W-:Y:S01]  /*23640*/  BSSY B0, `(.L_x_1622) ;  /* 0x000000e000007945 */ /* 0x000fe20003800000 */
[----:B0-----:R-:W-:-:S11]  /*23650*/  VIADD R11, R4, 0xffffffff ;  /* 0xffffffff040b7836 */ /* 0x001fd60000000000 */
        /* <DEDUP_REMOVED lines=8> */
.L_x_1623:
[----:B------:R-:W-:-:S13]  /*236e0*/  ISETP.NE.AND P0, PT, R3, 0x1, PT ;  /* 0x000000010300780c */ /* 0x000fda0003f05270 */
[----:B------:R-:W0:Y:S02]  /*236f0*/  @P0 LDC.64 R6, c[0x0][0x9e8] ;  /* 0x00027a00ff060b82 */ /* 0x000e240000000a00 */
[----:B0-----:R-:W-:-:S05]  /*23700*/  @P0 IMAD.HI.U32 R6, R11, R6, RZ ;  /* 0x000000060b060227 */ /* 0x001fca00078e00ff */
[----:B------:R-:W-:-:S07]  /*23710*/  @P0 SHF.R.U32.HI R11, RZ, R7, R6 ;  /* 0x00000007ff0b0219 */ /* 0x000fce0000011606 */
.L_x_1624:
[----:B------:R-:W-:Y:S05]  /*23720*/  BSYNC B0 ;  /* 0x0000000000007941 */ /* 0x000fea0003800000 */
.L_x_1622:
[----:B------:R-:W-:-:S05]  /*23730*/  IMAD R11, R11, R3, R3 ;  /* 0x000000030b0b7224 */ /* 0x000fca00078e0203 */
[----:B------:R-:W-:-:S07]  /*23740*/  VIMNMX R2, R2, R11, PT ;  /* 0x0000000b02027248 */ /* 0x000fce0003fe0100 */
.L_x_1621:
        /* <DEDUP_REMOVED lines=9> */
[----:B0-----:R-:W-:-:S11]  /*237e0*/  LOP3.LUT R11, RZ, R0, RZ, 0x33, !PT ;  /* 0x00000000ff0b7212 */ /* 0x001fd600078e33ff */
[----:B------:R-:W0:Y:S02]  /*237f0*/  @P0 LDC.64 R6, c[0x0][0x9e8] ;  /* 0x00027a00ff060b82 */ /* 0x000e240000000a00 */
[----:B0-----:R-:W-:-:S05]  /*23800*/  @P0 IMAD.HI.U32 R6, R11, R6, RZ ;  /* 0x000000060b060227 */ /* 0x001fca00078e00ff */
[----:B------:R-:W-:-:S04]  /*23810*/  @P0 SHF.R.U32.HI R11, RZ, R7, R6 ;  /* 0x00000007ff0b0219 */ /* 0x000fc80000011606 */
[----:B------:R-:W-:Y:S01]  /*23820*/  LOP3.LUT R11, RZ, R11, RZ, 0x33, !PT ;  /* 0x0000000bff0b7212 */ /* 0x000fe200078e33ff */
[----:B------:R-:W-:Y:S06]  /*23830*/  BRA `(.L_x_1628) ;  /* 0x0000000000147947 */ /* 0x000fec0003800000 */
.L_x_1627:
[----:B------:R-:W-:Y:S01]  /*23840*/  ISETP.NE.AND P0, PT, R3, 0x1, PT ;  /* 0x000000010300780c */ /* 0x000fe20003f05270 */
[----:B0-----:R-:W-:-:S12]  /*23850*/  IMAD.MOV.U32 R11, RZ, RZ, R0 ;  /* 0x000000ffff0b7224 */ /* 0x001fd800078e0000 */
[----:B------:R-:W0:Y:S02]  /*23860*/  @P0 LDC.64 R6, c[0x0][0x9e8] ;  /* 0x00027a00ff060b82 */ /* 0x000e240000000a00 */
[----:B0-----:R-:W-:-:S05]  /*23870*/  @P0 IMAD.HI.U32 R6, R0, R6, RZ ;  /* 0x0000000600060227 */ /* 0x001fca00078e00ff */
[----:B------:R-:W-:-:S07]  /*23880*/  @P0 SHF.R.U32.HI R11, RZ, R7, R6 ;  /* 0x00000007ff0b0219 */ /* 0x000fce0000011606 */
.L_x_1628:
[----:B------:R-:W-:Y:S05]  /*23890*/  BSYNC B0 ;  /* 0x0000000000007941 */ /* 0x000fea0003800000 */
.L_x_1626:
[----:B------:R-:W-:-:S05]  /*238a0*/  IMAD R3, R11, R3, RZ ;  /* 0x000000030b037224 */ /* 0x000fca00078e02ff */
[----:B------:R-:W-:-:S07]  /*238b0*/  VIMNMX R8, R8, R3, !PT ;  /* 0x0000000308087248 */ /* 0x000fce0007fe0100 */
.L_x_1625:
[----:B------:R-:W-:Y:S01]  /*238c0*/  VIADD R2, R2, 0x5f ;  /* 0x0000005f02027836 */ /* 0x000fe20000000000 */
[----:B------:R-:W-:Y:S01]  /*238d0*/  BSSY B0, `(.L_x_1629) ;  /* 0x00000e9000007945 */ /* 0x000fe20003800000 */
[----:B------:R-:W-:Y:S01]  /*238e0*/  IMAD.HI R8, R8, 0x2aaaaaab, RZ ;  /* 0x2aaaaaab08087827 */ /* 0x000fe200078e02ff */
[----:B------:R-:W-:-:S03]  /*238f0*/  PLOP3.LUT P2, PT, PT, PT, PT, 0x80, 0x0 ;  /* 0x000000000000781c */ /* 0x000fc60003f4f070 */
[----:B------:R-:W-:-:S05]  /*23900*/  IMAD.HI R2, R2, 0x2aaaaaab, RZ ;  /* 0x2aaaaaab02027827 */ /* 0x000fca00078e02ff */
[----:B------:R-:W-:-:S04]  /*23910*/  SHF.R.U32.HI R3, RZ, 0x1f, R2 ;  /* 0x0000001fff037819 */ /* 0x000fc80000011602 */
[----:B------:R-:W-:Y:S02]  /*23920*/  LEA.HI.SX32 R3, R2, R3, 0x1c ;  /* 0x0000000302037211 */ /* 0x000fe400078fe2ff */
[----:B------:R-:W-:Y:S02]  /*23930*/  SHF.R.U32.HI R2, RZ, 0x1f, R8 ;  /* 0x0000001fff027819 */ /* 0x000fe40000011608 */
[----:B------:R-:W-:Y:S02]  /*23940*/  VIMNMX R3, R20, R3, PT ;  /* 0x0000000314037248 */ /* 0x000fe40003fe0100 */
[----:B------:R-:W-:-:S03]  /*23950*/  LEA.HI.SX32 R2, R8, R2, 0x1c ;  /* 0x0000000208027211 */ /* 0x000fc600078fe2ff */
[----:B------:R-:W-:Y:S01]  /*23960*/  IMAD R3, R3, 0x60, -R9 ;  /* 0x0000006003037824 */ /* 0x000fe200078e0a09 */
[----:B------:R-:W-:-:S04]  /*23970*/  VIMNMX R2, RZ, R2, !PT ;  /* 0x00000002ff027248 */ /* 0x000fc80007fe0100 */
[----:B------:R-:W-:Y:S01]  /*23980*/  VIMNMX R10, R3, R10, PT ;  /* 0x0000000a030a7248 */ /* 0x000fe20003fe0100 */
[----:B------:R-:W-:-:S05]  /*23990*/  IMAD R2, R2, 0x60, -R9 ;  /* 0x0000006002027824 */ /* 0x000fca00078e0a09 */
[----:B------:R-:W-:-:S04]  /*239a0*/  VIMNMX R6, RZ, R2, !PT ;  /* 0x00000002ff067248 */ /* 0x000fc80007fe0100 */
[----:B------:R-:W-:Y:S01]  /*239b0*/  ISETP.GT.AND P0, PT, R10, R6, PT ;  /* 0x000000060a00720c */ /* 0x000fe20003f04270 */
[----:B------:R-:W-:-:S05]  /*239c0*/  IMAD.WIDE.U32 R2, R6, -0x55555555, RZ ;  /* 0xaaaaaaab06027825 */ /* 0x000fca00078e00ff */
[----:B------:R-:W-:-:S05]  /*239d0*/  SHF.R.U32.HI R2, RZ, 0x6, R3 ;  /* 0x00000006ff027819 */ /* 0x000fca0000011603 */
[----:B------:R-:W-:Y:S02]  /*239e0*/  IMAD.MOV.U32 R7, RZ, RZ, R2 ;  /* 0x000000ffff077224 */ /* 0x000fe400078e0002 */
[----:B------:R-:W-:-:S04]  /*239f0*/  @P0 VIADD R3, R10, 0x5f ;  /* 0x0000005f0a030836 */ /* 0x000fc80000000000 */
[----:B------:R-:W-:-:S05]  /*23a00*/  @P0 IMAD.HI R3, R3, 0x2aaaaaab, RZ ;  /* 0x2aaaaaab03030827 */ /* 0x000fca00078e02ff */
[----:B------:R-:W-:-:S04]  /*23a10*/  @P0 SHF.R.U32.HI R6, RZ, 0x1f, R3 ;  /* 0x0000001fff060819 */ /* 0x000fc80000011603 */
[----:B------:R-:W-:-:S04]  /*23a20*/  @P0 LEA.HI.SX32 R7, R3, R6, 0x1c ;  /* 0x0000000603070211 */ /* 0x000fc800078fe2ff */
[----:B------:R-:W-:-:S13]  /*23a30*/  ISETP.GT.AND P0, PT, R7, R2, PT ;  /* 0x000000020700720c */ /* 0x000fda0003f04270 */
[----:B------:R-:W-:Y:S05]  /*23a40*/  @!P0 BRA `(.L_x_1630) ;  /* 0x0000000c00448947 */ /* 0x000fea0003800000 */
[----:B------:R-:W1:Y:S01]  /*23a50*/  LDC R3, c[0x0][0x428] ;  /* 0x00010a00ff037b82 */ /* 0x000e620000000800 */
[----:B------:R-:W-:Y:S01]  /*23a60*/  UMOV UR4, 0xffffffff ;  /* 0xffffffff00047882 */ /* 0x000fe20000000000 */
[----:B-1----:R-:W-:Y:S01]  /*23a70*/  ISETP.NE.AND P0, PT, R3, 0x1, PT ;  /* 0x000000010300780c */ /* 0x002fe20003f05270 */
[----:B------:R-:W-:-:S12]  /*23a80*/  IMAD.MOV.U32 R3, RZ, RZ, R18 ;  /* 0x000000ffff037224 */ /* 0x000fd800078e0012 */
[----:B------:R-:W1:Y:S08]  /*23a90*/  @P0 LDC R8, c[0x0][0x42c] ;  /* 0x00010b00ff080b82 */ /* 0x000e700000000800 */
[----:B------:R-:W2:Y:S01]  /*23aa0*/  @P0 LDC R6, c[0x0][0x430] ;  /* 0x00010c00ff060b82 */ /* 0x000ea20000000800 */
[----:B-1----:R-:W-:-:S05]  /*23ab0*/  @P0 IMAD.HI.U32 R8, R18, R8, RZ ;  /* 0x0000000812080227 */ /* 0x002fca00078e00ff */
[----:B--2---:R-:W-:Y:S02]  /*23ac0*/  @P0 SHF.R.U32.HI R3, RZ, R6, R8 ;  /* 0x00000006ff030219 */ /* 0x004fe40000011608 */
[----:B------:R-:W-:Y:S01]  /*23ad0*/  SEL R6, R19, RZ, !P1 ;  /* 0x000000ff13067207 */ /* 0x000fe20004800000 */
[----:B------:R-:W-:Y:S06]  /*23ae0*/  BRA.DIV UR4, `(.L_x_1631) ;  /* 0x0000005e04b87947 */ /* 0x000fec000b800000 */
.L_x_1786:
[----:B------:R-:W-:-:S03]  /*23af0*/  UMOV UR4, 0xffffffff ;  /* 0xffffffff00047882 */ /* 0x000fc60000000000 */
[----:B------:R-:W-:Y:S05]  /*23b00*/  BRA.DIV UR4, `(.L_x_1632) ;  /* 0x0000005e04e47947 */ /* 0x000fea000b800000 */
[----:B------:R-:W-:-:S13]  /*23b10*/  ELECT P6, URZ, PT ;  /* 0x00000000003f782f */ /* 0x000fda00038c0000 */
.L_x_1789:
[----:B------:R-:W2:Y:S01]  /*23b20*/  LDL R8, [R1+0x24] ;  /* 0x0000240001087983 */ /* 0x000ea20000100800 */
[----:B------:R-:W-:Y:S01]  /*23b30*/  MOV R10, 0x400 ;  /* 0x00000400000a7802 */ /* 0x000fe20000000f00 */
[----:B------:R-:W-:Y:S01]  /*23b40*/  BSSY B1, `(.L_x_1633) ;  /* 0x000000a000017945 */ /* 0x000fe20003800000 */
[----:B--2---:R-:W-:-:S05]  /*23b50*/  VIADD R9, R8, 0x1 ;  /* 0x0000000108097836 */ /* 0x004fca0000000000 */
[----:B------:R-:W-:-:S04]  /*23b60*/  LEA.HI R8, R9, R9, RZ, 0x1 ;  /* 0x0000000909087211 */ /* 0x000fc800078f08ff */
[----:B------:R-:W-:-:S05]  /*23b70*/  LOP3.LUT R8, R8, 0xfffffffe, RZ, 0xc0, !PT ;  /* 0xfffffffe08087812 */ /* 0x000fca00078ec0ff */
[----:B------:R-:W-:Y:S02]  /*23b80*/  IMAD.IADD R9, R9, 0x1, -R8 ;  /* 0x0000000109097824 */ /* 0x000fe400078e0a08 */
[----:B------:R-:W1:Y:S03]  /*23b90*/  S2R R8, SR_CgaCtaId ;  /* 0x0000000000087919 */ /* 0x000e660000008800 */
[----:B------:R-:W-:Y:S02]  /*23ba0*/  SHF.L.U32 R9, R9, 0x1f, RZ ;  /* 0x0000001f09097819 */ /* 0x000fe400000006ff */
[----:B-1----:R-:W-:-:S04]  /*23bb0*/  LEA R8, R8, R10, 0x18 ;  /* 0x0000000a08087211 */ /* 0x002fc800078ec0ff */
[----:B------:R-:W1:Y:S02]  /*23bc0*/  SYNCS.PHASECHK.TRANS64.TRYWAIT P0, [R8+URZ+0x2a820], R9 ;  /* 0x02a82009080075a7 */ /* 0x000e64000800017f */
[----:B-1----:R-:W-:Y:S05]  /*23bd0*/  @!P0 BRA `(.L_x_1634) ;  /* 0x0000005c00d08947 */ /* 0x002fea0003800000 */
.L_x_1790:
[----:B------:R-:W-:Y:S05]  /*23be0*/  BSYNC B1 ;  /* 0x0000000000017941 */ /* 0x000fea0003800000 */
.L_x_1633:
[----:B------:R-:W-:Y:S04]  /*23bf0*/  BSSY B1, `(.L_x_1635) ;  /* 0x000004e000017945 */ /* 0x000fe80003800000 */
[----:B------:R-:W-:Y:S05]  /*23c00*/  @!P6 BRA `(.L_x_1636) ;  /* 0x000000040030e947 */ /* 0x000fea0003800000 */
[----:B0-----:R-:W1:Y:S04]  /*23c10*/  LDL R11, [R1+0x4] ;  /* 0x00000400010b7983 */ /* 0x001e680000100800 */
[----:B------:R-:W2:Y:S01]  /*23c20*/  LDL R10, [R1+0x10] ;  /* 0x00001000010a7983 */ /* 0x000ea20000100800 */
[----:B-1----:R-:W-:Y:S01]  /*23c30*/  IMAD R9, R11, 0x8, R8 ;  /* 0x000000080b097824 */ /* 0x002fe200078e0208 */
[----:B--2---:R-:W-:-:S04]  /*23c40*/  SHF.L.U32 R11, R10, 0x1f, RZ ;  /* 0x0000001f0a0b7819 */ /* 0x004fc800000006ff */
[----:B------:R-:W0:Y:S02]  /*23c50*/  SYNCS.PHASECHK.TRANS64.TRYWAIT P0, [R9+URZ+0x2a8a0], R11 ;  /* 0x02a8a00b090075a7 */ /* 0x000e24000800017f */
[----:B0-----:R-:W-:Y:S05]  /*23c60*/  @!P0 BRA `(.L_x_1637) ;  /* 0x0000005c00c08947 */ /* 0x001fea0003800000 */
.L_x_1791:
        /* <DEDUP_REMOVED lines=11> */
.L_x_1638:
        /* <DEDUP_REMOVED lines=13> */
[----:B------:R-:W-:-:S04]  /*23df0*/  IMAD R10, R7, 0x60, R5 ;  /* 0x00000060070a7824 */ /* 0x000fc800078e0205 */
        /* <DEDUP_REMOVED lines=16> */
.L_x_1792:
        /* <DEDUP_REMOVED lines=8> */
.L_x_1640:
[----:B01----:R-:W2:Y:S01]  /*23f80*/  LDL R11, [R1+0x4] ;  /* 0x00000400010b7983 */ /* 0x003ea20000100800 */
        /* <DEDUP_REMOVED lines=11> */
[----:B------:R-:W-:-:S13]  /*24040*/  R2UR UR6, R9 ;  /* 0x00000000090672ca */ /* 0x000fda00000e0000 */
[----:B------:R-:W-:Y:S02]  /*24050*/  UIADD3 UR8, UR6, 0x400, URZ ;  /* 0x0000040006087890 */ /* 0x000fe4000fffe03f */
[----:B------:R-:W-:-:S03]  /*24060*/  UIADD3 UR14, UR6, 0x3400, URZ ;  /* 0x00003400060e7890 */ /* 0x000fc6000fffe03f */
[----:B------:R-:W-:-:S04]  /*24070*/  UMOV UR6, 0x0 ;  /* 0x0000000000067882 */ /* 0x000fc80000000000 */
[----:B------:R0:W-:Y:S02]  /*24080*/  UTMALDG.4D [UR8], [UR4], desc[UR6] ;  /* 0x00000608040075b4 */ /* 0x0001e40008019000 */
[----:B0-----:R-:W-:Y:S01]  /*24090*/  UMOV UR8, UR14 ;  /* 0x0000000e00087c82 */ /* 0x001fe20008000000 */
[----:B------:R-:W-:Y:S02]  /*240a0*/  UMOV UR10, UR15 ;  /* 0x0000000f000a7c82 */ /* 0x000fe40008000000 */
[----:B------:R2:W-:Y:S02]  /*240b0*/  UTMALDG.4D [UR8], [UR4], desc[UR6] ;  /* 0x00000608040075b4 */ /* 0x0005e40008019000 */
[----:B--2---:R-:W-:Y:S01]  /*240c0*/  NOP ;  /* 0x0000000000007918 */ /* 0x004fe20000000000 */
.L_x_1636:
[----:B------:R-:W-:Y:S05]  /*240d0*/  BSYNC B1 ;  /* 0x0000000000017941 */ /* 0x000fea0003800000 */
.L_x_1635:
[----:B-1----:R-:W2:Y:S04]  /*240e0*/  LDL.LU R9, [R1+0x4] ;  /* 0x0000040001097983 */ /* 0x002ea80000300800 */
[----:B0-----:R-:W3:Y:S01]  /*240f0*/  LDL.LU R11, [R1+0x10] ;  /* 0x00001000010b7983 */ /* 0x001ee20000300800 */
[----:B------:R-:W-:Y:S01]  /*24100*/  VIADD R7, R7, 0xfffffffe ;  /* 0xfffffffe07077836 */ /* 0x000fe20000000000 */
[----:B------:R-:W-:Y:S01]  /*24110*/  PLOP3.LUT P2, PT, PT, PT, PT, 0x8, 0x0 ;  /* 0x000000000000781c */ /* 0x000fe20003f4e170 */
[----:B--2---:R-:W-:-:S05]  /*24120*/  VIADD R9, R9, 0x1 ;  /* 0x0000000109097836 */ /* 0x004fca0000000000 */
[----:B------:R-:W-:-:S04]  /*24130*/  ISETP.NE.AND P0, PT, R9, 0x2, PT ;  /* 0x000000020900780c */ /* 0x000fc80003f05270 */
[----:B------:R-:W-:Y:S02]  /*24140*/  SEL R10, RZ, 0x1, P0 ;  /* 0x00000001ff0a7807 */ /* 0x000fe40000000000 */
[----:B------:R-:W-:Y:S02]  /*24150*/  SEL R9, R9, RZ, P0 ;  /* 0x000000ff09097207 */ /* 0x000fe40000000000 */
[----:B---3--:R-:W-:Y:S02]  /*24160*/  LOP3.LUT R11, R11, R10, RZ, 0x3c, !PT ;  /* 0x0000000a0b0b7212 */ /* 0x008fe400078e3cff */
[----:B------:R-:W-:-:S03]  /*24170*/  ISETP.GE.AND P0, PT, R7, R2, PT ;  /* 0x000000020700720c */ /* 0x000fc60003f06270 */
[----:B------:R1:W-:Y:S04]  /*24180*/  STL [R1+0x10], R11 ;  /* 0x0000100b01007387 */ /* 0x0003e80000100800 */
[----:B------:R1:W-:Y:S06]  /*24190*/  STL [R1+0x4], R9 ;  /* 0x0000040901007387 */ /* 0x0003ec0000100800 */
[----:B------:R-:W-:Y:S05]  /*241a0*/  @!P0 BRA `(.L_x_1630) ;  /* 0x00000004006c8947 */ /* 0x000fea0003800000 */
.L_x_1647:
[----:B------:R-:W-:Y:S05]  /*241b0*/  YIELD ;  /* 0x0000000000007946 */ /* 0x000fea0003800000 */
[----:B------:R-:W-:Y:S04]  /*241c0*/  BSSY B1, `(.L_x_1641) ;  /* 0x000004d000017945 */ /* 0x000fe80003800000 */
[----:B--2---:R-:W-:Y:S05]  /*241d0*/  @!P6 BRA `(.L_x_1642) ;  /* 0x00000004002ce947 */ /* 0x004fea0003800000 */
[----:B-1----:R-:W2:Y:S04]  /*241e0*/  LDL R9, [R1+0x4] ;  /* 0x0000040001097983 */ /* 0x002ea80000100800 */
[----:B------:R-:W3:Y:S01]  /*241f0*/  LDL R10, [R1+0x10] ;  /* 0x00001000010a7983 */ /* 0x000ee20000100800 */
[----:B--2---:R-:W-:Y:S01]  /*24200*/  IMAD R9, R9, 0x8, R8 ;  /* 0x0000000809097824 */ /* 0x004fe200078e0208 */
[----:B---3--:R-:W-:-:S04]  /*24210*/  SHF.L.U32 R10, R10, 0x1f, RZ ;  /* 0x0000001f0a0a7819 */ /* 0x008fc800000006ff */
[----:B------:R-:W0:Y:S02]  /*24220*/  SYNCS.PHASECHK.TRANS64.TRYWAIT P0, [R9+URZ+0x2a8a0], R10 ;  /* 0x02a8a00a090075a7 */ /* 0x000e24000800017f */
[----:B0-----:R-:W-:Y:S05]  /*24230*/  @!P0 BRA `(.L_x_1643) ;  /* 0x0000005800748947 */ /* 0x001fea0003800000 */
.L_x_1793:
        /* <DEDUP_REMOVED lines=11> */
.L_x_1644:
        /* <DEDUP_REMOVED lines=13> */
[----:B------:R-:W-:-:S05]  /*243c0*/  IMAD R11, R7, 0x60, R5 ;  /* 0x00000060070b7824 */ /* 0x000fca00078e0205 */
[----:B------:R-:W-:-:S07]  /*243d0*/  R2UR UR11, R11 ;  /* 0x000000000b0b72ca */ /* 0x000fce00000e0000 */
        /* <DEDUP_REMOVED lines=14> */
.L_x_1794:
        /* <DEDUP_REMOVED lines=8> */
.L_x_1646:
        /* <DEDUP_REMOVED lines=21> */
.L_x_1642:
[----:B------:R-:W-:Y:S05]  /*24690*/  BSYNC B1 ;  /* 0x0000000000017941 */ /* 0x000fea0003800000 */
.L_x_1641:
[----:B-1----:R-:W2:Y:S04]  /*246a0*/  LDL.LU R9, [R1+0x4] ;  /* 0x0000040001097983 */ /* 0x002ea80000300800 */
[----:B------:R-:W3:Y:S01]  /*246b0*/  LDL.LU R11, [R1+0x10] ;  /* 0x00001000010b7983 */ /* 0x000ee20000300800 */
[----:B--2---:R-:W-:-:S05]  /*246c0*/  VIADD R9, R9, 0x1 ;  /* 0x0000000109097836 */ /* 0x004fca0000000000 */
[----:B------:R-:W-:-:S04]  /*246d0*/  ISETP.NE.AND P0, PT, R9, 0x2, PT ;  /* 0x000000020900780c */ /* 0x000fc80003f05270 */
[----:B------:R-:W-:Y:S02]  /*246e0*/  SEL R10, RZ, 0x1, P0 ;  /* 0x00000001ff0a7807 */ /* 0x000fe40000000000 */
[----:B------:R-:W-:Y:S02]  /*246f0*/  SEL R9, R9, RZ, P0 ;  /* 0x000000ff09097207 */ /* 0x000fe40000000000 */
[----:B---3--:R-:W-:Y:S02]  /*24700*/  LOP3.LUT R11, R11, R10, RZ, 0x3c, !PT ;  /* 0x0000000a0b0b7212 */ /* 0x008fe400078e3cff */
[C---:B------:R-:W-:Y:S01]  /*24710*/  ISETP.GT.AND P0, PT, R7.reuse, R2, PT ;  /* 0x000000020700720c */ /* 0x040fe20003f04270 */
[----:B------:R-:W-:Y:S02]  /*24720*/  VIADD R7, R7, 0xffffffff ;  /* 0xffffffff07077836 */ /* 0x000fe40000000000 */
[----:B------:R2:W-:Y:S04]  /*24730*/  STL [R1+0x10], R11 ;  /* 0x0000100b01007387 */ /* 0x0005e80000100800 */
[----:B------:R2:W-:Y:S06]  /*24740*/  STL [R1+0x4], R9 ;  /* 0x0000040901007387 */ /* 0x0005ec0000100800 */
[----:B------:R-:W-:Y:S05]  /*24750*/  @P0 BRA `(.L_x_1647) ;  /* 0xfffffff800940947 */ /* 0x000fea000383ffff */
.L_x_1630:
[----:B------:R-:W-:Y:S05]  /*24760*/  BSYNC B0 ;  /* 0x0000000000007941 */ /* 0x000fea0003800000 */
.L_x_1629:
[----:B------:R-:W3:Y:S01]  /*24770*/  LDC.64 R2, c[0x0][0x9e0] ;  /* 0x00027800ff027b82 */ /* 0x000ee20000000a00 */
[----:B------:R-:W-:Y:S07]  /*24780*/  @!P2 WARPSYNC.ALL ;  /* 0x000000000000a948 */ /* 0x000fee0003800000 */
[----:B------:R-:W-:Y:S01]  /*24790*/  @!P2 BAR.SYNC.DEFER_BLOCKING 0xc, 0x120 ;  /* 0x030480000000ab1d */ /* 0x000fe20000010000 */
[----:B---3--:R-:W-:Y:S01]  /*247a0*/  ISETP.GE.AND P0, PT, R3, 0x1, PT ;  /* 0x000000010300780c */ /* 0x008fe20003f06270 */
[----:B------:R-:W-:-:S12]  /*247b0*/  IMAD.IADD R2, R4, 0x1, R2 ;  /* 0x0000000104027824 */ /* 0x000fd800078e0202 */
[----:B------:R-:W-:Y:S05]  /*247c0*/  @!P0 BRA `(.L_x_1648) ;  /* 0x0000000000488947 */ /* 0x000fea0003800000 */
[C---:B------:R-:W-:Y:S01]  /*247d0*/  ISETP.GT.AND P1, PT, R4.reuse, RZ, PT ;  /* 0x000000ff0400720c */ /* 0x040fe20003f24270 */
[----:B------:R-:W-:Y:S01]  /*247e0*/  BSSY B0, `(.L_x_1649) ;  /* 0x000000e000007945 */ /* 0x000fe20003800000 */
[----:B------:R-:W-:-:S11]  /*247f0*/  VIADD R6, R4, 0xffffffff ;  /* 0xffffffff04067836 */ /* 0x000fd60000000000 */
[----:B------:R-:W-:Y:S05]  /*24800*/  @P1 BRA `(.L_x_1650) ;  /* 0x00000000001c1947 */ /* 0x000fea0003800000 */
[----:B------:R-:W-:Y:S01]  /*24810*/  ISETP.NE.AND P1, PT, R3, 0x1, PT ;  /* 0x000000010300780c */ /* 0x000fe20003f25270 */
[----:B------:R-:W-:-:S12]  /*24820*/  IMAD.MOV R5, RZ, RZ, -R4 ;  /* 0x000000ffff057224 */ /* 0x000fd800078e0a04 */
[----:B------:R-:W3:Y:S02]  /*24830*/  @P1 LDC.64 R6, c[0x0][0x9e8] ;  /* 0x00027a00ff061b82 */ /* 0x000ee40000000a00 */
[----:B---3--:R-:W-:-:S05]  /*24840*/  @P1 IMAD.HI.U32 R6, R5, R6, RZ ;  /* 0x0000000605061227 */ /* 0x008fca00078e00ff */
[----:B------:R-:W-:-:S04]  /*24850*/  @P1 SHF.R.U32.HI R5, RZ, R7, R6 ;  /* 0x00000007ff051219 */ /* 0x000fc80000011606 */
[----:B------:R-:W-:Y:S01]  /*24860*/  LOP3.LUT R6, RZ, R5, RZ, 0x33, !PT ;  /* 0x00000005ff067212 */ /* 0x000fe200078e33ff */
[----:B------:R-:W-:Y:S06]  /*24870*/  BRA `(.L_x_1651) ;  /* 0x0000000000107947 */ /* 0x000fec0003800000 */
.L_x_1650:
[----:B------:R-:W-:-:S13]  /*24880*/  ISETP.NE.AND P1, PT, R3, 0x1, PT ;  /* 0x000000010300780c */ /* 0x000fda0003f25270 */
[----:B------:R-:W3:Y:S02]  /*24890*/  @P1 LDC.64 R4, c[0x0][0x9e8] ;  /* 0x00027a00ff041b82 */ /* 0x000ee40000000a00 */
[----:B---3--:R-:W-:-:S05]  /*248a0*/  @P1 IMAD.HI.U32 R4, R6, R4, RZ ;  /* 0x0000000406041227 */ /* 0x008fca00078e00ff */
[----:B------:R-:W-:-:S07]  /*248b0*/  @P1 SHF.R.U32.HI R6, RZ, R5, R4 ;  /* 0x00000005ff061219 */ /* 0x000fce0000011604 */
.L_x_1651:
[----:B------:R-:W-:Y:S05]  /*248c0*/  BSYNC B0 ;  /* 0x0000000000007941 */ /* 0x000fea0003800000 */
.L_x_1649:
[----:B------:R-:W-:-:S05]  /*248d0*/  IMAD R5, R6, R3, R3 ;  /* 0x0000000306057224 */ /* 0x000fca00078e0203 */
[----:B------:R-:W-:-:S07]  /*248e0*/  VIMNMX R2, R2, R5, PT ;  /* 0x0000000502027248 */ /* 0x000fce0003fe0100 */
.L_x_1648:
[----:B------:R-:W-:Y:S01]  /*248f0*/  VIADD R2, R2, 0x5f ;  /* 0x0000005f02027836 */ /* 0x000fe20000000000 */
[----:B------:R-:W-:-:S03]  /*24900*/  ULDC UR4, c[0x0][0x9dc] ;  /* 0x0002770000047ab9 */ /* 0x000fc60000000800 */
[----:B------:R-:W-:-:S05]  /*24910*/  IMAD.HI R2, R2, 0x2aaaaaab, RZ ;  /* 0x2aaaaaab02027827 */ /* 0x000fca00078e02ff */
[----:B------:R-:W-:-:S04]  /*24920*/  SHF.R.U32.HI R5, RZ, 0x1f, R2 ;  /* 0x0000001fff057819 */ /* 0x000fc80000011602 */
[----:B------:R-:W-:Y:S01]  /*24930*/  LEA.HI.SX32 R5, R2, R5, 0x1c ;  /* 0x0000000502057211 */ /* 0x000fe200078fe2ff */
[----:B------:R-:W-:-:S03]  /*24940*/  VIADD R2, R0, -UR4 ;  /* 0x8000000400027c36 */ /* 0x000fc60008000000 */
[----:B------:R-:W-:-:S05]  /*24950*/  VIMNMX R6, R20, R5, PT ;  /* 0x0000000514067248 */ /* 0x000fca0003fe0100 */
[----:B------:R3:W-:Y:S01]  /*24960*/  STL [R1+0x20], R6 ;  /* 0x0000200601007387 */ /* 0x0007e20000100800 */
[----:B------:R-:W-:Y:S05]  /*24970*/  @!P0 BRA `(.L_x_1652) ;  /* 0x0000000000448947 */ /* 0x000fea0003800000 */
[----:B------:R-:W-:Y:S01]  /*24980*/  ISETP.GT.AND P0, PT, R0, -0x1, PT ;  /* 0xffffffff0000780c */ /* 0x000fe20003f04270 */
[----:B------:R-:W-:-:S12]  /*24990*/  BSSY B0, `(.L_x_1653) ;  /* 0x000000d000007945 */ /* 0x000fd80003800000 */
[----:B------:R-:W-:Y:S05]  /*249a0*/  @P0 BRA `(.L_x_1654) ;  /* 0x00000000001c0947 */ /* 0x000fea0003800000 */
[----:B------:R-:W-:Y:S02]  /*249b0*/  ISETP.NE.AND P0, PT, R3, 0x1, PT ;  /* 0x000000010300780c */ /* 0x000fe40003f05270 */
[----:B------:R-:W-:-:S11]  /*249c0*/  LOP3.LUT R7, RZ, R0, RZ, 0x33, !PT ;  /* 0x00000000ff077212 */ /* 0x000fd600078e33ff */
[----:B------:R-:W4:Y:S02]  /*249d0*/  @P0 LDC.64 R4, c[0x0][0x9e8] ;  /* 0x00027a00ff040b82 */ /* 0x000f240000000a00 */
[----:B----4-:R-:W-:-:S05]  /*249e0*/  @P0 IMAD.HI.U32 R4, R7, R4, RZ ;  /* 0x0000000407040227 */ /* 0x010fca00078e00ff */
[----:B------:R-:W-:-:S04]  /*249f0*/  @P0 SHF.R.U32.HI R7, RZ, R5, R4 ;  /* 0x00000005ff070219 */ /* 0x000fc80000011604 */
[----:B------:R-:W-:Y:S01]  /*24a00*/  LOP3.LUT R0, RZ, R7, RZ, 0x33, !PT ;  /* 0x00000007ff007212 */ /* 0x000fe200078e33ff */
[----:B------:R-:W-:Y:S06]  /*24a10*/  BRA `(.L_x_1655) ;  /* 0x0000000000107947 */ /* 0x000fec0003800000 */
.L_x_1654:
[----:B------:R-:W-:-:S13]  /*24a20*/  ISETP.NE.AND P0, PT, R3, 0x1, PT ;  /* 0x000000010300780c */ /* 0x000fda0003f05270 */
[----:B------:R-:W4:Y:S02]  /*24a30*/  @P0 LDC.64 R4, c[0x0][0x9e8] ;  /* 0x00027a00ff040b82 */ /* 0x000f240000000a00 */
[----:B----4-:R-:W-:-:S05]  /*24a40*/  @P0 IMAD.HI.U32 R4, R0, R4, RZ ;  /* 0x0000000400040227 */ /* 0x010fca00078e00ff */
[----:B------:R-:W-:-:S07]  /*24a50*/  @P0 SHF.R.U32.HI R0, RZ, R5, R4 ;  /* 0x00000005ff000219 */ /* 0x000fce0000011604 */
.L_x_1655:
[----:B------:R-:W-:Y:S05]  /*24a60*/  BSYNC B0 ;  /* 0x0000000000007941 */ /* 0x000fea0003800000 */
.L_x_1653:
[----:B------:R-:W-:-:S05]  /*24a70*/  IMAD R3, R0, R3, RZ ;  /* 0x0000000300037224 */ /* 0x000fca00078e02ff */
[----:B------:R-:W-:-:S07]  /*24a80*/  VIMNMX R2, R2, R3, !PT ;  /* 0x0000000302027248 */ /* 0x000fce0007fe0100 */
.L_x_1652:
[----:B------:R-:W-:Y:S01]  /*24a90*/  IMAD.HI R2, R2, 0x2aaaaaab, RZ ;  /* 0x2aaaaaab02027827 */ /* 0x000fe200078e02ff */
[----:B------:R-:W-:Y:S04]  /*24aa0*/  BSSY B6, `(.L_x_1656) ;  /* 0x000030c000067945 */ /* 0x000fe80003800000 */
[----:B------:R-:W-:-:S04]  /*24ab0*/  SHF.R.U32.HI R3, RZ, 0x1f, R2 ;  /* 0x0000001fff037819 */ /* 0x000fc80000011602 */
[----:B------:R-:W-:-:S04]  /*24ac0*/  LEA.HI.SX32 R3, R2, R3, 0x1c ;  /* 0x0000000302037211 */ /* 0x000fc800078fe2ff */
[----:B------:R-:W-:-:S04]  /*24ad0*/  VIMNMX R0, RZ, R3, !PT ;  /* 0x00000003ff007248 */ /* 0x000fc80007fe0100 */
[----:B------:R-:W-:Y:S01]  /*24ae0*/  ISETP.GT.AND P0, PT, R6, R0, PT ;  /* 0x000000000600720c */ /* 0x000fe20003f04270 */
[----:B------:R4:W-:-:S12]  /*24af0*/  STL [R1+0x1c], R0 ;  /* 0x00001c0001007387 */ /* 0x0009d80000100800 */
[----:B----4-:R-:W-:Y:S05]  /*24b00*/  @P0 BRA `(.L_x_1657) ;  /* 0x0000000000480947 */ /* 0x010fea0003800000 */
[----:B------:R-:W4:Y:S02]  /*24b10*/  S2R R0, SR_TID.X ;  /* 0x0000000000007919 */ /* 0x000f240000002100 */
[----:B----4-:R-:W-:-:S04]  /*24b20*/  LOP3.LUT R0, R0, 0x1f, RZ, 0xc0, !PT ;  /* 0x0000001f00007812 */ /* 0x010fc800078ec0ff */
[----:B------:R-:W-:-:S13]  /*24b30*/  ISETP.NE.AND P1, PT, R0, RZ, PT ;  /* 0x000000ff0000720c */ /* 0x000fda0003f25270 */
[----:B------:R-:W-:Y:S05]  /*24b40*/  @P1 BRA `(.L_x_1658) ;  /* 0x0000003000041947 */ /* 0x000fea0003800000 */
[----:B------:R-:W4:Y:S01]  /*24b50*/  S2R R7, SR_LANEID ;  /* 0x0000000000077919 */ /* 0x000f220000000000 */
[----:B------:R-:W-:Y:S01]  /*24b60*/  VOTEU.ANY UR4, UPT, PT ;  /* 0x0000000000047886 */ /* 0x000fe200038e0100 */
[----:B------:R-:W5:Y:S01]  /*24b70*/  LDC.64 R2, c[0x0][0xc38] ;  /* 0x00030e00ff027b82 */ /* 0x000f620000000a00 */
[----:B------:R-:W4:Y:S01]  /*24b80*/  FLO.U32 R0, UR4 ;  /* 0x0000000400007d00 */ /* 0x000f2200080e0000 */
[----:B------:R-:W-:-:S07]  /*24b90*/  ULDC.64 UR6, c[0x0][0x208] ;  /* 0x0000820000067ab9 */ /* 0x000fce0000000a00 */
[----:B------:R-:W5:Y:S01]  /*24ba0*/  POPC R5, UR4 ;  /* 0x0000000400057d09 */ /* 0x000f620008000000 */
[----:B----4-:R-:W-:-:S13]  /*24bb0*/  ISETP.EQ.U32.AND P0, PT, R0, R7, PT ;  /* 0x000000070000720c */ /* 0x010fda0003f02070 */
[----:B-----5:R-:W4:Y:S01]  /*24bc0*/  @P0 ATOMG.E.ADD.STRONG.GPU PT, R3, desc[UR6][R2.64], R5 ;  /* 0x00000005020309a8 */ /* 0x020f2200081ee1c6 */
[----:B------:R-:W5:Y:S02]  /*24bd0*/  S2R R4, SR_LTMASK ;  /* 0x0000000000047919 */ /* 0x000f640000003900 */
[----:B-----5:R-:W-:-:S04]  /*24be0*/  LOP3.LUT R4, R4, UR4, RZ, 0xc0, !PT ;  /* 0x0000000404047c12 */ /* 0x020fc8000f8ec0ff */
[----:B------:R-:W5:Y:S01]  /*24bf0*/  POPC R7, R4 ;  /* 0x0000000400077309 */ /* 0x000f620000000000 */
[----:B----4-:R-:W5:Y:S02]  /*24c00*/  SHFL.IDX PT, R0, R3, R0, 0x1f ;  /* 0x00001f0003007589 */ /* 0x010f6400000e0000 */
[----:B-----5:R-:W-:Y:S01]  /*24c10*/  IADD3 R16, R0, UR36, R7 ;  /* 0x0000002400107c10 */ /* 0x020fe2000fffe007 */
[----:B------:R-:W-:Y:S06]  /*24c20*/  BRA `(.L_x_1658) ;  /* 0x0000002c00cc7947 */ /* 0x000fec0003800000 */
.L_x_1657:
[----:B------:R-:W4:Y:S01]  /*24c30*/  S2R R3, SR_CgaCtaId ;  /* 0x0000000000037919 */ /* 0x000f220000008800 */
[----:B------:R-:W-:-:S04]  /*24c40*/  MOV R0, 0x400 ;  /* 0x0000040000007802 */ /* 0x000fc80000000f00 */
[----:B----4-:R-:W-:-:S05]  /*24c50*/  LEA R2, R3, R0, 0x18 ;  /* 0x0000000003027211 */ /* 0x010fca00078ec0ff */
[----:B------:R4:W-:Y:S01]  /*24c60*/  STL [R1+0x14], R2 ;  /* 0x0000140201007387 */ /* 0x0009e20000100800 */
[----:B------:R-:W-:-:S05]  /*24c70*/  VIADD R0, R2, 0x18400 ;  /* 0x0001840002007836 */ /* 0x000fca0000000000 */
[----:B------:R-:W-:-:S13]  /*24c80*/  LOP3.LUT P0, RZ, R0, 0x3ff, RZ, 0xc0, !PT ;  /* 0x000003ff00ff7812 */ /* 0x000fda000780c0ff */
[----:B----4-:R-:W-:Y:S05]  /*24c90*/  @!P0 BRA `(.L_x_1659) ;  /* 0x0000000000408947 */ /* 0x010fea0003800000 */
[----:B------:R-:W-:Y:S01]  /*24ca0*/  MOV R2, 0x0 ;  /* 0x0000000000027802 */ /* 0x000fe20000000f00 */
[----:B------:R-:W-:Y:S01]  /*24cb0*/  ULDC.64 UR6, c[0x4][0xb8] ;  /* 0x01002e0000067ab9 */ /* 0x000fe20000000a00 */
[----:B------:R-:W-:Y:S01]  /*24cc0*/  ULDC.64 UR8, c[0x4][0xc0] ;  /* 0x0100300000087ab9 */ /* 0x000fe20000000a00 */
[----:B------:R-:W-:Y:S01]  /*24cd0*/  ULDC.64 UR4, c[0x4][0x38] ;  /* 0x01000e0000047ab9 */ /* 0x000fe20000000a00 */
[----:B------:R-:W-:Y:S02]  /*24ce0*/  IMAD.U32 R4, RZ, RZ, UR6 ;  /* 0x00000006ff047e24 */ /* 0x000fe4000f8e00ff */
[----:B------:R-:W4:Y:S01]  /*24cf0*/  LDC.64 R2, c[0x4][R2] ;  /* 0x0100000002027b82 */ /* 0x000f220000000a00 */
[----:B------:R-:W-:Y:S02]  /*24d00*/  IMAD.U32 R5, RZ, RZ, UR7 ;  /* 0x00000007ff057e24 */ /* 0x000fe4000f8e00ff */
[----:B---3--:R-:W-:Y:S02]  /*24d10*/  IMAD.U32 R6, RZ, RZ, UR8 ;  /* 0x00000008ff067e24 */ /* 0x008fe4000f8e00ff */
[----:B------:R-:W-:-:S02]  /*24d20*/  IMAD.U32 R7, RZ, RZ, UR9 ;  /* 0x00000009ff077e24 */ /* 0x000fc4000f8e00ff */
[----:B------:R-:W-:Y:S02]  /*24d30*/  IMAD.U32 R10, RZ, RZ, UR4 ;  /* 0x00000004ff0a7e24 */ /* 0x000fe4000f8e00ff */
[----:B012---:R-:W-:Y:S02]  /*24d40*/  IMAD.U32 R11, RZ, RZ, UR5 ;  /* 0x00000005ff0b7e24 */ /* 0x007fe4000f8e00ff */
[----:B------:R-:W-:Y:S02]  /*24d50*/  IMAD.MOV.U32 R8, RZ, RZ, 0x70 ;  /* 0x00000070ff087424 */ /* 0x000fe400078e00ff */
[----:B------:R-:W-:Y:S02]  /*24d60*/  IMAD.MOV.U32 R12, RZ, RZ, 0x1 ;  /* 0x00000001ff0c7424 */ /* 0x000fe400078e00ff */
[----:B------:R-:W-:-:S07]  /*24d70*/  IMAD.MOV.U32 R13, RZ, RZ, RZ ;  /* 0x000000ffff0d7224 */ /* 0x000fce00078e00ff */
[----:B------:R-:W-:-:S07]  /*24d80*/  LEPC R20, `(.L_x_1659) ;  /* 0x000000001014794e */ /* 0x000fce0000000000 */
[----:B----4-:R-:W-:Y:S05]  /*24d90*/  CALL.ABS.NOINC R2 ;  /* 0x0000000002007343 */ /* 0x010fea0003c00000 */
.L_x_1659:
[----:B------:R-:W4:Y:S02]  /*24da0*/  LDL R2, [R1+0x14] ;  /* 0x0000140001027983 */ /* 0x000f240000100800 */
[----:B----4-:R-:W-:-:S05]  /*24db0*/  VIADD R0, R2, 0x400 ;  /* 0x0000040002007836 */ /* 0x010fca0000000000 */
[----:B------:R-:W-:-:S13]  /*24dc0*/  LOP3.LUT P0, RZ, R0, 0x3ff, RZ, 0xc0, !PT ;  /* 0x000003ff00ff7812 */ /* 0x000fda000780c0ff */
[----:B------:R-:W-:Y:S05]  /*24dd0*/  @!P0 BRA `(.L_x_1660) ;  /* 0x0000000000808947 */ /* 0x000fea0003800000 */
[----:B------:R-:W-:Y:S01]  /*24de0*/  MOV R0, 0x0 ;  /* 0x0000000000007802 */ /* 0x000fe20000000f00 */
[----:B------:R-:W-:Y:S01]  /*24df0*/  ULDC.64 UR6, c[0x4][0xb8] ;  /* 0x01002e0000067ab9 */ /* 0x000fe20000000a00 */
[----:B------:R-:W-:Y:S01]  /*24e00*/  ULDC.64 UR8, c[0x4][0xc0] ;  /* 0x0100300000087ab9 */ /* 0x000fe20000000a00 */
[----:B------:R-:W-:Y:S01]  /*24e10*/  ULDC.64 UR4, c[0x4][0x40] ;  /* 0x0100100000047ab9 */ /* 0x000fe20000000a00 */
[----:B------:R4:W4:Y:S01]  /*24e20*/  LDC.64 R2, c[0x4][R0] ;  /* 0x0100000000027b82 */ /* 0x0009220000000a00 */
[----:B------:R-:W-:Y:S02]  /*24e30*/  IMAD.U32 R4, RZ, RZ, UR6 ;  /* 0x00000006ff047e24 */ /* 0x000fe4000f8e00ff */
        /* <DEDUP_REMOVED lines=10> */
.L_x_1661:
        /* <DEDUP_REMOVED lines=16> */
.L_x_1660:
[----:B------:R-:W4:Y:S01]  /*24fe0*/  LDL.LU R4, [R1+0x28] ;  /* 0x0000280001047983 */ /* 0x000f220000300800 */
[----:B------:R-:W0:Y:S01]  /*24ff0*/  LDC R0, c[0x0][0x428] ;  /* 0x00010a00ff007b82 */ /* 0x000e220000000800 */
[----:B------:R-:W-:Y:S01]  /*25000*/  ULDC.64 UR4, c[0x0][0x9f8] ;  /* 0x00027e0000047ab9 */ /* 0x000fe20000000a00 */
[----:B------:R-:W-:Y:S01]  /*25010*/  ULDC.64 UR6, c[0x0][0x208] ;  /* 0x0000820000067ab9 */ /* 0x000fe20000000a00 */
[----:B------:R-:W1:Y:S01]  /*25020*/  S2R R5, SR_TID.X ;  /* 0x0000000000057919 */ /* 0x000e620000002100 */
[----:B0-----:R-:W-:Y:S01]  /*25030*/  ISETP.NE.AND P0, PT, R0, 0x1, PT ;  /* 0x000000010000780c */ /* 0x001fe20003f05270 */
[----:B------:R-:W-:Y:S01]  /*25040*/  IMAD.MOV.U32 R0, RZ, RZ, R18 ;  /* 0x000000ffff007224 */ /* 0x000fe200078e0012 */
[----:B-1----:R-:W-:-:S11]  /*25050*/  LOP3.LUT R5, R5, 0x1f, RZ, 0xc0, !PT ;  /* 0x0000001f05057812 */ /* 0x002fd600078ec0ff */
[----:B------:R-:W0:Y:S08]  /*25060*/  @P0 LDC R3, c[0x0][0x42c] ;  /* 0x00010b00ff030b82 */ /* 0x000e300000000800 */
[----:B------:R-:W1:Y:S01]  /*25070*/  @P0 LDC R2, c[0x0][0x430] ;  /* 0x00010c00ff020b82 */ /* 0x000e620000000800 */
[----:B0-----:R-:W-:-:S05]  /*25080*/  @P0 IMAD.HI.U32 R3, R18, R3, RZ ;  /* 0x0000000312030227 */ /* 0x001fca00078e00ff */
[----:B-1----:R-:W-:Y:S02]  /*25090*/  @P0 SHF.R.U32.HI R0, RZ, R2, R3 ;  /* 0x00000002ff000219 */ /* 0x002fe40000011603 */
[----:B------:R-:W-:-:S04]  /*250a0*/  ISETP.NE.U32.AND P0, PT, RZ, UR4, PT ;  /* 0x00000004ff007c0c */ /* 0x000fc8000bf05070 */
[----:B------:R-:W-:Y:S01]  /*250b0*/  ISETP.NE.AND.EX P0, PT, RZ, UR5, PT, P0 ;  /* 0x00000005ff007c0c */ /* 0x000fe2000bf05300 */
[----:B------:R-:W-:-:S12]  /*250c0*/  ULDC.64 UR4, c[0x0][0xa00] ;  /* 0x0002800000047ab9 */ /* 0x000fd80000000a00 */
[----:B---3--:R-:W0:Y:S01]  /*250d0*/  @P0 LDC.64 R6, c[0x0][0x9f8] ;  /* 0x00027e00ff060b82 */ /* 0x008e220000000a00 */
[----:B------:R-:W-:-:S04]  /*250e0*/  ISETP.NE.AND P6, PT, R5, RZ, PT ;  /* 0x000000ff0500720c */ /* 0x000fc80003fc5270 */
[----:B------:R-:W-:-:S09]  /*250f0*/  PLOP3.LUT P1, PT, P6, PT, PT, 0x8, 0x0 ;  /* 0x000000000000781c */ /* 0x000fd2000372e170 */
[----:B------:R-:W-:Y:S01]  /*25100*/  VOTEU.ALL UP1, P6 ;  /* 0x00000000003f7886 */ /* 0x000fe20003020000 */
[----:B0-----:R-:W-:-:S04]  /*25110*/  @P0 IMAD.WIDE R6, R19, 0x4, R6 ;  /* 0x0000000413060825 */ /* 0x001fc800078e0206 */
[----:B------:R-:W-:-:S04]  /*25120*/  @!UP1 UIADD3 UR8, UP0, UR38, 0x270, URZ ;  /* 0x0000027026089890 */ /* 0x000fc8000ff1e03f */
[----:B------:R-:W-:-:S03]  /*25130*/  @!UP1 UIADD3.X UR9, URZ, UR39, URZ, UP0, !UPT ;  /* 0x000000273f099290 */ /* 0x000fc600087fe43f */
[----:B------:R-:W-:Y:S01]  /*25140*/  VOTEU.ALL UP0, P6 ;  /* 0x00000000003f7886 */ /* 0x000fe20003000000 */
[----:B----4-:R-:W-:Y:S02]  /*25150*/  IMAD R2, R17, 0x80, R4 ;  /* 0x0000008011027824 */ /* 0x010fe400078e0204 */
[----:B------:R-:W-:-:S06]  /*25160*/  IMAD.MOV.U32 R4, RZ, RZ, R19 ;  /* 0x000000ffff047224 */ /* 0x000fcc00078e0013 */
[----:B------:R0:W5:Y:S01]  /*25170*/  @P0 LDG.E R4, desc[UR6][R6.64] ;  /* 0x0000000606040981 */ /* 0x000162000c1e1900 */
[----:B------:R-:W-:-:S04]  /*25180*/  ISETP.NE.U32.AND P0, PT, RZ, UR4, PT ;  /* 0x00000004ff007c0c */ /* 0x000fc8000bf05070 */
[----:B------:R-:W-:-:S04]  /*25190*/  ISETP.NE.AND.EX P0, PT, RZ, UR5, PT, P0 ;  /* 0x00000005ff007c0c */ /* 0x000fc8000bf05300 */
[----:B------:R-:W-:-:S09]  /*251a0*/  SEL R3, R19, RZ, !P0 ;  /* 0x000000ff13037207 */ /* 0x000fd20004000000 */
.L_x_1662:
        /* <DEDUP_REMOVED lines=16> */
.L_x_1663:
        /* <DEDUP_REMOVED lines=15> */
.L_x_1664:
        /* <DEDUP_REMOVED lines=9> */
[----:B------:R-:W3:Y:S01]  /*25430*/  LDL R5, [R1+0x20] ;  /* 0x0000200001057983 */ /* 0x000ee20000100800 */
[----:B--2---:R-:W1:Y:S01]  /*25440*/  LDC.64 R8, c[0x0][0x3f8] ;  /* 0x0000fe00ff087b82 */ /* 0x004e620000000a00 */
[----:B------:R-:W-:Y:S02]  /*25450*/  ULDC.64 UR4, c[0x0][0xa08] ;  /* 0x0002820000047ab9 */ /* 0x000fe40000000a00 */
[----:B-1----:R-:W-:Y:S01]  /*25460*/  LOP3.LUT P0, RZ, R8, UR4, RZ, 0xfc, !PT ;  /* 0x0000000408ff7c12 */ /* 0x002fe2000f80fcff */
[----:B------:R-:W-:-:S03]  /*25470*/  UMOV UR4, 0xffffffff ;  /* 0xffffffff00047882 */ /* 0x000fc60000000000 */
[----:B------:R-:W-:-:S04]  /*25480*/  LOP3.LUT P0, RZ, R9, UR5, RZ, 0xfc, P0 ;  /* 0x0000000509ff7c12 */ /* 0x000fc8000800fcff */
[----:B0----5:R-:W-:Y:S01]  /*25490*/  SEL R6, R4, RZ, !P0 ;  /* 0x000000ff04067207 */ /* 0x021fe20004000000 */
[----:B---3--:R-:W-:Y:S01]  /*254a0*/  VIADD R5, R5, 0xffffffff ;  /* 0xffffffff05057836 */ /* 0x008fe20000000000 */
[----:B------:R-:W-:Y:S07]  /*254b0*/  BRA.DIV UR4, `(.L_x_1665) ;  /* 0x0000004604fc7947 */ /* 0x000fee000b800000 */
.L_x_1797:
[----:B------:R-:W-:Y:S01]  /*254c0*/  UMOV UR4, 0xffffffff ;  /* 0xffffffff00047882 */ /* 0x000fe20000000000 */
[----:B------:R-:W-:Y:S02]  /*254d0*/  SHF.R.S32.HI R17, RZ, 0x1f, R4 ;  /* 0x0000001fff117819 */ /* 0x000fe40000011404 */
[----:B------:R-:W-:Y:S05]  /*254e0*/  BRA.DIV UR4, `(.L_x_1666) ;  /* 0x0000004a04247947 */ /* 0x000fea000b800000 */
[----:B------:R-:W-:-:S13]  /*254f0*/  ELECT P6, URZ, PT ;  /* 0x00000000003f782f */ /* 0x000fda00038c0000 */
.L_x_1800:
[----:B------:R-:W-:Y:S05]  /*25500*/  @!P6 BRA `(.L_x_1667) ;  /* 0x000000040028e947 */ /* 0x000fea0003800000 */
[----:B------:R-:W-:-:S04]  /*25510*/  ISETP.NE.U32.AND P0, PT, R8, RZ, PT ;  /* 0x000000ff0800720c */ /* 0x000fc80003f05070 */
        /* <DEDUP_REMOVED lines=20> */
.L_x_1668:
        /* <DEDUP_REMOVED lines=9> */
.L_x_1801:
        /* <DEDUP_REMOVED lines=11> */
.L_x_1670:
        /* <DEDUP_REMOVED lines=33> */
.L_x_1667:
[----:B------:R-:W2:Y:S01]  /*259b0*/  LDL.LU R12, [R1+0x24] ;  /* 0x00002400010c7983 */ /* 0x000ea20000300800 */
[----:B------:R-:W-:Y:S01]  /*259c0*/  MOV R10, 0x400 ;  /* 0x00000400000a7802 */ /* 0x000fe20000000f00 */
[----:B------:R-:W-:Y:S05]  /*259d0*/  WARPSYNC.ALL ;  /* 0x0000000000007948 */ /* 0x000fea0003800000 */
[----:B------:R-:W0:Y:S01]  /*259e0*/  S2R R11, SR_CgaCtaId ;  /* 0x00000000000b7919 */ /* 0x000e220000008800 */
[----:B------:R-:W-:-:S13]  /*259f0*/  ELECT P0, URZ, PT ;  /* 0x00000000003f782f */ /* 0x000fda0003800000 */
[C---:B------:R-:W-:Y:S01]  /*25a00*/  @P0 R2UR UR13, R3.reuse ;  /* 0x00000000030d02ca */ /* 0x040fe200000e0000 */
        /* <DEDUP_REMOVED lines=41> */
.L_x_1802:
[----:B------:R-:W-:Y:S05]  /*25ca0*/  BSYNC B0 ;  /* 0x0000000000007941 */ /* 0x000fea0003800000 */
.L_x_1671:
[----:B0-----:R-:W2:Y:S04]  /*25cb0*/  LDL R3, [R1+0x20] ;  /* 0x0000200001037983 */ /* 0x001ea80000100800 */
[----:B------:R-:W3:Y:S01]  /*25cc0*/  LDL R10, [R1+0x1c] ;  /* 0x00001c00010a7983 */ /* 0x000ee20000100800 */
[----:B------:R-:W-:Y:S01]  /*25cd0*/  BSSY B0, `(.L_x_1673) ;  /* 0x000019a000007945 */ /* 0x000fe20003800000 */
[----:B--2---:R-:W-:-:S05]  /*25ce0*/  VIADD R7, R3, 0xfffffffe ;  /* 0xfffffffe03077836 */ /* 0x004fca0000000000 */
[----:B---3--:R-:W-:-:S13]  /*25cf0*/  ISETP.GE.AND P0, PT, R7, R10, PT ;  /* 0x0000000a0700720c */ /* 0x008fda0003f06270 */
[----:B------:R-:W-:Y:S05]  /*25d00*/  @!P0 BRA `(.L_x_1674) ;  /* 0x0000001800588947 */ /* 0x000fea0003800000 */
[----:B------:R-:W-:Y:S01]  /*25d10*/  IMAD.MOV R13, RZ, RZ, -R3 ;  /* 0x000000ffff0d7224 */ /* 0x000fe200078e0a03 */
[----:B------:R-:W-:Y:S01]  /*25d20*/  LOP3.LUT R2, RZ, R10, RZ, 0x33, !PT ;  /* 0x0000000aff027212 */ /* 0x000fe200078e33ff */
[----:B------:R-:W-:Y:S03]  /*25d30*/  BSSY B1, `(.L_x_1675) ;  /* 0x000008d000017945 */ /* 0x000fe60003800000 */
        /* <DEDUP_REMOVED lines=36> */
.L_x_1679:
[----:B0-----:R-:W0:Y:S01]  /*25f80*/  S2R R8, SR_CgaCtaId ;  /* 0x0000000000087919 */ /* 0x001e220000008800 */
[----:B------:R-:W-:-:S04]  /*25f90*/  MOV R3, 0x400 ;  /* 0x0000040000037802 */ /* 0x000fc80000000f00 */
[----:B0-----:R-:W-:Y:S02]  /*25fa0*/  LEA R3, R8, R3, 0x18 ;  /* 0x0000000308037211 */ /* 0x001fe400078ec0ff */
[----:B------:R-:W-:-:S03]  /*25fb0*/  SHF.L.U32 R8, R14, 0x1f, RZ ;  /* 0x0000001f0e087819 */ /* 0x000fc600000006ff */
[----:B------:R-:W-:-:S04]  /*25fc0*/  IMAD R3, R12, 0x8, R3 ;  /* 0x000000080c037824 */ /* 0x000fc800078e0203 */
[----:B------:R-:W0:Y:S02]  /*25fd0*/  SYNCS.PHASECHK.TRANS64.TRYWAIT P0, [R3+URZ+0x2a840], R8 ;  /* 0x02a84008030075a7 */ /* 0x000e24000800017f */
[----:B0-----:R-:W-:Y:S05]  /*25fe0*/  @!P0 BRA `(.L_x_1680) ;  /* 0x0000003c00b88947 */ /* 0x001fea0003800000 */
.L_x_1803:
        /* <DEDUP_REMOVED lines=11> */
.L_x_1681:
        /* <DEDUP_REMOVED lines=37> */
.L_x_1804:
        /* <DEDUP_REMOVED lines=13> */
.L_x_1683:
        /* <DEDUP_REMOVED lines=31> */
.L_x_1678:
[----:B------:R-:W-:Y:S05]  /*265b0*/  BSYNC B2 ;  /* 0x0000000000027941 */ /* 0x000fea0003800000 */
.L_x_1677:
[----:B------:R-:W2:Y:S04]  /*265c0*/  LDL R2, [R1+0x20] ;  /* 0x0000200001027983 */ /* 0x000ea80000100800 */
[----:B------:R0:W-:Y:S04]  /*265d0*/  STL [R1], R12 ;  /* 0x0000000c01007387 */ /* 0x0001e80000100800 */
[----:B------:R0:W-:Y:S02]  /*265e0*/  STL [R1+0xc], R14 ;  /* 0x00000c0e01007387 */ /* 0x0001e40000100800 */
[----:B0-2---:R-:W-:-:S07]  /*265f0*/  VIADD R7, R2, 0xfffffffd ;  /* 0xfffffffd02077836 */ /* 0x005fce0000000000 */
.L_x_1676:
[----:B------:R-:W-:Y:S05]  /*26600*/  BSYNC B1 ;  /* 0x0000000000017941 */ /* 0x000fea0003800000 */
.L_x_1675:
[----:B------:R-:W2:Y:S01]  /*26610*/  LDL.LU R2, [R1+0x20] ;  /* 0x0000200001027983 */ /* 0x000ea20000300800 */
[----:B------:R-:W-:Y:S01]  /*26620*/  VIADD R13, R13, 0xfffffffe ;  /* 0xfffffffe0d0d7836 */ /* 0x000fe20000000000 */
[----:B--2---:R-:W-:-:S04]  /*26630*/  LOP3.LUT R2, RZ, R2, RZ, 0x33, !PT ;  /* 0x00000002ff027212 */ /* 0x004fc800078e33ff */
[----:B------:R-:W-:-:S13]  /*26640*/  ISETP.NE.AND P0, PT, R13, R2, PT ;  /* 0x000000020d00720c */ /* 0x000fda0003f05270 */
[----:B------:R-:W-:Y:S05]  /*26650*/  @!P0 BRA `(.L_x_1674) ;  /* 0x0000001000048947 */ /* 0x000fea0003800000 */
[----:B------:R-:W-:-:S07]  /*26660*/  IMAD.MOV.U32 R13, RZ, RZ, R6 ;  /* 0x000000ffff0d7224 */ /* 0x000fce00078e0006 */
.L_x_1698:
        /* <DEDUP_REMOVED lines=24> */
[--C-:B------:R-:W-:Y:S01]  /*267f0*/  SHF.R.S32.HI R3, RZ, 0x1f, R2.reuse ;  /* 0x0000001fff037819 */ /* 0x100fe20000011402 */
[----:B------:R-:W-:Y:S02]  /*26800*/  IMAD.MOV R12, RZ, RZ, -R2 ;  /* 0x000000ffff0c7224 */ /* 0x000fe400078e0a02 */
[C---:B------:R-:W-:Y:S02]  /*26810*/  IMAD R10, R4.reuse, UR7, R10 ;  /* 0x00000007040a7c24 */ /* 0x040fe4000f8e020a */
[----:B------:R-:W-:-:S04]  /*26820*/  IMAD.WIDE.U32 R2, R4, UR6, R2 ;  /* 0x0000000604027c25 */ /* 0x000fc8000f8e0002 */
[----:B------:R-:W-:Y:S01]  /*26830*/  IMAD.IADD R3, R10, 0x1, R3 ;  /* 0x000000010a037824 */ /* 0x000fe200078e0203 */
[----:B------:R-:W-:Y:S01]  /*26840*/  LEA R10, P0, R2, UR4, 0x2 ;  /* 0x00000004020a7c11 */ /* 0x000fe2000f8010ff */
[----:B------:R-:W-:-:S03]  /*26850*/  IMAD R12, R11, R12, R7 ;  /* 0x0000000c0b0c7224 */ /* 0x000fc600078e0207 */
[----:B------:R-:W-:-:S05]  /*26860*/  LEA.HI.X R11, R2, UR5, R3, 0x2, P0 ;  /* 0x00000005020b7c11 */ /* 0x000fca00080f1403 */
[----:B------:R0:W5:Y:S04]  /*26870*/  LDG.E R13, desc[UR8][R10.64] ;  /* 0x000000080a0d7981 */ /* 0x000168000c1e1900 */
.L_x_1686:
[----:B------:R-:W1:Y:S01]  /*26880*/  S2R R3, SR_CgaCtaId ;  /* 0x0000000000037919 */ /* 0x000e620000008800 */
[----:B------:R-:W-:-:S04]  /*26890*/  MOV R2, 0x400 ;  /* 0x0000040000027802 */ /* 0x000fc80000000f00 */
[----:B-1----:R-:W-:Y:S02]  /*268a0*/  LEA R2, R3, R2, 0x18 ;  /* 0x0000000203027211 */ /* 0x002fe400078ec0ff */
[----:B------:R-:W-:-:S03]  /*268b0*/  SHF.L.U32 R3, R9, 0x1f, RZ ;  /* 0x0000001f09037819 */ /* 0x000fc600000006ff */
[----:B------:R-:W-:-:S04]  /*268c0*/  IMAD R2, R8, 0x8, R2 ;  /* 0x0000000808027824 */ /* 0x000fc800078e0202 */
[----:B------:R-:W1:Y:S02]  /*268d0*/  SYNCS.PHASECHK.TRANS64.TRYWAIT P0, [R2+URZ+0x2a840], R3 ;  /* 0x02a84003020075a7 */ /* 0x000e64000800017f */
[----:B-1----:R-:W-:Y:S05]  /*268e0*/  @!P0 BRA `(.L_x_1687) ;  /* 0x0000003400a08947 */ /* 0x002fea0003800000 */
.L_x_1805:
        /* <DEDUP_REMOVED lines=11> */
.L_x_1688:
        /* <DEDUP_REMOVED lines=37> */
.L_x_1806:
        /* <DEDUP_REMOVED lines=8> */
.L_x_1690:
        /* <DEDUP_REMOVED lines=29> */
.L_x_1685:
[----:B------:R-:W-:Y:S05]  /*26e40*/  BSYNC B1 ;  /* 0x0000000000017941 */ /* 0x000fea0003800000 */
.L_x_1684:
        /* <DEDUP_REMOVED lines=31> */
[----:B------:R-:W-:-:S06]  /*27040*/  LEA.HI.X R13, R2, UR5, R3, 0x2, P0 ;  /* 0x00000005020d7c11 */ /* 0x000fcc00080f1403 */
[----:B------:R1:W5:Y:S03]  /*27050*/  LDG.E R13, desc[UR8][R12.64] ;  /* 0x000000080c0d7981 */ /* 0x000366000c1e1900 */
.L_x_1693:
[----:B------:R-:W2:Y:S01]  /*27060*/  S2R R3, SR_CgaCtaId ;  /* 0x0000000000037919 */ /* 0x000ea20000008800 */
[----:B------:R-:W-:-:S04]  /*27070*/  MOV R2, 0x400 ;  /* 0x0000040000027802 */ /* 0x000fc80000000f00 */
[----:B--2---:R-:W-:Y:S02]  /*27080*/  LEA R2, R3, R2, 0x18 ;  /* 0x0000000203027211 */ /* 0x004fe400078ec0ff */
[----:B------:R-:W-:-:S03]  /*27090*/  SHF.L.U32 R3, R14, 0x1f, RZ ;  /* 0x0000001f0e037819 */ /* 0x000fc600000006ff */
[----:B------:R-:W-:-:S04]  /*270a0*/  IMAD R2, R15, 0x8, R2 ;  /* 0x000000080f027824 */ /* 0x000fc800078e0202 */
[----:B------:R-:W2:Y:S02]  /*270b0*/  SYNCS.PHASECHK.TRANS64.TRYWAIT P0, [R2+URZ+0x2a840], R3 ;  /* 0x02a84003020075a7 */ /* 0x000ea4000800017f */
[----:B--2---:R-:W-:Y:S05]  /*270c0*/  @!P0 BRA `(.L_x_1694) ;  /* 0x0000002c00d08947 */ /* 0x004fea0003800000 */
.L_x_1807:
        /* <DEDUP_REMOVED lines=11> */
.L_x_1695:
        /* <DEDUP_REMOVED lines=38> */
.L_x_1808:
        /* <DEDUP_REMOVED lines=8> */
.L_x_1697:
        /* <DEDUP_REMOVED lines=28> */
.L_x_1692:
[----:B------:R-:W-:Y:S05]  /*27620*/  BSYNC B1 ;  /* 0x0000000000017941 */ /* 0x000fea0003800000 */
.L_x_1691:
[----:B------:R-:W2:Y:S01]  /*27630*/  LDL R2, [R1+0x1c] ;  /* 0x00001c0001027983 */ /* 0x000ea20000100800 */
[----:B------:R-:W-:Y:S01]  /*27640*/  VIADD R7, R7, 0xfffffffe ;  /* 0xfffffffe07077836 */ /* 0x000fe20000000000 */
[----:B--2---:R-:W-:-:S13]  /*27650*/  ISETP.GT.AND P0, PT, R11, R2, PT ;  /* 0x000000020b00720c */ /* 0x004fda0003f04270 */
[----:B------:R-:W-:Y:S05]  /*27660*/  @P0 BRA `(.L_x_1698) ;  /* 0xfffffff000000947 */ /* 0x000fea000383ffff */
.L_x_1674:
[----:B------:R-:W-:Y:S05]  /*27670*/  BSYNC B0 ;  /* 0x0000000000007941 */ /* 0x000fea0003800000 */
.L_x_1673:
        /* <DEDUP_REMOVED lines=9> */
[----:B------:R-:W-:Y:S01]  /*27710*/  ULDC.64 UR6, c[0x0][0x208] ;  /* 0x0000820000067ab9 */ /* 0x000fe20000000a00 */
        /* <DEDUP_REMOVED lines=8> */
.L_x_1700:
[----:B------:R-:W-:Y:S05]  /*277a0*/  BSYNC B0 ;  /* 0x0000000000007941 */ /* 0x000fea0003800000 */
.L_x_1699:
        /* <DEDUP_REMOVED lines=11> */
.L_x_1809:
        /* <DEDUP_REMOVED lines=11> */
.L_x_1704:
        /* <DEDUP_REMOVED lines=27> */
.L_x_1702:
[----:B------:R-:W-:Y:S05]  /*27ac0*/  BSYNC B0 ;  /* 0x0000000000007941 */ /* 0x000fea0003800000 */
.L_x_1701:
        /* <DEDUP_REMOVED lines=9> */
.L_x_1658:
[----:B------:R-:W-:Y:S05]  /*27b60*/  BSYNC B6 ;  /* 0x0000000000067941 */ /* 0x000fea0003800000 */
.L_x_1656:
[----:B------:R-:W-:-:S03]  /*27b70*/  UMOV UR4, 0xffffffff ;  /* 0xffffffff00047882 */ /* 0x000fc60000000000 */
[----:B------:R-:W-:Y:S05]  /*27b80*/  BRA.DIV UR4, `(.L_x_1705) ;  /* 0x00000026045c7947 */ /* 0x000fea000b800000 */
[----:B------:R4:W0:Y:S04]  /*27b90*/  SHFL.IDX PT, R4, R16, RZ, 0x1f ;  /* 0x00001fff10047589 */ /* 0x00082800000e0000 */
[----:B------:R-:W0:Y:S02]  /*27ba0*/  SHFL.IDX PT, R16, R16, 0x1, 0x1f ;  /* 0x00201f0010107f89 */ /* 0x000e2400000e0000 */
.L_x_1813:
[----:B------:R-:W5:Y:S01]  /*27bb0*/  S2R R7, SR_TID.X ;  /* 0x0000000000077919 */ /* 0x000f620000002100 */
[----:B------:R-:W-:Y:S01]  /*27bc0*/  ULDC UR4, c[0x0][0xc14] ;  /* 0x0003050000047ab9 */ /* 0x000fe20000000800 */
[----:B------:R-:W-:Y:S01]  /*27bd0*/  BSSY B0, `(.L_x_1706) ;  /* 0x000000c000007945 */ /* 0x000fe20003800000 */
[----:B-1----:R-:W-:Y:S02]  /*27be0*/  IMAD.U32 R0, RZ, RZ, UR4 ;  /* 0x00000004ff007e24 */ /* 0x002fe4000f8e00ff */
[----:B------:R-:W-:Y:S01]  /*27bf0*/  IMAD.MOV.U32 R17, RZ, RZ, RZ ;  /* 0x000000ffff117224 */ /* 0x000fe200078e00ff */
[----:B-----5:R-:W-:-:S04]  /*27c00*/  LOP3.LUT R7, R7, 0x1f, RZ, 0xc0, !PT ;  /* 0x0000001f07077812 */ /* 0x020fc800078ec0ff */
        /* <DEDUP_REMOVED lines=8> */
.L_x_1707:
[----:B------:R-:W-:Y:S05]  /*27c90*/  BSYNC B0 ;  /* 0x0000000000007941 */ /* 0x000fea0003800000 */
.L_x_1706:
[----:B------:R-:W-:-:S03]  /*27ca0*/  UMOV UR4, 0xffffffff ;  /* 0xffffffff00047882 */ /* 0x000fc60000000000 */
[----:B------:R-:W-:Y:S05]  /*27cb0*/  BRA.DIV UR4, `(.L_x_1708) ;  /* 0x00000026045c7947 */ /* 0x000fea000b800000 */
[----:B0----5:R-:W0:Y:S01]  /*27cc0*/  SHFL.UP PT, R14, R17, 0x1, RZ ;  /* 0x04200000110e7989 */ /* 0x021e2200000e00ff */
[C---:B------:R-:W-:Y:S02]  /*27cd0*/  ISETP.NE.AND P0, PT, R7.reuse, RZ, PT ;  /* 0x000000ff0700720c */ /* 0x040fe40003f05270 */
[C---:B------:R-:W-:Y:S02]  /*27ce0*/  ISETP.GE.U32.AND P1, PT, R7.reuse, 0x2, PT ;  /* 0x000000020700780c */ /* 0x040fe40003f26070 */
[----:B0-----:R-:W-:Y:S02]  /*27cf0*/  SEL R14, R14, RZ, P0 ;  /* 0x000000ff0e0e7207 */ /* 0x001fe40000000000 */
[----:B------:R-:W-:-:S03]  /*27d00*/  ISETP.GE.U32.AND P0, PT, R7, 0x4, PT ;  /* 0x000000040700780c */ /* 0x000fc60003f06070 */
[----:B------:R-:W-:-:S05]  /*27d10*/  IMAD.IADD R13, R17, 0x1, R14 ;  /* 0x00000001110d7824 */ /* 0x000fca00078e020e */
[----:B------:R-:W0:Y:S02]  /*27d20*/  SHFL.UP PT, R14, R13, 0x2, RZ ;  /* 0x044000000d0e7989 */ /* 0x000e2400000e00ff */
[----:B0-----:R-:W-:Y:S02]  /*27d30*/  SEL R14, R14, RZ, P1 ;  /* 0x000000ff0e0e7207 */ /* 0x001fe40000800000 */
[----:B------:R-:W-:-:S03]  /*27d40*/  ISETP.GE.U32.AND P1, PT, R7, 0x8, PT ;  /* 0x000000080700780c */ /* 0x000fc60003f26070 */
[----:B-1----:R-:W-:-:S05]  /*27d50*/  IMAD.IADD R3, R13, 0x1, R14 ;  /* 0x000000010d037824 */ /* 0x002fca00078e020e */
[----:B------:R-:W0:Y:S02]  /*27d60*/  SHFL.UP PT, R14, R3, 0x4, RZ ;  /* 0x04800000030e7989 */ /* 0x000e2400000e00ff */
[----:B0-----:R-:W-:Y:S02]  /*27d70*/  SEL R14, R14, RZ, P0 ;  /* 0x000000ff0e0e7207 */ /* 0x001fe40000000000 */
[----:B------:R-:W-:-:S03]  /*27d80*/  ISETP.GE.U32.AND P0, PT, R7, 0x10, PT ;  /* 0x000000100700780c */ /* 0x000fc60003f06070 */
[----:B------:R-:W-:-:S05]  /*27d90*/  IMAD.IADD R5, R3, 0x1, R14 ;  /* 0x0000000103057824 */ /* 0x000fca00078e020e */
[----:B------:R-:W3:Y:S02]  /*27da0*/  SHFL.UP PT, R14, R5, 0x8, RZ ;  /* 0x05000000050e7989 */ /* 0x000ee400000e00ff */
[----:B---3--:R-:W-:-:S05]  /*27db0*/  SEL R6, R14, RZ, P1 ;  /* 0x000000ff0e067207 */ /* 0x008fca0000800000 */
[----:B------:R-:W-:-:S05]  /*27dc0*/  IMAD.IADD R6, R5, 0x1, R6 ;  /* 0x0000000105067824 */ /* 0x000fca00078e0206 */
[----:B------:R-:W0:Y:S02]  /*27dd0*/  SHFL.UP PT, R14, R6, 0x10, RZ ;  /* 0x06000000060e7989 */ /* 0x000e2400000e00ff */
[----:B0-----:R-:W-:-:S05]  /*27de0*/  SEL R7, R14, RZ, P0 ;  /* 0x000000ff0e077207 */ /* 0x001fca0000000000 */
[----:B------:R-:W-:-:S05]  /*27df0*/  IMAD.IADD R2, R6, 0x1, R7 ;  /* 0x0000000106027824 */ /* 0x000fca00078e0207 */
[----:B------:R0:W1:Y:S02]  /*27e00*/  SHFL.IDX PT, R14, R2, 0x1f, 0x1f ;  /* 0x03e01f00020e7f89 */ /* 0x00006400000e0000 */
.L_x_1821:
[----:B------:R-:W-:Y:S02]  /*27e10*/  ULDC UR4, c[0x0][0xc10] ;  /* 0x0003040000047ab9 */ /* 0x000fe40000000800 */
[----:B------:R-:W-:-:S04]  /*27e20*/  IMAD.U32 R5, RZ, RZ, UR4 ;  /* 0x00000004ff057e24 */ /* 0x000fc8000f8e00ff */
[----:B-1----:R-:W-:-:S04]  /*27e30*/  IMAD R3, R14, R5, RZ ;  /* 0x000000050e037224 */ /* 0x002fc800078e02ff */
[----:B----4-:R-:W-:-:S05]  /*27e40*/  IMAD.IADD R16, R16, 0x1, R3 ;  /* 0x0000000110107824 */ /* 0x010fca00078e0203 */
[----:B------:R-:W-:-:S13]  /*27e50*/  ISETP.GT.AND P0, PT, R16, R4, PT ;  /* 0x000000041000720c */ /* 0x000fda0003f04270 */
[----:B------:R-:W-:Y:S05]  /*27e60*/  @P0 BRA `(.L_x_1709) ;  /* 0x0000000000b80947 */ /* 0x000fea0003800000 */
[----:B------:R-:W1:Y:S02]  /*27e70*/  LDC R0, c[0x0][0xc14] ;  /* 0x00030500ff007b82 */ /* 0x000e640000000800 */
.L_x_1714:
        /* <DEDUP_REMOVED lines=11> */
[----:B0-----:R-:W0:Y:S01]  /*27f30*/  LDC.64 R2, c[0x0][0xc58] ;  /* 0x00031600ff027b82 */ /* 0x001e220000000a00 */
[----:B------:R-:W-:Y:S01]  /*27f40*/  ULDC.64 UR4, c[0x0][0x208] ;  /* 0x0000820000047ab9 */ /* 0x000fe20000000a00 */
[----:B0-----:R-:W-:-:S05]  /*27f50*/  IMAD.WIDE R2, R5, 0x4, R2 ;  /* 0x0000000405027825 */ /* 0x001fca00078e0202 */
[----:B------:R1:W5:Y:S02]  /*27f60*/  LDG.E R17, desc[UR4][R2.64] ;  /* 0x0000000402117981 */ /* 0x000364000c1e1900 */
.L_x_1712:
[----:B------:R-:W-:Y:S05]  /*27f70*/  BSYNC B0 ;  /* 0x0000000000007941 */ /* 0x000fea0003800000 */
.L_x_1711:
[----:B------:R-:W-:-:S03]  /*27f80*/  UMOV UR4, 0xffffffff ;  /* 0xffffffff00047882 */ /* 0x000fc60000000000 */
[----:B------:R-:W-:Y:S05]  /*27f90*/  BRA.DIV UR4, `(.L_x_1713) ;  /* 0x0000002604747947 */ /* 0x000fea000b800000 */
[----:B-----5:R-:W3:Y:S01]  /*27fa0*/  SHFL.UP PT, R14, R17, 0x1, RZ ;  /* 0x04200000110e7989 */ /* 0x020ee200000e00ff */
[C---:B------:R-:W-:Y:S02]  /*27fb0*/  ISETP.NE.AND P0, PT, R6.reuse, RZ, PT ;  /* 0x000000ff0600720c */ /* 0x040fe40003f05270 */
[----:B------:R-:W-:Y:S02]  /*27fc0*/  ISETP.GE.U32.AND P1, PT, R6, 0x2, PT ;  /* 0x000000020600780c */ /* 0x000fe40003f26070 */
[----:B---3--:R-:W-:Y:S02]  /*27fd0*/  SEL R14, R14, RZ, P0 ;  /* 0x000000ff0e0e7207 */ /* 0x008fe40000000000 */
[----:B------:R-:W-:-:S03]  /*27fe0*/  ISETP.GE.U32.AND P0, PT, R6, 0x4, PT ;  /* 0x000000040600780c */ /* 0x000fc60003f06070 */
[----:B------:R-:W-:-:S05]  /*27ff0*/  IMAD.IADD R13, R17, 0x1, R14 ;  /* 0x00000001110d7824 */ /* 0x000fca00078e020e */
[----:B------:R-:W0:Y:S02]  /*28000*/  SHFL.UP PT, R14, R13, 0x2, RZ ;  /* 0x044000000d0e7989 */ /* 0x000e2400000e00ff */
[----:B01----:R-:W-:Y:S02]  /*28010*/  SEL R2, R14, RZ, P1 ;  /* 0x000000ff0e027207 */ /* 0x003fe40000800000 */
        /* <DEDUP_REMOVED lines=13> */
.L_x_1829:
[----:B------:R-:W-:Y:S02]  /*280f0*/  ULDC UR4, c[0x0][0xc10] ;  /* 0x0003040000047ab9 */ /* 0x000fe40000000800 */
[----:B------:R-:W-:-:S04]  /*28100*/  IMAD.U32 R5, RZ, RZ, UR4 ;  /* 0x00000004ff057e24 */ /* 0x000fc8000f8e00ff */
[----:B-1----:R-:W-:-:S04]  /*28110*/  IMAD R3, R14, R5, RZ ;  /* 0x000000050e037224 */ /* 0x002fc800078e02ff */
[----:B------:R-:W-:-:S05]  /*28120*/  IMAD.IADD R16, R3, 0x1, R16 ;  /* 0x0000000103107824 */ /* 0x000fca00078e0210 */
[----:B------:R-:W-:-:S13]  /*28130*/  ISETP.GT.AND P0, PT, R16, R4, PT ;  /* 0x000000041000720c */ /* 0x000fda0003f04270 */
[----:B------:R-:W-:Y:S05]  /*28140*/  @!P0 BRA `(.L_x_1714) ;  /* 0xfffffffc004c8947 */ /* 0x000fea000383ffff */
.L_x_1709:
[----:B------:R-:W-:Y:S01]  /*28150*/  IMAD.IADD R16, R16, 0x1, -R3 ;  /* 0x0000000110107824 */ /* 0x000fe200078e0a03 */
[----:B------:R-:W-:-:S03]  /*28160*/  UMOV UR4, 0xffffffff ;  /* 0xffffffff00047882 */ /* 0x000fc60000000000 */
[----:B------:R-:W-:-:S05]  /*28170*/  IMAD R3, R2, R5, R16 ;  /* 0x0000000502037224 */ /* 0x000fca00078e0210 */
[----:B------:R-:W-:Y:S01]  /*28180*/  ISETP.GT.AND P6, PT, R3, R4, PT ;  /* 0x000000040300720c */ /* 0x000fe20003fc4270 */
[----:B------:R-:W-:-:S12]  /*28190*/  BRA.DIV UR4, `(.L_x_1715) ;  /* 0x0000002604c47947 */ /* 0x000fd8000b800000 */
[----:B------:R-:W-:-:S04]  /*281a0*/  VOTE.ANY R3, PT, !P6 ;  /* 0x0000000000037806 */ /* 0x000fc800070e0100 */
[----:B------:R-:W1:Y:S02]  /*281b0*/  POPC R6, R3 ;  /* 0x0000000300067309 */ /* 0x000e640000000000 */
[----:B-1----:R1:W3:Y:S02]  /*281c0*/  SHFL.IDX PT, R17, R17, R6, 0x1f ;  /* 0x00001f0611117589 */ /* 0x0022e400000e0000 */
.L_x_1833:
[----:B------:R-:W-:Y:S01]  /*281d0*/  ISETP.NE.AND P0, PT, R3, RZ, PT ;  /* 0x000000ff0300720c */ /* 0x000fe20003f05270 */
[----:B------:R-:W-:-:S12]  /*281e0*/  IMAD.MOV.U32 R7, RZ, RZ, RZ ;  /* 0x000000ffff077224 */ /* 0x000fd800078e00ff */
[----:B------:R-:W-:Y:S05]  /*281f0*/  @!P0 BRA `(.L_x_1716) ;  /* 0x0000000000108947 */ /* 0x000fea0003800000 */
[----:B------:R-:W-:Y:S01]  /*28200*/  UMOV UR4, 0xffffffff ;  /* 0xffffffff00047882 */ /* 0x000fe20000000000 */
[----:B------:R-:W-:Y:S02]  /*28210*/  VIADD R12, R6, 0xffffffff ;  /* 0xffffffff060c7836 */ /* 0x000fe40000000000 */
[----:B------:R-:W-:Y:S05]  /*28220*/  BRA.DIV UR4, `(.L_x_1717) ;  /* 0x0000002604e87947 */ /* 0x000fea000b800000 */
[----:B------:R4:W0:Y:S02]  /*28230*/  SHFL.IDX PT, R7, R2, R12, 0x1f ;  /* 0x00001f0c02077589 */ /* 0x00082400000e0000 */
.L_x_1716:
[----:B0---4-:R-:W0:Y:S01]  /*28240*/  LDC.64 R2, c[0x0][0xc68] ;  /* 0x00031a00ff027b82 */ /* 0x011e220000000a00 */
[----:B------:R-:W-:Y:S01]  /*28250*/  IMAD.IADD R19, R6, 0x1, R19 ;  /* 0x0000000106137824 */ /* 0x000fe200078e0213 */
[----:B------:R-:W-:-:S03]  /*28260*/  ULDC.64 UR4, c[0x0][0x208] ;  /* 0x0000820000047ab9 */ /* 0x000fc60000000a00 */
[----:B0-----:R-:W-:-:S05]  /*28270*/  IMAD.WIDE R2, R19, 0x4, R2 ;  /* 0x0000000413027825 */ /* 0x001fca00078e0202 */
[----:B------:R0:W1:Y:S01]  /*28280*/  LDG.E R8, desc[UR4][R2.64] ;  /* 0x0000000402087981 */ /* 0x000062000c1e1900 */
[----:B------:R-:W-:-:S04]  /*28290*/  IMAD R16, R7, R5, R16 ;  /* 0x0000000507107224 */ /* 0x000fc800078e0210 */
[----:B------:R-:W-:Y:S02]  /*282a0*/  IMAD.IADD R7, R4, 0x1, -R16 ;  /* 0x0000000104077824 */ /* 0x000fe400078e0a10 */
[----:B0-----:R-:W-:Y:S02]  /*282b0*/  IMAD.MOV.U32 R2, RZ, RZ, RZ ;  /* 0x000000ffff027224 */ /* 0x001fe400078e00ff */
[----:B-1-3--:R-:W-:-:S05]  /*282c0*/  IMAD R6, R17, R8, RZ ;  /* 0x0000000811067224 */ /* 0x00afca00078e02ff */
[-C--:B--2---:R-:W-:Y:S02]  /*282d0*/  IABS R9, R6.reuse ;  /* 0x0000000600097213 */ /* 0x084fe40000000000 */
        /* <DEDUP_REMOVED lines=28> */
[----:B------:R-:W-:Y:S02]  /*284a0*/  IMAD.MOV.U32 R2, RZ, RZ, RZ ;  /* 0x000000ffff027224 */ /* 0x000fe400078e00ff */
[----:B------:R-:W-:Y:S01]  /*284b0*/  IMAD.IADD R4, R6, 0x1, R4 ;  /* 0x0000000106047824 */ /* 0x000fe200078e0204 */
[----:B------:R-:W-:-:S04]  /*284c0*/  IABS R8, R5 ;  /* 0x0000000500087213 */ /* 0x000fc80000000000 */
[----:B------:R-:W0:Y:S08]  /*284d0*/  I2F.RP R10, R8 ;  /* 0x00000008000a7306 */ /* 0x000e300000209400 */
[----:B0-----:R-:W0:Y:S02]  /*284e0*/  MUFU.RCP R10, R10 ;  /* 0x0000000a000a7308 */ /* 0x001e240000001000 */
[----:B0-----:R-:W-:-:S06]  /*284f0*/  VIADD R11, R10, 0xffffffe ;  /* 0x0ffffffe0a0b7836 */ /* 0x001fcc0000000000 */
[----:B------:R-:W0:Y:S02]  /*28500*/  F2I.FTZ.U32.TRUNC.NTZ R3, R11 ;  /* 0x0000000b00037305 */ /* 0x000e24000021f000 */
[----:B0-----:R-:W-:-:S04]  /*28510*/  IMAD.MOV R7, RZ, RZ, -R3 ;  /* 0x000000ffff077224 */ /* 0x001fc800078e0a03 */
[----:B------:R-:W-:-:S04]  /*28520*/  IMAD R7, R7, R8, RZ ;  /* 0x0000000807077224 */ /* 0x000fc800078e02ff */
[----:B------:R-:W-:Y:S01]  /*28530*/  IMAD.HI.U32 R3, R3, R7, R2 ;  /* 0x0000000703037227 */ /* 0x000fe200078e0002 */
[----:B------:R-:W-:Y:S02]  /*28540*/  IABS R2, R6 ;  /* 0x0000000600027213 */ /* 0x000fe40000000000 */
[----:B------:R-:W-:-:S03]  /*28550*/  IABS R7, R5 ;  /* 0x0000000500077213 */ /* 0x000fc60000000000 */
[----:B------:R-:W-:-:S04]  /*28560*/  IMAD.HI.U32 R3, R3, R2, RZ ;  /* 0x0000000203037227 */ /* 0x000fc800078e00ff */
[----:B------:R-:W-:-:S04]  /*28570*/  IMAD.MOV R7, RZ, RZ, -R7 ;  /* 0x000000ffff077224 */ /* 0x000fc800078e0a07 */
        /* <DEDUP_REMOVED lines=16> */
.L_x_1710:
[----:B------:R-:W-:Y:S01]  /*28680*/  UMOV UR4, URZ ;  /* 0x0000003f00047c82 */ /* 0x000fe20008000000 */
[----:B------:R-:W-:Y:S01]  /*28690*/  UMOV UR5, URZ ;  /* 0x0000003f00057c82 */ /* 0x000fe20008000000 */
[----:B------:R-:W-:Y:S01]  /*286a0*/  ULDC UR6, c[0x0][0xc14] ;  /* 0x0003050000067ab9 */ /* 0x000fe20000000800 */
[----:B------:R-:W-:Y:S02]  /*286b0*/  IMAD.MOV.U32 R16, RZ, RZ, R4 ;  /* 0x000000ffff107224 */ /* 0x000fe400078e0004 */
[----:B------:R-:W-:Y:S02]  /*286c0*/  IMAD.U32 R17, RZ, RZ, UR4 ;  /* 0x00000004ff117e24 */ /* 0x000fe4000f8e00ff */
[----:B------:R-:W-:Y:S02]  /*286d0*/  IMAD.U32 R18, RZ, RZ, UR5 ;  /* 0x00000005ff127e24 */ /* 0x000fe4000f8e00ff */
[----:B------:R-:W-:-:S07]  /*286e0*/  IMAD.U32 R19, RZ, RZ, UR6 ;  /* 0x00000006ff137e24 */ /* 0x000fce000f8e00ff */
.L_x_1718:
        /* <DEDUP_REMOVED lines=12> */
.L_x_1617:
[----:B-1----:R-:W4:Y:S01]  /*287b0*/  LDL.LU R0, [R1+0x24] ;  /* 0x0000240001007983 */ /* 0x002f220000300800 */
[----:B------:R-:W-:Y:S01]  /*287c0*/  BSSY B0, `(.L_x_1720) ;  /* 0x000000b000007945 */ /* 0x000fe20003800000 */
[----:B------:R-:W1:Y:S01]  /*287d0*/  S2R R5, SR_CgaCtaId ;  /* 0x0000000000057919 */ /* 0x000e620000008800 */
[----:B----4-:R-:W-:-:S05]  /*287e0*/  VIADD R0, R0, 0x1 ;  /* 0x0000000100007836 */ /* 0x010fca0000000000 */
[----:B---3--:R-:W-:-:S04]  /*287f0*/  LEA.HI R2, R0, R0, RZ, 0x1 ;  /* 0x0000000000027211 */ /* 0x008fc800078f08ff */
[----:B------:R-:W-:-:S05]  /*28800*/  LOP3.LUT R3, R2, 0xfffffffe, RZ, 0xc0, !PT ;  /* 0xfffffffe02037812 */ /* 0x000fca00078ec0ff */
[----:B------:R-:W-:Y:S01]  /*28810*/  IMAD.IADD R3, R0, 0x1, -R3 ;  /* 0x0000000100037824 */ /* 0x000fe200078e0a03 */
[----:B------:R-:W-:-:S04]  /*28820*/  MOV R0, 0x400 ;  /* 0x0000040000007802 */ /* 0x000fc80000000f00 */
[----:B-1----:R-:W-:Y:S02]  /*28830*/  LEA R0, R5, R0, 0x18 ;  /* 0x0000000005007211 */ /* 0x002fe400078ec0ff */
[----:B------:R-:W-:-:S04]  /*28840*/  SHF.L.U32 R3, R3, 0x1f, RZ ;  /* 0x0000001f03037819 */ /* 0x000fc800000006ff */
[----:B------:R-:W1:Y:S02]  /*28850*/  SYNCS.PHASECHK.TRANS64.TRYWAIT P0, [R0+URZ+0x2a820], R3 ;  /* 0x02a82003000075a7 */ /* 0x000e64000800017f */
[----:B-1----:R-:W-:Y:S05]  /*28860*/  @!P0 BRA `(.L_x_1721) ;  /* 0x0000002000808947 */ /* 0x002fea0003800000 */
.L_x_1836:
[----:B------:R-:W-:Y:S05]  /*28870*/  BSYNC B0 ;  /* 0x0000000000007941 */ /* 0x000fea0003800000 */
.L_x_1720:
[----:B------:R-:W-:-:S03]  /*28880*/  UMOV UR4, 0xffffffff ;  /* 0xffffffff00047882 */ /* 0x000fc60000000000 */
[----:B------:R-:W-:Y:S05]  /*28890*/  BRA.DIV UR4, `(.L_x_1722) ;  /* 0x0000002204887947 */ /* 0x000fea000b800000 */
[----:B------:R-:W3:Y:S02]  /*288a0*/  S2R R2, SR_TID.X ;  /* 0x0000000000027919 */ /* 0x000ee40000002100 */
[----:B---3--:R-:W-:-:S04]  /*288b0*/  SHF.R.U32.HI R2, RZ, 0x5, R2 ;  /* 0x00000005ff027819 */ /* 0x008fc80000011602 */
[----:B------:R-:W-:-:S05]  /*288c0*/  LOP3.LUT R2, R2, 0x3, RZ, 0xc0, !PT ;  /* 0x0000000302027812 */ /* 0x000fca00078ec0ff */
[----:B------:R3:W4:Y:S02]  /*288d0*/  SHFL.IDX PT, R14, R2, RZ, 0x1f ;  /* 0x00001fff020e7589 */ /* 0x00072400000e0000 */
.L_x_1839:
[----:B----4-:R-:W-:-:S13]  /*288e0*/  ISETP.NE.AND P0, PT, R14, RZ, PT ;  /* 0x000000ff0e00720c */ /* 0x010fda0003f05270 */
[----:B------:R-:W-:Y:S05]  /*288f0*/  @P0 BRA `(.L_x_1311) ;  /* 0x0000000000940947 */ /* 0x000fea0003800000 */
[----:B------:R-:W-:-:S03]  /*28900*/  UMOV UR4, 0xffffffff ;  /* 0xffffffff00047882 */ /* 0x000fc60000000000 */
[----:B------:R-:W-:Y:S05]  /*28910*/  BRA.DIV UR4, `(.L_x_1723) ;  /* 0x00000022049c7947 */ /* 0x000fea000b800000 */
[----:B------:R-:W-:-:S13]  /*28920*/  ELECT P6, URZ, PT ;  /* 0x00000000003f782f */ /* 0x000fda00038c0000 */
.L_x_1842:
[----:B------:R-:W-:Y:S05]  /*28930*/  @!P6 BRA `(.L_x_1311) ;  /* 0x000000000084e947 */ /* 0x000fea0003800000 */
[----:B------:R-:W-:-:S06]  /*28940*/  ULOP3.LUT UR4, UR60, 0x2, URZ, 0xfc, !UPT ;  /* 0x000000023c047892 */ /* 0x000fcc000f8efc3f */
[----:B---3--:R-:W-:-:S05]  /*28950*/  IMAD.U32 R2, RZ, RZ, UR4 ;  /* 0x00000004ff027e24 */ /* 0x008fca000f8e00ff */
[----:B------:R-:W-:-:S13]  /*28960*/  ISETP.NE.AND P2, PT, R2, 0x3, PT ;  /* 0x000000030200780c */ /* 0x000fda0003f45270 */
[----:B------:R-:W-:Y:S05]  /*28970*/  @!P2 BRA `(.L_x_1724) ;  /* 0x000000000004a947 */ /* 0x000fea0003800000 */
[----:B------:R-:W-:Y:S01]  /*28980*/  BPT.TRAP 0x1 ;  /* 0x000000040000795c */ /* 0x000fe20000300000 */
.L_x_1724:
[----:B-1----:R-:W3:Y:S04]  /*28990*/  LDL R3, [R1] ;  /* 0x0000000001037983 */ /* 0x002ee80000100800 */
[----:B------:R-:W4:Y:S01]  /*289a0*/  LDL.LU R7, [R1+0xc] ;  /* 0x00000c0001077983 */ /* 0x000f220000300800 */
[----:B------:R-:W-:-:S04]  /*289b0*/  VIADD R2, R0, 0x2a840 ;  /* 0x0002a84000027836 */ /* 0x000fc80000000000 */
[C---:B---3--:R-:W-:Y:S02]  /*289c0*/  IMAD R6, R3.reuse, 0x8, R2 ;  /* 0x0000000803067824 */ /* 0x048fe400078e0202 */
[----:B------:R-:W-:Y:S01]  /*289d0*/  VIADD R3, R3, 0x1 ;  /* 0x0000000103037836 */ /* 0x000fe20000000000 */
[----:B----4-:R-:W-:-:S04]  /*289e0*/  SHF.L.U32 R5, R7, 0x1f, RZ ;  /* 0x0000001f07057819 */ /* 0x010fc800000006ff */
        /* <DEDUP_REMOVED lines=8> */
.L_x_1843:
[----:B------:R-:W3:Y:S02]  /*28a70*/  SYNCS.PHASECHK.TRANS64.TRYWAIT P0, [R7+URZ], R2 ;  /* 0x00000002070075a7 */ /* 0x000ee4000800017f */
[----:B---3--:R-:W-:Y:S05]  /*28a80*/  @!P0 BRA `(.L_x_1726) ;  /* 0x0000002000748947 */ /* 0x008fea0003800000 */
.L_x_1844:
[----:B------:R-:W-:Y:S05]  /*28a90*/  @!P2 BRA `(.L_x_1727) ;  /* 0x000000000004a947 */ /* 0x000fea0003800000 */
[----:B------:R-:W-:Y:S01]  /*28aa0*/  BPT.TRAP 0x1 ;  /* 0x000000040000795c */ /* 0x000fe20000300000 */
.L_x_1727:
[----:B------:R-:W4:Y:S01]  /*28ab0*/  LDL.LU R4, [R1] ;  /* 0x0000000001047983 */ /* 0x000f220000300800 */
[----:B------:R-:W-:-:S04]  /*28ac0*/  VIADD R0, R0, 0x2a860 ;  /* 0x0002a86000007836 */ /* 0x000fc80000000000 */
[----:B----4-:R-:W-:-:S04]  /*28ad0*/  IMAD R4, R4, 0x8, R0 ;  /* 0x0000000804047824 */ /* 0x010fc800078e0200 */
[----:B------:R-:W4:Y:S02]  /*28ae0*/  SYNCS.PHASECHK.TRANS64.TRYWAIT P0, [R4+URZ], R5 ;  /* 0x00000005040075a7 */ /* 0x000f24000800017f */
[----:B----4-:R-:W-:Y:S05]  /*28af0*/  @!P0 BRA `(.L_x_1728) ;  /* 0x00000020006c8947 */ /* 0x010fea0003800000 */
.L_x_1845:
[----:B------:R-:W-:-:S07]  /*28b00*/  IMAD R3, R3, 0x8, R0 ;  /* 0x0000000803037824 */ /* 0x000fce00078e0200 */
.L_x_1729:
[----:B------:R0:W0:Y:S02]  /*28b10*/  SYNCS.PHASECHK.TRANS64.TRYWAIT P0, [R3+URZ], R2 ;  /* 0x00000002030075a7 */ /* 0x000024000800017f */
[----:B0-----:R-:W-:Y:S05]  /*28b20*/  @!P0 NANOSLEEP.SYNCS 0x989680 ;  /* 0x009896800000895d */ /* 0x001fea0003900000 */
[----:B------:R-:W0:Y:S02]  /*28b30*/  @!P0 SYNCS.PHASECHK.TRANS64 P0, [R3+URZ], R2 ;  /* 0x00000002030085a7 */ /* 0x000e24000800007f */
[----:B0-----:R-:W-:Y:S05]  /*28b40*/  @!P0 BRA `(.L_x_1729) ;  /* 0xfffffffc00f08947 */ /* 0x001fea000383ffff */
.L_x_1311:
[----:B------:R-:W-:Y:S05]  /*28b50*/  BSYNC B7 ;  /* 0x0000000000077941 */ /* 0x000fea0003800000 */
.L_x_1308:
[----:B------:R-:W-:Y:S05]  /*28b60*/  EXIT ;  /* 0x000000000000794d */ /* 0x000fea0003800000 */
.L_x_1337:
[----:B0-----:R0:W1:Y:S02]  /*28b70*/  SYNCS.PHASECHK.TRANS64.TRYWAIT P5, [R4+URZ+0x2a890], R3 ;  /* 0x02a89003040075a7 */ /* 0x00106400080a017f */
[----:B-1----:R-:W-:Y:S05]  /*28b80*/  @!P5 NANOSLEEP.SYNCS 0x989680 ;  /* 0x009896800000d95d */ /* 0x002fea0003900000 */
[----:B------:R-:W1:Y:S02]  /*28b90*/  @!P5 SYNCS.PHASECHK.TRANS64 P5, [R4+URZ+0x2a890], R3 ;  /* 0x02a890030400d5a7 */ /* 0x000e6400080a007f */
[----:B-1----:R-:W-:Y:S05]  /*28ba0*/  @!P5 BRA `(.L_x_1337) ;  /* 0xfffffffc00f0d947 */ /* 0x002fea000383ffff */
[----:B------:R-:W-:Y:S05]  /*28bb0*/  BRA `(.L_x_1730) ;  /* 0xfffffdac00d07947 */ /* 0x000fea000383ffff */
.L_x_1391:
[----:B-1----:R1:W3:Y:S02]  /*28bc0*/  SYNCS.PHASECHK.TRANS64.TRYWAIT P5, [R4+URZ+0x2a890], R3 ;  /* 0x02a89003040075a7 */ /* 0x0022e400080a017f */
[----:B---3--:R-:W-:Y:S05]  /*28bd0*/  @!P5 NANOSLEEP.SYNCS 0x989680 ;  /* 0x009896800000d95d */ /* 0x008fea0003900000 */
[----:B------:R-:W3:Y:S02]  /*28be0*/  @!P5 SYNCS.PHASECHK.TRANS64 P5, [R4+URZ+0x2a890], R3 ;  /* 0x02a890030400d5a7 */ /* 0x000ee400080a007f */
[----:B---3--:R-:W-:Y:S05]  /*28bf0*/  @!P5 BRA `(.L_x_1391) ;  /* 0xfffffffc00f0d947 */ /* 0x008fea000383ffff */
[----:B------:R-:W-:Y:S05]  /*28c00*/  BRA `(.L_x_1731) ;  /* 0xfffffde400b87947 */ /* 0x000fea000383ffff */
.L_x_1416:
[----:B-1----:R1:W2:Y:S02]  /*28c10*/  SYNCS.PHASECHK.TRANS64.TRYWAIT P4, [R4+URZ+0x2a890], R3 ;  /* 0x02a89003040075a7 */ /* 0x0022a4000808017f */
[----:B--2---:R-:W-:Y:S05]  /*28c20*/  @!P4 NANOSLEEP.SYNCS 0x989680 ;  /* 0x009896800000c95d */ /* 0x004fea0003900000 */
[----:B------:R-:W2:Y:S02]  /*28c30*/  @!P4 SYNCS.PHASECHK.TRANS64 P4, [R4+URZ+0x2a890], R3 ;  /* 0x02a890030400c5a7 */ /* 0x000ea4000808007f */
[----:B--2---:R-:W-:Y:S05]  /*28c40*/  @!P4 BRA `(.L_x_1416) ;  /* 0xfffffffc00f0c947 */ /* 0x004fea000383ffff */
[----:B------:R-:W-:Y:S05]  /*28c50*/  BRA `(.L_x_1732) ;  /* 0xfffffe1800547947 */ /* 0x000fea000383ffff */
.L_x_1422:
[----:B0-----:R0:W1:Y:S02]  /*28c60*/  SYNCS.PHASECHK.TRANS64.TRYWAIT P4, [R4+URZ+0x2a8b0], R3 ;  /* 0x02a8b003040075a7 */ /* 0x001064000808017f */
[----:B-1----:R-:W-:Y:S05]  /*28c70*/  @!P4 NANOSLEEP.SYNCS 0x989680 ;  /* 0x009896800000c95d */ /* 0x002fea0003900000 */
[----:B------:R-:W1:Y:S02]  /*28c80*/  @!P4 SYNCS.PHASECHK.TRANS64 P4, [R4+URZ+0x2a8b0], R3 ;  /* 0x02a8b0030400c5a7 */ /* 0x000e64000808007f */
[----:B-1----:R-:W-:Y:S05]  /*28c90*/  @!P4 BRA `(.L_x_1422) ;  /* 0xfffffffc00f0c947 */ /* 0x002fea000383ffff */
[----:B------:R-:W-:Y:S05]  /*28ca0*/  BRA `(.L_x_1733) ;  /* 0xfffffe1c00607947 */ /* 0x000fea000383ffff */
.L_x_1452:
        /* <DEDUP_REMOVED lines=8> */
.L_x_1735:
[----:B------:R-:W-:Y:S05]  /*28d30*/  BSYNC B1 ;  /* 0x0000000000017941 */ /* 0x000fea0003800000 */
.L_x_1734:
[----:B------:R-:W-:Y:S05]  /*28d40*/  BRA `(.L_x_1736) ;  /* 0xfffffe3c00507947 */ /* 0x000fea000383ffff */
.L_x_1453:
        /* <DEDUP_REMOVED lines=8> */
.L_x_1738:
[----:B------:R-:W-:Y:S05]  /*28dd0*/  BSYNC B1 ;  /* 0x0000000000017941 */ /* 0x000fea0003800000 */
.L_x_1737:
[----:B------:R-:W-:Y:S05]  /*28de0*/  BRA `(.L_x_1739) ;  /* 0xfffffe3c00307947 */ /* 0x000fea000383ffff */
.L_x_1454:
        /* <DEDUP_REMOVED lines=8> */
.L_x_1741:
[----:B------:R-:W-:Y:S05]  /*28e70*/  BSYNC B1 ;  /* 0x0000000000017941 */ /* 0x000fea0003800000 */
.L_x_1740:
[----:B------:R-:W-:Y:S05]  /*28e80*/  BRA `(.L_x_1742) ;  /* 0xfffffe3c00107947 */ /* 0x000fea000383ffff */
.L_x_1455:
        /* <DEDUP_REMOVED lines=8> */
.L_x_1744:
[----:B------:R-:W-:Y:S05]  /*28f10*/  BSYNC B1 ;  /* 0x0000000000017941 */ /* 0x000fea0003800000 */
.L_x_1743:
[----:B------:R-:W-:Y:S05]  /*28f20*/  BRA `(.L_x_1745) ;  /* 0xfffffe3800f07947 */ /* 0x000fea000383ffff */
.L_x_1456:
[----:B------:R-:W-:Y:S01]  /*28f30*/  BSSY B1, `(.L_x_1746) ;  /* 0x0000008000017945 */ /* 0x000fe20003800000 */
[----:B------:R-:W-:Y:S02]  /*28f40*/  IMAD.MOV.U32 R13, RZ, RZ, R5 ;  /* 0x000000ffff0d7224 */ /* 0x000fe400078e0005 */
[----:B------:R-:W-:Y:S02]  /*28f50*/  IMAD.MOV.U32 R12, RZ, RZ, 0x1 ;  /* 0x00000001ff0c7424 */ /* 0x000fe400078e00ff */
[----:B------:R-:W-:Y:S02]  /*28f60*/  IMAD.MOV.U32 R11, RZ, RZ, 0x1c1f ;  /* 0x00001c1fff0b7424 */ /* 0x000fe400078e00ff */
[----:B------:R-:W-:-:S07]  /*28f70*/  IMAD.MOV.U32 R15, RZ, RZ, -0x1 ;  /* 0xffffffffff0f7424 */ /* 0x000fce00078e00ff */
[----:B------:R-:W-:Y:S05]  /*28f80*/  WARPSYNC.COLLECTIVE R15, `(.L_x_1747) ;  /* 0x000000000f087348 */ /* 0x000fea0003c00000 */
[----:B------:R0:W1:Y:S02]  /*28f90*/  SHFL.IDX P6, R14, R13, R12, R11 ;  /* 0x0000000c0d0e7389 */ /* 0x00006400000c000b */
[----:B01----:R-:W-:Y:S01]  /*28fa0*/  ENDCOLLECTIVE ;  /* 0x000000000000791b */ /* 0x003fe20003800000 */
.L_x_1747:
[----:B------:R-:W-:Y:S05]  /*28fb0*/  BSYNC B1 ;  /* 0x0000000000017941 */ /* 0x000fea0003800000 */
.L_x_1746:
[----:B------:R-:W-:Y:S05]  /*28fc0*/  BRA `(.L_x_1748) ;  /* 0xfffffe3800d07947 */ /* 0x000fea000383ffff */
.L_x_1457:
        /* <DEDUP_REMOVED lines=8> */
.L_x_1750:
[----:B------:R-:W-:Y:S05]  /*29050*/  BSYNC B1 ;  /* 0x0000000000017941 */ /* 0x000fea0003800000 */
.L_x_1749:
[----:B------:R-:W-:Y:S05]  /*29060*/  BRA `(.L_x_1751) ;  /* 0xfffffe3800b47947 */ /* 0x000fea000383ffff */
.L_x_1458:
        /* <DEDUP_REMOVED lines=8> */
.L_x_1753:
[----:B------:R-:W-:Y:S05]  /*290f0*/  BSYNC B1 ;  /* 0x0000000000017941 */ /* 0x000fea0003800000 */
.L_x_1752:
[----:B------:R-:W-:Y:S05]  /*29100*/  BRA `(.L_x_1754) ;  /* 0xfffffe3800987947 */ /* 0x000fea000383ffff */
.L_x_1459:
        /* <DEDUP_REMOVED lines=8> */
.L_x_1756:
[----:B------:R-:W-:Y:S05]  /*29190*/  BSYNC B1 ;  /* 0x0000000000017941 */ /* 0x000fea0003800000 */
.L_x_1755:
[----:B------:R-:W-:Y:S05]  /*291a0*/  BRA `(.L_x_1757) ;  /* 0xfffffe38007c7947 */ /* 0x000fea000383ffff */
.L_x_1461:
[----:B0-----:R0:W1:Y:S02]  /*291b0*/  SYNCS.PHASECHK.TRANS64.TRYWAIT P2, [R18+URZ+0x2a800], R5 ;  /* 0x02a80005120075a7 */ /* 0x001064000804017f */
[----:B-1----:R-:W-:Y:S05]  /*291c0*/  @!P2 NANOSLEEP.SYNCS 0x989680 ;  /* 0x009896800000a95d */ /* 0x002fea0003900000 */
[----:B------:R-:W1:Y:S02]  /*291d0*/  @!P2 SYNCS.PHASECHK.TRANS64 P2, [R18+URZ+0x2a800], R5 ;  /* 0x02a800051200a5a7 */ /* 0x000e64000804007f */
[----:B-1----:R-:W-:Y:S05]  /*291e0*/  @!P2 BRA `(.L_x_1461) ;  /* 0xfffffffc00f0a947 */ /* 0x002fea000383ffff */
[----:B------:R-:W-:Y:S05]  /*291f0*/  BRA `(.L_x_1758) ;  /* 0xfffffe3800f47947 */ /* 0x000fea000383ffff */
.L_x_1489:
        /* <DEDUP_REMOVED lines=8> */
.L_x_1760:
[----:B------:R-:W-:Y:S05]  /*29280*/  BSYNC B1 ;  /* 0x0000000000017941 */ /* 0x000fea0003800000 */
.L_x_1759:
[----:B------:R-:W-:Y:S05]  /*29290*/  BRA `(.L_x_1761) ;  /* 0xfffffe6c005c7947 */ /* 0x000fea000383ffff */
.L_x_1490:
        /* <DEDUP_REMOVED lines=8> */
.L_x_1763:
[----:B------:R-:W-:Y:S05]  /*29320*/  BSYNC B1 ;  /* 0x0000000000017941 */ /* 0x000fea0003800000 */
.L_x_1762:
[----:B------:R-:W-:Y:S05]  /*29330*/  BRA `(.L_x_1764) ;  /* 0xfffffe6c003c7947 */ /* 0x000fea000383ffff */
.L_x_1491:
        /* <DEDUP_REMOVED lines=8> */
.L_x_1766:
[----:B------:R-:W-:Y:S05]  /*293c0*/  BSYNC B1 ;  /* 0x0000000000017941 */ /* 0x000fea0003800000 */
.L_x_1765:
[----:B------:R-:W-:Y:S05]  /*293d0*/  BRA `(.L_x_1767) ;  /* 0xfffffe6c001c7947 */ /* 0x000fea000383ffff */
.L_x_1492:
        /* <DEDUP_REMOVED lines=8> */
.L_x_1769:
[----:B------:R-:W-:Y:S05]  /*29460*/  BSYNC B1 ;  /* 0x0000000000017941 */ /* 0x000fea0003800000 */
.L_x_1768:
[----:B------:R-:W-:Y:S05]  /*29470*/  BRA `(.L_x_1770) ;  /* 0xfffffe6800fc7947 */ /* 0x000fea000383ffff */
.L_x_1493:
        /* <DEDUP_REMOVED lines=8> */
.L_x_1772:
[----:B------:R-:W-:Y:S05]  /*29500*/  BSYNC B1 ;  /* 0x0000000000017941 */ /* 0x000fea0003800000 */
.L_x_1771:
[----:B------:R-:W-:Y:S05]  /*29510*/  BRA `(.L_x_1773) ;  /* 0xfffffe6800dc7947 */ /* 0x000fea000383ffff */
.L_x_1494:
        /* <DEDUP_REMOVED lines=8> */
.L_x_1775:
[----:B------:R-:W-:Y:S05]  /*295a0*/  BSYNC B1 ;  /* 0x0000000000017941 */ /* 0x000fea0003800000 */
.L_x_1774:
[----:B------:R-:W-:Y:S05]  /*295b0*/  BRA `(.L_x_1776) ;  /* 0xfffffe6800c07947 */ /* 0x000fea000383ffff */
.L_x_1495:
        /* <DEDUP_REMOVED lines=8> */
.L_x_1778:
[----:B------:R-:W-:Y:S05]  /*29640*/  BSYNC B1 ;  /* 0x0000000000017941 */ /* 0x000fea0003800000 */
.L_x_1777:
[----:B------:R-:W-:Y:S05]  /*29650*/  BRA `(.L_x_1779) ;  /* 0xfffffe6800a47947 */ /* 0x000fea000383ffff */
.L_x_1496:
        /* <DEDUP_REMOVED lines=8> */
.L_x_1781:
[----:B------:R-:W-:Y:S05]  /*296e0*/  BSYNC B1 ;  /* 0x0000000000017941 */ /* 0x000fea0003800000 */
.L_x_1780:
[----:B------:R-:W-:Y:S05]  /*296f0*/  BRA `(.L_x_1782) ;  /* 0xfffffe6800887947 */ /* 0x000fea000383ffff */
.L_x_1498:
[----:B0-----:R0:W1:Y:S02]  /*29700*/  SYNCS.PHASECHK.TRANS64.TRYWAIT P2, [R18+URZ+0x2a800], R9 ;  /* 0x02a80009120075a7 */ /* 0x001064000804017f */
[----:B-1----:R-:W-:Y:S05]  /*29710*/  @!P2 NANOSLEEP.SYNCS 0x989680 ;  /* 0x009896800000a95d */ /* 0x002fea0003900000 */
[----:B------:R-:W1:Y:S02]  /*29720*/  @!P2 SYNCS.PHASECHK.TRANS64 P2, [R18+URZ+0x2a800], R9 ;  /* 0x02a800091200a5a7 */ /* 0x000e64000804007f */
[----:B-1----:R-:W-:Y:S05]  /*29730*/  @!P2 BRA `(.L_x_1498) ;  /* 0xfffffffc00f0a947 */ /* 0x002fea000383ffff */
[----:B------:R-:W-:Y:S05]  /*29740*/  BRA `(.L_x_1783) ;  /* 0xfffffe6c00087947 */ /* 0x000fea000383ffff */
.L_x_1512:
[----:B-1----:R1:W2:Y:S02]  /*29750*/  SYNCS.PHASECHK.TRANS64.TRYWAIT P2, [R4+URZ+0x2a830], R3 ;  /* 0x02a83003040075a7 */ /* 0x0022a4000804017f */
[----:B--2---:R-:W-:Y:S05]  /*29760*/  @!P2 NANOSLEEP.SYNCS 0x989680 ;  /* 0x009896800000a95d */ /* 0x004fea0003900000 */
[----:B------:R-:W2:Y:S02]  /*29770*/  @!P2 SYNCS.PHASECHK.TRANS64 P2, [R4+URZ+0x2a830], R3 ;  /* 0x02a830030400a5a7 */ /* 0x000ea4000804007f */
[----:B--2---:R-:W-:Y:S05]  /*29780*/  @!P2 BRA `(.L_x_1512) ;  /* 0xfffffffc00f0a947 */ /* 0x004fea000383ffff */
[----:B------:R-:W-:Y:S05]  /*29790*/  BRA `(.L_x_1511) ;  /* 0xfffffe94006c7947 */ /* 0x000fea000383ffff */
.L_x_1532:
[----:B-1----:R1:W2:Y:S02]  /*297a0*/  SYNCS.PHASECHK.TRANS64.TRYWAIT P2, [R192+URZ+0x2a830], R13 ;  /* 0x02a8300dc00075a7 */ /* 0x0022a4000804017f */
[----:B--2---:R-:W-:Y:S05]  /*297b0*/  @!P2 NANOSLEEP.SYNCS 0x989680 ;  /* 0x009896800000a95d */ /* 0x004fea0003900000 */
[----:B------:R-:W2:Y:S02]  /*297c0*/  @!P2 SYNCS.PHASECHK.TRANS64 P2, [R192+URZ+0x2a830], R13 ;  /* 0x02a8300dc000a5a7 */ /* 0x000ea4000804007f */
[----:B--2---:R-:W-:Y:S05]  /*297d0*/  @!P2 BRA `(.L_x_1532) ;  /* 0xfffffffc00f0a947 */ /* 0x004fea000383ffff */
[----:B------:R-:W-:Y:S05]  /*297e0*/  BRA `(.L_x_1531) ;  /* 0xfffffec800807947 */ /* 0x000fea000383ffff */
.L_x_1537:
[----:B-1----:R1:W2:Y:S02]  /*297f0*/  SYNCS.PHASECHK.TRANS64.TRYWAIT P2, [R12+URZ+0x2a850], R11 ;  /* 0x02a8500b0c0075a7 */ /* 0x0022a4000804017f */
[----:B--2---:R-:W-:Y:S05]  /*29800*/  @!P2 NANOSLEEP.SYNCS 0x989680 ;  /* 0x009896800000a95d */ /* 0x004fea0003900000 */
[----:B------:R-:W2:Y:S02]  /*29810*/  @!P2 SYNCS.PHASECHK.TRANS64 P2, [R12+URZ+0x2a850], R11 ;  /* 0x02a8500b0c00a5a7 */ /* 0x000ea4000804007f */
[----:B--2---:R-:W-:Y:S05]  /*29820*/  @!P2 BRA `(.L_x_1537) ;  /* 0xfffffffc00f0a947 */ /* 0x004fea000383ffff */
[----:B------:R-:W-:Y:S05]  /*29830*/  BRA `(.L_x_1536) ;  /* 0xfffffed400747947 */ /* 0x000fea000383ffff */
.L_x_1557:
[----:B-1----:R1:W2:Y:S02]  /*29840*/  SYNCS.PHASECHK.TRANS64.TRYWAIT P2, [R10+URZ+0x2a830], R11 ;  /* 0x02a8300b0a0075a7 */ /* 0x0022a4000804017f */
[----:B--2---:R-:W-:Y:S05]  /*29850*/  @!P2 NANOSLEEP.SYNCS 0x989680 ;  /* 0x009896800000a95d */ /* 0x004fea0003900000 */
[----:B------:R-:W2:Y:S02]  /*29860*/  @!P2 SYNCS.PHASECHK.TRANS64 P2, [R10+URZ+0x2a830], R11 ;  /* 0x02a8300b0a00a5a7 */ /* 0x000ea4000804007f */
[----:B--2---:R-:W-:Y:S05]  /*29870*/  @!P2 BRA `(.L_x_1557) ;  /* 0xfffffffc00f0a947 */ /* 0x004fea000383ffff */
[----:B------:R-:W-:Y:S05]  /*29880*/  BRA `(.L_x_1556) ;  /* 0xffffff0000ac7947 */ /* 0x000fea000383ffff */
.L_x_1562:
[----:B-1----:R1:W2:Y:S02]  /*29890*/  SYNCS.PHASECHK.TRANS64.TRYWAIT P2, [R20+URZ+0x2a850], R7 ;  /* 0x02a85007140075a7 */ /* 0x0022a4000804017f */
[----:B--2---:R-:W-:Y:S05]  /*298a0*/  @!P2 NANOSLEEP.SYNCS 0x989680 ;  /* 0x009896800000a95d */ /* 0x004fea0003900000 */
[----:B------:R-:W2:Y:S02]  /*298b0*/  @!P2 SYNCS.PHASECHK.TRANS64 P2, [R20+URZ+0x2a850], R7 ;  /* 0x02a850071400a5a7 */ /* 0x000ea4000804007f */
[----:B--2---:R-:W-:Y:S05]  /*298c0*/  @!P2 BRA `(.L_x_1562) ;  /* 0xfffffffc00f0a947 */ /* 0x004fea000383ffff */
[----:B------:R-:W-:Y:S05]  /*298d0*/  BRA `(.L_x_1561) ;  /* 0xffffff0c008c7947 */ /* 0x000fea000383ffff */
.L_x_1570:
[----:B-1----:R1:W2:Y:S02]  /*298e0*/  SYNCS.PHASECHK.TRANS64.TRYWAIT P2, [R15+URZ+0x2a830], R10 ;  /* 0x02a8300a0f0075a7 */ /* 0x0022a4000804017f */
[----:B--2---:R-:W-:Y:S05]  /*298f0*/  @!P2 NANOSLEEP.SYNCS 0x989680 ;  /* 0x009896800000a95d */ /* 0x004fea0003900000 */
[----:B------:R-:W2:Y:S02]  /*29900*/  @!P2 SYNCS.PHASECHK.TRANS64 P2, [R15+URZ+0x2a830], R10 ;  /* 0x02a8300a0f00a5a7 */ /* 0x000ea4000804007f */
[----:B--2---:R-:W-:Y:S05]  /*29910*/  @!P2 BRA `(.L_x_1570) ;  /* 0xfffffffc00f0a947 */ /* 0x004fea000383ffff */
[----:B------:R-:W-:Y:S05]  /*29920*/  BRA `(.L_x_1569) ;  /* 0xffffff2800087947 */ /* 0x000fea000383ffff */
.L_x_1575:
[----:B-1----:R1:W2:Y:S02]  /*29930*/  SYNCS.PHASECHK.TRANS64.TRYWAIT P2, [R10+URZ+0x2a850], R7 ;  /* 0x02a850070a0075a7 */ /* 0x0022a4000804017f */
[----:B--2---:R-:W-:Y:S05]  /*29940*/  @!P2 NANOSLEEP.SYNCS 0x989680 ;  /* 0x009896800000a95d */ /* 0x004fea0003900000 */
[----:B------:R-:W2:Y:S02]  /*29950*/  @!P2 SYNCS.PHASECHK.TRANS64 P2, [R10+URZ+0x2a850], R7 ;  /* 0x02a850070a00a5a7 */ /* 0x000ea4000804007f */
[----:B--2---:R-:W-:Y:S05]  /*29960*/  @!P2 BRA `(.L_x_1575) ;  /* 0xfffffffc00f0a947 */ /* 0x004fea000383ffff */
[----:B------:R-:W-:Y:S05]  /*29970*/  BRA `(.L_x_1574) ;  /* 0xffffff3000fc7947 */ /* 0x000fea000383ffff */
.L_x_1589:
[----:B-1----:R1:W2:Y:S02]  /*29980*/  SYNCS.PHASECHK.TRANS64.TRYWAIT P0, [R13+URZ+0x2a850], R0 ;  /* 0x02a850000d0075a7 */ /* 0x0022a4000800017f */
[----:B--2---:R-:W-:Y:S05]  /*29990*/  @!P0 NANOSLEEP.SYNCS 0x989680 ;  /* 0x009896800000895d */ /* 0x004fea0003900000 */
[----:B------:R-:W2:Y:S02]  /*299a0*/  @!P0 SYNCS.PHASECHK.TRANS64 P0, [R13+URZ+0x2a850], R0 ;  /* 0x02a850000d0085a7 */ /* 0x000ea4000800007f */
[----:B--2---:R-:W-:Y:S05]  /*299b0*/  @!P0 BRA `(.L_x_1589) ;  /* 0xfffffffc00f08947 */ /* 0x004fea000383ffff */
[----:B------:R-:W-:Y:S05]  /*299c0*/  BRA `(.L_x_1588) ;  /* 0xffffff6000887947 */ /* 0x000fea000383ffff */
.L_x_1631:
[----:B0-----:R-:W0:Y:S01]  /*299d0*/  S2R R11, SR_TID.X ;  /* 0x00000000000b7919 */ /* 0x001e220000002100 */
[----:B------:R-:W-:Y:S01]  /*299e0*/  BSSY B1, `(.L_x_1784) ;  /* 0x000000a000017945 */ /* 0x000fe20003800000 */
[----:B------:R-:W-:Y:S02]  /*299f0*/  IMAD.MOV.U32 R12, RZ, RZ, RZ ;  /* 0x000000ffff0c7224 */ /* 0x000fe400078e00ff */
[----:B------:R-:W-:Y:S01]  /*29a00*/  IMAD.MOV.U32 R15, RZ, RZ, -0x1 ;  /* 0xffffffffff0f7424 */ /* 0x000fe200078e00ff */
[----:B0-----:R-:W-:-:S04]  /*29a10*/  SHF.R.U32.HI R11, RZ, 0x5, R11 ;  /* 0x00000005ff0b7819 */ /* 0x001fc8000001160b */
[----:B------:R-:W-:-:S05]  /*29a20*/  LOP3.LUT R11, R11, 0x3, RZ, 0xc0, !PT ;  /* 0x000000030b0b7812 */ /* 0x000fca00078ec0ff */
[----:B------:R-:W-:Y:S02]  /*29a30*/  IMAD.MOV.U32 R13, RZ, RZ, R11 ;  /* 0x000000ffff0d7224 */ /* 0x000fe400078e000b */
[----:B------:R-:W-:-:S07]  /*29a40*/  IMAD.MOV.U32 R11, RZ, RZ, 0x1f ;  /* 0x0000001fff0b7424 */ /* 0x000fce00078e00ff */
[----:B------:R-:W-:Y:S05]  /*29a50*/  WARPSYNC.COLLECTIVE R15, `(.L_x_1785) ;  /* 0x000000000f087348 */ /* 0x000fea0003c00000 */
[----:B------:R0:W1:Y:S02]  /*29a60*/  SHFL.IDX P6, R14, R13, R12, R11 ;  /* 0x0000000c0d0e7389 */ /* 0x00006400000c000b */
[----:B01----:R-:W-:Y:S01]  /*29a70*/  ENDCOLLECTIVE ;  /* 0x000000000000791b */ /* 0x003fe20003800000 */
.L_x_1785:
[----:B------:R-:W-:Y:S05]  /*29a80*/  BSYNC B1 ;  /* 0x0000000000017941 */ /* 0x000fea0003800000 */
.L_x_1784:
[----:B------:R-:W-:Y:S05]  /*29a90*/  BRA `(.L_x_1786) ;  /* 0xffffffa000147947 */ /* 0x000fea000383ffff */
.L_x_1632:
[----:B------:R-:W-:Y:S01]  /*29aa0*/  BSSY B1, `(.L_x_1787) ;  /* 0x0000006000017945 */ /* 0x000fe20003800000 */
[----:B------:R-:W-:-:S07]  /*29ab0*/  IMAD.MOV.U32 R15, RZ, RZ, -0x1 ;  /* 0xffffffffff0f7424 */ /* 0x000fce00078e00ff */
[----:B0-----:R-:W-:Y:S05]  /*29ac0*/  WARPSYNC.COLLECTIVE R15, `(.L_x_1788) ;  /* 0x000000000f0c7348 */ /* 0x001fea0003c00000 */
[----:B------:R-:W-:Y:S02]  /*29ad0*/  ELECT P6, UR62, PT ;  /* 0x00000000003e782f */ /* 0x000fe400038c0000 */
[----:B------:R-:W-:Y:S01]  /*29ae0*/  MOV R14, UR62 ;  /* 0x0000003e000e7c02 */ /* 0x000fe20008000f00 */
[----:B0-----:R-:W-:Y:S10]  /*29af0*/  ENDCOLLECTIVE ;  /* 0x000000000000791b */ /* 0x001ff40003800000 */
.L_x_1788:
[----:B------:R-:W-:Y:S05]  /*29b00*/  BSYNC B1 ;  /* 0x0000000000017941 */ /* 0x000fea0003800000 */
.L_x_1787:
[----:B------:R-:W-:Y:S05]  /*29b10*/  BRA `(.L_x_1789) ;  /* 0xffffffa000007947 */ /* 0x000fea000383ffff */
.L_x_1634:
[----:B-1----:R1:W2:Y:S02]  /*29b20*/  SYNCS.PHASECHK.TRANS64.TRYWAIT P0, [R8+URZ+0x2a820], R9 ;  /* 0x02a82009080075a7 */ /* 0x0022a4000800017f */
[----:B--2---:R-:W-:Y:S05]  /*29b30*/  @!P0 NANOSLEEP.SYNCS 0x989680 ;  /* 0x009896800000895d */ /* 0x004fea0003900000 */
[----:B------:R-:W2:Y:S02]  /*29b40*/  @!P0 SYNCS.PHASECHK.TRANS64 P0, [R8+URZ+0x2a820], R9 ;  /* 0x02a82009080085a7 */ /* 0x000ea4000800007f */
[----:B--2---:R-:W-:Y:S05]  /*29b50*/  @!P0 BRA `(.L_x_1634) ;  /* 0xfffffffc00f08947 */ /* 0x004fea000383ffff */
[----:B------:R-:W-:Y:S05]  /*29b60*/  BRA `(.L_x_1790) ;  /* 0xffffffa0001c7947 */ /* 0x000fea000383ffff */
.L_x_1637:
[----:B0-----:R0:W1:Y:S02]  /*29b70*/  SYNCS.PHASECHK.TRANS64.TRYWAIT P0, [R9+URZ+0x2a8a0], R11 ;  /* 0x02a8a00b090075a7 */ /* 0x001064000800017f */
[----:B-1----:R-:W-:Y:S05]  /*29b80*/  @!P0 NANOSLEEP.SYNCS 0x989680 ;  /* 0x009896800000895d */ /* 0x002fea0003900000 */
[----:B------:R-:W1:Y:S02]  /*29b90*/  @!P0 SYNCS.PHASECHK.TRANS64 P0, [R9+URZ+0x2a8a0], R11 ;  /* 0x02a8a00b090085a7 */ /* 0x000e64000800007f */
[----:B-1----:R-:W-:Y:S05]  /*29ba0*/  @!P0 BRA `(.L_x_1637) ;  /* 0xfffffffc00f08947 */ /* 0x002fea000383ffff */
[----:B------:R-:W-:Y:S05]  /*29bb0*/  BRA `(.L_x_1791) ;  /* 0xffffffa0002c7947 */ /* 0x000fea000383ffff */
.L_x_1639:
[----:B-1----:R1:W2:Y:S02]  /*29bc0*/  SYNCS.PHASECHK.TRANS64.TRYWAIT P0, [R9+URZ+0x2a8c0], R11 ;  /* 0x02a8c00b090075a7 */ /* 0x0022a4000800017f */
[----:B--2---:R-:W-:Y:S05]  /*29bd0*/  @!P0 NANOSLEEP.SYNCS 0x989680 ;  /* 0x009896800000895d */ /* 0x004fea0003900000 */
[----:B------:R-:W2:Y:S02]  /*29be0*/  @!P0 SYNCS.PHASECHK.TRANS64 P0, [R9+URZ+0x2a8c0], R11 ;  /* 0x02a8c00b090085a7 */ /* 0x000ea4000800007f */
[----:B--2---:R-:W-:Y:S05]  /*29bf0*/  @!P0 BRA `(.L_x_1639) ;  /* 0xfffffffc00f08947 */ /* 0x004fea000383ffff */
[----:B------:R-:W-:Y:S05]  /*29c00*/  BRA `(.L_x_1792) ;  /* 0xffffffa000bc7947 */ /* 0x000fea000383ffff */
.L_x_1643:
[----:B0-----:R0:W1:Y:S02]  /*29c10*/  SYNCS.PHASECHK.TRANS64.TRYWAIT P0, [R9+URZ+0x2a8a0], R10 ;  /* 0x02a8a00a090075a7 */ /* 0x001064000800017f */
[----:B-1----:R-:W-:Y:S05]  /*29c20*/  @!P0 NANOSLEEP.SYNCS 0x989680 ;  /* 0x009896800000895d */ /* 0x002fea0003900000 */
[----:B------:R-:W1:Y:S02]  /*29c30*/  @!P0 SYNCS.PHASECHK.TRANS64 P0, [R9+URZ+0x2a8a0], R10 ;  /* 0x02a8a00a090085a7 */ /* 0x000e64000800007f */
[----:B-1----:R-:W-:Y:S05]  /*29c40*/  @!P0 BRA `(.L_x_1643) ;  /* 0xfffffffc00f08947 */ /* 0x002fea000383ffff */
[----:B------:R-:W-:Y:S05]  /*29c50*/  BRA `(.L_x_1793) ;  /* 0xffffffa400787947 */ /* 0x000fea000383ffff */
.L_x_1645:
[----:B-1----:R1:W2:Y:S02]  /*29c60*/  SYNCS.PHASECHK.TRANS64.TRYWAIT P1, [R9+URZ+0x2a8c0], R10 ;  /* 0x02a8c00a090075a7 */ /* 0x0022a4000802017f */
[----:B--2---:R-:W-:Y:S05]  /*29c70*/  @!P1 NANOSLEEP.SYNCS 0x989680 ;  /* 0x009896800000995d */ /* 0x004fea0003900000 */
[----:B------:R-:W2:Y:S02]  /*29c80*/  @!P1 SYNCS.PHASECHK.TRANS64 P1, [R9+URZ+0x2a8c0], R10 ;  /* 0x02a8c00a090095a7 */ /* 0x000ea4000802007f */
[----:B--2---:R-:W-:Y:S05]  /*29c90*/  @!P1 BRA `(.L_x_1645) ;  /* 0xfffffffc00f09947 */ /* 0x004fea000383ffff */
[----:B------:R-:W-:Y:S05]  /*29ca0*/  BRA `(.L_x_1794) ;  /* 0xffffffa800047947 */ /* 0x000fea000383ffff */
.L_x_1665:
        /* <DEDUP_REMOVED lines=11> */
.L_x_1796:
[----:B------:R-:W-:Y:S05]  /*29d60*/  BSYNC B0 ;  /* 0x0000000000007941 */ /* 0x000fea0003800000 */
.L_x_1795:
[----:B------:R-:W-:Y:S05]  /*29d70*/  BRA `(.L_x_1797) ;  /* 0xffffffb400d07947 */ /* 0x000fea000383ffff */
.L_x_1666:
[----:B------:R-:W-:Y:S01]  /*29d80*/  BSSY B0, `(.L_x_1798) ;  /* 0x0000006000007945 */ /* 0x000fe20003800000 */
[----:B------:R-:W-:-:S07]  /*29d90*/  IMAD.MOV.U32 R15, RZ, RZ, -0x1 ;  /* 0xffffffffff0f7424 */ /* 0x000fce00078e00ff */
[----:B------:R-:W-:Y:S05]  /*29da0*/  WARPSYNC.COLLECTIVE R15, `(.L_x_1799) ;  /* 0x000000000f0c7348 */ /* 0x000fea0003c00000 */
[----:B------:R-:W-:Y:S02]  /*29db0*/  ELECT P6, UR62, PT ;  /* 0x00000000003e782f */ /* 0x000fe400038c0000 */
[----:B------:R-:W-:Y:S01]  /*29dc0*/  MOV R14, UR62 ;  /* 0x0000003e000e7c02 */ /* 0x000fe20008000f00 */
[----:B------:R-:W-:Y:S10]  /*29dd0*/  ENDCOLLECTIVE ;  /* 0x000000000000791b */ /* 0x000ff40003800000 */
.L_x_1799:
[----:B------:R-:W-:Y:S05]  /*29de0*/  BSYNC B0 ;  /* 0x0000000000007941 */ /* 0x000fea0003800000 */
.L_x_1798:
[----:B------:R-:W-:Y:S05]  /*29df0*/  BRA `(.L_x_1800) ;  /* 0xffffffb400c07947 */ /* 0x000fea000383ffff */
.L_x_1669:
[----:B0-----:R0:W1:Y:S02]  /*29e00*/  SYNCS.PHASECHK.TRANS64.TRYWAIT P0, [R7+URZ+0x2a840], R10 ;  /* 0x02a8400a070075a7 */ /* 0x001064000800017f */
[----:B-1----:R-:W-:Y:S05]  /*29e10*/  @!P0 NANOSLEEP.SYNCS 0x989680 ;  /* 0x009896800000895d */ /* 0x002fea0003900000 */
[----:B------:R-:W1:Y:S02]  /*29e20*/  @!P0 SYNCS.PHASECHK.TRANS64 P0, [R7+URZ+0x2a840], R10 ;  /* 0x02a8400a070085a7 */ /* 0x000e64000800007f */
[----:B-1----:R-:W-:Y:S05]  /*29e30*/  @!P0 BRA `(.L_x_1669) ;  /* 0xfffffffc00f08947 */ /* 0x002fea000383ffff */
[----:B------:R-:W-:Y:S05]  /*29e40*/  BRA `(.L_x_1801) ;  /* 0xffffffb800287947 */ /* 0x000fea000383ffff */
.L_x_1672:
        /* <DEDUP_REMOVED lines=8> */
.L_x_1680:
[----:B0-----:R0:W1:Y:S02]  /*29ed0*/  SYNCS.PHASECHK.TRANS64.TRYWAIT P0, [R3+URZ+0x2a840], R8 ;  /* 0x02a84008030075a7 */ /* 0x001064000800017f */
[----:B-1----:R-:W-:Y:S05]  /*29ee0*/  @!P0 NANOSLEEP.SYNCS 0x989680 ;  /* 0x009896800000895d */ /* 0x002fea0003900000 */
[----:B------:R-:W1:Y:S02]  /*29ef0*/  @!P0 SYNCS.PHASECHK.TRANS64 P0, [R3+URZ+0x2a840], R8 ;  /* 0x02a84008030085a7 */ /* 0x000e64000800007f */
[----:B-1----:R-:W-:Y:S05]  /*29f00*/  @!P0 BRA `(.L_x_1680) ;  /* 0xfffffffc00f08947 */ /* 0x002fea000383ffff */
[----:B------:R-:W-:Y:S05]  /*29f10*/  BRA `(.L_x_1803) ;  /* 0xffffffc000347947 */ /* 0x000fea000383ffff */
.L_x_1682:
[----:B0-----:R0:W1:Y:S02]  /*29f20*/  SYNCS.PHASECHK.TRANS64.TRYWAIT P0, [R8+URZ+0x60], R3 ;  /* 0x00006003080075a7 */ /* 0x001064000800017f */
[----:B-1----:R-:W-:Y:S05]  /*29f30*/  @!P0 NANOSLEEP.SYNCS 0x989680 ;  /* 0x009896800000895d */ /* 0x002fea0003900000 */
[----:B------:R-:W1:Y:S02]  /*29f40*/  @!P0 SYNCS.PHASECHK.TRANS64 P0, [R8+URZ+0x60], R3 ;  /* 0x00006003080085a7 */ /* 0x000e64000800007f */
[----:B-1----:R-:W-:Y:S05]  /*29f50*/  @!P0 BRA `(.L_x_1682) ;  /* 0xfffffffc00f08947 */ /* 0x002fea000383ffff */
[----:B------:R-:W-:Y:S05]  /*29f60*/  BRA `(.L_x_1804) ;  /* 0xffffffc000e07947 */ /* 0x000fea000383ffff */
.L_x_1687:
[----:B-1----:R1:W2:Y:S02]  /*29f70*/  SYNCS.PHASECHK.TRANS64.TRYWAIT P0, [R2+URZ+0x2a840], R3 ;  /* 0x02a84003020075a7 */ /* 0x0022a4000800017f */
[----:B--2---:R-:W-:Y:S05]  /*29f80*/  @!P0 NANOSLEEP.SYNCS 0x989680 ;  /* 0x009896800000895d */ /* 0x004fea0003900000 */
[----:B------:R-:W2:Y:S02]  /*29f90*/  @!P0 SYNCS.PHASECHK.TRANS64 P0, [R2+URZ+0x2a840], R3 ;  /* 0x02a84003020085a7 */ /* 0x000ea4000800007f */
[----:B--2---:R-:W-:Y:S05]  /*29fa0*/  @!P0 BRA `(.L_x_1687) ;  /* 0xfffffffc00f08947 */ /* 0x004fea000383ffff */
[----:B------:R-:W-:Y:S05]  /*29fb0*/  BRA `(.L_x_1805) ;  /* 0xffffffc8004c7947 */ /* 0x000fea000383ffff */
.L_x_1689:
[----:B0-----:R0:W1:Y:S02]  /*29fc0*/  SYNCS.PHASECHK.TRANS64.TRYWAIT P1, [R3+URZ+0x60], R2 ;  /* 0x00006002030075a7 */ /* 0x001064000802017f */
[----:B-1----:R-:W-:Y:S05]  /*29fd0*/  @!P1 NANOSLEEP.SYNCS 0x989680 ;  /* 0x009896800000995d */ /* 0x002fea0003900000 */
[----:B------:R-:W1:Y:S02]  /*29fe0*/  @!P1 SYNCS.PHASECHK.TRANS64 P1, [R3+URZ+0x60], R2 ;  /* 0x00006002030095a7 */ /* 0x000e64000802007f */
[----:B-1----:R-:W-:Y:S05]  /*29ff0*/  @!P1 BRA `(.L_x_1689) ;  /* 0xfffffffc00f09947 */ /* 0x002fea000383ffff */
[----:B------:R-:W-:Y:S05]  /*2a000*/  BRA `(.L_x_1806) ;  /* 0xffffffc800f87947 */ /* 0x000fea000383ffff */
.L_x_1694:
[----:B--2---:R2:W3:Y:S02]  /*2a010*/  SYNCS.PHASECHK.TRANS64.TRYWAIT P0, [R2+URZ+0x2a840], R3 ;  /* 0x02a84003020075a7 */ /* 0x0044e4000800017f */
[----:B---3--:R-:W-:Y:S05]  /*2a020*/  @!P0 NANOSLEEP.SYNCS 0x989680 ;  /* 0x009896800000895d */ /* 0x008fea0003900000 */
[----:B------:R-:W3:Y:S02]  /*2a030*/  @!P0 SYNCS.PHASECHK.TRANS64 P0, [R2+URZ+0x2a840], R3 ;  /* 0x02a84003020085a7 */ /* 0x000ee4000800007f */
[----:B---3--:R-:W-:Y:S05]  /*2a040*/  @!P0 BRA `(.L_x_1694) ;  /* 0xfffffffc00f08947 */ /* 0x008fea000383ffff */
[----:B------:R-:W-:Y:S05]  /*2a050*/  BRA `(.L_x_1807) ;  /* 0xffffffd0001c7947 */ /* 0x000fea000383ffff */
.L_x_1696:
[----:B0-----:R0:W1:Y:S02]  /*2a060*/  SYNCS.PHASECHK.TRANS64.TRYWAIT P1, [R2+URZ+0x60], R9 ;  /* 0x00006009020075a7 */ /* 0x001064000802017f */
[----:B-1----:R-:W-:Y:S05]  /*2a070*/  @!P1 NANOSLEEP.SYNCS 0x989680 ;  /* 0x009896800000995d */ /* 0x002fea0003900000 */
[----:B------:R-:W1:Y:S02]  /*2a080*/  @!P1 SYNCS.PHASECHK.TRANS64 P1, [R2+URZ+0x60], R9 ;  /* 0x00006009020095a7 */ /* 0x000e64000802007f */
[----:B-1----:R-:W-:Y:S05]  /*2a090*/  @!P1 BRA `(.L_x_1696) ;  /* 0xfffffffc00f09947 */ /* 0x002fea000383ffff */
[----:B------:R-:W-:Y:S05]  /*2a0a0*/  BRA `(.L_x_1808) ;  /* 0xffffffd000cc7947 */ /* 0x000fea000383ffff */
.L_x_1703:
[----:B-1----:R1:W2:Y:S02]  /*2a0b0*/  SYNCS.PHASECHK.TRANS64.TRYWAIT P0, [R3+URZ+0x2a860], R2 ;  /* 0x02a86002030075a7 */ /* 0x0022a4000800017f */
[----:B--2---:R-:W-:Y:S05]  /*2a0c0*/  @!P0 NANOSLEEP.SYNCS 0x989680 ;  /* 0x009896800000895d */ /* 0x004fea0003900000 */
[----:B------:R-:W2:Y:S02]  /*2a0d0*/  @!P0 SYNCS.PHASECHK.TRANS64 P0, [R3+URZ+0x2a860], R2 ;  /* 0x02a86002030085a7 */ /* 0x000ea4000800007f */
[----:B--2---:R-:W-:Y:S05]  /*2a0e0*/  @!P0 BRA `(.L_x_1703) ;  /* 0xfffffffc00f08947 */ /* 0x004fea000383ffff */
[----:B------:R-:W-:Y:S05]  /*2a0f0*/  BRA `(.L_x_1809) ;  /* 0xffffffd400d87947 */ /* 0x000fea000383ffff */
.L_x_1705:
[----:B------:R-:W-:Y:S01]  /*2a100*/  BSSY B0, `(.L_x_1810) ;  /* 0x0000008000007945 */ /* 0x000fe20003800000 */
[----:B------:R-:W-:Y:S02]  /*2a110*/  IMAD.MOV.U32 R13, RZ, RZ, R16 ;  /* 0x000000ffff0d7224 */ /* 0x000fe400078e0010 */
[----:B------:R-:W-:Y:S02]  /*2a120*/  IMAD.MOV.U32 R12, RZ, RZ, RZ ;  /* 0x000000ffff0c7224 */ /* 0x000fe400078e00ff */
[----:B012---:R-:W-:Y:S02]  /*2a130*/  IMAD.MOV.U32 R11, RZ, RZ, 0x1f ;  /* 0x0000001fff0b7424 */ /* 0x007fe400078e00ff */
[----:B------:R-:W-:-:S07]  /*2a140*/  IMAD.MOV.U32 R15, RZ, RZ, -0x1 ;  /* 0xffffffffff0f7424 */ /* 0x000fce00078e00ff */
[----:B---3--:R-:W-:Y:S05]  /*2a150*/  WARPSYNC.COLLECTIVE R15, `(.L_x_1811) ;  /* 0x000000000f087348 */ /* 0x008fea0003c00000 */
[----:B------:R0:W1:Y:S02]  /*2a160*/  SHFL.IDX P6, R14, R13, R12, R11 ;  /* 0x0000000c0d0e7389 */ /* 0x00006400000c000b */
[----:B01-3--:R-:W-:Y:S01]  /*2a170*/  ENDCOLLECTIVE ;  /* 0x000000000000791b */ /* 0x00bfe20003800000 */
.L_x_1811:
[----:B------:R-:W-:Y:S05]  /*2a180*/  BSYNC B0 ;  /* 0x0000000000007941 */ /* 0x000fea0003800000 */
.L_x_1810:
        /* <DEDUP_REMOVED lines=8> */
.L_x_1812:
[----:B------:R-:W-:Y:S01]  /*2a210*/  IMAD.MOV.U32 R16, RZ, RZ, R14 ;  /* 0x000000ffff107224 */ /* 0x000fe200078e000e */
[----:B------:R-:W-:Y:S06]  /*2a220*/  BRA `(.L_x_1813) ;  /* 0xffffffd800607947 */ /* 0x000fec000383ffff */
.L_x_1708:
[----:B------:R-:W-:Y:S01]  /*2a230*/  BSSY B0, `(.L_x_1814) ;  /* 0x0000008000007945 */ /* 0x000fe20003800000 */
[----:B-----5:R-:W-:Y:S02]  /*2a240*/  IMAD.MOV.U32 R13, RZ, RZ, R17 ;  /* 0x000000ffff0d7224 */ /* 0x020fe400078e0011 */
[----:B------:R-:W-:Y:S02]  /*2a250*/  IMAD.MOV.U32 R12, RZ, RZ, 0x1 ;  /* 0x00000001ff0c7424 */ /* 0x000fe400078e00ff */
[----:B0-2---:R-:W-:Y:S02]  /*2a260*/  IMAD.MOV.U32 R11, RZ, RZ, RZ ;  /* 0x000000ffff0b7224 */ /* 0x005fe400078e00ff */
[----:B------:R-:W-:-:S07]  /*2a270*/  IMAD.MOV.U32 R15, RZ, RZ, -0x1 ;  /* 0xffffffffff0f7424 */ /* 0x000fce00078e00ff */
[----:B-1-34-:R-:W-:Y:S05]  /*2a280*/  WARPSYNC.COLLECTIVE R15, `(.L_x_1815) ;  /* 0x000000000f087348 */ /* 0x01afea0003c00000 */
[----:B------:R0:W2:Y:S02]  /*2a290*/  SHFL.UP P6, R14, R13, R12, R11 ;  /* 0x0400000c0d0e7389 */ /* 0x0000a400000c000b */
[----:B01234-:R-:W-:Y:S01]  /*2a2a0*/  ENDCOLLECTIVE ;  /* 0x000000000000791b */ /* 0x01ffe20003800000 */
.L_x_1815:
[----:B------:R-:W-:Y:S05]  /*2a2b0*/  BSYNC B0 ;  /* 0x0000000000007941 */ /* 0x000fea0003800000 */
.L_x_1814:
        /* <DEDUP_REMOVED lines=10> */
.L_x_1816:
        /* <DEDUP_REMOVED lines=8> */
.L_x_1817:
        /* <DEDUP_REMOVED lines=8> */
.L_x_1818:
        /* <DEDUP_REMOVED lines=8> */
.L_x_1819:
        /* <DEDUP_REMOVED lines=8> */
.L_x_1820:
[----:B------:R-:W-:Y:S05]  /*2a560*/  BRA `(.L_x_1821) ;  /* 0xffffffd800287947 */ /* 0x000fea000383ffff */
.L_x_1713:
[----:B------:R-:W-:Y:S01]  /*2a570*/  BSSY B0, `(.L_x_1822) ;  /* 0x0000008000007945 */ /* 0x000fe20003800000 */
[----:B-----5:R-:W-:Y:S02]  /*2a580*/  IMAD.MOV.U32 R13, RZ, RZ, R17 ;  /* 0x000000ffff0d7224 */ /* 0x020fe400078e0011 */
[----:B------:R-:W-:Y:S02]  /*2a590*/  IMAD.MOV.U32 R12, RZ, RZ, 0x1 ;  /* 0x00000001ff0c7424 */ /* 0x000fe400078e00ff */
[----:B--2---:R-:W-:Y:S02]  /*2a5a0*/  IMAD.MOV.U32 R11, RZ, RZ, RZ ;  /* 0x000000ffff0b7224 */ /* 0x004fe400078e00ff */
[----:B------:R-:W-:-:S07]  /*2a5b0*/  IMAD.MOV.U32 R15, RZ, RZ, -0x1 ;  /* 0xffffffffff0f7424 */ /* 0x000fce00078e00ff */
[----:B01----:R-:W-:Y:S05]  /*2a5c0*/  WARPSYNC.COLLECTIVE R15, `(.L_x_1823) ;  /* 0x000000000f087348 */ /* 0x003fea0003c00000 */
[----:B------:R2:W3:Y:S02]  /*2a5d0*/  SHFL.UP P6, R14, R13, R12, R11 ;  /* 0x0400000c0d0e7389 */ /* 0x0004e400000c000b */
[----:B0123--:R-:W-:Y:S01]  /*2a5e0*/  ENDCOLLECTIVE ;  /* 0x000000000000791b */ /* 0x00ffe20003800000 */
.L_x_1823:
[----:B------:R-:W-:Y:S05]  /*2a5f0*/  BSYNC B0 ;  /* 0x0000000000007941 */ /* 0x000fea0003800000 */
.L_x_1822:
        /* <DEDUP_REMOVED lines=10> */
.L_x_1824:
        /* <DEDUP_REMOVED lines=8> */
.L_x_1825:
        /* <DEDUP_REMOVED lines=8> */
.L_x_1826:
        /* <DEDUP_REMOVED lines=8> */
.L_x_1827:
        /* <DEDUP_REMOVED lines=8> */
.L_x_1828:
[----:B------:R-:W-:Y:S05]  /*2a8a0*/  BRA `(.L_x_1829) ;  /* 0xffffffd800107947 */ /* 0x000fea000383ffff */
.L_x_1715:
[----:B------:R-:W-:Y:S01]  /*2a8b0*/  BSSY B0, `(.L_x_1830) ;  /* 0x0000006000007945 */ /* 0x000fe20003800000 */
[----:B------:R-:W-:Y:S01]  /*2a8c0*/  PLOP3.LUT P6, PT, P6, PT, PT, 0x8, 0x0 ;  /* 0x000000000000781c */ /* 0x000fe200037ce170 */
[----:B------:R-:W-:-:S12]  /*2a8d0*/  IMAD.MOV.U32 R15, RZ, RZ, -0x1 ;  /* 0xffffffffff0f7424 */ /* 0x000fd800078e00ff */
[----:B0-2---:R-:W-:Y:S05]  /*2a8e0*/  WARPSYNC.COLLECTIVE R15, `(.L_x_1831) ;  /* 0x000000000f087348 */ /* 0x005fea0003c00000 */
[----:B------:R-:W-:Y:S01]  /*2a8f0*/  VOTE.ANY R14, PT, P6 ;  /* 0x00000000000e7806 */ /* 0x000fe200030e0100 */
[----:B0-2---:R-:W-:Y:S06]  /*2a900*/  ENDCOLLECTIVE ;  /* 0x000000000000791b */ /* 0x005fec0003800000 */
.L_x_1831:
[----:B------:R-:W-:Y:S05]  /*2a910*/  BSYNC B0 ;  /* 0x0000000000007941 */ /* 0x000fea0003800000 */
.L_x_1830:
        /* <DEDUP_REMOVED lines=9> */
.L_x_1832:
[----:B------:R-:W-:Y:S01]  /*2a9b0*/  IMAD.MOV.U32 R17, RZ, RZ, R14 ;  /* 0x000000ffff117224 */ /* 0x000fe200078e000e */
[----:B------:R-:W-:Y:S06]  /*2a9c0*/  BRA `(.L_x_1833) ;  /* 0xffffffd800007947 */ /* 0x000fec000383ffff */
.L_x_1717:
[----:B------:R-:W-:Y:S01]  /*2a9d0*/  BSSY B0, `(.L_x_1834) ;  /* 0x0000007000007945 */ /* 0x000fe20003800000 */
[----:B------:R-:W-:Y:S02]  /*2a9e0*/  IMAD.MOV.U32 R13, RZ, RZ, R2 ;  /* 0x000000ffff0d7224 */ /* 0x000fe400078e0002 */
[----:B--2---:R-:W-:Y:S02]  /*2a9f0*/  IMAD.MOV.U32 R11, RZ, RZ, 0x1f ;  /* 0x0000001fff0b7424 */ /* 0x004fe400078e00ff */
[----:B------:R-:W-:-:S07]  /*2aa00*/  IMAD.MOV.U32 R15, RZ, RZ, -0x1 ;  /* 0xffffffffff0f7424 */ /* 0x000fce00078e00ff */
[----:B01-3--:R-:W-:Y:S05]  /*2aa10*/  WARPSYNC.COLLECTIVE R15, `(.L_x_1835) ;  /* 0x000000000f087348 */ /* 0x00bfea0003c00000 */
[----:B------:R2:W4:Y:S02]  /*2aa20*/  SHFL.IDX P6, R14, R13, R12, R11 ;  /* 0x0000000c0d0e7389 */ /* 0x00052400000c000b */
[----:B01234-:R-:W-:Y:S01]  /*2aa30*/  ENDCOLLECTIVE ;  /* 0x000000000000791b */ /* 0x01ffe20003800000 */
.L_x_1835:
[----:B------:R-:W-:Y:S05]  /*2aa40*/  BSYNC B0 ;  /* 0x0000000000007941 */ /* 0x000fea0003800000 */
.L_x_1834:
[----:B------:R-:W-:Y:S01]  /*2aa50*/  IMAD.MOV.U32 R7, RZ, RZ, R14 ;  /* 0x000000ffff077224 */ /* 0x000fe200078e000e */
[----:B------:R-:W-:Y:S06]  /*2aa60*/  BRA `(.L_x_1716) ;  /* 0xffffffd400f47947 */ /* 0x000fec000383ffff */
.L_x_1721:
[----:B-1----:R1:W3:Y:S02]  /*2aa70*/  SYNCS.PHASECHK.TRANS64.TRYWAIT P0, [R0+URZ+0x2a820], R3 ;  /* 0x02a82003000075a7 */ /* 0x0022e4000800017f */
[----:B---3--:R-:W-:Y:S05]  /*2aa80*/  @!P0 NANOSLEEP.SYNCS 0x989680 ;  /* 0x009896800000895d */ /* 0x008fea0003900000 */
[----:B------:R-:W3:Y:S02]  /*2aa90*/  @!P0 SYNCS.PHASECHK.TRANS64 P0, [R0+URZ+0x2a820], R3 ;  /* 0x02a82003000085a7 */ /* 0x000ee4000800007f */
[----:B---3--:R-:W-:Y:S05]  /*2aaa0*/  @!P0 BRA `(.L_x_1721) ;  /* 0xfffffffc00f08947 */ /* 0x008fea000383ffff */
[----:B------:R-:W-:Y:S05]  /*2aab0*/  BRA `(.L_x_1836) ;  /* 0xffffffdc006c7947 */ /* 0x000fea000383ffff */
.L_x_1722:
[----:B------:R-:W3:Y:S01]  /*2aac0*/  S2R R2, SR_TID.X ;  /* 0x0000000000027919 */ /* 0x000ee20000002100 */
[----:B------:R-:W-:Y:S01]  /*2aad0*/  BSSY B0, `(.L_x_1837) ;  /* 0x000000a000007945 */ /* 0x000fe20003800000 */
[----:B------:R-:W-:Y:S02]  /*2aae0*/  IMAD.MOV.U32 R12, RZ, RZ, RZ ;  /* 0x000000ffff0c7224 */ /* 0x000fe400078e00ff */
[----:B0-2---:R-:W-:Y:S02]  /*2aaf0*/  IMAD.MOV.U32 R11, RZ, RZ, 0x1f ;  /* 0x0000001fff0b7424 */ /* 0x005fe400078e00ff */
[----:B------:R-:W-:Y:S01]  /*2ab00*/  IMAD.MOV.U32 R15, RZ, RZ, -0x1 ;  /* 0xffffffffff0f7424 */ /* 0x000fe200078e00ff */
[----:B---3--:R-:W-:-:S04]  /*2ab10*/  SHF.R.U32.HI R2, RZ, 0x5, R2 ;  /* 0x00000005ff027819 */ /* 0x008fc80000011602 */
[----:B------:R-:W-:-:S05]  /*2ab20*/  LOP3.LUT R2, R2, 0x3, RZ, 0xc0, !PT ;  /* 0x0000000302027812 */ /* 0x000fca00078ec0ff */
[----:B------:R-:W-:-:S07]  /*2ab30*/  IMAD.MOV.U32 R13, RZ, RZ, R2 ;  /* 0x000000ffff0d7224 */ /* 0x000fce00078e0002 */
[----:B-1----:R-:W-:Y:S05]  /*2ab40*/  WARPSYNC.COLLECTIVE R15, `(.L_x_1838) ;  /* 0x000000000f087348 */ /* 0x002fea0003c00000 */
[----:B------:R0:W2:Y:S02]  /*2ab50*/  SHFL.IDX P6, R14, R13, R12, R11 ;  /* 0x0000000c0d0e7389 */ /* 0x0000a400000c000b */
[----:B012---:R-:W-:Y:S01]  /*2ab60*/  ENDCOLLECTIVE ;  /* 0x000000000000791b */ /* 0x007fe20003800000 */
.L_x_1838:
[----:B------:R-:W-:Y:S05]  /*2ab70*/  BSYNC B0 ;  /* 0x0000000000007941 */ /* 0x000fea0003800000 */
.L_x_1837:
[----:B------:R-:W-:Y:S05]  /*2ab80*/  BRA `(.L_x_1839) ;  /* 0xffffffdc00547947 */ /* 0x000fea000383ffff */
.L_x_1723:
[----:B------:R-:W-:Y:S01]  /*2ab90*/  BSSY B0, `(.L_x_1840) ;  /* 0x0000006000007945 */ /* 0x000fe20003800000 */
[----:B------:R-:W-:-:S07]  /*2aba0*/  IMAD.MOV.U32 R15, RZ, RZ, -0x1 ;  /* 0xffffffffff0f7424 */ /* 0x000fce00078e00ff */
[----:B0123--:R-:W-:Y:S05]  /*2abb0*/  WARPSYNC.COLLECTIVE R15, `(.L_x_1841) ;  /* 0x000000000f0c7348 */ /* 0x00ffea0003c00000 */
[----:B------:R-:W-:Y:S02]  /*2abc0*/  ELECT P6, UR62, PT ;  /* 0x00000000003e782f */ /* 0x000fe400038c0000 */
[----:B------:R-:W-:Y:S01]  /*2abd0*/  MOV R14, UR62 ;  /* 0x0000003e000e7c02 */ /* 0x000fe20008000f00 */
[----:B0123--:R-:W-:Y:S10]  /*2abe0*/  ENDCOLLECTIVE ;  /* 0x000000000000791b */ /* 0x00fff40003800000 */
.L_x_1841:
[----:B------:R-:W-:Y:S05]  /*2abf0*/  BSYNC B0 ;  /* 0x0000000000007941 */ /* 0x000fea0003800000 */
.L_x_1840:
[----:B------:R-:W-:Y:S05]  /*2ac00*/  BRA `(.L_x_1842) ;  /* 0xffffffdc00487947 */ /* 0x000fea000383ffff */
.L_x_1725:
[----:B-1----:R1:W3:Y:S02]  /*2ac10*/  SYNCS.PHASECHK.TRANS64.TRYWAIT P0, [R6+URZ], R5 ;  /* 0x00000005060075a7 */ /* 0x0022e4000800017f */
[----:B---3--:R-:W-:Y:S05]  /*2ac20*/  @!P0 NANOSLEEP.SYNCS 0x989680 ;  /* 0x009896800000895d */ /* 0x008fea0003900000 */
[----:B------:R-:W3:Y:S02]  /*2ac30*/  @!P0 SYNCS.PHASECHK.TRANS64 P0, [R6+URZ], R5 ;  /* 0x00000005060085a7 */ /* 0x000ee4000800007f */
[----:B---3--:R-:W-:Y:S05]  /*2ac40*/  @!P0 BRA `(.L_x_1725) ;  /* 0xfffffffc00f08947 */ /* 0x008fea000383ffff */
[----:B------:R-:W-:Y:S05]  /*2ac50*/  BRA `(.L_x_1843) ;  /* 0xffffffdc00847947 */ /* 0x000fea000383ffff */
.L_x_1726:
[----:B---3--:R3:W4:Y:S02]  /*2ac60*/  SYNCS.PHASECHK.TRANS64.TRYWAIT P0, [R7+URZ], R2 ;  /* 0x00000002070075a7 */ /* 0x008724000800017f */
[----:B----4-:R-:W-:Y:S05]  /*2ac70*/  @!P0 NANOSLEEP.SYNCS 0x989680 ;  /* 0x009896800000895d */ /* 0x010fea0003900000 */
[----:B------:R-:W4:Y:S02]  /*2ac80*/  @!P0 SYNCS.PHASECHK.TRANS64 P0, [R7+URZ], R2 ;  /* 0x00000002070085a7 */ /* 0x000f24000800007f */
[----:B----4-:R-:W-:Y:S05]  /*2ac90*/  @!P0 BRA `(.L_x_1726) ;  /* 0xfffffffc00f08947 */ /* 0x010fea000383ffff */
[----:B------:R-:W-:Y:S05]  /*2aca0*/  BRA `(.L_x_1844) ;  /* 0xffffffdc00787947 */ /* 0x000fea000383ffff */
.L_x_1728:
[----:B----4-:R4:W0:Y:S02]  /*2acb0*/  SYNCS.PHASECHK.TRANS64.TRYWAIT P0, [R4+URZ], R5 ;  /* 0x00000005040075a7 */ /* 0x010824000800017f */
[----:B0-----:R-:W-:Y:S05]  /*2acc0*/  @!P0 NANOSLEEP.SYNCS 0x989680 ;  /* 0x009896800000895d */ /* 0x001fea0003900000 */
[----:B------:R-:W0:Y:S02]  /*2acd0*/  @!P0 SYNCS.PHASECHK.TRANS64 P0, [R4+URZ], R5 ;  /* 0x00000005040085a7 */ /* 0x000e24000800007f */
[----:B0-----:R-:W-:Y:S05]  /*2ace0*/  @!P0 BRA `(.L_x_1728) ;  /* 0xfffffffc00f08947 */ /* 0x001fea000383ffff */
[----:B------:R-:W-:Y:S05]  /*2acf0*/  BRA `(.L_x_1845) ;  /* 0xffffffdc00807947 */ /* 0x000fea000383ffff */
.L_x_1846:
        /* <DEDUP_REMOVED lines=16> */
.L_x_2662:


//--------------------- .text._ZN7cutlass13device_kernelIN5flash11enable_sm90INS1_16FlashAttnFwdSm90INS1_25CollectiveMainloopFwdSm90ILi2EN4cute5tupleIJNS5_1CILi1EEES8_S8_EEENS6_IJNS7_ILi128EEESA_NS7_ILi192EEEEEELi128ENS_10bfloat16_tEfNS_4arch4Sm90ELb1ELb0ELb1ELb0ELb0ELb0ELb0ELb1ELb1ELb0ELb0ELb0EEENS1_21CollectiveEpilogueFwdINS6_IJSA_SA_SA_EEES9_SD_SF_Li256ELb0ELb0ELb0ELb0EEENS1_30DynamicPersistentTileSchedulerILi256ELi32ELb0ELb0ELb1EEEEEEEEEvNT_6ParamsE --------------------------
	.section	.text._ZN7cutlass13device_kernelIN5flash11enable_sm90INS1_16FlashAttnFwdSm90INS1_25CollectiveMainloopFwdSm90ILi2EN4cute5tupleIJNS5_1CILi1EEES8_S8_EEENS6_IJNS7_ILi128EEESA_NS7_ILi192EEEEEELi128ENS_10bfloat16_tEfNS_4arch4Sm90ELb1ELb0ELb1ELb0ELb0ELb0ELb0ELb1ELb1ELb0ELb0ELb0EEENS1_21CollectiveEpilogueFwdINS6_IJSA_SA_SA_EEES9_SD_SF_Li256ELb0ELb0ELb0ELb0EEENS1_30DynamicPersistentTileSchedulerILi256ELi32ELb0ELb0ELb1EEEEEEEEEvNT_6ParamsE,"ax",@progbits
	.align	128
.text._ZN7cutlass13device_kernelIN5flash11enable_sm90INS1_16FlashAttnFwdSm90INS1_25CollectiveMainloopFwdSm90ILi2EN4cute5tupleIJNS5_1CILi1EEES8_S8_EEENS6_IJNS7_ILi128EEESA_NS7_ILi192EEEEEELi128ENS_10bfloat16_tEfNS_4arch4Sm90ELb1ELb0ELb1ELb0ELb0ELb0ELb0ELb1ELb1ELb0ELb0ELb0EEENS1_21CollectiveEpilogueFwdINS6_IJSA_SA_SA_EEES9_SD_SF_Li256ELb0ELb0ELb0ELb0EEENS1_30DynamicPersistentTileSchedulerILi256ELi32ELb0ELb0ELb1EEEEEEEEEvNT_6ParamsE:
        .type           _ZN7cutlass13device_kernelIN5flash11enable_sm90INS1_16FlashAttnFwdSm90INS1_25CollectiveMainloopFwdSm90ILi2EN4cute5tupleIJNS5_1CILi1EEES8_S8_EEENS6_IJNS7_ILi128EEESA_NS7_ILi192EEEEEELi128ENS_10bfloat16_tEfNS_4arch4Sm90ELb1ELb0ELb1ELb0ELb0ELb0ELb0ELb1ELb1ELb0ELb0ELb0EEENS1_21CollectiveEpilogueFwdINS6_IJSA_SA_SA_EEES9_SD_SF_Li256ELb0ELb0ELb0ELb0EEENS1_30DynamicPersistentTileSchedulerILi256ELi32ELb0ELb0ELb1EEEEEEEEEvNT_6ParamsE,@function
        .size           _ZN7cutlass13device_kernelIN5flash11enable_sm90INS1_16FlashAttnFwdSm90INS1_25CollectiveMainloopFwdSm90ILi2EN4cute5tupleIJNS5_1CILi1EEES8_S8_EEENS6_IJNS7_ILi128EEESA_NS7_ILi192EEEEEELi128ENS_10bfloat16_tEfNS_4arch4Sm90ELb1ELb0ELb1ELb0ELb0ELb0ELb0ELb1ELb1ELb0ELb0ELb0EEENS1_21CollectiveEpilogueFwdINS6_IJSA_SA_SA_EEES9_SD_SF_Li256ELb0ELb0ELb0ELb0EEENS1_30DynamicPersistentTileSchedulerILi256ELi32ELb0ELb0ELb1EEEEEEEEEvNT_6ParamsE,(.L_x_2663 - _ZN7cutlass13device_kernelIN5flash11enable_sm90INS1_16FlashAttnFwdSm90INS1_25CollectiveMainloopFwdSm90ILi2EN4cute5tupleIJNS5_1CILi1EEES8_S8_EEENS6_IJNS7_ILi128EEESA_NS7_ILi192EEEEEELi128ENS_10bfloat16_tEfNS_4arch4Sm90ELb1ELb0ELb1ELb0ELb0ELb0ELb0ELb1ELb1ELb0ELb0ELb0EEENS1_21CollectiveEpilogueFwdINS6_IJSA_SA_SA_EEES9_SD_SF_Li256ELb0ELb0ELb0ELb0EEENS1_30DynamicPersistentTileSchedulerILi256ELi32ELb0ELb0ELb1EEEEEEEEEvNT_6ParamsE)
        .other          _ZN7cutlass13device_kernelIN5flash11enable_sm90INS1_16FlashAttnFwdSm90INS1_25CollectiveMainloopFwdSm90ILi2EN4cute5tupleIJNS5_1CILi1EEES8_S8_EEENS6_IJNS7_ILi128EEESA_NS7_ILi192EEEEEELi128ENS_10bfloat16_tEfNS_4arch4Sm90ELb1ELb0ELb1ELb0ELb0ELb0ELb0ELb1ELb1ELb0ELb0ELb0EEENS1_21CollectiveEpilogueFwdINS6_IJSA_SA_SA_EEES9_SD_SF_Li256ELb0ELb0ELb0ELb0EEENS1_30DynamicPersistentTileSchedulerILi256ELi32ELb0ELb0ELb1EEEEEEEEEvNT_6ParamsE,@"STO_CUDA_ENTRY STV_DEFAULT"
_ZN7cutlass13device_kernelIN5flash11enable_sm90INS1_16FlashAttnFwdSm90INS1_25CollectiveMainloopFwdSm90ILi2EN4cute5tupleIJNS5_1CILi1EEES8_S8_EEENS6_IJNS7_ILi128EEESA_NS7_ILi192EEEEEELi128ENS_10bfloat16_tEfNS_4arch4Sm90ELb1ELb0ELb1ELb0ELb0ELb0ELb0ELb1ELb1ELb0ELb0ELb0EEENS1_21CollectiveEpilogueFwdINS6_IJSA_SA_SA_EEES9_SD_SF_Li256ELb0ELb0ELb0ELb0EEENS1_30DynamicPersistentTileSchedulerILi256ELi32ELb0ELb0ELb1EEEEEEEEEvNT_6ParamsE:
        /* <DEDUP_REMOVED lines=24> */
.L_x_1848:
[----:B------:R-:W-:Y:S05]  /*0180*/  BSYNC B0 ;  /* 0x0000000000007941 */ /* 0x000fea0003800000 */
.L_x_1847:
        /* <DEDUP_REMOVED lines=37> */
.L_x_1849:
        /* <DEDUP_REMOVED lines=22> */
.L_x_1850:
        /* <DEDUP_REMOVED lines=18> */
.L_x_1851:
        /* <DEDUP_REMOVED lines=22> */
.L_x_1852:
        /* <DEDUP_REMOVED lines=22> */
.L_x_1853:
[----:B-1----:R-:W-:Y:S01]  /*0920*/  UMOV UR4, 0x1 ;  /* 0x0000000100047882 */ /* 0x002fe20000000000 */
[----:B------:R-:W-:Y:S01]  /*0930*/  PLOP3.LUT P0, PT, PT, PT, UP0, 0x80, 0x0 ;  /* 0x000000000000781c */ /* 0x000fe20003f0f008 */
[----:B------:R-:W-:Y:S01]  /*0940*/  USEL UR4, UR4, 0x2, !UP0 ;  /* 0x0000000204047887 */ /* 0x000fe2000c000000 */
[----:B------:R-:W-:-:S05]  /*0950*/  NOP ;  /* 0x0000000000007918 */ /* 0x000fca0000000000 */
[----:B------:R-:W-:-:S05]  /*0960*/  IMAD.U32 R2, RZ, RZ, UR4 ;  /* 0x00000004ff027e24 */ /* 0x000fca000f8e00ff */
[----:B------:R1:W-:Y:S01]  /*0970*/  STL [R1], R2 ;  /* 0x0000000201007387 */ /* 0x0003e20000100800 */
[----:B--23--:R-:W-:Y:S06]  /*0980*/  BAR.SYNC.DEFER_BLOCKING 0x0 ;  /* 0x0000000000007b1d */ /* 0x00cfec0000010000 */
[----:B------:R-:W-:Y:S05]  /*0990*/  @!P0 BRA `(.L_x_1854) ;  /* 0x000000b800e88947 */ /* 0x000fea0003800000 */
.L_x_1855:
        /* <DEDUP_REMOVED lines=13> */
[----:B------:R-:W-:Y:S01]  /*0a70*/  UMOV UR46, URZ ;  /* 0x0000003f002e7c82 */ /* 0x000fe20008000000 */
[----:B-1----:R-:W1:Y:S01]  /*0a80*/  S2R R2, SR_TID.X ;  /* 0x0000000000027919 */ /* 0x002e620000002100 */
[----:B------:R-:W-:-:S04]  /*0a90*/  UMOV UR36, URZ ;  /* 0x0000003f00247c82 */ /* 0x000fc80008000000 */
[----:B------:R-:W4:Y:S01]  /*0aa0*/  S2UR UR6, SR_SWINHI ;  /* 0x00000000000679c3 */ /* 0x000f220000002f00 */
[----:B---3--:R-:W-:-:S07]  /*0ab0*/  ULEA UR38, UR4, UR38, 0x18 ;  /* 0x0000002604267291 */ /* 0x008fce000f8ec03f */
[----:B------:R-:W-:Y:S01]  /*0ac0*/  UMOV UR4, UR38 ;  /* 0x0000002600047c82 */ /* 0x000fe20008000000 */
[----:B----4-:R-:W-:Y:S02]  /*0ad0*/  UMOV UR5, UR6 ;  /* 0x0000000600057c82 */ /* 0x010fe40008000000 */
[----:B------:R-:W-:Y:S01]  /*0ae0*/  IMAD.U32 R17, RZ, RZ, UR5 ;  /* 0x00000005ff117e24 */ /* 0x000fe2000f8e00ff */
[----:B-1----:R-:W-:Y:S01]  /*0af0*/  IADD3 R191, R2, -0x80, RZ ;  /* 0xffffff8002bf7810 */ /* 0x002fe20007ffe0ff */
[----:B------:R-:W-:Y:S01]  /*0b00*/  IMAD.U32 R16, RZ, RZ, UR4 ;  /* 0x00000004ff107e24 */ /* 0x000fe2000f8e00ff */
[----:B------:R-:W-:Y:S02]  /*0b10*/  UMOV UR4, UR7 ;  /* 0x0000000700047c82 */ /* 0x000fe40008000000 */
[----:B------:R-:W-:-:S04]  /*0b20*/  SHF.R.S32.HI R0, RZ, 0x1f, R191 ;  /* 0x0000001fff007819 */ /* 0x000fc800000114bf */
[CC--:B------:R-:W-:Y:S02]  /*0b30*/  LEA.HI R2, R0.reuse, R191.reuse, RZ, 0x4 ;  /* 0x000000bf00027211 */ /* 0x0c0fe400078f20ff */
[----:B------:R-:W-:Y:S02]  /*0b40*/  LEA.HI R189, R0, R191, RZ, 0x5 ;  /* 0x000000bf00bd7211 */ /* 0x000fe400078f28ff */
[----:B------:R-:W-:Y:S02]  /*0b50*/  SHF.R.S32.HI R5, RZ, 0x4, R2 ;  /* 0x00000004ff057819 */ /* 0x000fe40000011402 */
[----:B------:R-:W-:Y:S02]  /*0b60*/  SHF.R.S32.HI R189, RZ, 0x5, R189 ;  /* 0x00000005ffbd7819 */ /* 0x000fe400000114bd */
[C---:B------:R-:W-:Y:S02]  /*0b70*/  LEA.HI R4, R2.reuse, R5, RZ, 0x1 ;  /* 0x0000000502047211 */ /* 0x040fe400078f08ff */
[----:B------:R-:W-:-:S02]  /*0b80*/  LOP3.LUT R2, R2, 0x3fffff0, RZ, 0xc0, !PT ;  /* 0x03fffff002027812 */ /* 0x000fc400078ec0ff */
[----:B------:R-:W-:Y:S02]  /*0b90*/  LOP3.LUT R4, R4, 0x1ffffffe, RZ, 0xc0, !PT ;  /* 0x1ffffffe04047812 */ /* 0x000fe400078ec0ff */
[----:B------:R-:W-:-:S03]  /*0ba0*/  IADD3 R2, R191, -R2, RZ ;  /* 0x80000002bf027210 */ /* 0x000fc60007ffe0ff */
        /* <DEDUP_REMOVED lines=17> */
[----:B------:R-:W-:Y:S01]  /*0cc0*/  UMOV UR5, URZ ;  /* 0x0000003f00057c82 */ /* 0x000fe20008000000 */
[----:B------:R-:W-:Y:S01]  /*0cd0*/  LEA.HI R6, R6, R187, RZ, 0x5 ;  /* 0x000000bb06067211 */ /* 0x000fe200078f28ff */
[----:B------:R-:W-:Y:S01]  /*0ce0*/  IMAD.U32 R186, RZ, RZ, UR5 ;  /* 0x00000005ffba7e24 */ /* 0x000fe2000f8e00ff */
[--C-:B------:R-:W-:Y:S02]  /*0cf0*/  SHF.R.S32.HI R5, RZ, 0x2, R7.reuse ;  /* 0x00000002ff057819 */ /* 0x100fe40000011407 */
[----:B------:R-:W-:Y:S02]  /*0d00*/  SHF.R.S32.HI R8, RZ, 0x1f, R7 ;  /* 0x0000001fff087819 */ /* 0x000fe40000011407 */
[----:B------:R-:W-:Y:S02]  /*0d10*/  SHF.R.S32.HI R6, RZ, 0x5, R6 ;  /* 0x00000005ff067819 */ /* 0x000fe40000011406 */
[----:B------:R-:W-:-:S02]  /*0d20*/  LEA.HI R8, R8, R5, RZ, 0x3 ;  /* 0x0000000508087211 */ /* 0x000fc400078f18ff */
[----:B------:R-:W-:Y:S02]  /*0d30*/  LOP3.LUT R22, R7, 0x7ffffffc, RZ, 0xc0, !PT ;  /* 0x7ffffffc07167812 */ /* 0x000fe400078ec0ff */
[----:B------:R-:W-:Y:S02]  /*0d40*/  LOP3.LUT R8, R8, 0xfffffff8, RZ, 0xc0, !PT ;  /* 0xfffffff808087812 */ /* 0x000fe400078ec0ff */
[----:B------:R-:W-:Y:S01]  /*0d50*/  SHF.L.U32 R18, R2, 0x3, RZ ;  /* 0x0000000302127819 */ /* 0x000fe200000006ff */
[----:B------:R-:W-:Y:S01]  /*0d60*/  IMAD.IADD R22, R187, 0x1, -R22 ;  /* 0x00000001bb167824 */ /* 0x000fe200078e0a16 */
[----:B------:R-:W-:Y:S02]  /*0d70*/  IADD3 R9, R5, -R8, RZ ;  /* 0x8000000805097210 */ /* 0x000fe40007ffe0ff */
[----:B------:R-:W-:Y:S02]  /*0d80*/  LOP3.LUT R5, R3, 0x3fffffe, RZ, 0xc0, !PT ;  /* 0x03fffffe03057812 */ /* 0x000fe400078ec0ff */
[----:B------:R-:W-:Y:S01]  /*0d90*/  SHF.L.U32 R3, R4, 0x3, RZ ;  /* 0x0000000304037819 */ /* 0x000fe200000006ff */
[----:B------:R-:W-:-:S02]  /*0da0*/  IMAD R6, R6, 0x10, R9 ;  /* 0x0000001006067824 */ /* 0x000fc400078e0209 */
[----:B------:R-:W-:Y:S02]  /*0db0*/  IMAD.IADD R5, R188, 0x1, -R5 ;  /* 0x00000001bc057824 */ /* 0x000fe400078e0a05 */
[----:B------:R-:W-:-:S03]  /*0dc0*/  IMAD.WIDE R16, R3, 0x2, R16 ;  /* 0x0000000203107825 */ /* 0x000fc600078e0210 */
[----:B------:R-:W-:-:S07]  /*0dd0*/  LEA R23, R5, R6, 0x6 ;  /* 0x0000000605177211 */ /* 0x000fce00078e30ff */
.L_x_1902:
        /* <DEDUP_REMOVED lines=11> */
[----:B--2-4-:R-:W-:Y:S05]  /*0e90*/  @!P0 BRA `(.L_x_1856) ;  /* 0x0000000000208947 */ /* 0x014fea0003800000 */
        /* <DEDUP_REMOVED lines=8> */
.L_x_1856:
[----:B------:R-:W-:Y:S01]  /*0f20*/  ULDC UR6, c[0x0][0xdc4] ;  /* 0x0003710000067ab9 */ /* 0x000fe20000000800 */
[----:B------:R-:W-:Y:S01]  /*0f30*/  UMOV UR60, UR7 ;  /* 0x00000007003c7c82 */ /* 0x000fe20008000000 */
[----:B------:R-:W-:-:S11]  /*0f40*/  UISETP.NE.AND UP0, UPT, UR6, 0x1, UPT ;  /* 0x000000010600788c */ /* 0x000fd6000bf05270 */
[----:B------:R-:W-:Y:S02]  /*0f50*/  @UP0 ULDC.64 UR10, c[0x0][0xdc8] ;  /* 0x00037200000a0ab9 */ /* 0x000fe40000000a00 */
[----:B------:R-:W-:-:S04]  /*0f60*/  UIMAD.WIDE.U32 UR4, UR7, UR10, URZ ;  /* 0x0000000a070472a5 */ /* 0x000fc8000f8e003f */
[----:B------:R-:W-:-:S04]  /*0f70*/  @UP0 USHF.R.U32.HI UR60, URZ, UR11, UR5 ;  /* 0x0000000b3f3c0299 */ /* 0x000fc80008011605 */
[----:B------:R-:W-:-:S12]  /*0f80*/  UIMAD UR4, UR60, UR6, URZ ;  /* 0x000000063c0472a4 */ /* 0x000fd8000f8e023f */
.L_x_1857:
[----:B------:R-:W-:Y:S01]  /*0f90*/  ULOP3.LUT UR5, URZ, UR60, URZ, 0x33, !UPT ;  /* 0x0000003c3f057292 */ /* 0x000fe2000f8e333f */
[----:B------:R-:W-:Y:S01]  /*0fa0*/  PLOP3.LUT P0, PT, PT, PT, PT, 0x80, 0x0 ;  /* 0x000000000000781c */ /* 0x000fe20003f0f070 */
[----:B------:R-:W-:Y:S01]  /*0fb0*/  ULDC.64 UR10, c[0x0][0x3f8] ;  /* 0x0000fe00000a7ab9 */ /* 0x000fe20000000a00 */
[----:B------:R-:W-:Y:S01]  /*0fc0*/  ULDC UR6, c[0x0][0xdac] ;  /* 0x00036b0000067ab9 */ /* 0x000fe20000000800 */
[----:B------:R-:W-:Y:S01]  /*0fd0*/  UISETP.NE.U32.AND UP0, UPT, UR10, URZ, UPT ;  /* 0x0000003f0a00728c */ /* 0x000fe2000bf05070 */
[----:B------:R-:W-:Y:S01]  /*0fe0*/  MOV R0, RZ ;  /* 0x000000ff00007202 */ /* 0x000fe20000000f00 */
[----:B------:R-:W-:Y:S01]  /*0ff0*/  UIADD3 UR5, UR5, UR6, URZ ;  /* 0x0000000605057290 */ /* 0x000fe2000fffe03f */
[----:B------:R-:W-:Y:S01]  /*1000*/  CS2R R2, SRZ ;  /* 0x0000000000027805 */ /* 0x000fe2000001ff00 */
[----:B------:R-:W-:Y:S01]  /*1010*/  UISETP.NE.AND.EX UP0, UPT, UR11, URZ, UPT, UP0 ;  /* 0x0000003f0b00728c */ /* 0x000fe2000bf05300 */
[----:B------:R-:W-:Y:S01]  /*1020*/  CS2R R86, SRZ ;  /* 0x0000000000567805 */ /* 0x000fe2000001ff00 */
[----:B------:R-:W-:Y:S01]  /*1030*/  USHF.L.U32 UR42, UR5, 0x7, URZ ;  /* 0x00000007052a7899 */ /* 0x000fe2000800063f */
[----:B------:R-:W-:Y:S01]  /*1040*/  CS2R R84, SRZ ;  /* 0x0000000000547805 */ /* 0x000fe2000001ff00 */
[----:B------:R-:W-:Y:S01]  /*1050*/  ULDC UR37, c[0x0][0x404] ;  /* 0x0001010000257ab9 */ /* 0x000fe20000000800 */
[----:B------:R-:W-:Y:S01]  /*1060*/  ULDC UR9, c[0x0][0x288] ;  /* 0x0000a20000097ab9 */ /* 0x000fe20000000800 */
[----:B------:R-:W-:Y:S01]  /*1070*/  UIADD3 UR4, UR7, -UR4, URZ ;  /* 0x8000000407047290 */ /* 0x000fe2000fffe03f */
[----:B------:R-:W-:Y:S01]  /*1080*/  CS2R R82, SRZ ;  /* 0x0000000000527805 */ /* 0x000fe2000001ff00 */
[----:B------:R-:W-:Y:S01]  /*1090*/  USEL UR37, UR37, 0x1, UP0 ;  /* 0x0000000125257887 */ /* 0x000fe20008000000 */
[----:B------:R-:W-:Y:S01]  /*10a0*/  CS2R R80, SRZ ;  /* 0x0000000000507805 */ /* 0x000fe2000001ff00 */
[----:B------:R-:W-:Y:S01]  /*10b0*/  UIADD3 UR5, UR42, 0xff, -UR9 ;  /* 0x000000ff2a057890 */ /* 0x000fe2000fffe809 */
[----:B------:R-:W-:Y:S01]  /*10c0*/  CS2R R78, SRZ ;  /* 0x00000000004e7805 */ /* 0x000fe2000001ff00 */
[----:B------:R-:W-:Y:S01]  /*10d0*/  ULDC UR10, c[0x0][0xdc4] ;  /* 0x00037100000a7ab9 */ /* 0x000fe20000000800 */
[----:B------:R-:W-:Y:S01]  /*10e0*/  ULDC UR7, c[0x0][0x2e0] ;  /* 0x0000b80000077ab9 */ /* 0x000fe20000000800 */
[----:B------:R-:W-:Y:S01]  /*10f0*/  UIMAD UR10, UR8, UR10, UR4 ;  /* 0x0000000a080a72a4 */ /* 0x000fe2000f8e0204 */
[----:B------:R-:W-:Y:S01]  /*1100*/  CS2R R76, SRZ ;  /* 0x00000000004c7805 */ /* 0x000fe2000001ff00 */
[----:B------:R-:W-:Y:S01]  /*1110*/  UIMAD UR4, UR37, UR7, 0x7f ;  /* 0x0000007f250474a4 */ /* 0x000fe2000f8e0207 */
[----:B------:R-:W-:Y:S01]  /*1120*/  CS2R R74, SRZ ;  /* 0x00000000004a7805 */ /* 0x000fe2000001ff00 */
[----:B------:R-:W-:Y:S01]  /*1130*/  UIMAD UR6, UR37, UR7, UR5 ;  /* 0x00000007250672a4 */ /* 0x000fe2000f8e0205 */
[----:B------:R-:W-:Y:S01]  /*1140*/  CS2R R72, SRZ ;  /* 0x0000000000487805 */ /* 0x000fe2000001ff00 */
[----:B------:R-:W-:Y:S01]  /*1150*/  USHF.R.S32.HI UR5, URZ, 0x1f, UR4 ;  /* 0x0000001f3f057899 */ /* 0x000fe20008011404 */
[----:B------:R-:W-:Y:S01]  /*1160*/  CS2R R70, SRZ ;  /* 0x0000000000467805 */ /* 0x000fe2000001ff00 */
[----:B------:R-:W-:Y:S01]  /*1170*/  USHF.R.S32.HI UR7, URZ, 0x1f, UR6 ;  /* 0x0000001f3f077899 */ /* 0x000fe20008011406 */
[----:B------:R-:W-:Y:S01]  /*1180*/  CS2R R68, SRZ ;  /* 0x0000000000447805 */ /* 0x000fe2000001ff00 */
[----:B------:R-:W-:Y:S01]  /*1190*/  ULEA.HI UR5, UR5, UR4, URZ, 0x7 ;  /* 0x0000000405057291 */ /* 0x000fe2000f8f383f */
[----:B------:R-:W-:Y:S01]  /*11a0*/  CS2R R66, SRZ ;  /* 0x0000000000427805 */ /* 0x000fe2000001ff00 */
[----:B------:R-:W-:Y:S01]  /*11b0*/  ULEA.HI UR7, UR7, UR6, URZ, 0x7 ;  /* 0x0000000607077291 */ /* 0x000fe2000f8f383f */
[----:B------:R-:W-:Y:S01]  /*11c0*/  CS2R R64, SRZ ;  /* 0x0000000000407805 */ /* 0x000fe2000001ff00 */
[----:B------:R-:W-:Y:S01]  /*11d0*/  USHF.R.S32.HI UR40, URZ, 0x7, UR5 ;  /* 0x000000073f287899 */ /* 0x000fe20008011405 */
[----:B------:R-:W-:Y:S01]  /*11e0*/  CS2R R62, SRZ ;  /* 0x00000000003e7805 */ /* 0x000fe2000001ff00 */
[----:B------:R-:W-:Y:S01]  /*11f0*/  USHF.R.S32.HI UR7, URZ, 0x7, UR7 ;  /* 0x000000073f077899 */ /* 0x000fe20008011407 */
[----:B------:R-:W-:Y:S01]  /*1200*/  CS2R R60, SRZ ;  /* 0x00000000003c7805 */ /* 0x000fe2000001ff00 */
[----:B------:R-:W-:Y:S01]  /*1210*/  ULDC UR43, c[0x0][0xdb8] ;  /* 0x00036e00002b7ab9 */ /* 0x000fe20000000800 */
[----:B------:R-:W-:Y:S01]  /*1220*/  UMOV UR44, UR10 ;  /* 0x0000000a002c7c82 */ /* 0x000fe20008000000 */
[----:B------:R-:W-:Y:S01]  /*1230*/  UISETP.LT.AND UP0, UPT, UR40, UR7, UPT ;  /* 0x000000072800728c */ /* 0x000fe2000bf01270 */
[----:B------:R-:W-:Y:S01]  /*1240*/  CS2R R58, SRZ ;  /* 0x00000000003a7805 */ /* 0x000fe2000001ff00 */
[----:B------:R-:W-:Y:S01]  /*1250*/  UISETP.NE.AND UP1, UPT, UR43, 0x1, UPT ;  /* 0x000000012b00788c */ /* 0x000fe2000bf25270 */
[----:B------:R-:W-:Y:S01]  /*1260*/  CS2R R56, SRZ ;  /* 0x0000000000387805 */ /* 0x000fe2000001ff00 */
[----:B------:R-:W-:Y:S01]  /*1270*/  USEL UR40, UR40, UR7, UP0 ;  /* 0x0000000728287287 */ /* 0x000fe20008000000 */
[----:B------:R-:W-:-:S02]  /*1280*/  CS2R R54, SRZ ;  /* 0x0000000000367805 */ /* 0x000fc4000001ff00 */
[----:B------:R-:W-:Y:S02]  /*1290*/  CS2R R52, SRZ ;  /* 0x0000000000347805 */ /* 0x000fe4000001ff00 */
[----:B------:R-:W-:Y:S01]  /*12a0*/  CS2R R50, SRZ ;  /* 0x0000000000327805 */ /* 0x000fe2000001ff00 */
[----:B------:R-:W-:Y:S01]  /*12b0*/  UISETP.GE.AND UP0, UPT, UR40, 0x1, UPT ;  /* 0x000000012800788c */ /* 0x000fe2000bf06270 */
[----:B------:R-:W-:Y:S02]  /*12c0*/  CS2R R48, SRZ ;  /* 0x0000000000307805 */ /* 0x000fe4000001ff00 */
[----:B------:R-:W-:Y:S02]  /*12d0*/  CS2R R46, SRZ ;  /* 0x00000000002e7805 */ /* 0x000fe4000001ff00 */
[----:B------:R-:W-:Y:S02]  /*12e0*/  CS2R R44, SRZ ;  /* 0x00000000002c7805 */ /* 0x000fe4000001ff00 */
[----:B------:R-:W-:Y:S01]  /*12f0*/  CS2R R42, SRZ ;  /* 0x00000000002a7805 */ /* 0x000fe2000001ff00 */
[----:B------:R-:W-:Y:S01]  /*1300*/  @UP1 ULDC UR8, c[0x0][0xdbc] ;  /* 0x00036f0000081ab9 */ /* 0x000fe20000000800 */
[----:B------:R-:W-:Y:S01]  /*1310*/  PLOP3.LUT P1, PT, PT, PT, UP0, 0x80, 0x0 ;  /* 0x000000000000781c */ /* 0x000fe20003f2f008 */
[----:B------:R-:W-:Y:S01]  /*1320*/  UIMAD.WIDE.U32 UR4, UR10, UR8, URZ ;  /* 0x000000080a0472a5 */ /* 0x000fe2000f8e003f */
[----:B------:R-:W-:Y:S01]  /*1330*/  CS2R R40, SRZ ;  /* 0x0000000000287805 */ /* 0x000fe2000001ff00 */
[----:B------:R-:W-:Y:S01]  /*1340*/  @UP1 ULDC UR6, c[0x0][0xdc0] ;  /* 0x0003700000061ab9 */ /* 0x000fe20000000800 */
[----:B------:R-:W-:Y:S01]  /*1350*/  CS2R R38, SRZ ;  /* 0x0000000000267805 */ /* 0x000fe2000001ff00 */
[----:B------:R-:W-:Y:S01]  /*1360*/  @UP1 USHF.R.U32.HI UR44, URZ, UR6, UR5 ;  /* 0x000000063f2c1299 */ /* 0x000fe20008011605 */
[----:B------:R-:W-:-:S02]  /*1370*/  CS2R R36, SRZ ;  /* 0x0000000000247805 */ /* 0x000fc4000001ff00 */
[----:B------:R-:W-:Y:S02]  /*1380*/  CS2R R34, SRZ ;  /* 0x0000000000227805 */ /* 0x000fe4000001ff00 */
[----:B------:R-:W-:Y:S01]  /*1390*/  CS2R R32, SRZ ;  /* 0x0000000000207805 */ /* 0x000fe2000001ff00 */
[----:B------:R-:W-:Y:S01]  /*13a0*/  UIADD3 UR4, -UR44, URZ, URZ ;  /* 0x0000003f2c047290 */ /* 0x000fe2000fffe13f */
[----:B------:R-:W-:Y:S01]  /*13b0*/  CS2R R6, SRZ ;  /* 0x0000000000067805 */ /* 0x000fe2000001ff00 */
[----:B------:R-:W-:Y:S01]  /*13c0*/  IMAD.MOV.U32 R30, RZ, RZ, RZ ;  /* 0x000000ffff1e7224 */ /* 0x000fe200078e00ff */
[----:B------:R-:W-:Y:S01]  /*13d0*/  CS2R R8, SRZ ;  /* 0x0000000000087805 */ /* 0x000fe2000001ff00 */
[----:B------:R-:W-:Y:S01]  /*13e0*/  UIMAD UR43, UR43, UR4, UR10 ;  /* 0x000000042b2b72a4 */ /* 0x000fe2000f8e020a */
[----:B------:R-:W-:Y:S01]  /*13f0*/  IMAD.MOV.U32 R25, RZ, RZ, RZ ;  /* 0x000000ffff197224 */ /* 0x000fe200078e00ff */
[----:B------:R-:W-:Y:S01]  /*1400*/  MOV R10, RZ ;  /* 0x000000ff000a7202 */ /* 0x000fe20000000f00 */
[----:B------:R-:W-:Y:S09]  /*1410*/  @!P1 BRA `(.L_x_1858) ;  /* 0x0000009c00949947 */ /* 0x000ff20003800000 */
        /* <DEDUP_REMOVED lines=28> */
.L_x_1859:
[----:B------:R-:W-:Y:S02]  /*15e0*/  R2UR UR6, R186 ;  /* 0x00000000ba0672ca */ /* 0x000fe400000e0000 */
[----:B------:R-:W-:-:S11]  /*15f0*/  R2UR UR5, R190 ;  /* 0x00000000be0572ca */ /* 0x000fd600000e0000 */
[----:B------:R-:W-:Y:S02]  /*1600*/  ULEA.HI UR4, UR6, UR6, URZ, 0x1 ;  /* 0x0000000606047291 */ /* 0x000fe4000f8f083f */
[----:B------:R-:W-:Y:S02]  /*1610*/  IMAD.U32 R2, RZ, RZ, UR5 ;  /* 0x00000005ff027e24 */ /* 0x000fe4000f8e00ff */
[----:B------:R-:W-:-:S03]  /*1620*/  ULOP3.LUT UR4, UR4, 0xfffffffe, URZ, 0xc0, !UPT ;  /* 0xfffffffe04047892 */ /* 0x000fc6000f8ec03f */
[----:B------:R-:W-:Y:S01]  /*1630*/  ISETP.NE.AND P0, PT, R2, 0x3, PT ;  /* 0x000000030200780c */ /* 0x000fe20003f05270 */
[----:B------:R-:W-:-:S06]  /*1640*/  UIADD3 UR4, UR6, -UR4, URZ ;  /* 0x8000000406047290 */ /* 0x000fcc000fffe03f */
[----:B------:R-:W-:-:S05]  /*1650*/  IMAD.U32 R0, RZ, RZ, UR4 ;  /* 0x00000004ff007e24 */ /* 0x000fca000f8e00ff */
[----:B------:R-:W-:-:S04]  /*1660*/  SHF.L.U32 R0, R0, 0x1f, RZ ;  /* 0x0000001f00007819 */ /* 0x000fc800000006ff */
[----:B------:R-:W1:Y:S02]  /*1670*/  SYNCS.PHASECHK.TRANS64.TRYWAIT P1, [UR38+0x34800], R0 ;  /* 0x03480000ff0075a7 */ /* 0x000e640008020166 */
[----:B-1----:R-:W-:Y:S05]  /*1680*/  @!P1 BRA `(.L_x_1860) ;  /* 0x000000dc00a49947 */ /* 0x002fea0003800000 */
.L_x_1961:
[----:B------:R-:W-:Y:S05]  /*1690*/  @!P0 BRA `(.L_x_1861) ;  /* 0x0000000000048947 */ /* 0x000fea0003800000 */
[----:B------:R-:W-:Y:S01]  /*16a0*/  BPT.TRAP 0x1 ;  /* 0x000000040000795c */ /* 0x000fe20000300000 */
.L_x_1861:
[----:B-1----:R-:W-:Y:S01]  /*16b0*/  IMAD.U32 R3, RZ, RZ, UR46 ;  /* 0x0000002eff037e24 */ /* 0x002fe2000f8e00ff */
[----:B------:R-:W-:-:S04]  /*16c0*/  MOV R0, UR36 ;  /* 0x0000002400007c02 */ /* 0x000fc80008000f00 */
[----:B------:R-:W-:Y:S02]  /*16d0*/  LEA R0, R0, UR38, 0x3 ;  /* 0x0000002600007c11 */ /* 0x000fe4000f8e18ff */
[----:B------:R-:W-:-:S04]  /*16e0*/  SHF.L.U32 R3, R3, 0x1f, RZ ;  /* 0x0000001f03037819 */ /* 0x000fc800000006ff */
[----:B------:R1:W2:Y:S01]  /*16f0*/  SYNCS.PHASECHK.TRANS64.TRYWAIT P2, [R0+URZ+0x34830], R3 ;  /* 0x03483003000075a7 */ /* 0x0002a2000804017f */
[----:B------:R-:W-:Y:S05]  /*1700*/  @!P0 BRA `(.L_x_1862) ;  /* 0x0000000000048947 */ /* 0x000fea0003800000 */
[----:B------:R-:W-:Y:S01]  /*1710*/  BPT.TRAP 0x1 ;  /* 0x000000040000795c */ /* 0x000fe20000300000 */
.L_x_1862:
[----:B------:R-:W3:Y:S01]  /*1720*/  S2R R2, SR_TID.X ;  /* 0x0000000000027919 */ /* 0x000ee20000002100 */
[----:B------:R-:W-:Y:S01]  /*1730*/  IMAD.MOV.U32 R151, RZ, RZ, RZ ;  /* 0x000000ffff977224 */ /* 0x000fe200078e00ff */
[----:B---3--:R-:W-:Y:S01]  /*1740*/  LOP3.LUT P1, RZ, R2, 0x7f, RZ, 0xc0, !PT ;  /* 0x0000007f02ff7812 */ /* 0x008fe2000782c0ff */
[----:B--2---:R-:W-:-:S12]  /*1750*/  @P2 BRA `(.L_x_1863) ;  /* 0x0000000000082947 */ /* 0x004fd80003800000 */
[----:B------:R-:W2:Y:S02]  /*1760*/  SYNCS.PHASECHK.TRANS64.TRYWAIT P2, [R0+URZ+0x34830], R3 ;  /* 0x03483003000075a7 */ /* 0x000ea4000804017f */
[----:B--2---:R-:W-:Y:S05]  /*1770*/  @!P2 BRA `(.L_x_1864) ;  /* 0x000000dc0080a947 */ /* 0x004fea0003800000 */
.L_x_1863:
        /* <DEDUP_REMOVED lines=10> */
[----:B-12---:R-:W-:Y:S01]  /*1820*/  @!P1 VIADD R0, R0, 0x34840 ;  /* 0x0003484000009836 */ /* 0x006fe20000000000 */
[----:B------:R-:W-:Y:S01]  /*1830*/  UMOV UR17, 0x40000040 ;  /* 0x4000004000117882 */ /* 0x000fe20000000000 */
[----:B------:R-:W-:Y:S01]  /*1840*/  UMOV UR19, 0x40000040 ;  /* 0x4000004000137882 */ /* 0x000fe20000000000 */
[----:B------:R-:W-:Y:S01]  /*1850*/  ULOP3.LUT UR39, UR4, 0x10000, URZ, 0xfc, !UPT ;  /* 0x0001000004277892 */ /* 0x000fe2000f8efc3f */
[--C-:B------:R-:W-:Y:S01]  /*1860*/  IMAD.MOV.U32 R150, RZ, RZ, R151.reuse ;  /* 0x000000ffff967224 */ /* 0x100fe200078e0097 */
[----:B------:R-:W-:Y:S01]  /*1870*/  ULOP3.LUT UR4, UR41, 0x10000, URZ, 0xfc, !UPT ;  /* 0x0001000029047892 */ /* 0x000fe2000f8efc3f */
[----:B------:R-:W-:Y:S01]  /*1880*/  @!P1 PRMT R0, RZ, 0x654, R0 ;  /* 0x00000654ff009816 */ /* 0x000fe20000000000 */
[----:B------:R-:W-:Y:S01]  /*1890*/  UIMAD UR5, UR36, 0xc00, UR39 ;  /* 0x00000c00240578a4 */ /* 0x000fe2000f8e0227 */
[--C-:B------:R-:W-:Y:S01]  /*18a0*/  IMAD.MOV.U32 R149, RZ, RZ, R151.reuse ;  /* 0x000000ffff957224 */ /* 0x100fe200078e0097 */
[----:B------:R-:W-:Y:S01]  /*18b0*/  UIADD3 UR6, UR4, 0x2, URZ ;  /* 0x0000000204067890 */ /* 0x000fe2000fffe03f */
[-C--:B------:R-:W-:Y:S01]  /*18c0*/  MOV R148, R151.reuse ;  /* 0x0000009700947202 */ /* 0x080fe20000000f00 */
[----:B------:R-:W-:Y:S01]  /*18d0*/  UIADD3 UR7, UR5, 0x2, URZ ;  /* 0x0000000205077890 */ /* 0x000fe2000fffe03f */
[--C-:B------:R-:W-:Y:S01]  /*18e0*/  IMAD.MOV.U32 R147, RZ, RZ, R151.reuse ;  /* 0x000000ffff937224 */ /* 0x100fe200078e0097 */
[----:B------:R-:W-:Y:S01]  /*18f0*/  UMOV UR8, UR4 ;  /* 0x0000000400087c82 */ /* 0x000fe20008000000 */
[----:B------:R-:W-:Y:S01]  /*1900*/  UMOV UR10, UR5 ;  /* 0x00000005000a7c82 */ /* 0x000fe20008000000 */
[----:B------:R-:W-:Y:S01]  /*1910*/  MOV R10, UR8 ;  /* 0x00000008000a7c02 */ /* 0x000fe20008000f00 */
[----:B------:R-:W-:Y:S01]  /*1920*/  HGMMA.64x128x16.F32.BF16 R24, gdesc[UR8], RZ, !UPT, gsb0 ;  /* 0x01e00000081879f0 */ /* 0x000fe2000c0018ff */
[----:B------:R-:W-:Y:S01]  /*1930*/  UMOV UR8, UR6 ;  /* 0x0000000600087c82 */ /* 0x000fe20008000000 */
[----:B------:R-:W-:Y:S01]  /*1940*/  UMOV UR9, 0x40000040 ;  /* 0x4000004000097882 */ /* 0x000fe20000000000 */
[----:B------:R-:W-:Y:S01]  /*1950*/  UMOV UR10, UR7 ;  /* 0x00000007000a7c82 */ /* 0x000fe20008000000 */
[----:B------:R-:W-:Y:S01]  /*1960*/  UMOV UR11, 0x40000040 ;  /* 0x40000040000b7882 */ /* 0x000fe20000000000 */
[----:B------:R-:W-:Y:S01]  /*1970*/  UIADD3 UR6, UR4, 0x4, URZ ;  /* 0x0000000404067890 */ /* 0x000fe2000fffe03f */
[----:B------:R-:W-:Y:S01]  /*1980*/  IMAD.U32 R8, RZ, RZ, UR8 ;  /* 0x00000008ff087e24 */ /* 0x000fe2000f8e00ff */
[----:B------:R-:W-:Y:S01]  /*1990*/  UIADD3 UR7, UR5, 0x4, URZ ;  /* 0x0000000405077890 */ /* 0x000fe2000fffe03f */
[----:B------:R-:W-:Y:S01]  /*19a0*/  MOV R9, UR9 ;  /* 0x0000000900097c02 */ /* 0x000fe20008000f00 */
[----:B------:R-:W-:Y:S01]  /*19b0*/  UIADD3 UR12, UR4, 0x400, URZ ;  /* 0x00000400040c7890 */ /* 0x000fe2000fffe03f */
[--C-:B------:R-:W-:Y:S01]  /*19c0*/  IMAD.MOV.U32 R146, RZ, RZ, R151.reuse ;  /* 0x000000ffff927224 */ /* 0x100fe200078e0097 */
[----:B------:R-:W-:Y:S01]  /*19d0*/  UIADD3 UR14, UR5, 0x400, URZ ;  /* 0x00000400050e7890 */ /* 0x000fe2000fffe03f */
[-C--:B------:R-:W-:Y:S01]  /*19e0*/  MOV R145, R151.reuse ;  /* 0x0000009700917202 */ /* 0x080fe20000000f00 */
[----:B------:R-:W-:Y:S01]  /*19f0*/  UIADD3 UR16, UR4, 0x402, URZ ;  /* 0x0000040204107890 */ /* 0x000fe2000fffe03f */
[--C-:B------:R-:W-:Y:S01]  /*1a00*/  IMAD.MOV.U32 R144, RZ, RZ, R151.reuse ;  /* 0x000000ffff907224 */ /* 0x100fe200078e0097 */
[----:B------:R-:W-:Y:S01]  /*1a10*/  UIADD3 UR18, UR5, 0x402, URZ ;  /* 0x0000040205127890 */ /* 0x000fe2000fffe03f */
[--C-:B------:R-:W-:Y:S01]  /*1a20*/  IMAD.MOV.U32 R143, RZ, RZ, R151.reuse ;  /* 0x000000ffff8f7224 */ /* 0x100fe200078e0097 */
        /* <DEDUP_REMOVED lines=61> */
[----:B------:R-:W-:Y:S01]  /*1e00*/  HGMMA.64x128x16.F32.BF16 R24, gdesc[UR8], R24, gsb0 ;  /* 0x01e00000081879f0 */ /* 0x000fe20008001818 */
[----:B------:R-:W-:Y:S01]  /*1e10*/  UMOV UR8, UR6 ;  /* 0x0000000600087c82 */ /* 0x000fe20008000000 */
[----:B------:R-:W-:Y:S01]  /*1e20*/  UMOV UR9, 0x40000040 ;  /* 0x4000004000097882 */ /* 0x000fe20000000000 */
[----:B------:R-:W-:Y:S01]  /*1e30*/  UMOV UR10, UR7 ;  /* 0x00000007000a7c82 */ /* 0x000fe20008000000 */
[----:B------:R-:W-:Y:S01]  /*1e40*/  UMOV UR11, 0x40000040 ;  /* 0x40000040000b7882 */ /* 0x000fe20000000000 */
[----:B------:R-:W-:Y:S01]  /*1e50*/  IMAD.U32 R6, RZ, RZ, UR8 ;  /* 0x00000008ff067e24 */ /* 0x000fe2000f8e00ff */
[----:B------:R-:W-:Y:S01]  /*1e60*/  ULDC UR6, c[0x0][0x288] ;  /* 0x0000a20000067ab9 */ /* 0x000fe20000000800 */
[----:B------:R-:W-:Y:S01]  /*1e70*/  IMAD.U32 R7, RZ, RZ, UR9 ;  /* 0x00000009ff077e24 */ /* 0x000fe2000f8e00ff */
[----:B------:R-:W-:Y:S02]  /*1e80*/  WARPGROUP.DEPBAR.LE gsb0, 0x0 ;  /* 0x00008000000079c5 */ /* 0x000fe40000010000 */
[----:B------:R-:W-:-:S06]  /*1e90*/  WARPGROUP.ARRIVE ;  /* 0x00000000000079c5 */ /* 0x000fcc0000000000 */
[----:B------:R-:W-:Y:S01]  /*1ea0*/  HGMMA.64x128x16.F32.BF16 R24, gdesc[UR8], R24, gsb0 ;  /* 0x01e00000081879f0 */ /* 0x000fe20008001818 */
[----:B------:R-:W-:Y:S02]  /*1eb0*/  UIADD3 UR8, UR4, 0x6, URZ ;  /* 0x0000000604087890 */ /* 0x000fe4000fffe03f */
[----:B------:R-:W-:Y:S01]  /*1ec0*/  UIADD3 UR10, UR5, 0x6, URZ ;  /* 0x00000006050a7890 */ /* 0x000fe2000fffe03f */
[----:B------:R-:W-:Y:S01]  /*1ed0*/  UMOV UR9, 0x40000040 ;  /* 0x4000004000097882 */ /* 0x000fe20000000000 */
[----:B------:R-:W-:Y:S01]  /*1ee0*/  UMOV UR11, 0x40000040 ;  /* 0x40000040000b7882 */ /* 0x000fe20000000000 */
[----:B------:R-:W-:Y:S01]  /*1ef0*/  UMOV UR4, 0xffffff80 ;  /* 0xffffff8000047882 */ /* 0x000fe20000000000 */
[----:B------:R-:W-:Y:S01]  /*1f00*/  ULDC UR5, c[0x0][0x2e0] ;  /* 0x0000b80000057ab9 */ /* 0x000fe20000000800 */
[----:B------:R-:W-:-:S04]  /*1f10*/  UIMAD UR4, UR40, UR4, 0x80 ;  /* 0x00000080280474a4 */ /* 0x000fc8000f8e0204 */
[----:B------:R-:W-:Y:S02]  /*1f20*/  UIMAD UR4, UR37, UR5, UR4 ;  /* 0x00000005250472a4 */ /* 0x000fe4000f8e0204 */
[----:B------:R-:W-:Y:S02]  /*1f30*/  UIMAD UR37, UR37, UR5, -UR6 ;  /* 0x00000005252572a4 */ /* 0x000fe4000f8e0a06 */
[----:B------:R-:W-:Y:S02]  /*1f40*/  UIADD3 UR7, UR4, 0x1, -UR6 ;  /* 0x0000000104077890 */ /* 0x000fe4000fffe806 */
[----:B------:R-:W-:-:S04]  /*1f50*/  UIADD3 UR37, UR42, UR37, URZ ;  /* 0x000000252a257290 */ /* 0x000fc8000fffe03f */
[----:B------:R-:W-:Y:S01]  /*1f60*/  MOV R5, UR7 ;  /* 0x0000000700057c02 */ /* 0x000fe20008000f00 */
[----:B------:R-:W-:-:S04]  /*1f70*/  UIADD3 UR7, UR40, -0x2, URZ ;  /* 0xfffffffe28077890 */ /* 0x000fc8000fffe03f */
[----:B------:R-:W-:Y:S01]  /*1f80*/  IMAD R94, R22, -0x2, R5 ;  /* 0xfffffffe165e7824 */ /* 0x000fe200078e0205 */
[----:B------:R-:W-:Y:S02]  /*1f90*/  WARPGROUP.DEPBAR.LE gsb0, 0x0 ;  /* 0x00008000000079c5 */ /* 0x000fe40000010000 */
[----:B------:R-:W-:-:S06]  /*1fa0*/  WARPGROUP.ARRIVE ;  /* 0x00000000000079c5 */ /* 0x000fcc0000000000 */
[----:B------:R-:W-:Y:S01]  /*1fb0*/  HGMMA.64x128x16.F32.BF16 R24, gdesc[UR8], R24, gsb0 ;  /* 0x01e00000081879f0 */ /* 0x000fe20008001818 */
[----:B------:R-:W-:Y:S02]  /*1fc0*/  ULDC UR10, c[0x0][0x9d8] ;  /* 0x00027600000a7ab9 */ /* 0x000fe40000000800 */
        /* <DEDUP_REMOVED lines=33> */
[----:B------:R-:W-:-:S02]  /*21e0*/  IMAD.U32 R45, RZ, RZ, UR4 ;  /* 0x00000004ff2d7e24 */ /* 0x000fc4000f8e00ff */
[----:B------:R-:W-:Y:S01]  /*21f0*/  FMUL.FTZ R31, R31, UR10 ;  /* 0x0000000a1f1f7c20 */ /* 0x000fe20008410000 */
[----:B------:R-:W-:Y:S02]  /*2200*/  VIADD R49, R23, UR42 ;  /* 0x0000002a17317c36 */ /* 0x000fe40008000000 */
[----:B------:R-:W-:Y:S01]  /*2210*/  FMUL.FTZ R34, R34, UR10 ;  /* 0x0000000a22227c20 */ /* 0x000fe20008410000 */
[----:B------:R-:W-:Y:S02]  /*2220*/  IMAD R45, R22, -0x2, R45 ;  /* 0xfffffffe162d7824 */ /* 0x000fe400078e022d */
[----:B------:R-:W-:Y:S01]  /*2230*/  FMUL.FTZ R35, R35, UR10 ;  /* 0x0000000a23237c20 */ /* 0x000fe20008410000 */
[----:B------:R-:W-:Y:S01]  /*2240*/  FMUL.FTZ R38, R38, UR10 ;  /* 0x0000000a26267c20 */ /* 0x000fe20008410000 */
[----:B------:R-:W2:Y:S01]  /*2250*/  MUFU.TANH R27, R27 ;  /* 0x0000001b001b7308 */ /* 0x000ea20000002400 */
[----:B------:R-:W-:Y:S01]  /*2260*/  IADD3 R14, R94, 0x8, R49 ;  /* 0x000000085e0e7810 */ /* 0x000fe20007ffe031 */
[----:B------:R-:W-:Y:S01]  /*2270*/  FMUL.FTZ R21, R37, UR10 ;  /* 0x0000000a25157c20 */ /* 0x000fe20008410000 */
[----:B------:R-:W-:Y:S01]  /*2280*/  FMUL.FTZ R37, R53, UR10 ;  /* 0x0000000a35257c20 */ /* 0x000fe20008410000 */
[----:B------:R-:W-:Y:S01]  /*2290*/  FMUL.FTZ R39, R39, UR10 ;  /* 0x0000000a27277c20 */ /* 0x000fe20008410000 */
[----:B------:R-:W-:Y:S01]  /*22a0*/  VIMNMX R14, R45, R14, PT ;  /* 0x0000000e2d0e7248 */ /* 0x000fe20003fe0100 */
[----:B------:R-:W-:Y:S01]  /*22b0*/  FMUL.FTZ R42, R42, UR10 ;  /* 0x0000000a2a2a7c20 */ /* 0x000fe20008410000 */
[----:B------:R-:W-:Y:S01]  /*22c0*/  FMUL.FTZ R43, R43, UR10 ;  /* 0x0000000a2b2b7c20 */ /* 0x000fe20008410000 */
[----:B------:R-:W3:Y:S01]  /*22d0*/  MUFU.TANH R30, R30 ;  /* 0x0000001e001e7308 */ /* 0x000ee20000002400 */
[----:B------:R-:W-:Y:S01]  /*22e0*/  ISETP.GT.AND P2, PT, R14, RZ, PT ;  /* 0x000000ff0e00720c */ /* 0x000fe20003f44270 */
[----:B------:R-:W-:Y:S01]  /*22f0*/  FMUL.FTZ R46, R46, UR10 ;  /* 0x0000000a2e2e7c20 */ /* 0x000fe20008410000 */
[C---:B------:R-:W-:Y:S01]  /*2300*/  ISETP.GT.AND P3, PT, R14.reuse, 0x1, PT ;  /* 0x000000010e00780c */ /* 0x040fe20003f64270 */
[----:B------:R-:W-:Y:S01]  /*2310*/  FMUL.FTZ R47, R47, UR10 ;  /* 0x0000000a2f2f7c20 */ /* 0x000fe20008410000 */
[----:B------:R-:W-:Y:S01]  /*2320*/  ISETP.GT.AND P4, PT, R14, 0x8, PT ;  /* 0x000000080e00780c */ /* 0x000fe20003f84270 */
[----:B------:R-:W-:Y:S01]  /*2330*/  FMUL.FTZ R50, R50, UR10 ;  /* 0x0000000a32327c20 */ /* 0x000fe20008410000 */
[----:B-1----:R-:W-:Y:S01]  /*2340*/  FSEL R96, R26, -INF , P2 ;  /* 0xff8000001a607808 */ /* 0x002fe20001000000 */
[----:B------:R-:W1:Y:S01]  /*2350*/  MUFU.TANH R31, R31 ;  /* 0x0000001f001f7308 */ /* 0x000e620000002400 */
[----:B--2---:R-:W-:Y:S01]  /*2360*/  FSEL R53, R27, -INF , P3 ;  /* 0xff8000001b357808 */ /* 0x004fe20001800000 */
[----:B------:R-:W-:Y:S01]  /*2370*/  FMUL.FTZ R51, R51, UR10 ;  /* 0x0000000a33337c20 */ /* 0x000fe20008410000 */
[----:B------:R-:W-:Y:S01]  /*2380*/  ISETP.GT.AND P2, PT, R14, 0x9, PT ;  /* 0x000000090e00780c */ /* 0x000fe20003f44270 */
[----:B------:R-:W-:Y:S01]  /*2390*/  FMUL.FTZ R54, R54, UR10 ;  /* 0x0000000a36367c20 */ /* 0x000fe20008410000 */
[----:B------:R-:W-:Y:S01]  /*23a0*/  FMNMX.FTZ R5, R96, R53, !PT ;  /* 0x0000003560057209 */ /* 0x000fe20007810000 */
[----:B------:R-:W-:Y:S01]  /*23b0*/  FMUL.FTZ R20, R36, UR10 ;  /* 0x0000000a24147c20 */ /* 0x000fe20008410000 */
[----:B------:R-:W-:Y:S01]  /*23c0*/  ISETP.GT.AND P3, PT, R14, 0x10, PT ;  /* 0x000000100e00780c */ /* 0x000fe20003f64270 */
        /* <DEDUP_REMOVED lines=21> */
[----:B------:R-:W-:Y:S01]  /*2520*/  FMNMX.FTZ R27, R102, R27, !PT ;  /* 0x0000001b661b7209 */ /* 0x000fe20007810000 */
[----:B------:R-:W-:Y:S01]  /*2530*/  FMUL.FTZ R4, R28, UR10 ;  /* 0x0000000a1c047c20 */ /* 0x000fe20008410000 */
[----:B------:R-:W-:Y:S01]  /*2540*/  FMUL.FTZ R28, R44, UR10 ;  /* 0x0000000a2c1c7c20 */ /* 0x000fe20008410000 */
[----:B------:R-:W2:Y:S01]  /*2550*/  MUFU.TANH R39, R39 ;  /* 0x0000002700277308 */ /* 0x000ea20000002400 */
[----:B---3--:R-:W-:Y:S01]  /*2560*/  FSEL R106, R35, -INF , P2 ;  /* 0xff800000236a7808 */ /* 0x008fe20001000000 */
[----:B------:R-:W-:Y:S01]  /*2570*/  FMUL.FTZ R70, R70, UR10 ;  /* 0x0000000a46467c20 */ /* 0x000fe20008410000 */
[----:B------:R-:W-:Y:S01]  /*2580*/  ISETP.GT.AND P2, PT, R14, 0x19, PT ;  /* 0x000000190e00780c */ /* 0x000fe20003f44270 */
        /* <DEDUP_REMOVED lines=24> */
[----:B------:R-:W-:Y:S01]  /*2710*/  ULDC UR4, c[0x0][0x988] ;  /* 0x0002620000047ab9 */ /* 0x000fe20000000800 */
[----:B------:R-:W-:Y:S01]  /*2720*/  FMNMX.FTZ R27, R118, R27, !PT ;  /* 0x0000001b761b7209 */ /* 0x000fe20007810000 */
[----:B------:R-:W-:Y:S01]  /*2730*/  FMUL.FTZ R25, R41, UR10 ;  /* 0x0000000a29197c20 */ /* 0x000fe20008410000 */
[----:B------:R-:W-:Y:S01]  /*2740*/  VIADDMNMX R45, R49, R94, R45, PT ;  /* 0x0000005e312d7246 */ /* 0x000fe2000380012d */
[----:B------:R-:W3:Y:S01]  /*2750*/  MUFU.TANH R47, R47 ;  /* 0x0000002f002f7308 */ /* 0x000ee20000002400 */
[----:B-1----:R-:W-:Y:S01]  /*2760*/  FSEL R92, R43, -INF , P2 ;  /* 0xff8000002b5c7808 */ /* 0x002fe20001000000 */
[----:B------:R-:W-:Y:S01]  /*2770*/  FMUL.FTZ R41, R57, UR10 ;  /* 0x0000000a39297c20 */ /* 0x000fe20008410000 */
[----:B------:R-:W-:Y:S01]  /*2780*/  ISETP.GT.AND P2, PT, R14, 0x29, PT ;  /* 0x000000290e00780c */ /* 0x000fe20003f44270 */
[----:B------:R-:W-:Y:S01]  /*2790*/  FMUL.FTZ R61, R61, UR10 ;  /* 0x0000000a3d3d7c20 */ /* 0x000fe20008410000 */
[----:B------:R-:W-:Y:S01]  /*27a0*/  FMNMX.FTZ R27, R92, R27, !PT ;  /* 0x0000001b5c1b7209 */ /* 0x000fe20007810000 */
[----:B------:R-:W-:Y:S01]  /*27b0*/  FMUL.FTZ R64, R64, UR10 ;  /* 0x0000000a40407c20 */ /* 0x000fe20008410000 */
[----:B------:R-:W-:Y:S01]  /*27c0*/  ISETP.GT.AND P4, PT, R45, 0x8, PT ;  /* 0x000000082d00780c */ /* 0x000fe20003f84270 */
[----:B------:R-:W-:Y:S01]  /*27d0*/  MUFU.TANH R50, R50 ;  /* 0x0000003200327308 */ /* 0x000fe20000002400 */
[----:B--2---:R-:W-:Y:S01]  /*27e0*/  FSEL R90, R46, -INF , P3 ;  /* 0xff8000002e5a7808 */ /* 0x004fe20001800000 */
[----:B------:R-:W-:Y:S01]  /*27f0*/  FMUL.FTZ R65, R65, UR10 ;  /* 0x0000000a41417c20 */ /* 0x000fe20008410000 */
[----:B------:R-:W-:Y:S01]  /*2800*/  ISETP.GT.AND P3, PT, R14, 0x30, PT ;  /* 0x000000300e00780c */ /* 0x000fe20003f64270 */
        /* <DEDUP_REMOVED lines=9> */
[----:B------:R-:W-:Y:S01]  /*28a0*/  FMNMX.FTZ R27, R88, R27, !PT ;  /* 0x0000001b581b7209 */ /* 0x000fe20007810000 */
[----:B------:R-:W-:Y:S01]  /*28b0*/  FMUL.FTZ R77, R77, UR10 ;  /* 0x0000000a4d4d7c20 */ /* 0x000fe20008410000 */
[----:B------:R-:W-:Y:S01]  /*28c0*/  FMUL.FTZ R80, R80, UR10 ;  /* 0x0000000a50507c20 */ /* 0x000fe20008410000 */
[----:B------:R-:W-:Y:S01]  /*28d0*/  MUFU.TANH R52, R54 ;  /* 0x0000003600347308 */ /* 0x000fe20000002400 */
[----:B------:R-:W-:Y:S01]  /*28e0*/  FMUL.FTZ R81, R81, UR10 ;  /* 0x0000000a51517c20 */ /* 0x000fe20008410000 */
[----:B------:R-:W-:Y:S01]  /*28f0*/  FMUL.FTZ R84, R84, UR10 ;  /* 0x0000000a54547c20 */ /* 0x000fe20008410000 */
[----:B------:R-:W-:Y:S01]  /*2900*/  FMUL.FTZ R85, R85, UR10 ;  /* 0x0000000a55557c20 */ /* 0x000fe20008410000 */
[----:B------:R2:W-:Y:S04]  /*2910*/  @!P1 SYNCS.ARRIVE.TRANS64.RED.A1T0 RZ, [R0+URZ], RZ ;  /* 0x000000ff00ff99a7 */ /* 0x0005e8000810043f */
[----:B------:R-:W3:Y:S01]  /*2920*/  MUFU.TANH R55, R55 ;  /* 0x0000003700377308 */ /* 0x000ee20000002400 */
[----:B-1----:R-:W-:-:S02]  /*2930*/  FSEL R56, R51, -INF , P2 ;  /* 0xff80000033387808 */ /* 0x002fc40001000000 */
[----:B------:R-:W-:-:S05]  /*2940*/  ISETP.GT.AND P2, PT, R14, 0x39, PT ;  /* 0x000000390e00780c */ /* 0x000fca0003f44270 */
[----:B------:R-:W1:Y:S08]  /*2950*/  MUFU.TANH R58, R58 ;  /* 0x0000003a003a7308 */ /* 0x000e700000002400 */
[----:B------:R4:W-:Y:S01]  /*2960*/  MUFU.TANH R5, R66 ;  /* 0x0000004200057308 */ /* 0x0009e20000002400 */
[----:B---3--:R-:W-:Y:S02]  /*2970*/  FSEL R46, R55, -INF , P2 ;  /* 0xff800000372e7808 */ /* 0x008fe40001000000 */
[----:B------:R-:W-:-:S05]  /*2980*/  ISETP.GT.AND P2, PT, R14, 0x41, PT ;  /* 0x000000410e00780c */ /* 0x000fca0003f44270 */
[----:B------:R-:W3:Y:S01]  /*2990*/  MUFU.TANH R59, R59 ;  /* 0x0000003b003b7308 */ /* 0x000ee20000002400 */
[----:B----4-:R-:W-:Y:S02]  /*29a0*/  FSEL R66, R50, -INF , P3 ;  /* 0xff80000032427808 */ /* 0x010fe40001800000 */
[----:B------:R-:W-:Y:S02]  /*29b0*/  ISETP.GT.AND P3, PT, R14, 0x38, PT ;  /* 0x000000380e00780c */ /* 0x000fe40003f64270 */
[----:B------:R-:W-:Y:S02]  /*29c0*/  FMNMX.FTZ R27, R66, R27, !PT ;  /* 0x0000001b421b7209 */ /* 0x000fe40007810000 */
[----:B------:R-:W-:Y:S01]  /*29d0*/  FSEL R52, R52, -INF , P3 ;  /* 0xff80000034347808 */ /* 0x000fe20001800000 */
[----:B------:R-:W4:Y:S01]  /*29e0*/  MUFU.TANH R62, R62 ;  /* 0x0000003e003e7308 */ /* 0x000f220000002400 */
[----:B------:R-:W-:Y:S02]  /*29f0*/  FMNMX.FTZ R27, R56, R27, !PT ;  /* 0x0000001b381b7209 */ /* 0x000fe40007810000 */
[----:B------:R-:W-:-:S02]  /*2a00*/  ISETP.GT.AND P3, PT, R14, 0x40, PT ;  /* 0x000000400e00780c */ /* 0x000fc40003f64270 */
[----:B------:R-:W-:Y:S02]  /*2a10*/  FMNMX.FTZ R27, R52, R27, !PT ;  /* 0x0000001b341b7209 */ /* 0x000fe40007810000 */
[----:B-1----:R-:W-:Y:S01]  /*2a20*/  FSEL R38, R58, -INF , P3 ;  /* 0xff8000003a267808 */ /* 0x002fe20001800000 */
[----:B------:R-:W1:Y:S01]  /*2a30*/  MUFU.TANH R63, R63 ;  /* 0x0000003f003f7308 */ /* 0x000e620000002400 */
[----:B------:R-:W-:Y:S02]  /*2a40*/  FMNMX.FTZ R27, R46, R27, !PT ;  /* 0x0000001b2e1b7209 */ /* 0x000fe40007810000 */
[----:B------:R-:W-:Y:S02]  /*2a50*/  ISETP.GT.AND P3, PT, R14, 0x48, PT ;  /* 0x000000480e00780c */ /* 0x000fe40003f64270 */
[----:B---3--:R-:W-:Y:S02]  /*2a60*/  FSEL R26, R59, -INF , P2 ;  /* 0xff8000003b1a7808 */ /* 0x008fe40001000000 */
[----:B------:R-:W-:Y:S01]  /*2a70*/  FMNMX.FTZ R27, R38, R27, !PT ;  /* 0x0000001b261b7209 */ /* 0x000fe20007810000 */
[----:B------:R-:W3:Y:S01]  /*2a80*/  MUFU.TANH R44, R67 ;  /* 0x00000043002c7308 */ /* 0x000ee20000002400 */
[----:B------:R-:W-:-:S02]  /*2a90*/  ISETP.GT.AND P2, PT, R14, 0x49, PT ;  /* 0x000000490e00780c */ /* 0x000fc40003f44270 */
[----:B----4-:R-:W-:Y:S02]  /*2aa0*/  FSEL R30, R62, -INF , P3 ;  /* 0xff8000003e1e7808 */ /* 0x010fe40001800000 */
[----:B------:R-:W-:Y:S02]  /*2ab0*/  FMNMX.FTZ R27, R26, R27, !PT ;  /* 0x0000001b1a1b7209 */ /* 0x000fe40007810000 */
[----:B------:R-:W-:Y:S01]  /*2ac0*/  ISETP.GT.AND P3, PT, R14, 0x50, PT ;  /* 0x000000500e00780c */ /* 0x000fe20003f64270 */
[----:B------:R-:W4:Y:S01]  /*2ad0*/  MUFU.TANH R48, R70 ;  /* 0x0000004600307308 */ /* 0x000f220000002400 */
[----:B-1----:R-:W-:Y:S02]  /*2ae0*/  FSEL R34, R63, -INF , P2 ;  /* 0xff8000003f227808 */ /* 0x002fe40001000000 */
[----:B------:R-:W-:Y:S02]  /*2af0*/  FMNMX.FTZ R27, R30, R27, !PT ;  /* 0x0000001b1e1b7209 */ /* 0x000fe40007810000 */
[----:B------:R-:W-:-:S02]  /*2b00*/  ISETP.GT.AND P2, PT, R14, 0x51, PT ;  /* 0x000000510e00780c */ /* 0x000fc40003f44270 */
[----:B------:R-:W-:Y:S01]  /*2b10*/  FSEL R42, R5, -INF , P3 ;  /* 0xff800000052a7808 */ /* 0x000fe20001800000 */
[----:B------:R-:W1:Y:S01]  /*2b20*/  MUFU.TANH R54, R71 ;  /* 0x0000004700367308 */ /* 0x000e620000002400 */
[----:B------:R-:W-:Y:S01]  /*2b30*/  FMNMX.FTZ R27, R34, R27, !PT ;  /* 0x0000001b221b7209 */ /* 0x000fe20007810000 */
[----:B------:R-:W-:Y:S01]  /*2b40*/  FMUL.FTZ R5, R60, UR10 ;  /* 0x0000000a3c057c20 */ /* 0x000fe20008410000 */
        /* <DEDUP_REMOVED lines=12> */
[----:B------:R-:W-:Y:S01]  /*2c10*/  FMNMX.FTZ R27, R54, R27, !PT ;  /* 0x0000001b361b7209 */ /* 0x000fe20007810000 */
[----:B------:R-:W1:Y:S01]  /*2c20*/  MUFU.TANH R70, R78 ;  /* 0x0000004e00467308 */ /* 0x000e620000002400 */
[----:B---3--:R-:W-:Y:S02]  /*2c30*/  FSEL R58, R74, -INF , P3 ;  /* 0xff8000004a3a7808 */ /* 0x008fe40001800000 */
[----:B------:R-:W-:Y:S02]  /*2c40*/  ISETP.GT.AND P3, PT, R14, 0x68, PT ;  /* 0x000000680e00780c */ /* 0x000fe40003f64270 */
[----:B------:R-:W-:-:S03]  /*2c50*/  FMNMX.FTZ R27, R58, R27, !PT ;  /* 0x0000001b3a1b7209 */ /* 0x000fc60007810000 */
[----:B------:R-:W3:Y:S01]  /*2c60*/  MUFU.TANH R79, R79 ;  /* 0x0000004f004f7308 */ /* 0x000ee20000002400 */
[----:B----4-:R-:W-:Y:S02]  /*2c70*/  FSEL R62, R75, -INF , P2 ;  /* 0xff8000004b3e7808 */ /* 0x010fe40001000000 */
[----:B------:R-:W-:Y:S02]  /*2c80*/  ISETP.GT.AND P2, PT, R14, 0x69, PT ;  /* 0x000000690e00780c */ /* 0x000fe40003f44270 */
[----:B------:R-:W-:-:S03]  /*2c90*/  FMNMX.FTZ R27, R62, R27, !PT ;  /* 0x0000001b3e1b7209 */ /* 0x000fc60007810000 */
[----:B------:R-:W4:Y:S01]  /*2ca0*/  MUFU.TANH R82, R82 ;  /* 0x0000005200527308 */ /* 0x000f220000002400 */
[----:B-1----:R-:W-:Y:S02]  /*2cb0*/  FSEL R70, R70, -INF , P3 ;  /* 0xff80000046467808 */ /* 0x002fe40001800000 */
[----:B------:R-:W-:Y:S02]  /*2cc0*/  ISETP.GT.AND P3, PT, R14, 0x70, PT ;  /* 0x000000700e00780c */ /* 0x000fe40003f64270 */
[----:B------:R-:W-:-:S03]  /*2cd0*/  FMNMX.FTZ R27, R70, R27, !PT ;  /* 0x0000001b461b7209 */ /* 0x000fc60007810000 */
        /* <DEDUP_REMOVED lines=12> */
[----:B------:R-:W-:Y:S01]  /*2da0*/  MUFU.TANH R27, R5 ;  /* 0x00000005001b7308 */ /* 0x000fe20000002400 */
[----:B---3--:R-:W-:Y:S02]  /*2db0*/  FSEL R82, R86, -INF , P3 ;  /* 0xff80000056527808 */ /* 0x008fe40001800000 */
[----:B------:R-:W-:Y:S02]  /*2dc0*/  ISETP.GT.AND P3, PT, R45, 0x1, PT ;  /* 0x000000012d00780c */ /* 0x000fe40003f64270 */
[----:B------:R-:W-:-:S03]  /*2dd0*/  FMNMX.FTZ R31, R82, R31, !PT ;  /* 0x0000001f521f7209 */ /* 0x000fc60007810000 */
[----:B------:R-:W-:Y:S01]  /*2de0*/  MUFU.TANH R2, R2 ;  /* 0x0000000200027308 */ /* 0x000fe20000002400 */
[----:B----4-:R-:W-:-:S04]  /*2df0*/  FSEL R86, R87, -INF , P2 ;  /* 0xff80000057567808 */ /* 0x010fc80001000000 */
[----:B------:R-:W-:-:S03]  /*2e00*/  FMNMX.FTZ R31, R86, R31, !PT ;  /* 0x0000001f561f7209 */ /* 0x000fc60007810000 */
[----:B------:R-:W1:Y:S02]  /*2e10*/  MUFU.TANH R3, R3 ;  /* 0x0000000300037308 */ /* 0x000e640000002400 */
[----:B------:R-:W3:Y:S06]  /*2e20*/  SHFL.BFLY PT, R14, R31, 0x2, 0x1f ;  /* 0x0c401f001f0e7f89 */ /* 0x000eec00000e0000 */
[----:B------:R-:W4:Y:S08]  /*2e30*/  MUFU.TANH R4, R4 ;  /* 0x0000000400047308 */ /* 0x000f300000002400 */
[----:B------:R-:W5:Y:S01]  /*2e40*/  MUFU.TANH R12, R12 ;  /* 0x0000000c000c7308 */ /* 0x000f620000002400 */
[----:B-1----:R-:W-:-:S02]  /*2e50*/  FSEL R3, R3, -INF , P3 ;  /* 0xff80000003037808 */ /* 0x002fc40001800000 */
[----:B------:R-:W-:-:S05]  /*2e60*/  ISETP.GT.AND P3, PT, R45, 0x10, PT ;  /* 0x000000102d00780c */ /* 0x000fca0003f64270 */
[----:B------:R-:W1:Y:S01]  /*2e70*/  MUFU.TANH R13, R13 ;  /* 0x0000000d000d7308 */ /* 0x000e620000002400 */
[----:B---3--:R-:W-:-:S05]  /*2e80*/  FMNMX.FTZ R5, R31, R14, !PT ;  /* 0x0000000e1f057209 */ /* 0x008fca0007810000 */
[----:B------:R-:W3:Y:S02]  /*2e90*/  SHFL.BFLY PT, R14, R5, 0x1, 0x1f ;  /* 0x0c201f00050e7f89 */ /* 0x000ee400000e0000 */
[----:B------:R-:W2:Y:S08]  /*2ea0*/  MUFU.TANH R15, R15 ;  /* 0x0000000f000f7308 */ /* 0x000eb00000002400 */
[----:B------:R-:W2:Y:S08]  /*2eb0*/  MUFU.TANH R20, R20 ;  /* 0x0000001400147308 */ /* 0x000eb00000002400 */
[----:B------:R-:W2:Y:S01]  /*2ec0*/  MUFU.TANH R21, R21 ;  /* 0x0000001500157308 */ /* 0x000ea20000002400 */
[----:B---3--:R-:W-:-:S07]  /*2ed0*/  FMNMX.FTZ R14, R5, R14, !PT ;  /* 0x0000000e050e7209 */ /* 0x008fce0007810000 */
[----:B------:R-:W3:Y:S01]  /*2ee0*/  MUFU.TANH R24, R24 ;  /* 0x0000001800187308 */ /* 0x000ee20000002400 */
[----:B------:R-:W-:Y:S01]  /*2ef0*/  MOV R5, UR4 ;  /* 0x0000000400057c02 */ /* 0x000fe20008000f00 */
[----:B------:R-:W-:Y:S01]  /*2f00*/  USHF.R.S32.HI UR4, URZ, 0x1f, UR37 ;  /* 0x0000001f3f047899 */ /* 0x000fe20008011425 */
[----:B------:R-:W-:-:S03]  /*2f10*/  FSETP.NEU.FTZ.AND P2, PT, R14, -INF , PT ;  /* 0xff8000000e00780b */ /* 0x000fc60003f5d000 */
[----:B------:R-:W-:Y:S01]  /*2f20*/  FMUL.FTZ R31, R14, R5 ;  /* 0x000000050e1f7220 */ /* 0x000fe20000410000 */
[----:B------:R-:W-:Y:S01]  /*2f30*/  ULEA.HI UR4, UR4, UR37, URZ, 0x7 ;  /* 0x0000002504047291 */ /* 0x000fe2000f8f383f */
[----:B------:R-:W3:Y:S03]  /*2f40*/  MUFU.TANH R25, R25 ;  /* 0x0000001900197308 */ /* 0x000ee60000002400 */
[----:B------:R-:W-:Y:S01]  /*2f50*/  FSEL R35, R31, RZ, P2 ;  /* 0x000000ff1f237208 */ /* 0x000fe20001000000 */
[----:B------:R-:W-:Y:S01]  /*2f60*/  USHF.R.S32.HI UR4, URZ, 0x7, UR4 ;  /* 0x000000073f047899 */ /* 0x000fe20008011404 */
[----:B------:R-:W-:-:S03]  /*2f70*/  ISETP.GT.AND P2, PT, R45, RZ, PT ;  /* 0x000000ff2d00720c */ /* 0x000fc60003f44270 */
[-CC-:B------:R-:W-:Y:S01]  /*2f80*/  FFMA.FTZ R181, R96, R5.reuse, -R35.reuse ;  /* 0x0000000560b57223 */ /* 0x180fe20000010823 */
[----:B------:R-:W-:Y:S01]  /*2f90*/  FSEL R94, R2, -INF , P2 ;  /* 0xff800000025e7808 */ /* 0x000fe20001000000 */
[-CC-:B------:R-:W-:Y:S01]  /*2fa0*/  FFMA.FTZ R183, R98, R5.reuse, -R35.reuse ;  /* 0x0000000562b77223 */ /* 0x180fe20000010823 */
[C---:B------:R-:W-:Y:S01]  /*2fb0*/  ISETP.GT.AND P2, PT, R45.reuse, 0x9, PT ;  /* 0x000000092d00780c */ /* 0x040fe20003f44270 */
[-CC-:B------:R-:W-:Y:S01]  /*2fc0*/  FFMA.FTZ R2, R100, R5.reuse, -R35.reuse ;  /* 0x0000000564027223 */ /* 0x180fe20000010823 */
[----:B----4-:R-:W-:Y:S01]  /*2fd0*/  FSEL R96, R4, -INF , P4 ;  /* 0xff80000004607808 */ /* 0x010fe20002000000 */
[--C-:B------:R-:W-:Y:S01]  /*2fe0*/  FFMA.FTZ R177, R102, R5, -R35.reuse ;  /* 0x0000000566b17223 */ /* 0x100fe20000010823 */
[----:B------:R-:W-:Y:S01]  /*2ff0*/  FMNMX.FTZ R31, R94, R3, !PT ;  /* 0x000000035e1f7209 */ /* 0x000fe20007810000 */
[----:B------:R-:W4:Y:S01]  /*3000*/  MUFU.TANH R28, R28 ;  /* 0x0000001c001c7308 */ /* 0x000f220000002400 */
[----:B-----5:R-:W-:Y:S01]  /*3010*/  FSEL R98, R12, -INF , P2 ;  /* 0xff8000000c627808 */ /* 0x020fe20001000000 */
[--C-:B------:R-:W-:Y:S01]  /*3020*/  FFMA.FTZ R4, R106, R5, -R35.reuse ;  /* 0x000000056a047223 */ /* 0x100fe20000010823 */
[----:B------:R-:W-:Y:S01]  /*3030*/  FMNMX.FTZ R31, R96, R31, !PT ;  /* 0x0000001f601f7209 */ /* 0x000fe20007810000 */
[-CC-:B------:R-:W-:Y:S01]  /*3040*/  FFMA.FTZ R179, R110, R5.reuse, -R35.reuse ;  /* 0x000000056eb37223 */ /* 0x180fe20000010823 */
[----:B------:R-:W-:Y:S01]  /*3050*/  ISETP.GT.AND P2, PT, R45, 0x11, PT ;  /* 0x000000112d00780c */ /* 0x000fe20003f44270 */
[--C-:B------:R-:W-:Y:S01]  /*3060*/  FFMA.FTZ R173, R118, R5, -R35.reuse ;  /* 0x0000000576ad7223 */ /* 0x100fe20000010823 */
[----:B-1----:R-:W-:Y:S01]  /*3070*/  FSEL R100, R13, -INF , P3 ;  /* 0xff8000000d647808 */ /* 0x002fe20001800000 */
[----:B------:R-:W1:Y:S01]  /*3080*/  MUFU.TANH R29, R29 ;  /* 0x0000001d001d7308 */ /* 0x000e620000002400 */
[----:B------:R-:W-:Y:S01]  /*3090*/  FMNMX.FTZ R31, R98, R31, !PT ;  /* 0x0000001f621f7209 */ /* 0x000fe20007810000 */
[-CC-:B------:R-:W-:Y:S01]  /*30a0*/  FFMA.FTZ R175, R90, R5.reuse, -R35.reuse ;  /* 0x000000055aaf7223 */ /* 0x180fe20000010823 */
[----:B------:R-:W-:Y:S01]  /*30b0*/  ISETP.GT.AND P3, PT, R45, 0x18, PT ;  /* 0x000000182d00780c */ /* 0x000fe20003f64270 */
[-CC-:B------:R-:W-:Y:S01]  /*30c0*/  FFMA.FTZ R169, R66, R5.reuse, -R35.reuse ;  /* 0x0000000542a97223 */ /* 0x180fe20000010823 */
[----:B--2---:R-:W-:Y:S01]  /*30d0*/  FSEL R102, R15, -INF , P2 ;  /* 0xff8000000f667808 */ /* 0x004fe20001000000 */
[--C-:B------:R-:W-:Y:S01]  /*30e0*/  FFMA.FTZ R171, R52, R5, -R35.reuse ;  /* 0x0000000534ab7223 */ /* 0x100fe20000010823 */
[----:B------:R-:W-:Y:S01]  /*30f0*/  FMNMX.FTZ R31, R100, R31, !PT ;  /* 0x0000001f641f7209 */ /* 0x000fe20007810000 */
[----:B------:R-:W2:Y:S01]  /*3100*/  MUFU.TANH R32, R32 ;  /* 0x0000002000207308 */ /* 0x000ea20000002400 */
[----:B------:R-:W-:Y:S01]  /*3110*/  ISETP.GT.AND P2, PT, R45, 0x19, PT ;  /* 0x000000192d00780c */ /* 0x000fe20003f44270 */
[-CC-:B------:R-:W-:Y:S01]  /*3120*/  FFMA.FTZ R50, R53, R5.reuse, -R35.reuse ;  /* 0x0000000535327223 */ /* 0x180fe20000010823 */
[----:B------:R-:W-:Y:S01]  /*3130*/  FSEL R104, R20, -INF , P3 ;  /* 0xff80000014687808 */ /* 0x000fe20001800000 */
[--C-:B------:R-:W-:Y:S01]  /*3140*/  FFMA.FTZ R20, R114, R5, -R35.reuse ;  /* 0x0000000572147223 */ /* 0x100fe20000010823 */
[----:B------:R-:W-:Y:S01]  /*3150*/  FMNMX.FTZ R31, R102, R31, !PT ;  /* 0x0000001f661f7209 */ /* 0x000fe20007810000 */
[-CC-:B------:R-:W-:Y:S01]  /*3160*/  FFMA.FTZ R161, R42, R5.reuse, -R35.reuse ;  /* 0x000000052aa17223 */ /* 0x180fe20000010823 */
[----:B------:R-:W-:Y:S01]  /*3170*/  ISETP.GT.AND P3, PT, R45, 0x20, PT ;  /* 0x000000202d00780c */ /* 0x000fe20003f64270 */
[----:B------:R-:W5:Y:S01]  /*3180*/  MUFU.TANH R33, R33 ;  /* 0x0000002100217308 */ /* 0x000f620000002400 */
[----:B------:R-:W-:Y:S01]  /*3190*/  FSEL R106, R21, -INF , P2 ;  /* 0xff800000156a7808 */ /* 0x000fe20001000000 */
[--C-:B------:R-:W-:Y:S01]  /*31a0*/  FFMA.FTZ R167, R30, R5, -R35.reuse ;  /* 0x000000051ea77223 */ /* 0x100fe20000010823 */
[----:B------:R-:W-:Y:S01]  /*31b0*/  FMNMX.FTZ R31, R104, R31, !PT ;  /* 0x0000001f681f7209 */ /* 0x000fe20007810000 */
[-CC-:B------:R-:W-:Y:S01]  /*31c0*/  FFMA.FTZ R30, R34, R5.reuse, -R35.reuse ;  /* 0x00000005221e7223 */ /* 0x180fe20000010823 */
[C---:B------:R-:W-:Y:S01]  /*31d0*/  ISETP.GT.AND P2, PT, R45.reuse, 0x21, PT ;  /* 0x000000212d00780c */ /* 0x040fe20003f44270 */
[--C-:B------:R-:W-:Y:S01]  /*31e0*/  FFMA.FTZ R34, R44, R5, -R35.reuse ;  /* 0x000000052c227223 */ /* 0x100fe20000010823 */
[----:B---3--:R-:W-:Y:S01]  /*31f0*/  FSEL R108, R24, -INF , P3 ;  /* 0xff800000186c7808 */ /* 0x008fe20001800000 */
[----:B------:R-:W3:Y:S01]  /*3200*/  MUFU.TANH R36, R36 ;  /* 0x0000002400247308 */ /* 0x000ee20000002400 */
[----:B------:R-:W-:Y:S01]  /*3210*/  FMNMX.FTZ R31, R106, R31, !PT ;  /* 0x0000001f6a1f7209 */ /* 0x000fe20007810000 */
[-CC-:B------:R-:W-:Y:S01]  /*3220*/  FFMA.FTZ R24, R92, R5.reuse, -R35.reuse ;  /* 0x000000055c187223 */ /* 0x180fe20000010823 */
[----:B------:R-:W-:Y:S01]  /*3230*/  ISETP.GT.AND P3, PT, R45, 0x28, PT ;  /* 0x000000282d00780c */ /* 0x000fe20003f64270 */
[-CC-:B------:R-:W-:Y:S01]  /*3240*/  FFMA.FTZ R165, R38, R5.reuse, -R35.reuse ;  /* 0x0000000526a57223 */ /* 0x180fe20000010823 */
[----:B------:R-:W-:Y:S01]  /*3250*/  FSEL R110, R25, -INF , P2 ;  /* 0xff800000196e7808 */ /* 0x000fe20001000000 */
[--C-:B------:R-:W-:Y:S01]  /*3260*/  FFMA.FTZ R26, R26, R5, -R35.reuse ;  /* 0x000000051a1a7223 */ /* 0x100fe20000010823 */
[----:B------:R-:W-:Y:S01]  /*3270*/  FMNMX.FTZ R31, R108, R31, !PT ;  /* 0x0000001f6c1f7209 */ /* 0x000fe20007810000 */
[----:B------:R-:W3:Y:S01]  /*3280*/  MUFU.TANH R37, R37 ;  /* 0x0000002500257308 */ /* 0x000ee20000002400 */
[C---:B------:R-:W-:Y:S01]  /*3290*/  ISETP.GT.AND P2, PT, R45.reuse, 0x29, PT ;  /* 0x000000292d00780c */ /* 0x040fe20003f44270 */
[-CC-:B------:R-:W-:Y:S01]  /*32a0*/  FFMA.FTZ R163, R48, R5.reuse, -R35.reuse ;  /* 0x0000000530a37223 */ /* 0x180fe20000010823 */
[----:B----4-:R-:W-:Y:S01]  /*32b0*/  FSEL R112, R28, -INF , P3 ;  /* 0xff8000001c707808 */ /* 0x010fe20001800000 */
[--C-:B------:R-:W-:Y:S01]  /*32c0*/  FFMA.FTZ R28, R88, R5, -R35.reuse ;  /* 0x00000005581c7223 */ /* 0x100fe20000010823 */
[----:B------:R-:W-:Y:S01]  /*32d0*/  FMNMX.FTZ R31, R110, R31, !PT ;  /* 0x0000001f6e1f7209 */ /* 0x000fe20007810000 */
[-CC-:B------:R-:W-:Y:S01]  /*32e0*/  FFMA.FTZ R38, R54, R5.reuse, -R35.reuse ;  /* 0x0000000536267223 */ /* 0x180fe20000010823 */
[----:B------:R-:W-:Y:S01]  /*32f0*/  ISETP.GT.AND P3, PT, R45, 0x30, PT ;  /* 0x000000302d00780c */ /* 0x000fe20003f64270 */
[----:B------:R-:W4:Y:S01]  /*3300*/  MUFU.TANH R40, R40 ;  /* 0x0000002800287308 */ /* 0x000f220000002400 */
[----:B-1----:R-:W-:Y:S01]  /*3310*/  FSEL R114, R29, -INF , P2 ;  /* 0xff8000001d727808 */ /* 0x002fe20001000000 */
[--C-:B------:R-:W-:Y:S01]  /*3320*/  FFMA.FTZ R157, R58, R5, -R35.reuse ;  /* 0x000000053a9d7223 */ /* 0x100fe20000010823 */
[----:B------:R-:W-:Y:S01]  /*3330*/  FMNMX.FTZ R31, R112, R31, !PT ;  /* 0x0000001f701f7209 */ /* 0x000fe20007810000 */
[-CC-:B------:R-:W-:Y:S01]  /*3340*/  FFMA.FTZ R62, R62, R5.reuse, -R35.reuse ;  /* 0x000000053e3e7223 */ /* 0x180fe20000010823 */
[C---:B------:R-:W-:Y:S01]  /*3350*/  ISETP.GT.AND P2, PT, R45.reuse, 0x31, PT ;  /* 0x000000312d00780c */ /* 0x040fe20003f44270 */
[--C-:B------:R-:W-:Y:S01]  /*3360*/  FFMA.FTZ R70, R70, R5, -R35.reuse ;  /* 0x0000000546467223 */ /* 0x100fe20000010823 */
[----:B--2---:R-:W-:Y:S01]  /*3370*/  FSEL R116, R32, -INF , P3 ;  /* 0xff80000020747808 */ /* 0x004fe20001800000 */
[----:B------:R-:W1:Y:S01]  /*3380*/  MUFU.TANH R41, R41 ;  /* 0x0000002900297308 */ /* 0x000e620000002400 */
[----:B------:R-:W-:Y:S01]  /*3390*/  FMNMX.FTZ R31, R114, R31, !PT ;  /* 0x0000001f721f7209 */ /* 0x000fe20007810000 */
[-CC-:B------:R-:W-:Y:S01]  /*33a0*/  FFMA.FTZ R32, R56, R5.reuse, -R35.reuse ;  /* 0x0000000538207223 */ /* 0x180fe20000010823 */
[----:B------:R-:W-:Y:S01]  /*33b0*/  ISETP.GT.AND P3, PT, R45, 0x38, PT ;  /* 0x000000382d00780c */ /* 0x000fe20003f64270 */
[-CC-:B------:R-:W-:Y:S01]  /*33c0*/  FFMA.FTZ R74, R74, R5.reuse, -R35.reuse ;  /* 0x000000054a4a7223 */ /* 0x180fe20000010823 */
[----:B-----5:R-:W-:Y:S01]  /*33d0*/  FSEL R118, R33, -INF , P2 ;  /* 0xff80000021767808 */ /* 0x020fe20001000000 */
[--C-:B------:R-:W-:Y:S01]  /*33e0*/  FFMA.FTZ R60, R60, R5, -R35.reuse ;  /* 0x000000053c3c7223 */ /* 0x100fe20000010823 */
[----:B------:R-:W-:Y:S01]  /*33f0*/  FMNMX.FTZ R31, R116, R31, !PT ;  /* 0x0000001f741f7209 */ /* 0x000fe20007810000 */
[----:B------:R-:W2:Y:S01]  /*3400*/  MUFU.TANH R61, R61 ;  /* 0x0000003d003d7308 */ /* 0x000ea20000002400 */
[C---:B------:R-:W-:Y:S01]  /*3410*/  ISETP.GT.AND P2, PT, R45.reuse, 0x39, PT ;  /* 0x000000392d00780c */ /* 0x040fe20003f44270 */
[-CC-:B------:R-:W-:Y:S01]  /*3420*/  FFMA.FTZ R78, R78, R5.reuse, -R35.reuse ;  /* 0x000000054e4e7223 */ /* 0x180fe20000010823 */
[----:B---3--:R-:W-:Y:S01]  /*3430*/  FSEL R120, R36, -INF , P3 ;  /* 0xff80000024787808 */ /* 0x008fe20001800000 */
[--C-:B------:R-:W-:Y:S01]  /*3440*/  FFMA.FTZ R36, R46, R5, -R35.reuse ;  /* 0x000000052e247223 */ /* 0x100fe20000010823 */
[----:B------:R-:W-:Y:S01]  /*3450*/  FMNMX.FTZ R31, R118, R31, !PT ;  /* 0x0000001f761f7209 */ /* 0x000fe20007810000 */
[-CC-:B------:R-:W-:Y:S01]  /*3460*/  FFMA.FTZ R82, R82, R5.reuse, -R35.reuse ;  /* 0x0000000552527223 */ /* 0x180fe20000010823 */
[----:B------:R-:W-:Y:S01]  /*3470*/  ISETP.GT.AND P3, PT, R45, 0x40, PT ;  /* 0x000000402d00780c */ /* 0x000fe20003f64270 */
[----:B------:R-:W3:Y:S01]  /*3480*/  MUFU.TANH R64, R64 ;  /* 0x0000004000407308 */ /* 0x000ee20000002400 */
[----:B------:R-:W-:Y:S01]  /*3490*/  FSEL R92, R37, -INF , P2 ;  /* 0xff800000255c7808 */ /* 0x000fe20001000000 */
[----:B------:R-:W-:Y:S01]  /*34a0*/  FFMA.FTZ R35, R86, R5, -R35 ;  /* 0x0000000556237223 */ /* 0x000fe20000010823 */
[----:B------:R-:W-:Y:S01]  /*34b0*/  FMNMX.FTZ R31, R120, R31, !PT ;  /* 0x0000001f781f7209 */ /* 0x000fe20007810000 */
[----:B------:R-:W-:Y:S01]  /*34c0*/  UISETP.LT.AND UP0, UPT, URZ, UR4, UPT ;  /* 0x000000043f00728c */ /* 0x000fe2000bf01270 */
[----:B------:R-:W-:-:S02]  /*34d0*/  ISETP.GT.AND P2, PT, R45, 0x41, PT ;  /* 0x000000412d00780c */ /* 0x000fc40003f44270 */
[----:B----4-:R-:W-:Y:S01]  /*34e0*/  FSEL R40, R40, -INF , P3 ;  /* 0xff80000028287808 */ /* 0x010fe20001800000 */
[----:B------:R-:W4:Y:S01]  /*34f0*/  MUFU.TANH R65, R65 ;  /* 0x0000004100417308 */ /* 0x000f220000002400 */
[----:B------:R-:W-:Y:S01]  /*3500*/  FMNMX.FTZ R31, R92, R31, !PT ;  /* 0x0000001f5c1f7209 */ /* 0x000fe20007810000 */
[----:B------:R-:W-:Y:S01]  /*3510*/  USEL UR47, URZ, UR4, !UP0 ;  /* 0x000000043f2f7287 */ /* 0x000fe2000c000000 */
[----:B------:R-:W-:Y:S02]  /*3520*/  ISETP.GT.AND P3, PT, R45, 0x48, PT ;  /* 0x000000482d00780c */ /* 0x000fe40003f64270 */
[----:B-1----:R-:W-:Y:S01]  /*3530*/  FSEL R90, R41, -INF , P2 ;  /* 0xff800000295a7808 */ /* 0x002fe20001000000 */
[----:B------:R-:W-:Y:S01]  /*3540*/  UISETP.GE.AND UP0, UPT, UR7, UR47, UPT ;  /* 0x0000002f0700728c */ /* 0x000fe2000bf06270 */
[----:B------:R-:W-:Y:S01]  /*3550*/  FMNMX.FTZ R31, R40, R31, !PT ;  /* 0x0000001f281f7209 */ /* 0x000fe20007810000 */
[----:B------:R-:W1:Y:S01]  /*3560*/  MUFU.TANH R68, R68 ;  /* 0x0000004400447308 */ /* 0x000e620000002400 */
[----:B------:R-:W-:-:S02]  /*3570*/  ISETP.GT.AND P2, PT, R45, 0x49, PT ;  /* 0x000000492d00780c */ /* 0x000fc40003f44270 */
[----:B------:R-:W-:Y:S02]  /*3580*/  FSEL R122, R27, -INF , P3 ;  /* 0xff8000001b7a7808 */ /* 0x000fe40001800000 */
[----:B------:R-:W-:Y:S02]  /*3590*/  FMNMX.FTZ R31, R90, R31, !PT ;  /* 0x0000001f5a1f7209 */ /* 0x000fe40007810000 */
[----:B------:R-:W-:Y:S01]  /*35a0*/  ISETP.GT.AND P3, PT, R45, 0x50, PT ;  /* 0x000000502d00780c */ /* 0x000fe20003f64270 */
[----:B------:R-:W5:Y:S01]  /*35b0*/  MUFU.TANH R69, R69 ;  /* 0x0000004500457308 */ /* 0x000f620000002400 */
[----:B--2---:R-:W-:Y:S02]  /*35c0*/  FSEL R88, R61, -INF , P2 ;  /* 0xff8000003d587808 */ /* 0x004fe40001000000 */
[----:B------:R-:W-:Y:S02]  /*35d0*/  FMNMX.FTZ R31, R122, R31, !PT ;  /* 0x0000001f7a1f7209 */ /* 0x000fe40007810000 */
[----:B------:R-:W-:-:S02]  /*35e0*/  ISETP.GT.AND P2, PT, R45, 0x51, PT ;  /* 0x000000512d00780c */ /* 0x000fc40003f44270 */
[----:B---3--:R-:W-:Y:S01]  /*35f0*/  FSEL R64, R64, -INF , P3 ;  /* 0xff80000040407808 */ /* 0x008fe20001800000 */
[----:B------:R-:W2:Y:S01]  /*3600*/  MUFU.TANH R72, R72 ;  /* 0x0000004800487308 */ /* 0x000ea20000002400 */
[----:B------:R-:W-:Y:S02]  /*3610*/  FMNMX.FTZ R31, R88, R31, !PT ;  /* 0x0000001f581f7209 */ /* 0x000fe40007810000 */
[----:B------:R-:W-:Y:S02]  /*3620*/  ISETP.GT.AND P3, PT, R45, 0x58, PT ;  /* 0x000000582d00780c */ /* 0x000fe40003f64270 */
[----:B----4-:R-:W-:Y:S02]  /*3630*/  FSEL R66, R65, -INF , P2 ;  /* 0xff80000041427808 */ /* 0x010fe40001000000 */
[----:B------:R-:W-:Y:S01]  /*3640*/  FMNMX.FTZ R31, R64, R31, !PT ;  /* 0x0000001f401f7209 */ /* 0x000fe20007810000 */
[----:B------:R-:W3:Y:S01]  /*3650*/  MUFU.TANH R73, R73 ;  /* 0x0000004900497308 */ /* 0x000ee20000002400 */
[----:B------:R-:W-:-:S02]  /*3660*/  ISETP.GT.AND P2, PT, R45, 0x59, PT ;  /* 0x000000592d00780c */ /* 0x000fc40003f44270 */
[----:B-1----:R-:W-:Y:S02]  /*3670*/  FSEL R68, R68, -INF , P3 ;  /* 0xff80000044447808 */ /* 0x002fe40001800000 */
[----:B------:R-:W-:Y:S02]  /*3680*/  FMNMX.FTZ R31, R66, R31, !PT ;  /* 0x0000001f421f7209 */ /* 0x000fe40007810000 */
[----:B------:R-:W-:Y:S01]  /*3690*/  ISETP.GT.AND P3, PT, R45, 0x60, PT ;  /* 0x000000602d00780c */ /* 0x000fe20003f64270 */
[----:B------:R-:W1:Y:S01]  /*36a0*/  MUFU.TANH R76, R76 ;  /* 0x0000004c004c7308 */ /* 0x000e620000002400 */
[----:B-----5:R-:W-:Y:S02]  /*36b0*/  FSEL R56, R69, -INF , P2 ;  /* 0xff80000045387808 */ /* 0x020fe40001000000 */
[----:B------:R-:W-:Y:S02]  /*36c0*/  FMNMX.FTZ R31, R68, R31, !PT ;  /* 0x0000001f441f7209 */ /* 0x000fe40007810000 */
[----:B------:R-:W-:-:S02]  /*36d0*/  ISETP.GT.AND P2, PT, R45, 0x61, PT ;  /* 0x000000612d00780c */ /* 0x000fc40003f44270 */
[----:B--2---:R-:W-:Y:S01]  /*36e0*/  FSEL R72, R72, -INF , P3 ;  /* 0xff80000048487808 */ /* 0x004fe20001800000 */
[----:B------:R-:W2:Y:S01]  /*36f0*/  MUFU.TANH R77, R77 ;  /* 0x0000004d004d7308 */ /* 0x000ea20000002400 */
[----:B------:R-:W-:Y:S02]  /*3700*/  FMNMX.FTZ R31, R56, R31, !PT ;  /* 0x0000001f381f7209 */ /* 0x000fe40007810000 */
[----:B------:R-:W-:Y:S02]  /*3710*/  ISETP.GT.AND P3, PT, R45, 0x68, PT ;  /* 0x000000682d00780c */ /* 0x000fe40003f64270 */
[----:B---3--:R-:W-:Y:S02]  /*3720*/  FSEL R52, R73, -INF , P2 ;  /* 0xff80000049347808 */ /* 0x008fe40001000000 */
[----:B------:R-:W-:Y:S01]  /*3730*/  FMNMX.FTZ R31, R72, R31, !PT ;  /* 0x0000001f481f7209 */ /* 0x000fe20007810000 */
[----:B------:R-:W3:Y:S01]  /*3740*/  MUFU.TANH R80, R80 ;  /* 0x0000005000507308 */ /* 0x000ee20000002400 */
[----:B------:R-:W-:-:S02]  /*3750*/  ISETP.GT.AND P2, PT, R45, 0x69, PT ;  /* 0x000000692d00780c */ /* 0x000fc40003f44270 */
[----:B-1----:R-:W-:Y:S02]  /*3760*/  FSEL R76, R76, -INF , P3 ;  /* 0xff8000004c4c7808 */ /* 0x002fe40001800000 */
[----:B------:R-:W-:Y:S02]  /*3770*/  FMNMX.FTZ R31, R52, R31, !PT ;  /* 0x0000001f341f7209 */ /* 0x000fe40007810000 */
[----:B------:R-:W-:Y:S01]  /*3780*/  ISETP.GT.AND P3, PT, R45, 0x70, PT ;  /* 0x000000702d00780c */ /* 0x000fe20003f64270 */
[----:B------:R-:W1:Y:S01]  /*3790*/  MUFU.TANH R81, R81 ;  /* 0x0000005100517308 */ /* 0x000e620000002400 */
[----:B--2---:R-:W-:Y:S02]  /*37a0*/  FSEL R46, R77, -INF , P2 ;  /* 0xff8000004d2e7808 */ /* 0x004fe40001000000 */
[----:B------:R-:W-:Y:S02]  /*37b0*/  FMNMX.FTZ R31, R76, R31, !PT ;  /* 0x0000001f4c1f7209 */ /* 0x000fe40007810000 */
[----:B------:R-:W-:-:S02]  /*37c0*/  ISETP.GT.AND P2, PT, R45, 0x71, PT ;  /* 0x000000712d00780c */ /* 0x000fc40003f44270 */
[----:B------:R-:W-:Y:S01]  /*37d0*/  FMNMX.FTZ R31, R46, R31, !PT ;  /* 0x0000001f2e1f7209 */ /* 0x000fe20007810000 */
[----:B------:R-:W2:Y:S01]  /*37e0*/  MUFU.TANH R84, R84 ;  /* 0x0000005400547308 */ /* 0x000ea20000002400 */
[----:B---3--:R-:W-:Y:S02]  /*37f0*/  FSEL R80, R80, -INF , P3 ;  /* 0xff80000050507808 */ /* 0x008fe40001800000 */
[----:B------:R-:W-:Y:S02]  /*3800*/  ISETP.GT.AND P3, PT, R45, 0x78, PT ;  /* 0x000000782d00780c */ /* 0x000fe40003f64270 */
[----:B------:R-:W-:-:S03]  /*3810*/  FMNMX.FTZ R31, R80, R31, !PT ;  /* 0x0000001f501f7209 */ /* 0x000fc60007810000 */
[----:B------:R-:W3:Y:S01]  /*3820*/  MUFU.TANH R85, R85 ;  /* 0x0000005500557308 */ /* 0x000ee20000002400 */
[----:B-1----:R-:W-:Y:S02]  /*3830*/  FSEL R124, R81, -INF , P2 ;  /* 0xff800000517c7808 */ /* 0x002fe40001000000 */
[----:B------:R-:W-:Y:S02]  /*3840*/  ISETP.GT.AND P2, PT, R45, 0x79, PT ;  /* 0x000000792d00780c */ /* 0x000fe40003f44270 */
[----:B------:R-:W-:-:S03]  /*3850*/  FMNMX.FTZ R31, R124, R31, !PT ;  /* 0x0000001f7c1f7209 */ /* 0x000fc60007810000 */
[----:B------:R-:W-:Y:S01]  /*3860*/  MUFU.EX2 R181, R181 ;  /* 0x000000b500b57308 */ /* 0x000fe20000000800 */
[----:B--2---:R-:W-:-:S04]  /*3870*/  FSEL R84, R84, -INF , P3 ;  /* 0xff80000054547808 */ /* 0x004fc80001800000 */
[----:B------:R-:W-:-:S03]  /*3880*/  FMNMX.FTZ R31, R84, R31, !PT ;  /* 0x0000001f541f7209 */ /* 0x000fc60007810000 */
[----:B------:R-:W1:Y:S01]  /*3890*/  MUFU.EX2 R50, R50 ;  /* 0x0000003200327308 */ /* 0x000e620000000800 */
[----:B---3--:R-:W-:-:S04]  /*38a0*/  FSEL R126, R85, -INF , P2 ;  /* 0xff800000557e7808 */ /* 0x008fc80001000000 */
[----:B------:R-:W-:-:S03]  /*38b0*/  FMNMX.FTZ R31, R126, R31, !PT ;  /* 0x0000001f7e1f7209 */ /* 0x000fc60007810000 */
[----:B------:R-:W2:Y:S02]  /*38c0*/  MUFU.EX2 R183, R183 ;  /* 0x000000b700b77308 */ /* 0x000ea40000000800 */
[----:B------:R-:W3:Y:S06]  /*38d0*/  SHFL.BFLY PT, R12, R31, 0x2, 0x1f ;  /* 0x0c401f001f0c7f89 */ /* 0x000eec00000e0000 */
[----:B------:R-:W4:Y:S01]  /*38e0*/  MUFU.EX2 R2, R2 ;  /* 0x0000000200027308 */ /* 0x000f220000000800 */
[----:B-1----:R-:W-:Y:S01]  /*38f0*/  FADD.FTZ R42, R181, R50 ;  /* 0x00000032b52a7221 */ /* 0x002fe20000010000 */
[----:B------:R-:W-:-:S06]  /*3900*/  F2FP.BF16.F32.PACK_AB R181, R50, R181 ;  /* 0x000000b532b5723e */ /* 0x000fcc00000010ff */
[----:B------:R-:W1:Y:S08]  /*3910*/  MUFU.EX2 R177, R177 ;  /* 0x000000b100b17308 */ /* 0x000e700000000800 */
[----:B------:R-:W5:Y:S01]  /*3920*/  MUFU.EX2 R4, R4 ;  /* 0x0000000400047308 */ /* 0x000f620000000800 */
[----:B---3--:R-:W-:-:S05]  /*3930*/  FMNMX.FTZ R13, R31, R12, !PT ;  /* 0x0000000c1f0d7209 */ /* 0x008fca0007810000 */
[----:B------:R-:W3:Y:S02]  /*3940*/  SHFL.BFLY PT, R12, R13, 0x1, 0x1f ;  /* 0x0c201f000d0c7f89 */ /* 0x000ee400000e0000 */
[----:B------:R-:W5:Y:S08]  /*3950*/  MUFU.EX2 R179, R179 ;  /* 0x000000b300b37308 */ /* 0x000f700000000800 */
[----:B------:R-:W-:Y:S08]  /*3960*/  MUFU.EX2 R20, R20 ;  /* 0x0000001400147308 */ /* 0x000ff00000000800 */
[----:B------:R-:W-:Y:S01]  /*3970*/  MUFU.EX2 R173, R173 ;  /* 0x000000ad00ad7308 */ /* 0x000fe20000000800 */
[----:B---3--:R-:W-:-:S07]  /*3980*/  FMNMX.FTZ R12, R13, R12, !PT ;  /* 0x0000000c0d0c7209 */ /* 0x008fce0007810000 */
[----:B------:R-:W-:Y:S01]  /*3990*/  MUFU.EX2 R24, R24 ;  /* 0x0000001800187308 */ /* 0x000fe20000000800 */
[C---:B------:R-:W-:Y:S01]  /*39a0*/  FSETP.NEU.FTZ.AND P2, PT, R12.reuse, -INF , PT ;  /* 0xff8000000c00780b */ /* 0x040fe20003f5d000 */
[----:B------:R-:W-:-:S06]  /*39b0*/  FMUL.FTZ R13, R12, R5 ;  /* 0x000000050c0d7220 */ /* 0x000fcc0000410000 */
[----:B------:R-:W-:Y:S01]  /*39c0*/  MUFU.EX2 R175, R175 ;  /* 0x000000af00af7308 */ /* 0x000fe20000000800 */
[----:B------:R-:W-:Y:S02]  /*39d0*/  FSEL R13, R13, RZ, P2 ;  /* 0x000000ff0d0d7208 */ /* 0x000fe40001000000 */
[----:B------:R-:W-:-:S03]  /*39e0*/  PLOP3.LUT P2, PT, PT, PT, UP0, 0x80, 0x0 ;  /* 0x000000000000781c */ /* 0x000fc60003f4f008 */
        /* <DEDUP_REMOVED lines=13> */
[----:B------:R-:W3:Y:S01]  /*3ac0*/  MUFU.EX2 R94, R94 ;  /* 0x0000005e005e7308 */ /* 0x000ee20000000800 */
[----:B--2---:R-:W-:Y:S01]  /*3ad0*/  FADD.FTZ R3, R183, R42 ;  /* 0x0000002ab7037221 */ /* 0x004fe20000010000 */
[-CC-:B------:R-:W-:Y:S01]  /*3ae0*/  FFMA.FTZ R116, R116, R5.reuse, -R13.reuse ;  /* 0x0000000574747223 */ /* 0x180fe2000001080d */
[-CC-:B------:R-:W-:Y:S01]  /*3af0*/  FFMA.FTZ R118, R118, R5.reuse, -R13.reuse ;  /* 0x0000000576767223 */ /* 0x180fe2000001080d */
[-C--:B------:R-:W-:Y:S01]  /*3b00*/  FFMA.FTZ R120, R120, R5.reuse, -R13 ;  /* 0x0000000578787223 */ /* 0x080fe2000001080d */
[----:B----4-:R-:W-:Y:S01]  /*3b10*/  FADD.FTZ R42, R2, R3 ;  /* 0x00000003022a7221 */ /* 0x010fe20000010000 */
[-CC-:B------:R-:W-:Y:S01]  /*3b20*/  FFMA.FTZ R92, R92, R5.reuse, -R13.reuse ;  /* 0x000000055c5c7223 */ /* 0x180fe2000001080d */
[-CC-:B------:R-:W-:Y:S01]  /*3b30*/  FFMA.FTZ R40, R40, R5.reuse, -R13.reuse ;  /* 0x0000000528287223 */ /* 0x180fe2000001080d */
[----:B------:R-:W2:Y:S01]  /*3b40*/  MUFU.EX2 R96, R96 ;  /* 0x0000006000607308 */ /* 0x000ea20000000800 */
[----:B-1----:R-:W-:Y:S01]  /*3b50*/  FADD.FTZ R3, R177, R42 ;  /* 0x0000002ab1037221 */ /* 0x002fe20000010000 */
[-CC-:B------:R-:W-:Y:S01]  /*3b60*/  FFMA.FTZ R90, R90, R5.reuse, -R13.reuse ;  /* 0x000000055a5a7223 */ /* 0x180fe2000001080d */
[-CC-:B------:R-:W-:Y:S01]  /*3b70*/  FFMA.FTZ R122, R122, R5.reuse, -R13.reuse ;  /* 0x000000057a7a7223 */ /* 0x180fe2000001080d */
[-C--:B------:R-:W-:Y:S01]  /*3b80*/  FFMA.FTZ R88, R88, R5.reuse, -R13 ;  /* 0x0000000558587223 */ /* 0x080fe2000001080d */
[----:B-----5:R-:W-:Y:S01]  /*3b90*/  FADD.FTZ R42, R4, R3 ;  /* 0x00000003042a7221 */ /* 0x020fe20000010000 */
[-CC-:B------:R-:W-:Y:S01]  /*3ba0*/  FFMA.FTZ R64, R64, R5.reuse, -R13.reuse ;  /* 0x0000000540407223 */ /* 0x180fe2000001080d */
[-C--:B------:R-:W-:Y:S01]  /*3bb0*/  FFMA.FTZ R66, R66, R5.reuse, -R13 ;  /* 0x0000000542427223 */ /* 0x080fe2000001080d */
[----:B------:R-:W1:Y:S01]  /*3bc0*/  MUFU.EX2 R21, R98 ;  /* 0x0000006200157308 */ /* 0x000e620000000800 */
[----:B------:R-:W-:Y:S01]  /*3bd0*/  FADD.FTZ R39, R179, R42 ;  /* 0x0000002ab3277221 */ /* 0x000fe20000010000 */
[----:B---3--:R-:W-:Y:S01]  /*3be0*/  FADD.FTZ R3, R94, R15 ;  /* 0x0000000f5e037221 */ /* 0x008fe20000010000 */
[----:B------:R-:W-:Y:S01]  /*3bf0*/  FFMA.FTZ R68, R68, R5, -R13 ;  /* 0x0000000544447223 */ /* 0x000fe2000001080d */
[----:B------:R-:W-:Y:S01]  /*3c00*/  F2FP.BF16.F32.PACK_AB R183, R2, R183 ;  /* 0x000000b702b7723e */ /* 0x000fe200000010ff */
[----:B------:R-:W-:Y:S01]  /*3c10*/  FADD.FTZ R44, R20, R39 ;  /* 0x00000027142c7221 */ /* 0x000fe20000010000 */
[-CC-:B------:R-:W-:Y:S01]  /*3c20*/  FFMA.FTZ R56, R56, R5.reuse, -R13.reuse ;  /* 0x0000000538387223 */ /* 0x180fe2000001080d */
[-C--:B------:R-:W-:Y:S01]  /*3c30*/  FFMA.FTZ R72, R72, R5.reuse, -R13 ;  /* 0x0000000548487223 */ /* 0x080fe2000001080d */
[----:B------:R-:W3:Y:S01]  /*3c40*/  MUFU.EX2 R100, R100 ;  /* 0x0000006400647308 */ /* 0x000ee20000000800 */
[----:B--2---:R-:W-:Y:S01]  /*3c50*/  FADD.FTZ R42, R96, R3 ;  /* 0x00000003602a7221 */ /* 0x004fe20000010000 */
[----:B------:R-:W-:Y:S01]  /*3c60*/  FADD.FTZ R41, R173, R44 ;  /* 0x0000002cad297221 */ /* 0x000fe20000010000 */
[-CC-:B------:R-:W-:Y:S01]  /*3c70*/  FFMA.FTZ R52, R52, R5.reuse, -R13.reuse ;  /* 0x0000000534347223 */ /* 0x180fe2000001080d */
[-CC-:B------:R-:W-:Y:S01]  /*3c80*/  FFMA.FTZ R76, R76, R5.reuse, -R13.reuse ;  /* 0x000000054c4c7223 */ /* 0x180fe2000001080d */
[-C--:B------:R-:W-:Y:S01]  /*3c90*/  FFMA.FTZ R46, R46, R5.reuse, -R13 ;  /* 0x000000052e2e7223 */ /* 0x080fe2000001080d */
[----:B------:R-:W-:Y:S01]  /*3ca0*/  FADD.FTZ R44, R24, R41 ;  /* 0x00000029182c7221 */ /* 0x000fe20000010000 */
[-CC-:B------:R-:W-:Y:S01]  /*3cb0*/  FFMA.FTZ R80, R80, R5.reuse, -R13.reuse ;  /* 0x0000000550507223 */ /* 0x180fe2000001080d */
[----:B------:R2:W4:Y:S01]  /*3cc0*/  MUFU.EX2 R25, R102 ;  /* 0x0000006600197308 */ /* 0x0005220000000800 */
[----:B-1----:R-:W-:Y:S01]  /*3cd0*/  FADD.FTZ R3, R21, R42 ;  /* 0x0000002a15037221 */ /* 0x002fe20000010000 */
[----:B------:R-:W-:Y:S01]  /*3ce0*/  FADD.FTZ R41, R175, R44 ;  /* 0x0000002caf297221 */ /* 0x000fe20000010000 */
[-CC-:B------:R-:W-:Y:S01]  /*3cf0*/  FFMA.FTZ R124, R124, R5.reuse, -R13.reuse ;  /* 0x000000057c7c7223 */ /* 0x180fe2000001080d */
[-CC-:B------:R-:W-:Y:S01]  /*3d00*/  FFMA.FTZ R84, R84, R5.reuse, -R13.reuse ;  /* 0x0000000554547223 */ /* 0x180fe2000001080d */
[----:B------:R-:W-:Y:S01]  /*3d10*/  FFMA.FTZ R126, R126, R5, -R13 ;  /* 0x000000057e7e7223 */ /* 0x000fe2000001080d */
[----:B------:R-:W-:Y:S01]  /*3d20*/  F2FP.BF16.F32.PACK_AB R180, R15, R94 ;  /* 0x0000005e0fb4723e */ /* 0x000fe200000010ff */
[----:B------:R-:W-:Y:S01]  /*3d30*/  IMAD.MOV.U32 R98, RZ, RZ, R151 ;  /* 0x000000ffff627224 */ /* 0x000fe200078e0097 */
[----:B------:R-:W1:Y:S01]  /*3d40*/  MUFU.EX2 R28, R28 ;  /* 0x0000001c001c7308 */ /* 0x000e620000000800 */
[----:B---3--:R-:W-:Y:S01]  /*3d50*/  FADD.FTZ R42, R100, R3 ;  /* 0x00000003642a7221 */ /* 0x008fe20000010000 */
[----:B------:R-:W-:Y:S01]  /*3d60*/  F2FP.BF16.F32.PACK_AB R182, R21, R96 ;  /* 0x0000006015b6723e */ /* 0x000fe200000010ff */
[--C-:B--2---:R-:W-:Y:S01]  /*3d70*/  IMAD.MOV.U32 R102, RZ, RZ, R151.reuse ;  /* 0x000000ffff667224 */ /* 0x104fe200078e0097 */
[----:B------:R-:W-:Y:S01]  /*3d80*/  F2FP.BF16.F32.PACK_AB R177, R4, R177 ;  /* 0x000000b104b1723e */ /* 0x000fe200000010ff */
[----:B------:R-:W-:Y:S01]  /*3d90*/  IMAD.MOV.U32 R96, RZ, RZ, R151 ;  /* 0x000000ffff607224 */ /* 0x000fe200078e0097 */
[----:B------:R-:W-:-:S02]  /*3da0*/  F2FP.BF16.F32.PACK_AB R179, R20, R179 ;  /* 0x000000b314b3723e */ /* 0x000fc400000010ff */
[----:B------:R-:W2:Y:S01]  /*3db0*/  MUFU.EX2 R104, R104 ;  /* 0x0000006800687308 */ /* 0x000ea20000000800 */
[C---:B----4-:R-:W-:Y:S01]  /*3dc0*/  FADD.FTZ R3, R25.reuse, R42 ;  /* 0x0000002a19037221 */ /* 0x050fe20000010000 */
[----:B------:R-:W-:Y:S02]  /*3dd0*/  F2FP.BF16.F32.PACK_AB R176, R25, R100 ;  /* 0x0000006419b0723e */ /* 0x000fe400000010ff */
[----:B------:R-:W-:Y:S02]  /*3de0*/  F2FP.BF16.F32.PACK_AB R173, R24, R173 ;  /* 0x000000ad18ad723e */ /* 0x000fe400000010ff */
[----:B------:R-:W-:Y:S02]  /*3df0*/  MOV R100, R151 ;  /* 0x0000009700647202 */ /* 0x000fe40000000f00 */
[----:B------:R-:W3:Y:S01]  /*3e00*/  MUFU.EX2 R169, R169 ;  /* 0x000000a900a97308 */ /* 0x000ee20000000800 */
[C---:B-1----:R-:W-:Y:S01]  /*3e10*/  FADD.FTZ R44, R28.reuse, R41 ;  /* 0x000000291c2c7221 */ /* 0x042fe20000010000 */
[----:B------:R-:W-:-:S02]  /*3e20*/  F2FP.BF16.F32.PACK_AB R175, R28, R175 ;  /* 0x000000af1caf723e */ /* 0x000fc400000010ff */
[----:B------:R-:W-:-:S04]  /*3e30*/  MOV R94, R151 ;  /* 0x00000097005e7202 */ /* 0x000fc80000000f00 */
[----:B------:R1:W4:Y:S01]  /*3e40*/  MUFU.EX2 R27, R106 ;  /* 0x0000006a001b7308 */ /* 0x0003220000000800 */
[----:B--2---:R-:W-:-:S07]  /*3e50*/  FADD.FTZ R42, R104, R3 ;  /* 0x00000003682a7221 */ /* 0x004fce0000010000 */
[----:B------:R-:W2:Y:S01]  /*3e60*/  MUFU.EX2 R32, R32 ;  /* 0x0000002000207308 */ /* 0x000ea20000000800 */
[----:B---3--:R-:W-:Y:S01]  /*3e70*/  FADD.FTZ R43, R169, R44 ;  /* 0x0000002ca92b7221 */ /* 0x008fe20000010000 */
[----:B-1----:R-:W-:-:S06]  /*3e80*/  MOV R106, R151 ;  /* 0x00000097006a7202 */ /* 0x002fcc0000000f00 */
[----:B------:R-:W1:Y:S01]  /*3e90*/  MUFU.EX2 R108, R108 ;  /* 0x0000006c006c7308 */ /* 0x000e620000000800 */
[C---:B----4-:R-:W-:Y:S01]  /*3ea0*/  FADD.FTZ R3, R27.reuse, R42 ;  /* 0x0000002a1b037221 */ /* 0x050fe20000010000 */
[----:B------:R-:W-:Y:S01]  /*3eb0*/  F2FP.BF16.F32.PACK_AB R178, R27, R104 ;  /* 0x000000681bb2723e */ /* 0x000fe200000010ff */
[----:B------:R-:W-:-:S05]  /*3ec0*/  IMAD.MOV.U32 R104, RZ, RZ, R151 ;  /* 0x000000ffff687224 */ /* 0x000fca00078e0097 */
[----:B------:R-:W3:Y:S01]  /*3ed0*/  MUFU.EX2 R171, R171 ;  /* 0x000000ab00ab7308 */ /* 0x000ee20000000800 */
[C---:B--2---:R-:W-:Y:S01]  /*3ee0*/  FADD.FTZ R44, R32.reuse, R43 ;  /* 0x0000002b202c7221 */ /* 0x044fe20000010000 */
[----:B------:R-:W-:-:S06]  /*3ef0*/  F2FP.BF16.F32.PACK_AB R169, R32, R169 ;  /* 0x000000a920a9723e */ /* 0x000fcc00000010ff */
[----:B------:R2:W4:Y:S01]  /*3f00*/  MUFU.EX2 R29, R110 ;  /* 0x0000006e001d7308 */ /* 0x0005220000000800 */
[----:B-1----:R-:W-:-:S07]  /*3f10*/  FADD.FTZ R42, R108, R3 ;  /* 0x000000036c2a7221 */ /* 0x002fce0000010000 */
[----:B------:R-:W1:Y:S01]  /*3f20*/  MUFU.EX2 R36, R36 ;  /* 0x0000002400247308 */ /* 0x000e620000000800 */
[----:B---3--:R-:W-:Y:S01]  /*3f30*/  FADD.FTZ R43, R171, R44 ;  /* 0x0000002cab2b7221 */ /* 0x008fe20000010000 */
[----:B--2---:R-:W-:-:S06]  /*3f40*/  IMAD.MOV.U32 R110, RZ, RZ, R151 ;  /* 0x000000ffff6e7224 */ /* 0x004fcc00078e0097 */
[----:B------:R-:W2:Y:S01]  /*3f50*/  MUFU.EX2 R112, R112 ;  /* 0x0000007000707308 */ /* 0x000ea20000000800 */
[C---:B----4-:R-:W-:Y:S01]  /*3f60*/  FADD.FTZ R3, R29.reuse, R42 ;  /* 0x0000002a1d037221 */ /* 0x050fe20000010000 */
[----:B------:R-:W-:Y:S01]  /*3f70*/  F2FP.BF16.F32.PACK_AB R172, R29, R108 ;  /* 0x0000006c1dac723e */ /* 0x000fe200000010ff */
[----:B------:R-:W-:-:S05]  /*3f80*/  IMAD.MOV.U32 R108, RZ, RZ, R151 ;  /* 0x000000ffff6c7224 */ /* 0x000fca00078e0097 */
[----:B------:R-:W3:Y:S01]  /*3f90*/  MUFU.EX2 R165, R165 ;  /* 0x000000a500a57308 */ /* 0x000ee20000000800 */
[C---:B-1----:R-:W-:Y:S01]  /*3fa0*/  FADD.FTZ R42, R36.reuse, R43 ;  /* 0x0000002b242a7221 */ /* 0x042fe20000010000 */
[----:B------:R-:W-:-:S06]  /*3fb0*/  F2FP.BF16.F32.PACK_AB R171, R36, R171 ;  /* 0x000000ab24ab723e */ /* 0x000fcc00000010ff */
[----:B------:R1:W4:Y:S01]  /*3fc0*/  MUFU.EX2 R31, R114 ;  /* 0x00000072001f7308 */ /* 0x0003220000000800 */
[----:B--2---:R-:W-:-:S07]  /*3fd0*/  FADD.FTZ R0, R112, R3 ;  /* 0x0000000370007221 */ /* 0x004fce0000010000 */
[----:B------:R-:W2:Y:S01]  /*3fe0*/  MUFU.EX2 R26, R26 ;  /* 0x0000001a001a7308 */ /* 0x000ea20000000800 */
[----:B---3--:R-:W-:Y:S01]  /*3ff0*/  FADD.FTZ R45, R165, R42 ;  /* 0x0000002aa52d7221 */ /* 0x008fe20000010000 */
[----:B-1----:R-:W-:-:S06]  /*4000*/  IMAD.MOV.U32 R114, RZ, RZ, R151 ;  /* 0x000000ffff727224 */ /* 0x002fcc00078e0097 */
[----:B------:R-:W1:Y:S01]  /*4010*/  MUFU.EX2 R116, R116 ;  /* 0x0000007400747308 */ /* 0x000e620000000800 */
[C---:B----4-:R-:W-:Y:S01]  /*4020*/  FADD.FTZ R3, R31.reuse, R0 ;  /* 0x000000001f037221 */ /* 0x050fe20000010000 */
[----:B------:R-:W-:Y:S02]  /*4030*/  F2FP.BF16.F32.PACK_AB R174, R31, R112 ;  /* 0x000000701fae723e */ /* 0x000fe400000010ff */
[----:B------:R-:W-:-:S04]  /*4040*/  MOV R112, R151 ;  /* 0x0000009700707202 */ /* 0x000fc80000000f00 */
[----:B------:R-:W3:Y:S01]  /*4050*/  MUFU.EX2 R167, R167 ;  /* 0x000000a700a77308 */ /* 0x000ee20000000800 */
[C---:B--2---:R-:W-:Y:S01]  /*4060*/  FADD.FTZ R42, R26.reuse, R45 ;  /* 0x0000002d1a2a7221 */ /* 0x044fe20000010000 */
[----:B------:R-:W-:-:S06]  /*4070*/  F2FP.BF16.F32.PACK_AB R165, R26, R165 ;  /* 0x000000a51aa5723e */ /* 0x000fcc00000010ff */
[----:B------:R2:W4:Y:S01]  /*4080*/  MUFU.EX2 R33, R118 ;  /* 0x0000007600217308 */ /* 0x0005220000000800 */
[----:B-1----:R-:W-:-:S07]  /*4090*/  FADD.FTZ R0, R116, R3 ;  /* 0x0000000374007221 */ /* 0x002fce0000010000 */
[----:B------:R-:W1:Y:S01]  /*40a0*/  MUFU.EX2 R30, R30 ;  /* 0x0000001e001e7308 */ /* 0x000e620000000800 */
[----:B---3--:R-:W-:Y:S01]  /*40b0*/  FADD.FTZ R45, R167, R42 ;  /* 0x0000002aa72d7221 */ /* 0x008fe20000010000 */
[----:B--2---:R-:W-:-:S06]  /*40c0*/  MOV R118, R151 ;  /* 0x0000009700767202 */ /* 0x004fcc0000000f00 */
[----:B------:R-:W2:Y:S01]  /*40d0*/  MUFU.EX2 R120, R120 ;  /* 0x0000007800787308 */ /* 0x000ea20000000800 */
[C---:B----4-:R-:W-:Y:S01]  /*40e0*/  FADD.FTZ R3, R33.reuse, R0 ;  /* 0x0000000021037221 */ /* 0x050fe20000010000 */
[----:B------:R-:W-:Y:S01]  /*40f0*/  F2FP.BF16.F32.PACK_AB R168, R33, R116 ;  /* 0x0000007421a8723e */ /* 0x000fe200000010ff */
[----:B------:R-:W-:-:S05]  /*4100*/  IMAD.MOV.U32 R116, RZ, RZ, R151 ;  /* 0x000000ffff747224 */ /* 0x000fca00078e0097 */
[----:B------:R-:W3:Y:S01]  /*4110*/  MUFU.EX2 R161, R161 ;  /* 0x000000a100a17308 */ /* 0x000ee20000000800 */
[C---:B-1----:R-:W-:Y:S01]  /*4120*/  FADD.FTZ R42, R30.reuse, R45 ;  /* 0x0000002d1e2a7221 */ /* 0x042fe20000010000 */
[----:B------:R-:W-:-:S06]  /*4130*/  F2FP.BF16.F32.PACK_AB R167, R30, R167 ;  /* 0x000000a71ea7723e */ /* 0x000fcc00000010ff */
[----:B------:R-:W-:Y:S01]  /*4140*/  MUFU.EX2 R155, R35 ;  /* 0x00000023009b7308 */ /* 0x000fe20000000800 */
[----:B--2---:R-:W-:-:S07]  /*4150*/  FADD.FTZ R0, R120, R3 ;  /* 0x0000000378007221 */ /* 0x004fce0000010000 */
[----:B------:R1:W2:Y:S01]  /*4160*/  MUFU.EX2 R35, R92 ;  /* 0x0000005c00237308 */ /* 0x0002a20000000800 */
[----:B---3--:R-:W-:-:S07]  /*4170*/  FADD.FTZ R45, R161, R42 ;  /* 0x0000002aa12d7221 */ /* 0x008fce0000010000 */
[----:B------:R-:W3:Y:S01]  /*4180*/  MUFU.EX2 R34, R34 ;  /* 0x0000002200227308 */ /* 0x000ee20000000800 */
[----:B-1----:R-:W-:-:S07]  /*4190*/  IMAD.MOV.U32 R92, RZ, RZ, R151 ;  /* 0x000000ffff5c7224 */ /* 0x002fce00078e0097 */
[----:B------:R-:W1:Y:S01]  /*41a0*/  MUFU.EX2 R40, R40 ;  /* 0x0000002800287308 */ /* 0x000e620000000800 */
[C---:B--2---:R-:W-:Y:S01]  /*41b0*/  FADD.FTZ R3, R35.reuse, R0 ;  /* 0x0000000023037221 */ /* 0x044fe20000010000 */
[----:B------:R-:W-:Y:S01]  /*41c0*/  F2FP.BF16.F32.PACK_AB R170, R35, R120 ;  /* 0x0000007823aa723e */ /* 0x000fe200000010ff */
[----:B------:R-:W-:-:S05]  /*41d0*/  IMAD.MOV.U32 R120, RZ, RZ, R151 ;  /* 0x000000ffff787224 */ /* 0x000fca00078e0097 */
[----:B------:R-:W2:Y:S01]  /*41e0*/  MUFU.EX2 R163, R163 ;  /* 0x000000a300a37308 */ /* 0x000ea20000000800 */
[C---:B---3--:R-:W-:Y:S01]  /*41f0*/  FADD.FTZ R42, R34.reuse, R45 ;  /* 0x0000002d222a7221 */ /* 0x048fe20000010000 */
[----:B------:R-:W-:-:S06]  /*4200*/  F2FP.BF16.F32.PACK_AB R161, R34, R161 ;  /* 0x000000a122a1723e */ /* 0x000fcc00000010ff */
[----:B------:R3:W4:Y:S01]  /*4210*/  MUFU.EX2 R37, R90 ;  /* 0x0000005a00257308 */ /* 0x0007220000000800 */
[----:B-1----:R-:W-:-:S07]  /*4220*/  FADD.FTZ R0, R40, R3 ;  /* 0x0000000328007221 */ /* 0x002fce0000010000 */
[----:B------:R-:W1:Y:S01]  /*4230*/  MUFU.EX2 R38, R38 ;  /* 0x0000002600267308 */ /* 0x000e620000000800 */
[----:B--2---:R-:W-:Y:S01]  /*4240*/  FADD.FTZ R45, R163, R42 ;  /* 0x0000002aa32d7221 */ /* 0x004fe20000010000 */
[----:B---3--:R-:W-:-:S06]  /*4250*/  IMAD.MOV.U32 R90, RZ, RZ, R151 ;  /* 0x000000ffff5a7224 */ /* 0x008fcc00078e0097 */
[----:B------:R-:W2:Y:S01]  /*4260*/  MUFU.EX2 R122, R122 ;  /* 0x0000007a007a7308 */ /* 0x000ea20000000800 */
[C---:B----4-:R-:W-:Y:S01]  /*4270*/  FADD.FTZ R3, R37.reuse, R0 ;  /* 0x0000000025037221 */ /* 0x050fe20000010000 */
[----:B------:R-:W-:-:S06]  /*4280*/  F2FP.BF16.F32.PACK_AB R164, R37, R40 ;  /* 0x0000002825a4723e */ /* 0x000fcc00000010ff */
[----:B------:R-:W3:Y:S01]  /*4290*/  MUFU.EX2 R157, R157 ;  /* 0x0000009d009d7308 */ /* 0x000ee20000000800 */
[C---:B-1----:R-:W-:Y:S01]  /*42a0*/  FADD.FTZ R2, R38.reuse, R45 ;  /* 0x0000002d26027221 */ /* 0x042fe20000010000 */
[----:B------:R-:W-:-:S06]  /*42b0*/  F2FP.BF16.F32.PACK_AB R163, R38, R163 ;  /* 0x000000a326a3723e */ /* 0x000fcc00000010ff */
        /* <DEDUP_REMOVED lines=12> */
[----:B------:R-:W2:Y:S01]  /*4380*/  MUFU.EX2 R41, R66 ;  /* 0x0000004200297308 */ /* 0x000ea20000000800 */
[----:B-1----:R-:W-:-:S07]  /*4390*/  FADD.FTZ R0, R64, R3 ;  /* 0x0000000340007221 */ /* 0x002fce0000010000 */
[----:B------:R-:W1:Y:S01]  /*43a0*/  MUFU.EX2 R159, R74 ;  /* 0x0000004a009f7308 */ /* 0x000e620000000800 */
[----:B---3--:R-:W-:-:S07]  /*43b0*/  FADD.FTZ R2, R70, R47 ;  /* 0x0000002f46027221 */ /* 0x008fce0000010000 */
[----:B------:R-:W3:Y:S01]  /*43c0*/  MUFU.EX2 R68, R68 ;  /* 0x0000004400447308 */ /* 0x000ee20000000800 */
[C---:B--2---:R-:W-:Y:S01]  /*43d0*/  FADD.FTZ R3, R41.reuse, R0 ;  /* 0x0000000029037221 */ /* 0x044fe20000010000 */
[----:B------:R-:W-:-:S06]  /*43e0*/  F2FP.BF16.F32.PACK_AB R160, R41, R64 ;  /* 0x0000004029a0723e */ /* 0x000fcc00000010ff */
[----:B------:R-:W2:Y:S01]  /*43f0*/  MUFU.EX2 R60, R60 ;  /* 0x0000003c003c7308 */ /* 0x000ea20000000800 */
[C---:B-1----:R-:W-:Y:S01]  /*4400*/  FADD.FTZ R47, R159.reuse, R2 ;  /* 0x000000029f2f7221 */ /* 0x042fe20000010000 */
[----:B------:R-:W-:-:S06]  /*4410*/  F2FP.BF16.F32.PACK_AB R159, R159, R70 ;  /* 0x000000469f9f723e */ /* 0x000fcc00000010ff */
[----:B------:R-:W1:Y:S01]  /*4420*/  MUFU.EX2 R43, R56 ;  /* 0x00000038002b7308 */ /* 0x000e620000000800 */
[----:B---3--:R-:W-:-:S07]  /*4430*/  FADD.FTZ R0, R68, R3 ;  /* 0x0000000344007221 */ /* 0x008fce0000010000 */
        /* <DEDUP_REMOVED lines=11> */
[----:B-1----:R-:W-:-:S04]  /*44f0*/  FADD.FTZ R2, R82, R49 ;  /* 0x0000003152027221 */ /* 0x002fc80000010000 */
[C---:B------:R-:W-:Y:S01]  /*4500*/  FADD.FTZ R3, R155.reuse, R2 ;  /* 0x000000029b037221 */ /* 0x040fe20000010000 */
[----:B------:R-:W-:Y:S02]  /*4510*/  F2FP.BF16.F32.PACK_AB R155, R155, R82 ;  /* 0x000000529b9b723e */ /* 0x000fe400000010ff */
[----:B------:R-:W1:Y:S01]  /*4520*/  MUFU.EX2 R45, R46 ;  /* 0x0000002e002d7308 */ /* 0x000e620000000800 */
[C---:B---3--:R-:W-:Y:S01]  /*4530*/  FADD.FTZ R49, R13.reuse, R0 ;  /* 0x000000000d317221 */ /* 0x048fe20000010000 */
[----:B------:R-:W-:Y:S02]  /*4540*/  F2FP.BF16.F32.PACK_AB R156, R13, R72 ;  /* 0x000000480d9c723e */ /* 0x000fe400000010ff */
[----:B------:R-:W-:-:S04]  /*4550*/  MOV R2, 0x3f800000 ;  /* 0x3f80000000027802 */ /* 0x000fc80000000f00 */
[----:B------:R-:W3:Y:S01]  /*4560*/  MUFU.EX2 R80, R80 ;  /* 0x0000005000507308 */ /* 0x000ee20000000800 */
[----:B--2---:R-:W-:-:S07]  /*4570*/  FADD.FTZ R0, R76, R49 ;  /* 0x000000314c007221 */ /* 0x004fce0000010000 */
[----:B------:R2:W4:Y:S01]  /*4580*/  MUFU.EX2 R47, R124 ;  /* 0x0000007c002f7308 */ /* 0x0005220000000800 */
[C---:B-1----:R-:W-:Y:S01]  /*4590*/  FADD.FTZ R21, R45.reuse, R0 ;  /* 0x000000002d157221 */ /* 0x042fe20000010000 */
[----:B------:R-:W-:-:S06]  /*45a0*/  F2FP.BF16.F32.PACK_AB R158, R45, R76 ;  /* 0x0000004c2d9e723e */ /* 0x000fcc00000010ff */
[----:B------:R-:W1:Y:S01]  /*45b0*/  MUFU.EX2 R84, R84 ;  /* 0x0000005400547308 */ /* 0x000e620000000800 */
[----:B---3--:R-:W-:Y:S01]  /*45c0*/  FADD.FTZ R0, R80, R21 ;  /* 0x0000001550007221 */ /* 0x008fe20000010000 */
[----:B--2---:R-:W-:-:S06]  /*45d0*/  MOV R124, R151 ;  /* 0x00000097007c7202 */ /* 0x004fcc0000000f00 */
[----:B------:R2:W3:Y:S01]  /*45e0*/  MUFU.EX2 R15, R126 ;  /* 0x0000007e000f7308 */ /* 0x0004e20000000800 */
[C---:B----4-:R-:W-:Y:S01]  /*45f0*/  FADD.FTZ R21, R47.reuse, R0 ;  /* 0x000000002f157221 */ /* 0x050fe20000010000 */
[----:B------:R-:W-:Y:S01]  /*4600*/  F2FP.BF16.F32.PACK_AB R152, R47, R80 ;  /* 0x000000502f98723e */ /* 0x000fe200000010ff */
[----:B------:R-:W-:Y:S02]  /*4610*/  IMAD.MOV.U32 R0, RZ, RZ, 0x3f800000 ;  /* 0x3f800000ff007424 */ /* 0x000fe400078e00ff */
[----:B-1----:R-:W-:Y:S01]  /*4620*/  FADD.FTZ R4, R84, R21 ;  /* 0x0000001554047221 */ /* 0x002fe20000010000 */
[----:B--2---:R-:W-:-:S03]  /*4630*/  IMAD.MOV.U32 R126, RZ, RZ, R151 ;  /* 0x000000ffff7e7224 */ /* 0x004fc600078e0097 */
[C---:B---3--:R-:W-:Y:S01]  /*4640*/  FADD.FTZ R4, R15.reuse, R4 ;  /* 0x000000040f047221 */ /* 0x048fe20000010000 */
[----:B------:R-:W-:Y:S01]  /*4650*/  F2FP.BF16.F32.PACK_AB R154, R15, R84 ;  /* 0x000000540f9a723e */ /* 0x000fe200000010ff */
[----:B------:R-:W-:Y:S06]  /*4660*/  @!P2 BRA `(.L_x_1865) ;  /* 0x000000340028a947 */ /* 0x000fec0003800000 */
[----:B------:R-:W-:Y:S01]  /*4670*/  IMAD.MOV.U32 R15, RZ, RZ, R14 ;  /* 0x000000ffff0f7224 */ /* 0x000fe200078e000e */
[----:B------:R-:W-:Y:S01]  /*4680*/  MOV R0, 0x3f800000 ;  /* 0x3f80000000007802 */ /* 0x000fe20000000f00 */
[----:B------:R-:W-:Y:S01]  /*4690*/  IMAD.MOV.U32 R13, RZ, RZ, R12 ;  /* 0x000000ffff0d7224 */ /* 0x000fe200078e000c */
        /* <DEDUP_REMOVED lines=34> */
[----:B------:R-:W-:Y:S01]  /*48c0*/  ULDC UR59, c[0x0][0x2e0] ;  /* 0x0000b800003b7ab9 */ /* 0x000fe20000000800 */
[----:B------:R-:W-:Y:S01]  /*48d0*/  ULDC UR58, c[0x0][0x288] ;  /* 0x0000a200003a7ab9 */ /* 0x000fe20000000800 */
[----:B------:R-:W-:Y:S01]  /*48e0*/  ULDC UR61, c[0x0][0x404] ;  /* 0x00010100003d7ab9 */ /* 0x000fe20000000800 */
[----:B------:R-:W-:Y:S01]  /*48f0*/  ULDC UR5, c[0x0][0x9d8] ;  /* 0x0002760000057ab9 */ /* 0x000fe20000000800 */
[----:B------:R-:W-:-:S05]  /*4900*/  ULDC.64 UR40, c[0x0][0x3f8] ;  /* 0x0000fe0000287ab9 */ /* 0x000fca0000000a00 */
.L_x_1874:
[----:B------:R-:W-:-:S04]  /*4910*/  UIADD3 UR6, UR4, 0x1, URZ ;  /* 0x0000000104067890 */ /* 0x000fc8000fffe03f */
[----:B------:R-:W-:-:S04]  /*4920*/  UISETP.NE.AND UP0, UPT, UR6, 0x2, UPT ;  /* 0x000000020600788c */ /* 0x000fc8000bf05270 */
[----:B------:R-:W-:Y:S02]  /*4930*/  USEL UR46, URZ, 0x1, UP0 ;  /* 0x000000013f2e7887 */ /* 0x000fe40008000000 */
[----:B------:R-:W-:Y:S02]  /*4940*/  USEL UR36, UR6, URZ, UP0 ;  /* 0x0000003f06247287 */ /* 0x000fe40008000000 */
[----:B------:R-:W-:Y:S01]  /*4950*/  ULOP3.LUT UR46, UR45, UR46, URZ, 0x3c, !UPT ;  /* 0x0000002e2d2e7292 */ /* 0x000fe2000f8e3c3f */
[----:B------:R-:W-:Y:S11]  /*4960*/  @!P0 BRA `(.L_x_1866) ;  /* 0x0000000000048947 */ /* 0x000ff60003800000 */
[----:B------:R-:W-:Y:S01]  /*4970*/  BPT.TRAP 0x1 ;  /* 0x000000040000795c */ /* 0x000fe20000300000 */
.L_x_1866:
[----:B------:R-:W-:Y:S01]  /*4980*/  ULEA UR37, UR36, UR38, 0x3 ;  /* 0x0000002624257291 */ /* 0x000fe2000f8e183f */
[----:B------:R-:W-:-:S05]  /*4990*/  IMAD.U32 R5, RZ, RZ, UR46 ;  /* 0x0000002eff057e24 */ /* 0x000fca000f8e00ff */
[----:B------:R-:W-:-:S04]  /*49a0*/  SHF.L.U32 R5, R5, 0x1f, RZ ;  /* 0x0000001f05057819 */ /* 0x000fc800000006ff */
[----:B------:R1:W2:Y:S01]  /*49b0*/  SYNCS.PHASECHK.TRANS64.TRYWAIT P2, [UR37+0x34830], R5 ;  /* 0x03483005ff0075a7 */ /* 0x0002a20008040165 */
[----:B------:R-:W-:Y:S05]  /*49c0*/  @!P0 BRA `(.L_x_1867) ;  /* 0x0000000000048947 */ /* 0x000fea0003800000 */
[----:B------:R-:W-:Y:S01]  /*49d0*/  BPT.TRAP 0x1 ;  /* 0x000000040000795c */ /* 0x000fe20000300000 */
.L_x_1867:
[----:B--2---:R-:W-:Y:S05]  /*49e0*/  @P2 BRA `(.L_x_1868) ;  /* 0x0000000000082947 */ /* 0x004fea0003800000 */
[----:B------:R-:W2:Y:S02]  /*49f0*/  SYNCS.PHASECHK.TRANS64.TRYWAIT P2, [UR37+0x34830], R5 ;  /* 0x03483005ff0075a7 */ /* 0x000ea40008040165 */
[----:B--2---:R-:W-:Y:S05]  /*4a00*/  @!P2 BRA `(.L_x_1869) ;  /* 0x000000a800f0a947 */ /* 0x004fea0003800000 */
.L_x_1868:
        /* <DEDUP_REMOVED lines=94> */
[----:B------:R-:W-:Y:S01]  /*4ff0*/  R2UR UR52, R6 ;  /* 0x00000000063472ca */ /* 0x000fe200000e0000 */
[----:B------:R-:W-:Y:S01]  /*5000*/  UIADD3 UR54, UR6, 0x4, URZ ;  /* 0x0000000406367890 */ /* 0x000fe2000fffe03f */
[----:B------:R-:W-:Y:S01]  /*5010*/  R2UR UR53, R7 ;  /* 0x00000000073572ca */ /* 0x000fe200000e0000 */
[----:B------:R-:W-:Y:S01]  /*5020*/  UMOV UR55, 0x40000040 ;  /* 0x4000004000377882 */ /* 0x000fe20000000000 */
[----:B------:R-:W-:Y:S02]  /*5030*/  WARPGROUP.DEPBAR.LE gsb0, 0x0 ;  /* 0x00008000000079c5 */ /* 0x000fe40000010000 */
[----:B------:R-:W-:-:S09]  /*5040*/  WARPGROUP.ARRIVE ;  /* 0x00000000000079c5 */ /* 0x000fd20000000000 */
        /* <DEDUP_REMOVED lines=35> */
.L_x_1870:
[----:B------:R-:W-:Y:S01]  /*5280*/  ULEA UR6, UR4, UR38, 0x3 ;  /* 0x0000002604067291 */ /* 0x000fe2000f8e183f */
[----:B------:R-:W-:-:S05]  /*5290*/  IMAD.U32 R0, RZ, RZ, UR45 ;  /* 0x0000002dff007e24 */ /* 0x000fca000f8e00ff */
[----:B------:R-:W-:-:S04]  /*52a0*/  SHF.L.U32 R0, R0, 0x1f, RZ ;  /* 0x0000001f00007819 */ /* 0x000fc800000006ff */
[----:B------:R3:W4:Y:S01]  /*52b0*/  SYNCS.PHASECHK.TRANS64.TRYWAIT P2, [UR6+0x34850], R0 ;  /* 0x03485000ff0075a7 */ /* 0x0007220008040146 */
[----:B------:R-:W-:Y:S05]  /*52c0*/  @!P0 BRA `(.L_x_1871) ;  /* 0x0000000000048947 */ /* 0x000fea0003800000 */
[----:B------:R-:W-:Y:S01]  /*52d0*/  BPT.TRAP 0x1 ;  /* 0x000000040000795c */ /* 0x000fe20000300000 */
.L_x_1871:
[----:B----4-:R-:W-:Y:S05]  /*52e0*/  @P2 BRA `(.L_x_1872) ;  /* 0x0000000000082947 */ /* 0x010fea0003800000 */
[----:B------:R-:W4:Y:S02]  /*52f0*/  SYNCS.PHASECHK.TRANS64.TRYWAIT P2, [UR6+0x34850], R0 ;  /* 0x03485000ff0075a7 */ /* 0x000f240008040146 */
[----:B----4-:R-:W-:Y:S05]  /*5300*/  @!P2 BRA `(.L_x_1873) ;  /* 0x000000a000c8a947 */ /* 0x010fea0003800000 */
.L_x_1872:
[----:B------:R-:W-:Y:S01]  /*5310*/  UIADD3 UR10, UR38, 0x400, URZ ;  /* 0x00000400260a7890 */ /* 0x000fe2000fffe03f */
[----:B------:R-:W-:Y:S01]  /*5320*/  WARPGROUP.ARRIVE ;  /* 0x00000000000079c5 */ /* 0x000fe20000000000 */
[----:B------:R-:W-:Y:S01]  /*5330*/  UMOV UR11, 0x40000040 ;  /* 0x40000040000b7882 */ /* 0x000fe20000000000 */
[----:B------:R-:W-:Y:S01]  /*5340*/  UISETP.NE.U32.AND UP0, UPT, UR40, URZ, UPT ;  /* 0x0000003f2800728c */ /* 0x000fe2000bf05070 */
[----:B-1-3--:R-:W-:Y:S01]  /*5350*/  FMUL.FTZ R0, R26, UR5 ;  /* 0x000000051a007c20 */ /* 0x00afe20008410000 */
[----:B------:R-:W-:Y:S01]  /*5360*/  USHF.R.U32.HI UR10, URZ, 0x4, UR10 ;  /* 0x000000043f0a7899 */ /* 0x000fe2000801160a */
[----:B------:R-:W-:Y:S01]  /*5370*/  FMUL.FTZ R26, R39, UR5 ;  /* 0x00000005271a7c20 */ /* 0x000fe20008410000 */
[----:B------:R-:W-:Y:S01]  /*5380*/  UISETP.NE.AND.EX UP0, UPT, UR41, URZ, UPT, UP0 ;  /* 0x0000003f2900728c */ /* 0x000fe2000bf05300 */
[----:B--2---:R-:W-:Y:S01]  /*5390*/  FMUL.FTZ R5, R24, UR5 ;  /* 0x0000000518057c20 */ /* 0x004fe20008410000 */
[----:B------:R-:W-:Y:S01]  /*53a0*/  ULOP3.LUT UR10, UR10, 0x3fff, URZ, 0xc0, !UPT ;  /* 0x00003fff0a0a7892 */ /* 0x000fe2000f8ec03f */
[----:B------:R-:W-:Y:S01]  /*53b0*/  FMUL.FTZ R12, R25, UR5 ;  /* 0x00000005190c7c20 */ /* 0x000fe20008410000 */
[----:B------:R-:W-:Y:S01]  /*53c0*/  FMUL.FTZ R25, R38, UR5 ;  /* 0x0000000526197c20 */ /* 0x000fe20008410000 */
[----:B------:R-:W-:Y:S01]  /*53d0*/  FMUL.FTZ R38, R40, UR5 ;  /* 0x0000000528267c20 */ /* 0x000fe20008410000 */
[----:B------:R-:W-:Y:S01]  /*53e0*/  ULOP3.LUT UR10, UR10, 0x4000000, URZ, 0xfc, !UPT ;  /* 0x040000000a0a7892 */ /* 0x000fe2000f8efc3f */
[----:B------:R-:W1:Y:S01]  /*53f0*/  MUFU.TANH R5, R5 ;  /* 0x0000000500057308 */ /* 0x000e620000002400 */
[----:B------:R-:W-:Y:S01]  /*5400*/  FMUL.FTZ R198, R41, UR5 ;  /* 0x0000000529c67c20 */ /* 0x000fe20008410000 */
[----:B------:R-:W-:Y:S01]  /*5410*/  FMUL.FTZ R37, R37, UR5 ;  /* 0x0000000525257c20 */ /* 0x000fe20008410000 */
[----:B------:R-:W-:Y:S01]  /*5420*/  ULEA UR4, UR4, UR10, 0xb ;  /* 0x0000000a04047291 */ /* 0x000fe2000f8e583f */
[----:B------:R-:W-:Y:S01]  /*5430*/  FMUL.FTZ R44, R44, UR5 ;  /* 0x000000052c2c7c20 */ /* 0x000fe20008410000 */
[----:B------:R-:W-:Y:S01]  /*5440*/  FMUL.FTZ R196, R45, UR5 ;  /* 0x000000052dc47c20 */ /* 0x000fe20008410000 */
[----:B------:R-:W-:Y:S01]  /*5450*/  FMUL.FTZ R48, R48, UR5 ;  /* 0x0000000530307c20 */ /* 0x000fe20008410000 */
[----:B------:R-:W-:Y:S01]  /*5460*/  FMUL.FTZ R49, R49, UR5 ;  /* 0x0000000531317c20 */ /* 0x000fe20008410000 */
[----:B------:R-:W2:Y:S01]  /*5470*/  MUFU.TANH R12, R12 ;  /* 0x0000000c000c7308 */ /* 0x000ea20000002400 */
[----:B------:R-:W-:Y:S01]  /*5480*/  FMUL.FTZ R52, R52, UR5 ;  /* 0x0000000534347c20 */ /* 0x000fe20008410000 */
[----:B------:R-:W-:Y:S01]  /*5490*/  UMOV UR10, UR4 ;  /* 0x00000004000a7c82 */ /* 0x000fe20008000000 */
[----:B------:R-:W-:Y:S01]  /*54a0*/  FMUL.FTZ R53, R53, UR5 ;  /* 0x0000000535357c20 */ /* 0x000fe20008410000 */
[----:B------:R-:W-:Y:S01]  /*54b0*/  HGMMA.64x128x16.F32.BF16 R88, R180, gdesc[UR8].tnspB, R88, gsb0 ;  /* 0x41e00008b4587df0 */ /* 0x000fe20008001858 */
[----:B------:R-:W-:Y:S01]  /*54c0*/  UIADD3 UR10, UR4, 0x80, URZ ;  /* 0x00000080040a7890 */ /* 0x000fe2000fffe03f */
[----:B------:R-:W-:Y:S01]  /*54d0*/  FMUL.FTZ R56, R56, UR5 ;  /* 0x0000000538387c20 */ /* 0x000fe20008410000 */
[----:B------:R-:W-:Y:S01]  /*54e0*/  UMOV UR11, 0x40000040 ;  /* 0x40000040000b7882 */ /* 0x000fe20000000000 */
        /* <DEDUP_REMOVED lines=34> */
[----:B------:R-:W-:-:S06]  /*5710*/  UMOV UR45, UR46 ;  /* 0x0000002e002d7c82 */ /* 0x000fcc0008000000 */
[----:B------:R-:W-:Y:S08]  /*5720*/  MUFU.TANH R48, R48 ;  /* 0x0000003000307308 */ /* 0x000ff00000002400 */
[----:B------:R-:W-:Y:S08]  /*5730*/  MUFU.TANH R49, R49 ;  /* 0x0000003100317308 */ /* 0x000ff00000002400 */
[----:B------:R-:W-:Y:S08]  /*5740*/  MUFU.TANH R52, R52 ;  /* 0x0000003400347308 */ /* 0x000ff00000002400 */
[----:B------:R-:W-:Y:S08]  /*5750*/  MUFU.TANH R53, R53 ;  /* 0x0000003500357308 */ /* 0x000ff00000002400 */
[----:B------:R-:W-:Y:S08]  /*5760*/  MUFU.TANH R56, R56 ;  /* 0x0000003800387308 */ /* 0x000ff00000002400 */
[----:B------:R-:W-:Y:S08]  /*5770*/  MUFU.TANH R57, R57 ;  /* 0x0000003900397308 */ /* 0x000ff00000002400 */
[----:B------:R3:W-:Y:S08]  /*5780*/  MUFU.TANH R42, R61 ;  /* 0x0000003d002a7308 */ /* 0x0007f00000002400 */
[----:B------:R-:W-:Y:S01]  /*5790*/  MUFU.TANH R64, R64 ;  /* 0x0000004000407308 */ /* 0x000fe20000002400 */
[----:B---3--:R-:W-:-:S07]  /*57a0*/  FMUL.FTZ R61, R79, UR5 ;  /* 0x000000054f3d7c20 */ /* 0x008fce0008410000 */
[----:B------:R-:W-:Y:S08]  /*57b0*/  MUFU.TANH R68, R68 ;  /* 0x0000004400447308 */ /* 0x000ff00000002400 */
[----:B------:R3:W-:Y:S08]  /*57c0*/  MUFU.TANH R50, R69 ;  /* 0x0000004500327308 */ /* 0x0007f00000002400 */
[----:B------:R-:W-:Y:S01]  /*57d0*/  MUFU.TANH R58, R77 ;  /* 0x0000004d003a7308 */ /* 0x000fe20000002400 */
[----:B---3--:R-:W-:-:S07]  /*57e0*/  FMUL.FTZ R69, R87, UR5 ;  /* 0x0000000557457c20 */ /* 0x008fce0008410000 */
[----:B------:R-:W-:Y:S08]  /*57f0*/  MUFU.TANH R81, R81 ;  /* 0x0000005100517308 */ /* 0x000ff00000002400 */
[----:B------:R-:W-:Y:S01]  /*5800*/  MUFU.TANH R0, R0 ;  /* 0x0000000000007308 */ /* 0x000fe20000002400 */
[----:B------:R-:W-:Y:S02]  /*5810*/  WARPGROUP.DEPBAR.LE gsb0, 0x0 ;  /* 0x00008000000079c5 */ /* 0x000fe40000010000 */
[----:B------:R-:W-:Y:S01]  /*5820*/  WARPGROUP.ARRIVE ;  /* 0x00000000000079c5 */ /* 0x000fe20000000000 */
[----:B------:R-:W-:Y:S01]  /*5830*/  FMUL.FTZ R180, R36, UR5 ;  /* 0x0000000524b47c20 */ /* 0x000fe20008410000 */
[----:B------:R-:W-:Y:S01]  /*5840*/  FMUL.FTZ R36, R59, UR5 ;  /* 0x000000053b247c20 */ /* 0x000fe20008410000 */
[----:B------:R-:W-:-:S02]  /*5850*/  FMUL.FTZ R59, R78, UR5 ;  /* 0x000000054e3b7c20 */ /* 0x000fc40008410000 */
[----:B------:R-:W-:Y:S01]  /*5860*/  MUFU.TANH R2, R2 ;  /* 0x0000000200027308 */ /* 0x000fe20000002400 */
[----:B------:R-:W-:Y:S01]  /*5870*/  HGMMA.64x128x16.F32.BF16 R88, R176, gdesc[UR8].tnspB, R88, gsb0 ;  /* 0x41e00008b0587df0 */ /* 0x000fe20008001858 */
[----:B------:R-:W-:Y:S01]  /*5880*/  UIADD3 UR10, UR4, 0x100, URZ ;  /* 0x00000100040a7890 */ /* 0x000fe2000fffe03f */
[----:B------:R-:W-:-:S05]  /*5890*/  UMOV UR11, 0x40000040 ;  /* 0x40000040000b7882 */ /* 0x000fca0000000000 */
        /* <DEDUP_REMOVED lines=25> */
[----:B------:R-:W-:Y:S01]  /*5a30*/  UMOV UR10, 0xffffff80 ;  /* 0xffffff80000a7882 */ /* 0x000fe20000000000 */
[----:B------:R-:W-:Y:S01]  /*5a40*/  USEL UR11, UR61, 0x1, UP0 ;  /* 0x000000013d0b7887 */ /* 0x000fe20008000000 */
[----:B------:R-:W3:Y:S01]  /*5a50*/  MUFU.TANH R176, R176 ;  /* 0x000000b000b07308 */ /* 0x000ee20000002400 */
[----:B------:R-:W-:Y:S01]  /*5a60*/  UIMAD UR10, UR7, UR10, 0x1 ;  /* 0x00000001070a74a4 */ /* 0x000fe2000f8e020a */
[----:B------:R-:W-:Y:S01]  /*5a70*/  FMUL.FTZ R33, R54, UR5 ;  /* 0x0000000536217c20 */ /* 0x000fe20008410000 */
[----:B------:R-:W-:Y:S01]  /*5a80*/  FMUL.FTZ R28, R43, UR5 ;  /* 0x000000052b1c7c20 */ /* 0x000fe20008410000 */
[----:B------:R-:W-:Y:S01]  /*5a90*/  FMUL.FTZ R43, R62, UR5 ;  /* 0x000000053e2b7c20 */ /* 0x000fe20008410000 */
[----:B------:R-:W-:Y:S01]  /*5aa0*/  UIADD3 UR10, UR42, UR10, URZ ;  /* 0x0000000a2a0a7290 */ /* 0x000fe2000fffe03f */
[----:B------:R-:W-:Y:S01]  /*5ab0*/  FMUL.FTZ R32, R51, UR5 ;  /* 0x0000000533207c20 */ /* 0x000fe20008410000 */
[----:B------:R-:W-:Y:S01]  /*5ac0*/  FMUL.FTZ R51, R67, UR5 ;  /* 0x0000000543337c20 */ /* 0x000fe20008410000 */
[----:B------:R-:W4:Y:S01]  /*5ad0*/  MUFU.TANH R177, R177 ;  /* 0x000000b100b17308 */ /* 0x000f220000002400 */
[----:B------:R-:W-:Y:S01]  /*5ae0*/  UIMAD UR10, UR11, UR59, UR10 ;  /* 0x0000003b0b0a72a4 */ /* 0x000fe2000f8e020a */
[----:B------:R-:W-:Y:S01]  /*5af0*/  FMUL.FTZ R67, R86, UR5 ;  /* 0x0000000556437c20 */ /* 0x000fe20008410000 */
[----:B------:R-:W-:-:S02]  /*5b00*/  UISETP.GT.AND UP0, UPT, UR7, UR47, UPT ;  /* 0x0000002f0700728c */ /* 0x000fc4000bf04270 */
[----:B------:R-:W-:Y:S01]  /*5b10*/  UIADD3 UR10, UR10, -UR58, URZ ;  /* 0x8000003a0a0a7290 */ /* 0x000fe2000fffe03f */
[----:B------:R-:W-:Y:S02]  /*5b20*/  UMOV UR11, 0x40000040 ;  /* 0x40000040000b7882 */ /* 0x000fe40000000000 */
[----:B------:R-:W5:Y:S01]  /*5b30*/  MUFU.TANH R178, R178 ;  /* 0x000000b200b27308 */ /* 0x000f620000002400 */
[----:B------:R-:W-:Y:S02]  /*5b40*/  UIADD3 UR7, UR7, -0x1, URZ ;  /* 0xffffffff07077890 */ /* 0x000fe4000fffe03f */
[----:B------:R-:W-:Y:S01]  /*5b50*/  MOV R39, UR10 ;  /* 0x0000000a00277c02 */ /* 0x000fe20008000f00 */
[----:B------:R-:W-:-:S04]  /*5b60*/  UIADD3 UR10, UR4, 0x180, URZ ;  /* 0x00000180040a7890 */ /* 0x000fc8000fffe03f */
[----:B------:R-:W-:Y:S01]  /*5b70*/  IMAD R40, R22, -0x2, R39 ;  /* 0xfffffffe16287824 */ /* 0x000fe200078e0227 */
[----:B------:R-:W5:Y:S03]  /*5b80*/  MUFU.TANH R179, R179 ;  /* 0x000000b300b37308 */ /* 0x000f660000002400 */
[----:B------:R-:W-:-:S04]  /*5b90*/  IMAD.IADD R41, R23, 0x1, R40 ;  /* 0x0000000117297824 */ /* 0x000fc800078e0228 */
[C---:B------:R-:W-:Y:S01]  /*5ba0*/  VIADD R71, R41.reuse, 0x8 ;  /* 0x0000000829477836 */ /* 0x040fe20000000000 */
[C---:B------:R-:W-:Y:S01]  /*5bb0*/  ISETP.GT.AND P2, PT, R41.reuse, RZ, PT ;  /* 0x000000ff2900720c */ /* 0x040fe20003f44270 */
[----:B------:R-:W-:Y:S01]  /*5bc0*/  MUFU.TANH R40, R60 ;  /* 0x0000003c00287308 */ /* 0x000fe20000002400 */
[----:B------:R-:W-:Y:S02]  /*5bd0*/  ISETP.GT.AND P3, PT, R41, 0x1, PT ;  /* 0x000000012900780c */ /* 0x000fe40003f64270 */
[----:B-1----:R-:W-:Y:S02]  /*5be0*/  FSEL R182, R5, -INF , P2 ;  /* 0xff80000005b67808 */ /* 0x002fe40001000000 */
[----:B------:R-:W-:Y:S02]  /*5bf0*/  ISETP.GT.AND P2, PT, R41, 0x8, PT ;  /* 0x000000082900780c */ /* 0x000fe40003f44270 */
[----:B--2---:R-:W-:Y:S01]  /*5c00*/  FSEL R206, R12, -INF , P3 ;  /* 0xff8000000cce7808 */ /* 0x004fe20001800000 */
[----:B------:R1:W-:Y:S01]  /*5c10*/  MUFU.TANH R46, R65 ;  /* 0x00000041002e7308 */ /* 0x0003e20000002400 */
[----:B------:R-:W-:-:S02]  /*5c20*/  FMNMX.FTZ R5, R182, R13, !PT ;  /* 0x0000000db6057209 */ /* 0x000fc40007810000 */
[C---:B------:R-:W-:Y:S02]  /*5c30*/  ISETP.GT.AND P3, PT, R41.reuse, 0x9, PT ;  /* 0x000000092900780c */ /* 0x040fe40003f64270 */
[----:B---3--:R-:W-:Y:S02]  /*5c40*/  FSEL R204, R176, -INF , P2 ;  /* 0xff800000b0cc7808 */ /* 0x008fe40001000000 */
[----:B------:R-:W-:Y:S01]  /*5c50*/  FMNMX.FTZ R5, R206, R5, !PT ;  /* 0x00000005ce057209 */ /* 0x000fe20007810000 */
[----:B------:R2:W-:Y:S01]  /*5c60*/  MUFU.TANH R54, R73 ;  /* 0x0000004900367308 */ /* 0x0005e20000002400 */
[----:B------:R-:W-:Y:S01]  /*5c70*/  ISETP.GT.AND P2, PT, R41, 0x10, PT ;  /* 0x000000102900780c */ /* 0x000fe20003f44270 */
[----:B-1----:R-:W-:Y:S01]  /*5c80*/  FMUL.FTZ R65, R83, UR5 ;  /* 0x0000000553417c20 */ /* 0x002fe20008410000 */
[----:B----4-:R-:W-:Y:S02]  /*5c90*/  FSEL R208, R177, -INF , P3 ;  /* 0xff800000b1d07808 */ /* 0x010fe40001800000 */
[----:B------:R-:W-:-:S02]  /*5ca0*/  FMNMX.FTZ R5, R204, R5, !PT ;  /* 0x00000005cc057209 */ /* 0x000fc40007810000 */
[C---:B------:R-:W-:Y:S01]  /*5cb0*/  ISETP.GT.AND P3, PT, R41.reuse, 0x11, PT ;  /* 0x000000112900780c */ /* 0x040fe20003f64270 */
[----:B------:R-:W-:Y:S01]  /*5cc0*/  MUFU.TANH R60, R85 ;  /* 0x00000055003c7308 */ /* 0x000fe20000002400 */
[----:B-----5:R-:W-:Y:S02]  /*5cd0*/  FSEL R176, R178, -INF , P2 ;  /* 0xff800000b2b07808 */ /* 0x020fe40001000000 */
[----:B------:R-:W-:Y:S02]  /*5ce0*/  FMNMX.FTZ R5, R208, R5, !PT ;  /* 0x00000005d0057209 */ /* 0x000fe40007810000 */
[----:B------:R-:W-:Y:S02]  /*5cf0*/  ISETP.GT.AND P2, PT, R41, 0x18, PT ;  /* 0x000000182900780c */ /* 0x000fe40003f44270 */
[----:B------:R-:W-:Y:S01]  /*5d00*/  FSEL R202, R179, -INF , P3 ;  /* 0xff800000b3ca7808 */ /* 0x000fe20001800000 */
[----:B------:R-:W1:Y:S01]  /*5d10*/  MUFU.TANH R28, R28 ;  /* 0x0000001c001c7308 */ /* 0x000e620000002400 */
[----:B------:R-:W-:-:S02]  /*5d20*/  FMNMX.FTZ R5, R176, R5, !PT ;  /* 0x00000005b0057209 */ /* 0x000fc40007810000 */
[C---:B------:R-:W-:Y:S02]  /*5d30*/  ISETP.GT.AND P3, PT, R41.reuse, 0x19, PT ;  /* 0x000000192900780c */ /* 0x040fe40003f64270 */
[----:B------:R-:W-:Y:S02]  /*5d40*/  FSEL R178, R180, -INF , P2 ;  /* 0xff800000b4b27808 */ /* 0x000fe40001000000 */
[----:B------:R-:W-:Y:S01]  /*5d50*/  FMNMX.FTZ R5, R202, R5, !PT ;  /* 0x00000005ca057209 */ /* 0x000fe20007810000 */
[----:B------:R-:W-:Y:S01]  /*5d60*/  MUFU.TANH R29, R29 ;  /* 0x0000001d001d7308 */ /* 0x000fe20000002400 */
[----:B------:R-:W-:Y:S02]  /*5d70*/  ISETP.GT.AND P2, PT, R41, 0x20, PT ;  /* 0x000000202900780c */ /* 0x000fe40003f44270 */
[----:B------:R-:W-:Y:S02]  /*5d80*/  FSEL R200, R37, -INF , P3 ;  /* 0xff80000025c87808 */ /* 0x000fe40001800000 */
[----:B------:R-:W-:-:S02]  /*5d90*/  FMNMX.FTZ R5, R178, R5, !PT ;  /* 0x00000005b2057209 */ /* 0x000fc40007810000 */
[C---:B------:R-:W-:Y:S01]  /*5da0*/  ISETP.GT.AND P3, PT, R41.reuse, 0x21, PT ;  /* 0x000000212900780c */ /* 0x040fe20003f64270 */
[----:B------:R-:W3:Y:S01]  /*5db0*/  MUFU.TANH R32, R32 ;  /* 0x0000002000207308 */ /* 0x000ee20000002400 */
[----:B------:R-:W-:Y:S02]  /*5dc0*/  FMNMX.FTZ R5, R200, R5, !PT ;  /* 0x00000005c8057209 */ /* 0x000fe40007810000 */
[----:B------:R-:W-:Y:S02]  /*5dd0*/  FSEL R198, R198, -INF , P3 ;  /* 0xff800000c6c67808 */ /* 0x000fe40001800000 */
[----:B------:R-:W-:Y:S02]  /*5de0*/  ISETP.GT.AND P3, PT, R41, 0x29, PT ;  /* 0x000000292900780c */ /* 0x000fe40003f64270 */
[----:B------:R-:W-:Y:S01]  /*5df0*/  ISETP.GT.AND P5, PT, R71, RZ, PT ;  /* 0x000000ff4700720c */ /* 0x000fe20003fa4270 */
[----:B------:R-:W-:Y:S01]  /*5e00*/  MUFU.TANH R33, R33 ;  /* 0x0000002100217308 */ /* 0x000fe20000002400 */
[----:B------:R-:W-:-:S02]  /*5e10*/  FSEL R196, R196, -INF , P3 ;  /* 0xff800000c4c47808 */ /* 0x000fc40001800000 */
[----:B------:R-:W-:Y:S02]  /*5e20*/  ISETP.GT.AND P3, PT, R41, 0x31, PT ;  /* 0x000000312900780c */ /* 0x000fe40003f64270 */
[----:B------:R-:W-:Y:S02]  /*5e30*/  ISETP.GT.AND P6, PT, R71, 0x1, PT ;  /* 0x000000014700780c */ /* 0x000fe40003fc4270 */
[----:B------:R-:W-:Y:S01]  /*5e40*/  FSEL R192, R49, -INF , P3 ;  /* 0xff80000031c07808 */ /* 0x000fe20001800000 */
[----:B------:R-:W-:Y:S01]  /*5e50*/  FMUL.FTZ R49, R70, UR5 ;  /* 0x0000000546317c20 */ /* 0x000fe20008410000 */
[----:B------:R-:W-:Y:S01]  /*5e60*/  ISETP.GT.AND P3, PT, R41, 0x39, PT ;  /* 0x000000392900780c */ /* 0x000fe20003f64270 */
[----:B------:R-:W-:Y:S01]  /*5e70*/  MUFU.TANH R43, R43 ;  /* 0x0000002b002b7308 */ /* 0x000fe20000002400 */
[----:B------:R-:W-:Y:S02]  /*5e80*/  FSEL R66, R0, -INF , P5 ;  /* 0xff80000000427808 */ /* 0x000fe40002800000 */
[----:B------:R-:W-:-:S02]  /*5e90*/  FSEL R70, R2, -INF , P6 ;  /* 0xff80000002467808 */ /* 0x000fc40003000000 */
[----:B--2---:R-:W-:Y:S02]  /*5ea0*/  FMNMX.FTZ R73, R66, R15, !PT ;  /* 0x0000000f42497209 */ /* 0x004fe40007810000 */
[C---:B------:R-:W-:Y:S01]  /*5eb0*/  ISETP.GT.AND P4, PT, R71.reuse, 0x9, PT ;  /* 0x000000094700780c */ /* 0x040fe20003f84270 */
[----:B------:R-:W-:Y:S01]  /*5ec0*/  MUFU.TANH R51, R51 ;  /* 0x0000003300337308 */ /* 0x000fe20000002400 */
[----:B------:R-:W-:Y:S02]  /*5ed0*/  FMNMX.FTZ R73, R70, R73, !PT ;  /* 0x0000004946497209 */ /* 0x000fe40007810000 */
[C---:B------:R-:W-:Y:S02]  /*5ee0*/  ISETP.GT.AND P5, PT, R71.reuse, 0x10, PT ;  /* 0x000000104700780c */ /* 0x040fe40003fa4270 */
[----:B------:R-:W-:Y:S02]  /*5ef0*/  FSEL R20, R20, -INF , P4 ;  /* 0xff80000014147808 */ /* 0x000fe40002000000 */
[C---:B------:R-:W-:Y:S01]  /*5f00*/  ISETP.GT.AND P6, PT, R71.reuse, 0x11, PT ;  /* 0x000000114700780c */ /* 0x040fe20003fc4270 */
[----:B------:R-:W-:Y:S01]  /*5f10*/  MUFU.TANH R49, R49 ;  /* 0x0000003100317308 */ /* 0x000fe20000002400 */
[----:B------:R-:W-:-:S02]  /*5f20*/  ISETP.GT.AND P4, PT, R71, 0x19, PT ;  /* 0x000000194700780c */ /* 0x000fc40003f84270 */
[----:B------:R-:W-:Y:S02]  /*5f30*/  FSEL R24, R24, -INF , P6 ;  /* 0xff80000018187808 */ /* 0x000fe40003000000 */
[----:B------:R-:W-:Y:S02]  /*5f40*/  FSEL R26, R26, -INF , P4 ;  /* 0xff8000001a1a7808 */ /* 0x000fe40002000000 */
[C---:B------:R-:W-:Y:S01]  /*5f50*/  ISETP.GT.AND P6, PT, R71.reuse, 0x21, PT ;  /* 0x000000214700780c */ /* 0x040fe20003fc4270 */
[----:B------:R-:W-:Y:S01]  /*5f60*/  MUFU.TANH R61, R61 ;  /* 0x0000003d003d7308 */ /* 0x000fe20000002400 */
[----:B------:R-:W-:Y:S02]  /*5f70*/  ISETP.GT.AND P4, PT, R71, 0x29, PT ;  /* 0x000000294700780c */ /* 0x000fe40003f84270 */
[----:B-1----:R-:W-:Y:S02]  /*5f80*/  FSEL R28, R28, -INF , P6 ;  /* 0xff8000001c1c7808 */ /* 0x002fe40003000000 */
[----:B------:R-:W-:-:S02]  /*5f90*/  FSEL R82, R30, -INF , P4 ;  /* 0xff8000001e527808 */ /* 0x000fc40002000000 */
[C---:B------:R-:W-:Y:S01]  /*5fa0*/  ISETP.GT.AND P6, PT, R71.reuse, 0x31, PT ;  /* 0x000000314700780c */ /* 0x040fe20003fc4270 */
[----:B------:R-:W-:Y:S01]  /*5fb0*/  MUFU.TANH R63, R63 ;  /* 0x0000003f003f7308 */ /* 0x000fe20000002400 */
[C---:B------:R-:W-:Y:S02]  /*5fc0*/  ISETP.GT.AND P4, PT, R71.reuse, 0x39, PT ;  /* 0x000000394700780c */ /* 0x040fe40003f84270 */
[----:B---3--:R-:W-:Y:S02]  /*5fd0*/  FSEL R32, R32, -INF , P6 ;  /* 0xff80000020207808 */ /* 0x008fe40003000000 */
[----:B------:R-:W-:Y:S01]  /*5fe0*/  ISETP.GT.AND P6, PT, R71, 0x41, PT ;  /* 0x000000414700780c */ /* 0x000fe20003fc4270 */
[----:B------:R-:W-:Y:S02]  /*5ff0*/  WARPGROUP.DEPBAR.LE gsb0, 0x0 ;  /* 0x00008000000079c5 */ /* 0x000fe40000010000 */
[----:B------:R-:W-:Y:S01]  /*6000*/  WARPGROUP.ARRIVE ;  /* 0x00000000000079c5 */ /* 0x000fe20000000000 */
[----:B------:R-:W-:Y:S01]  /*6010*/  FSEL R172, R38, -INF , P2 ;  /* 0xff80000026ac7808 */ /* 0x000fe20001000000 */
[----:B------:R-:W-:Y:S01]  /*6020*/  MUFU.TANH R65, R65 ;  /* 0x0000004100417308 */ /* 0x000fe20000002400 */
[----:B------:R-:W-:-:S02]  /*6030*/  ISETP.GT.AND P2, PT, R41, 0x28, PT ;  /* 0x000000282900780c */ /* 0x000fc40003f44270 */
[----:B------:R-:W-:Y:S01]  /*6040*/  FMNMX.FTZ R5, R172, R5, !PT ;  /* 0x00000005ac057209 */ /* 0x000fe20007810000 */
[----:B------:R-:W-:Y:S01]  /*6050*/  HGMMA.64x128x16.F32.BF16 R88, R168, gdesc[UR8].tnspB, R88, gsb0 ;  /* 0x41e00008a8587df0 */ /* 0x000fe20008001858 */
[----:B------:R-:W-:Y:S01]  /*6060*/  UIADD3 UR10, UR4, 0x200, URZ ;  /* 0x00000200040a7890 */ /* 0x000fe2000fffe03f */
[----:B------:R-:W-:Y:S01]  /*6070*/  FSEL R174, R44, -INF , P2 ;  /* 0xff8000002cae7808 */ /* 0x000fe20001000000 */
[----:B------:R-:W-:Y:S01]  /*6080*/  UMOV UR11, 0x40000040 ;  /* 0x40000040000b7882 */ /* 0x000fe20000000000 */
[----:B------:R-:W-:Y:S01]  /*6090*/  FMNMX.FTZ R5, R198, R5, !PT ;  /* 0x00000005c6057209 */ /* 0x000fe20007810000 */
[----:B------:R-:W-:Y:S01]  /*60a0*/  MUFU.TANH R67, R67 ;  /* 0x0000004300437308 */ /* 0x000fe20000002400 */
[----:B------:R-:W-:Y:S02]  /*60b0*/  ISETP.GT.AND P2, PT, R41, 0x30, PT ;  /* 0x000000302900780c */ /* 0x000fe40003f44270 */
[----:B------:R-:W-:Y:S02]  /*60c0*/  FMNMX.FTZ R5, R174, R5, !PT ;  /* 0x00000005ae057209 */ /* 0x000fe40007810000 */
[----:B------:R-:W-:-:S02]  /*60d0*/  FSEL R194, R48, -INF , P2 ;  /* 0xff80000030c27808 */ /* 0x000fc40001000000 */
[----:B------:R-:W-:Y:S01]  /*60e0*/  FMNMX.FTZ R37, R196, R5, !PT ;  /* 0x00000005c4257209 */ /* 0x000fe20007810000 */
[----:B------:R-:W-:Y:S01]  /*60f0*/  MUFU.TANH R69, R69 ;  /* 0x0000004500457308 */ /* 0x000fe20000002400 */
[----:B------:R-:W-:Y:S02]  /*6100*/  ISETP.GT.AND P2, PT, R41, 0x38, PT ;  /* 0x000000382900780c */ /* 0x000fe40003f44270 */
[----:B------:R-:W-:Y:S02]  /*6110*/  FMNMX.FTZ R37, R194, R37, !PT ;  /* 0x00000025c2257209 */ /* 0x000fe40007810000 */
[----:B------:R-:W-:Y:S02]  /*6120*/  FSEL R36, R36, -INF , P6 ;  /* 0xff80000024247808 */ /* 0x000fe40003000000 */
[----:B------:R-:W-:Y:S01]  /*6130*/  FMNMX.FTZ R37, R192, R37, !PT ;  /* 0x00000025c0257209 */ /* 0x000fe20007810000 */
[----:B------:R1:W2:Y:S01]  /*6140*/  MUFU.TANH R5, R72 ;  /* 0x0000004800057308 */ /* 0x0002a20000002400 */
[----:B------:R-:W-:Y:S01]  /*6150*/  ISETP.GT.AND P6, PT, R71, 0x51, PT ;  /* 0x000000514700780c */ /* 0x000fe20003fc4270 */
[----:B------:R-:W-:-:S02]  /*6160*/  WARPGROUP.DEPBAR.LE gsb0, 0x0 ;  /* 0x00008000000079c5 */ /* 0x000fc40000010000 */
[----:B------:R-:W-:Y:S01]  /*6170*/  WARPGROUP.ARRIVE ;  /* 0x00000000000079c5 */ /* 0x000fe20000000000 */
[----:B------:R-:W-:Y:S02]  /*6180*/  FSEL R170, R52, -INF , P2 ;  /* 0xff80000034aa7808 */ /* 0x000fe40001000000 */
[----:B------:R-:W-:Y:S02]  /*6190*/  ISETP.GT.AND P2, PT, R41, 0x40, PT ;  /* 0x000000402900780c */ /* 0x000fe40003f44270 */
[----:B------:R-:W-:Y:S01]  /*61a0*/  FSEL R168, R53, -INF , P3 ;  /* 0xff80000035a87808 */ /* 0x000fe20001800000 */
[----:B------:R-:W-:Y:S01]  /*61b0*/  HGMMA.64x128x16.F32.BF16 R88, R164, gdesc[UR8].tnspB, R88, gsb0 ;  /* 0x41e00008a4587df0 */ /* 0x000fe20008001858 */
[----:B------:R-:W-:Y:S01]  /*61c0*/  FMNMX.FTZ R37, R170, R37, !PT ;  /* 0x00000025aa257209 */ /* 0x000fe20007810000 */
[----:B------:R-:W-:Y:S01]  /*61d0*/  UIADD3 UR10, UR4, 0x280, URZ ;  /* 0x00000280040a7890 */ /* 0x000fe2000fffe03f */
[C---:B------:R-:W-:Y:S01]  /*61e0*/  ISETP.GT.AND P3, PT, R41.reuse, 0x41, PT ;  /* 0x000000412900780c */ /* 0x040fe20003f64270 */
[----:B------:R-:W-:Y:S01]  /*61f0*/  UMOV UR11, 0x40000040 ;  /* 0x40000040000b7882 */ /* 0x000fe20000000000 */
[----:B-1----:R-:W-:Y:S01]  /*6200*/  FSEL R72, R56, -INF , P2 ;  /* 0xff80000038487808 */ /* 0x002fe20001000000 */
[----:B------:R-:W-:Y:S01]  /*6210*/  FMUL.FTZ R53, R74, UR5 ;  /* 0x000000054a357c20 */ /* 0x000fe20008410000 */
[----:B------:R-:W-:Y:S01]  /*6220*/  FMNMX.FTZ R37, R168, R37, !PT ;  /* 0x00000025a8257209 */ /* 0x000fe20007810000 */
[----:B------:R-:W1:Y:S01]  /*6230*/  MUFU.TANH R56, R76 ;  /* 0x0000004c00387308 */ /* 0x000e620000002400 */
[----:B------:R-:W-:-:S02]  /*6240*/  ISETP.GT.AND P2, PT, R41, 0x48, PT ;  /* 0x000000482900780c */ /* 0x000fc40003f44270 */
[----:B------:R-:W-:Y:S01]  /*6250*/  FSEL R38, R57, -INF , P3 ;  /* 0xff80000039267808 */ /* 0x000fe20001800000 */
[----:B------:R-:W-:Y:S01]  /*6260*/  FMUL.FTZ R57, R75, UR5 ;  /* 0x000000054b397c20 */ /* 0x000fe20008410000 */
[----:B------:R-:W-:Y:S02]  /*6270*/  FMNMX.FTZ R37, R72, R37, !PT ;  /* 0x0000002548257209 */ /* 0x000fe40007810000 */
[C---:B------:R-:W-:Y:S01]  /*6280*/  ISETP.GT.AND P3, PT, R41.reuse, 0x49, PT ;  /* 0x000000492900780c */ /* 0x040fe20003f64270 */
[----:B------:R-:W-:Y:S01]  /*6290*/  MUFU.TANH R53, R53 ;  /* 0x0000003500357308 */ /* 0x000fe20000002400 */
[----:B------:R-:W-:Y:S02]  /*62a0*/  FSEL R40, R40, -INF , P2 ;  /* 0xff80000028287808 */ /* 0x000fe40001000000 */
[----:B------:R-:W-:Y:S02]  /*62b0*/  FMNMX.FTZ R37, R38, R37, !PT ;  /* 0x0000002526257209 */ /* 0x000fe40007810000 */
[----:B------:R-:W-:-:S02]  /*62c0*/  ISETP.GT.AND P2, PT, R41, 0x50, PT ;  /* 0x000000502900780c */ /* 0x000fc40003f44270 */
[----:B------:R-:W-:Y:S01]  /*62d0*/  FSEL R42, R42, -INF , P3 ;  /* 0xff8000002a2a7808 */ /* 0x000fe20001800000 */
[----:B------:R-:W-:Y:S01]  /*62e0*/  MUFU.TANH R57, R57 ;  /* 0x0000003900397308 */ /* 0x000fe20000002400 */
[----:B------:R-:W-:Y:S02]  /*62f0*/  FMNMX.FTZ R37, R40, R37, !PT ;  /* 0x0000002528257209 */ /* 0x000fe40007810000 */
[C---:B------:R-:W-:Y:S02]  /*6300*/  ISETP.GT.AND P3, PT, R41.reuse, 0x51, PT ;  /* 0x000000512900780c */ /* 0x040fe40003f64270 */
[----:B------:R-:W-:Y:S02]  /*6310*/  FSEL R44, R64, -INF , P2 ;  /* 0xff800000402c7808 */ /* 0x000fe40001000000 */
[----:B------:R-:W-:Y:S01]  /*6320*/  FMNMX.FTZ R37, R42, R37, !PT ;  /* 0x000000252a257209 */ /* 0x000fe20007810000 */
[----:B------:R-:W3:Y:S01]  /*6330*/  MUFU.TANH R64, R80 ;  /* 0x0000005000407308 */ /* 0x000ee20000002400 */
[----:B------:R-:W-:-:S02]  /*6340*/  ISETP.GT.AND P2, PT, R41, 0x58, PT ;  /* 0x000000582900780c */ /* 0x000fc40003f44270 */
[----:B------:R-:W-:Y:S02]  /*6350*/  FSEL R46, R46, -INF , P3 ;  /* 0xff8000002e2e7808 */ /* 0x000fe40001800000 */
[----:B------:R-:W-:Y:S02]  /*6360*/  FMNMX.FTZ R37, R44, R37, !PT ;  /* 0x000000252c257209 */ /* 0x000fe40007810000 */
[C---:B------:R-:W-:Y:S02]  /*6370*/  ISETP.GT.AND P3, PT, R41.reuse, 0x59, PT ;  /* 0x000000592900780c */ /* 0x040fe40003f64270 */
[----:B------:R-:W-:Y:S02]  /*6380*/  FSEL R48, R68, -INF , P2 ;  /* 0xff80000044307808 */ /* 0x000fe40001000000 */
[----:B------:R-:W-:Y:S01]  /*6390*/  FMNMX.FTZ R37, R46, R37, !PT ;  /* 0x000000252e257209 */ /* 0x000fe20007810000 */
[----:B------:R-:W4:Y:S01]  /*63a0*/  MUFU.TANH R68, R84 ;  /* 0x0000005400447308 */ /* 0x000f220000002400 */
[----:B------:R-:W-:-:S02]  /*63b0*/  ISETP.GT.AND P2, PT, R41, 0x60, PT ;  /* 0x000000602900780c */ /* 0x000fc40003f44270 */
[----:B------:R-:W-:Y:S02]  /*63c0*/  FSEL R50, R50, -INF , P3 ;  /* 0xff80000032327808 */ /* 0x000fe40001800000 */
[----:B------:R-:W-:Y:S02]  /*63d0*/  FMNMX.FTZ R37, R48, R37, !PT ;  /* 0x0000002530257209 */ /* 0x000fe40007810000 */
[----:B------:R-:W-:Y:S02]  /*63e0*/  ISETP.GT.AND P3, PT, R41, 0x61, PT ;  /* 0x000000612900780c */ /* 0x000fe40003f64270 */
[----:B--2---:R-:W-:Y:S02]  /*63f0*/  FSEL R52, R5, -INF , P2 ;  /* 0xff80000005347808 */ /* 0x004fe40001000000 */
[----:B------:R-:W-:Y:S01]  /*6400*/  FMNMX.FTZ R37, R50, R37, !PT ;  /* 0x0000002532257209 */ /* 0x000fe20007810000 */
[----:B------:R-:W2:Y:S01]  /*6410*/  LDC R5, c[0x0][0x988] ;  /* 0x00026200ff057b82 */ /* 0x000ea20000000800 */
[----:B------:R-:W-:-:S02]  /*6420*/  ISETP.GT.AND P2, PT, R41, 0x68, PT ;  /* 0x000000682900780c */ /* 0x000fc40003f44270 */
[----:B------:R-:W-:Y:S02]  /*6430*/  FSEL R54, R54, -INF , P3 ;  /* 0xff80000036367808 */ /* 0x000fe40001800000 */
[----:B------:R-:W-:Y:S02]  /*6440*/  FMNMX.FTZ R37, R52, R37, !PT ;  /* 0x0000002534257209 */ /* 0x000fe40007810000 */
[C---:B------:R-:W-:Y:S02]  /*6450*/  ISETP.GT.AND P3, PT, R41.reuse, 0x69, PT ;  /* 0x000000692900780c */ /* 0x040fe40003f64270 */
[----:B-1----:R-:W-:Y:S02]  /*6460*/  FSEL R56, R56, -INF , P2 ;  /* 0xff80000038387808 */ /* 0x002fe40001000000 */
[----:B------:R-:W-:Y:S02]  /*6470*/  FMNMX.FTZ R37, R54, R37, !PT ;  /* 0x0000002536257209 */ /* 0x000fe40007810000 */
[----:B------:R-:W-:-:S02]  /*6480*/  ISETP.GT.AND P2, PT, R41, 0x70, PT ;  /* 0x000000702900780c */ /* 0x000fc40003f44270 */
[----:B------:R-:W-:Y:S02]  /*6490*/  FSEL R58, R58, -INF , P3 ;  /* 0xff8000003a3a7808 */ /* 0x000fe40001800000 */
[----:B------:R-:W-:Y:S02]  /*64a0*/  FMNMX.FTZ R37, R56, R37, !PT ;  /* 0x0000002538257209 */ /* 0x000fe40007810000 */
[C---:B------:R-:W-:Y:S02]  /*64b0*/  ISETP.GT.AND P3, PT, R41.reuse, 0x71, PT ;  /* 0x000000712900780c */ /* 0x040fe40003f64270 */
[----:B---3--:R-:W-:Y:S02]  /*64c0*/  FSEL R64, R64, -INF , P2 ;  /* 0xff80000040407808 */ /* 0x008fe40001000000 */
[----:B------:R-:W-:Y:S02]  /*64d0*/  FMNMX.FTZ R37, R58, R37, !PT ;  /* 0x000000253a257209 */ /* 0x000fe40007810000 */
[----:B------:R-:W-:-:S02]  /*64e0*/  ISETP.GT.AND P2, PT, R41, 0x78, PT ;  /* 0x000000782900780c */ /* 0x000fc40003f44270 */
[----:B------:R-:W-:Y:S02]  /*64f0*/  FSEL R62, R81, -INF , P3 ;  /* 0xff800000513e7808 */ /* 0x000fe40001800000 */
[----:B------:R-:W-:Y:S02]  /*6500*/  FMNMX.FTZ R37, R64, R37, !PT ;  /* 0x0000002540257209 */ /* 0x000fe40007810000 */
[----:B------:R-:W-:Y:S02]  /*6510*/  ISETP.GT.AND P3, PT, R41, 0x79, PT ;  /* 0x000000792900780c */ /* 0x000fe40003f64270 */
[----:B----4-:R-:W-:Y:S02]  /*6520*/  FSEL R68, R68, -INF , P2 ;  /* 0xff80000044447808 */ /* 0x010fe40001000000 */
[----:B------:R-:W-:Y:S02]  /*6530*/  FMNMX.FTZ R37, R62, R37, !PT ;  /* 0x000000253e257209 */ /* 0x000fe40007810000 */
[----:B------:R-:W-:-:S02]  /*6540*/  FSEL R60, R60, -INF , P3 ;  /* 0xff8000003c3c7808 */ /* 0x000fc40001800000 */
[----:B------:R-:W-:Y:S02]  /*6550*/  FMNMX.FTZ R37, R68, R37, !PT ;  /* 0x0000002544257209 */ /* 0x000fe40007810000 */
[----:B------:R-:W-:Y:S02]  /*6560*/  ISETP.GT.AND P3, PT, R71, 0x8, PT ;  /* 0x000000084700780c */ /* 0x000fe40003f64270 */
[----:B------:R-:W-:Y:S02]  /*6570*/  FMNMX.FTZ R37, R60, R37, !PT ;  /* 0x000000253c257209 */ /* 0x000fe40007810000 */
[----:B------:R-:W-:Y:S02]  /*6580*/  FSEL R0, R14, -INF , P3 ;  /* 0xff8000000e007808 */ /* 0x000fe40001800000 */
[----:B------:R-:W-:Y:S01]  /*6590*/  FSEL R74, R21, -INF , P5 ;  /* 0xff800000154a7808 */ /* 0x000fe20002800000 */
[----:B------:R-:W1:Y:S01]  /*65a0*/  SHFL.BFLY PT, R12, R37, 0x2, 0x1f ;  /* 0x0c401f00250c7f89 */ /* 0x000e6200000e0000 */
[----:B------:R-:W-:-:S02]  /*65b0*/  FMNMX.FTZ R73, R0, R73, !PT ;  /* 0x0000004900497209 */ /* 0x000fc40007810000 */
[----:B------:R-:W-:Y:S02]  /*65c0*/  ISETP.GT.AND P3, PT, R71, 0x18, PT ;  /* 0x000000184700780c */ /* 0x000fe40003f64270 */
[----:B------:R-:W-:Y:S02]  /*65d0*/  FMNMX.FTZ R73, R20, R73, !PT ;  /* 0x0000004914497209 */ /* 0x000fe40007810000 */
[----:B------:R-:W-:Y:S02]  /*65e0*/  FSEL R76, R25, -INF , P3 ;  /* 0xff800000194c7808 */ /* 0x000fe40001800000 */
[----:B------:R-:W-:Y:S02]  /*65f0*/  FMNMX.FTZ R73, R74, R73, !PT ;  /* 0x000000494a497209 */ /* 0x000fe40007810000 */
[----:B------:R-:W-:Y:S02]  /*6600*/  ISETP.GT.AND P5, PT, R71, 0x20, PT ;  /* 0x000000204700780c */ /* 0x000fe40003fa4270 */
[----:B------:R-:W-:-:S02]  /*6610*/  FMNMX.FTZ R73, R24, R73, !PT ;  /* 0x0000004918497209 */ /* 0x000fc40007810000 */
[----:B------:R-:W-:Y:S02]  /*6620*/  FSEL R78, R27, -INF , P5 ;  /* 0xff8000001b4e7808 */ /* 0x000fe40002800000 */
[----:B------:R-:W-:Y:S02]  /*6630*/  FMNMX.FTZ R73, R76, R73, !PT ;  /* 0x000000494c497209 */ /* 0x000fe40007810000 */
[----:B------:R-:W-:Y:S02]  /*6640*/  ISETP.GT.AND P3, PT, R71, 0x28, PT ;  /* 0x000000284700780c */ /* 0x000fe40003f64270 */
[----:B------:R-:W-:Y:S02]  /*6650*/  FMNMX.FTZ R73, R26, R73, !PT ;  /* 0x000000491a497209 */ /* 0x000fe40007810000 */
[----:B------:R-:W-:Y:S02]  /*6660*/  FSEL R80, R29, -INF , P3 ;  /* 0xff8000001d507808 */ /* 0x000fe40001800000 */
[----:B-1----:R-:W-:-:S02]  /*6670*/  FMNMX.FTZ R39, R37, R12, !PT ;  /* 0x0000000c25277209 */ /* 0x002fc40007810000 */
[----:B------:R-:W-:Y:S02]  /*6680*/  FMNMX.FTZ R73, R78, R73, !PT ;  /* 0x000000494e497209 */ /* 0x000fe40007810000 */
[----:B------:R-:W-:Y:S01]  /*6690*/  ISETP.GT.AND P5, PT, R71, 0x30, PT ;  /* 0x000000304700780c */ /* 0x000fe20003fa4270 */
[----:B------:R-:W1:Y:S01]  /*66a0*/  SHFL.BFLY PT, R12, R39, 0x1, 0x1f ;  /* 0x0c201f00270c7f89 */ /* 0x000e6200000e0000 */
[----:B------:R-:W-:Y:S02]  /*66b0*/  FMNMX.FTZ R73, R28, R73, !PT ;  /* 0x000000491c497209 */ /* 0x000fe40007810000 */
[----:B------:R-:W-:Y:S02]  /*66c0*/  FSEL R84, R31, -INF , P5 ;  /* 0xff8000001f547808 */ /* 0x000fe40002800000 */
[----:B------:R-:W-:Y:S02]  /*66d0*/  FMNMX.FTZ R73, R80, R73, !PT ;  /* 0x0000004950497209 */ /* 0x000fe40007810000 */
[----:B------:R-:W-:Y:S01]  /*66e0*/  ISETP.GT.AND P3, PT, R71, 0x38, PT ;  /* 0x000000384700780c */ /* 0x000fe20003f64270 */
[----:B------:R-:W-:-:S02]  /*66f0*/  WARPGROUP.DEPBAR.LE gsb0, 0x0 ;  /* 0x00008000000079c5 */ /* 0x000fc40000010000 */
[----:B------:R-:W-:Y:S01]  /*6700*/  WARPGROUP.ARRIVE ;  /* 0x00000000000079c5 */ /* 0x000fe20000000000 */
[----:B------:R-:W-:Y:S02]  /*6710*/  FMNMX.FTZ R73, R82, R73, !PT ;  /* 0x0000004952497209 */ /* 0x000fe40007810000 */
[----:B------:R-:W-:Y:S02]  /*6720*/  FSEL R86, R33, -INF , P3 ;  /* 0xff80000021567808 */ /* 0x000fe40001800000 */
[----:B------:R-:W-:Y:S01]  /*6730*/  FMNMX.FTZ R73, R84, R73, !PT ;  /* 0x0000004954497209 */ /* 0x000fe20007810000 */
[----:B------:R-:W-:Y:S01]  /*6740*/  HGMMA.64x128x16.F32.BF16 R88, R160, gdesc[UR8].tnspB, R88, gsb0 ;  /* 0x41e00008a0587df0 */ /* 0x000fe20008001858 */
[----:B------:R-:W-:Y:S01]  /*6750*/  UIADD3 UR10, UR4, 0x300, URZ ;  /* 0x00000300040a7890 */ /* 0x000fe2000fffe03f */
[----:B------:R-:W-:Y:S01]  /*6760*/  ISETP.GT.AND P5, PT, R71, 0x40, PT ;  /* 0x000000404700780c */ /* 0x000fe20003fa4270 */
[----:B------:R-:W-:Y:S01]  /*6770*/  UMOV UR11, 0x40000040 ;  /* 0x40000040000b7882 */ /* 0x000fe20000000000 */
[----:B------:R-:W-:-:S02]  /*6780*/  FMNMX.FTZ R73, R32, R73, !PT ;  /* 0x0000004920497209 */ /* 0x000fc40007810000 */
[----:B------:R-:W-:Y:S02]  /*6790*/  FSEL R164, R34, -INF , P4 ;  /* 0xff80000022a47808 */ /* 0x000fe40002000000 */
[----:B-1----:R-:W-:Y:S02]  /*67a0*/  FMNMX.FTZ R12, R39, R12, !PT ;  /* 0x0000000c270c7209 */ /* 0x002fe40007810000 */
[----:B------:R-:W-:Y:S02]  /*67b0*/  FMNMX.FTZ R73, R86, R73, !PT ;  /* 0x0000004956497209 */ /* 0x000fe40007810000 */
[----:B------:R-:W-:Y:S01]  /*67c0*/  FSEL R34, R35, -INF , P5 ;  /* 0xff80000023227808 */ /* 0x000fe20002800000 */
[----:B--2---:R-:W-:Y:S01]  /*67d0*/  FMUL.FTZ R39, R12, R5 ;  /* 0x000000050c277220 */ /* 0x004fe20000410000 */
[----:B------:R-:W-:Y:S02]  /*67e0*/  FMNMX.FTZ R73, R164, R73, !PT ;  /* 0x00000049a4497209 */ /* 0x000fe40007810000 */
[----:B------:R-:W-:-:S02]  /*67f0*/  FSETP.NEU.FTZ.AND P2, PT, R12, -INF , PT ;  /* 0xff8000000c00780b */ /* 0x000fc40003f5d000 */
[----:B------:R-:W-:Y:S02]  /*6800*/  ISETP.GT.AND P3, PT, R71, 0x48, PT ;  /* 0x000000484700780c */ /* 0x000fe40003f64270 */
[----:B------:R-:W-:Y:S02]  /*6810*/  FMNMX.FTZ R73, R34, R73, !PT ;  /* 0x0000004922497209 */ /* 0x000fe40007810000 */
[----:B------:R-:W-:Y:S02]  /*6820*/  FSEL R39, R39, RZ, P2 ;  /* 0x000000ff27277208 */ /* 0x000fe40001000000 */
[----:B------:R-:W-:Y:S02]  /*6830*/  ISETP.GT.AND P4, PT, R71, 0x49, PT ;  /* 0x000000494700780c */ /* 0x000fe40003f84270 */
[----:B------:R-:W-:Y:S01]  /*6840*/  FSEL R166, R43, -INF , P3 ;  /* 0xff8000002ba67808 */ /* 0x000fe20001800000 */
[--C-:B------:R-:W-:Y:S01]  /*6850*/  FFMA.FTZ R30, R194, R5, -R39.reuse ;  /* 0x00000005c21e7223 */ /* 0x100fe20000010827 */
[----:B------:R-:W-:Y:S01]  /*6860*/  FMNMX.FTZ R73, R36, R73, !PT ;  /* 0x0000004924497209 */ /* 0x000fe20007810000 */
[-CC-:B------:R-:W-:Y:S01]  /*6870*/  FFMA.FTZ R29, R196, R5.reuse, -R39.reuse ;  /* 0x00000005c41d7223 */ /* 0x180fe20000010827 */
[----:B------:R-:W-:Y:S01]  /*6880*/  ISETP.GT.AND P5, PT, R71, 0x50, PT ;  /* 0x000000504700780c */ /* 0x000fe20003fa4270 */
        /* <DEDUP_REMOVED lines=54> */
[----:B------:R-:W-:Y:S01]  /*6bf0*/  FFMA.FTZ R60, R60, R5, -R39 ;  /* 0x000000053c3c7223 */ /* 0x000fe20000010827 */
[----:B------:R-:W-:Y:S01]  /*6c00*/  FMNMX.FTZ R73, R72, R73, !PT ;  /* 0x0000004948497209 */ /* 0x000fe20007810000 */
[----:B------:R-:W-:Y:S01]  /*6c10*/  MUFU.EX2 R37, R37 ;  /* 0x0000002500257308 */ /* 0x000fe20000000800 */
[----:B------:R-:W-:-:S02]  /*6c20*/  ISETP.GT.AND P3, PT, R71, 0x78, PT ;  /* 0x000000784700780c */ /* 0x000fc40003f64270 */
[----:B------:R-:W-:Y:S02]  /*6c30*/  FSEL R208, R65, -INF , P6 ;  /* 0xff80000041d07808 */ /* 0x000fe40003000000 */
[----:B------:R-:W-:Y:S02]  /*6c40*/  FMNMX.FTZ R73, R206, R73, !PT ;  /* 0x00000049ce497209 */ /* 0x000fe40007810000 */
[----:B------:R-:W-:Y:S01]  /*6c50*/  ISETP.GT.AND P4, PT, R71, 0x79, PT ;  /* 0x000000794700780c */ /* 0x000fe20003f84270 */
[----:B------:R-:W-:Y:S01]  /*6c60*/  MUFU.EX2 R180, R180 ;  /* 0x000000b400b47308 */ /* 0x000fe20000000800 */
[----:B------:R-:W-:Y:S02]  /*6c70*/  FMNMX.FTZ R73, R208, R73, !PT ;  /* 0x00000049d0497209 */ /* 0x000fe40007810000 */
[----:B------:R-:W-:-:S05]  /*6c80*/  FSEL R210, R69, -INF , P4 ;  /* 0xff80000045d27808 */ /* 0x000fca0002000000 */
[----:B------:R-:W-:Y:S08]  /*6c90*/  MUFU.EX2 R182, R182 ;  /* 0x000000b600b67308 */ /* 0x000ff00000000800 */
[----:B------:R-:W-:Y:S08]  /*6ca0*/  MUFU.EX2 R41, R41 ;  /* 0x0000002900297308 */ /* 0x000ff00000000800 */
[----:B------:R-:W-:Y:S08]  /*6cb0*/  MUFU.EX2 R176, R176 ;  /* 0x000000b000b07308 */ /* 0x000ff00000000800 */
[----:B------:R-:W-:Y:S08]  /*6cc0*/  MUFU.EX2 R21, R21 ;  /* 0x0000001500157308 */ /* 0x000ff00000000800 */
[----:B------:R-:W-:Y:S01]  /*6cd0*/  MUFU.EX2 R178, R178 ;  /* 0x000000b200b27308 */ /* 0x000fe20000000800 */
[----:B------:R-:W-:-:S02]  /*6ce0*/  WARPGROUP.DEPBAR.LE gsb0, 0x0 ;  /* 0x00008000000079c5 */ /* 0x000fc40000010000 */
[----:B------:R-:W-:Y:S01]  /*6cf0*/  WARPGROUP.ARRIVE ;  /* 0x00000000000079c5 */ /* 0x000fe20000000000 */
[----:B------:R-:W-:Y:S01]  /*6d00*/  FSEL R160, R67, -INF , P3 ;  /* 0xff80000043a07808 */ /* 0x000fe20001800000 */
[-CC-:B------:R-:W-:Y:S01]  /*6d10*/  FFMA.FTZ R162, R48, R5.reuse, -R39.reuse ;  /* 0x0000000530a27223 */ /* 0x180fe20000010827 */
[----:B------:R-:W-:Y:S02]  /*6d20*/  FFMA.FTZ R48, R64, R5, -R39 ;  /* 0x0000000540307223 */ /* 0x000fe40000010827 */
[----:B------:R-:W-:Y:S01]  /*6d30*/  MUFU.EX2 R25, R25 ;  /* 0x0000001900197308 */ /* 0x000fe20000000800 */
[----:B------:R-:W-:Y:S01]  /*6d40*/  FMNMX.FTZ R73, R160, R73, !PT ;  /* 0x00000049a0497209 */ /* 0x000fe20007810000 */
[----:B------:R-:W-:Y:S01]  /*6d50*/  HGMMA.64x128x16.F32.BF16 R88, R156, gdesc[UR8].tnspB, R88, gsb0 ;  /* 0x41e000089c587df0 */ /* 0x000fe20008001858 */
[----:B------:R-:W-:Y:S02]  /*6d60*/  UIADD3 UR10, UR4, 0x380, URZ ;  /* 0x00000380040a7890 */ /* 0x000fe4000fffe03f */
[----:B------:R-:W-:Y:S01]  /*6d70*/  FMNMX.FTZ R73, R210, R73, !PT ;  /* 0x00000049d2497209 */ /* 0x000fe20007810000 */
[----:B------:R-:W-:Y:S01]  /*6d80*/  UMOV UR11, 0x40000040 ;  /* 0x40000040000b7882 */ /* 0x000fe20000000000 */
[----:B------:R-:W-:Y:S01]  /*6d90*/  UMOV UR4, UR36 ;  /* 0x0000002400047c82 */ /* 0x000fe20008000000 */
[----:B------:R-:W-:Y:S02]  /*6da0*/  MUFU.EX2 R172, R172 ;  /* 0x000000ac00ac7308 */ /* 0x000fe40000000800 */
[----:B------:R-:W1:Y:S06]  /*6db0*/  SHFL.BFLY PT, R2, R73, 0x2, 0x1f ;  /* 0x0c401f0049027f89 */ /* 0x000e6c00000e0000 */
        /* <DEDUP_REMOVED lines=8> */
[----:B-1----:R-:W-:-:S07]  /*6e40*/  FMNMX.FTZ R14, R2, R55, !PT ;  /* 0x00000037020e7209 */ /* 0x002fce0007810000 */
[----:B------:R-:W-:Y:S01]  /*6e50*/  MUFU.EX2 R33, R33 ;  /* 0x0000002100217308 */ /* 0x000fe20000000800 */
[----:B------:R-:W-:Y:S02]  /*6e60*/  FSEL R2, R12, RZ, P2 ;  /* 0x000000ff0c027208 */ /* 0x000fe40001000000 */
[C---:B------:R-:W-:Y:S01]  /*6e70*/  FSETP.NEU.FTZ.AND P2, PT, R14.reuse, -INF , PT ;  /* 0xff8000000e00780b */ /* 0x040fe20003f5d000 */
[-C--:B------:R-:W-:Y:S02]  /*6e80*/  FMUL.FTZ R39, R14, R5.reuse ;  /* 0x000000050e277220 */ /* 0x080fe40000410000 */
[----:B------:R-:W-:Y:S02]  /*6e90*/  FADD.FTZ R2, -R2, R13 ;  /* 0x0000000d02027221 */ /* 0x000fe40000010100 */
[----:B------:R-:W-:Y:S01]  /*6ea0*/  MUFU.EX2 R35, R35 ;  /* 0x0000002300237308 */ /* 0x000fe20000000800 */
[----:B------:R-:W-:Y:S01]  /*6eb0*/  FSEL R39, R39, RZ, P2 ;  /* 0x000000ff27277208 */ /* 0x000fe20001000000 */
[----:B------:R-:W-:-:S04]  /*6ec0*/  FMUL.FTZ R2, R2, R5 ;  /* 0x0000000502027220 */ /* 0x000fc80000410000 */
[-CC-:B------:R-:W-:Y:S01]  /*6ed0*/  FFMA.FTZ R183, R0, R5.reuse, -R39.reuse ;  /* 0x0000000500b77223 */ /* 0x180fe20000010827 */
[----:B------:R-:W-:Y:S01]  /*6ee0*/  FSEL R0, R14, RZ, P2 ;  /* 0x000000ff0e007208 */ /* 0x000fe20001000000 */
[----:B------:R-:W1:Y:S01]  /*6ef0*/  MUFU.EX2 R2, R2 ;  /* 0x0000000200027308 */ /* 0x000e620000000800 */
[-CC-:B------:R-:W-:Y:S01]  /*6f00*/  FFMA.FTZ R181, R66, R5.reuse, -R39.reuse ;  /* 0x0000000542b57223 */ /* 0x180fe20000010827 */
[-CC-:B------:R-:W-:Y:S01]  /*6f10*/  FFMA.FTZ R52, R70, R5.reuse, -R39.reuse ;  /* 0x0000000546347223 */ /* 0x180fe20000010827 */
[-C--:B------:R-:W-:Y:S01]  /*6f20*/  FFMA.FTZ R20, R20, R5.reuse, -R39 ;  /* 0x0000000514147223 */ /* 0x080fe20000010827 */
        /* <DEDUP_REMOVED lines=8> */
[----:B------:R-:W-:Y:S01]  /*6fb0*/  MOV R36, UR37 ;  /* 0x0000002500247c02 */ /* 0x000fe20008000f00 */
[-CC-:B------:R-:W-:Y:S01]  /*6fc0*/  FFMA.FTZ R26, R26, R5.reuse, -R39.reuse ;  /* 0x000000051a1a7223 */ /* 0x180fe20000010827 */
[-CC-:B------:R-:W-:Y:S01]  /*6fd0*/  FFMA.FTZ R173, R78, R5.reuse, -R39.reuse ;  /* 0x000000054ead7223 */ /* 0x180fe20000010827 */
[-CC-:B------:R-:W-:Y:S01]  /*6fe0*/  FFMA.FTZ R28, R28, R5.reuse, -R39.reuse ;  /* 0x000000051c1c7223 */ /* 0x180fe20000010827 */
[-C--:B------:R-:W-:Y:S01]  /*6ff0*/  FFMA.FTZ R175, R80, R5.reuse, -R39 ;  /* 0x0000000550af7223 */ /* 0x080fe20000010827 */
[----:B-1----:R-:W-:Y:S01]  /*7000*/  FFMA.FTZ R15, R2, R4, R37 ;  /* 0x00000004020f7223 */ /* 0x002fe20000010025 */
[----:B------:R-:W1:Y:S01]  /*7010*/  MUFU.EX2 R0, R0 ;  /* 0x0000000000007308 */ /* 0x000e620000000800 */
[-CC-:B------:R-:W-:Y:S01]  /*7020*/  FFMA.FTZ R54, R82, R5.reuse, -R39.reuse ;  /* 0x0000000552367223 */ /* 0x180fe20000010827 */
[-C--:B------:R-:W-:Y:S01]  /*7030*/  FFMA.FTZ R169, R84, R5.reuse, -R39 ;  /* 0x0000000554a97223 */ /* 0x080fe20000010827 */
[----:B------:R-:W-:Y:S01]  /*7040*/  FADD.FTZ R15, R180, R15 ;  /* 0x0000000fb40f7221 */ /* 0x000fe20000010000 */
[-CC-:B------:R-:W-:Y:S01]  /*7050*/  FFMA.FTZ R32, R32, R5.reuse, -R39.reuse ;  /* 0x0000000520207223 */ /* 0x180fe20000010827 */
[-CC-:B------:R-:W-:Y:S01]  /*7060*/  FFMA.FTZ R171, R86, R5.reuse, -R39.reuse ;  /* 0x0000000556ab7223 */ /* 0x180fe20000010827 */
[-C--:B------:R-:W-:Y:S01]  /*7070*/  FFMA.FTZ R56, R164, R5.reuse, -R39 ;  /* 0x00000005a4387223 */ /* 0x080fe20000010827 */
[----:B------:R-:W-:Y:S01]  /*7080*/  FADD.FTZ R4, R182, R15 ;  /* 0x0000000fb6047221 */ /* 0x000fe20000010000 */
[----:B------:R-:W2:Y:S01]  /*7090*/  MUFU.EX2 R52, R52 ;  /* 0x0000003400347308 */ /* 0x000ea20000000800 */
[-CC-:B------:R-:W-:Y:S01]  /*70a0*/  FFMA.FTZ R167, R166, R5.reuse, -R39.reuse ;  /* 0x00000005a6a77223 */ /* 0x180fe20000010827 */
[-CC-:B------:R-:W-:Y:S01]  /*70b0*/  FFMA.FTZ R161, R196, R5.reuse, -R39.reuse ;  /* 0x00000005c4a17223 */ /* 0x180fe20000010827 */
[----:B------:R-:W-:Y:S01]  /*70c0*/  FADD.FTZ R15, R41, R4 ;  /* 0x00000004290f7221 */ /* 0x000fe20000010000 */
[-CC-:B------:R-:W-:Y:S01]  /*70d0*/  FFMA.FTZ R163, R198, R5.reuse, -R39.reuse ;  /* 0x00000005c6a37223 */ /* 0x180fe20000010827 */
[-CC-:B------:R-:W-:Y:S01]  /*70e0*/  FFMA.FTZ R200, R200, R5.reuse, -R39.reuse ;  /* 0x00000005c8c87223 */ /* 0x180fe20000010827 */
[----:B------:R-:W-:Y:S01]  /*70f0*/  FFMA.FTZ R168, R168, R5, -R39 ;  /* 0x00000005a8a87223 */ /* 0x000fe20000010827 */
[----:B------:R-:W-:Y:S01]  /*7100*/  FADD.FTZ R4, R176, R15 ;  /* 0x0000000fb0047221 */ /* 0x000fe20000010000 */
[----:B------:R-:W3:Y:S01]  /*7110*/  MUFU.EX2 R183, R183 ;  /* 0x000000b700b77308 */ /* 0x000ee20000000800 */
[----:B-1----:R-:W-:Y:S01]  /*7120*/  FFMA.FTZ R3, R0, R3, R181 ;  /* 0x0000000300037223 */ /* 0x002fe200000100b5 */
[C---:B------:R-:W-:Y:S01]  /*7130*/  F2FP.BF16.F32.PACK_AB R176, R21.reuse, R176 ;  /* 0x000000b015b0723e */ /* 0x040fe200000010ff */
[----:B------:R-:W-:Y:S01]  /*7140*/  FADD.FTZ R15, R21, R4 ;  /* 0x00000004150f7221 */ /* 0x000fe20000010000 */
[-CC-:B------:R-:W-:Y:S01]  /*7150*/  FFMA.FTZ R202, R202, R5.reuse, -R39.reuse ;  /* 0x00000005caca7223 */ /* 0x180fe20000010827 */
[-CC-:B------:R-:W-:Y:S01]  /*7160*/  FFMA.FTZ R204, R204, R5.reuse, -R39.reuse ;  /* 0x00000005cccc7223 */ /* 0x180fe20000010827 */
[-C--:B------:R-:W-:Y:S01]  /*7170*/  FFMA.FTZ R72, R72, R5.reuse, -R39 ;  /* 0x0000000548487223 */ /* 0x080fe20000010827 */
[----:B------:R-:W-:Y:S01]  /*7180*/  FADD.FTZ R4, R178, R15 ;  /* 0x0000000fb2047221 */ /* 0x000fe20000010000 */
[----:B------:R-:W1:Y:S01]  /*7190*/  MUFU.EX2 R20, R20 ;  /* 0x0000001400147308 */ /* 0x000e620000000800 */
[-CC-:B------:R-:W-:Y:S01]  /*71a0*/  FFMA.FTZ R206, R206, R5.reuse, -R39.reuse ;  /* 0x00000005cece7223 */ /* 0x180fe20000010827 */
[----:B------:R-:W-:Y:S01]  /*71b0*/  FFMA.FTZ R208, R208, R5, -R39 ;  /* 0x00000005d0d07223 */ /* 0x000fe20000010827 */
[----:B------:R-:W-:Y:S01]  /*71c0*/  FADD.FTZ R15, R25, R4 ;  /* 0x00000004190f7221 */ /* 0x000fe20000010000 */
[----:B--2---:R-:W-:Y:S01]  /*71d0*/  FADD.FTZ R4, R52, R3 ;  /* 0x0000000334047221 */ /* 0x004fe20000010000 */
[----:B------:R-:W-:-:S02]  /*71e0*/  @!P1 VIADD R3, R36, 0x34840 ;  /* 0x0003484024039836 */ /* 0x000fc40000000000 */
[----:B------:R-:W-:Y:S01]  /*71f0*/  FFMA.FTZ R36, R194, R5, -R39 ;  /* 0x00000005c2247223 */ /* 0x000fe20000010827 */
[----:B------:R-:W-:Y:S01]  /*7200*/  FADD.FTZ R58, R172, R15 ;  /* 0x0000000fac3a7221 */ /* 0x000fe20000010000 */
[----:B------:R-:W-:Y:S01]  /*7210*/  MUFU.EX2 R177, R177 ;  /* 0x000000b100b17308 */ /* 0x000fe20000000800 */
[----:B---3--:R-:W-:Y:S01]  /*7220*/  FADD.FTZ R15, R183, R4 ;  /* 0x00000004b70f7221 */ /* 0x008fe20000010000 */
[----:B------:R-:W-:Y:S01]  /*7230*/  @!P1 PRMT R3, RZ, 0x654, R3 ;  /* 0x00000654ff039816 */ /* 0x000fe20000000003 */
[----:B------:R-:W-:Y:S01]  /*7240*/  FADD.FTZ R55, R27, R58 ;  /* 0x0000003a1b377221 */ /* 0x000fe20000010000 */
[----:B------:R-:W-:Y:S02]  /*7250*/  PLOP3.LUT P2, PT, PT, PT, UP0, 0x80, 0x0 ;  /* 0x000000000000781c */ /* 0x000fe40003f4f008 */
[----:B------:R-:W-:Y:S01]  /*7260*/  F2FP.BF16.F32.PACK_AB R180, R180, R37 ;  /* 0x00000025b4b4723e */ /* 0x000fe200000010ff */
[----:B------:R-:W-:Y:S01]  /*7270*/  FADD.FTZ R58, R174, R55 ;  /* 0x00000037ae3a7221 */ /* 0x000fe20000010000 */
[----:B------:R-:W-:Y:S01]  /*7280*/  MUFU.EX2 R24, R24 ;  /* 0x0000001800187308 */ /* 0x000fe20000000800 */
[----:B-1----:R-:W-:Y:S01]  /*7290*/  FADD.FTZ R4, R20, R15 ;  /* 0x0000000f14047221 */ /* 0x002fe20000010000 */
[----:B------:R-:W-:-:S02]  /*72a0*/  IMAD.U32 R55, RZ, RZ, UR6 ;  /* 0x00000006ff377e24 */ /* 0x000fc4000f8e00ff */
[----:B------:R-:W-:Y:S01]  /*72b0*/  FADD.FTZ R15, R29, R58 ;  /* 0x0000003a1d0f7221 */ /* 0x000fe20000010000 */
[----:B------:R-:W-:Y:S01]  /*72c0*/  FFMA.FTZ R58, R192, R5, -R39 ;  /* 0x00000005c03a7223 */ /* 0x000fe20000010827 */
[----:B------:R-:W-:Y:S01]  /*72d0*/  F2FP.BF16.F32.PACK_AB R182, R41, R182 ;  /* 0x000000b629b6723e */ /* 0x000fe200000010ff */
[----:B------:R-:W-:Y:S02]  /*72e0*/  WARPGROUP.DEPBAR.LE gsb0, 0x0 ;  /* 0x00008000000079c5 */ /* 0x000fe40000010000 */
[----:B------:R-:W-:Y:S01]  /*72f0*/  WARPGROUP.ARRIVE ;  /* 0x00000000000079c5 */ /* 0x000fe20000000000 */
[----:B------:R-:W-:Y:S01]  /*7300*/  MUFU.EX2 R179, R179 ;  /* 0x000000b300b37308 */ /* 0x000fe20000000800 */
[----:B------:R-:W-:Y:S02]  /*7310*/  @!P1 IADD3 R55, R55, 0x34860, RZ ;  /* 0x0003486037379810 */ /* 0x000fe40007ffe0ff */
[----:B------:R-:W-:Y:S02]  /*7320*/  F2FP.BF16.F32.PACK_AB R178, R25, R178 ;  /* 0x000000b219b2723e */ /* 0x000fe400000010ff */
[----:B------:R-:W-:Y:S01]  /*7330*/  HGMMA.64x128x16.F32.BF16 R88, R152, gdesc[UR8].tnspB, R88, gsb0 ;  /* 0x41e0000898587df0 */ /* 0x000fe20008001858 */
[----:B------:R-:W-:-:S02]  /*7340*/  @!P1 PRMT R55, RZ, 0x654, R55 ;  /* 0x00000654ff379816 */ /* 0x000fc40000000037 */
[----:B------:R-:W-:Y:S01]  /*7350*/  MUFU.EX2 R26, R26 ;  /* 0x0000001a001a7308 */ /* 0x000fe20000000800 */
[----:B------:R-:W-:Y:S02]  /*7360*/  F2FP.BF16.F32.PACK_AB R172, R27, R172 ;  /* 0x000000ac1bac723e */ /* 0x000fe400000010ff */
[----:B------:R-:W-:Y:S02]  /*7370*/  F2FP.BF16.F32.PACK_AB R174, R29, R174 ;  /* 0x000000ae1dae723e */ /* 0x000fe400000010ff */
[----:B------:R-:W-:Y:S02]  /*7380*/  F2FP.BF16.F32.PACK_AB R181, R52, R181 ;  /* 0x000000b534b5723e */ /* 0x000fe400000010ff */
[----:B------:R-:W-:Y:S01]  /*7390*/  F2FP.BF16.F32.PACK_AB R183, R20, R183 ;  /* 0x000000b714b7723e */ /* 0x000fe200000010ff */
[----:B------:R-:W-:Y:S08]  /*73a0*/  MUFU.EX2 R173, R173 ;  /* 0x000000ad00ad7308 */ /* 0x000ff00000000800 */
[----:B------:R-:W-:Y:S08]  /*73b0*/  MUFU.EX2 R28, R28 ;  /* 0x0000001c001c7308 */ /* 0x000ff00000000800 */
[----:B------:R1:W-:Y:S08]  /*73c0*/  MUFU.EX2 R13, R60 ;  /* 0x0000003c000d7308 */ /* 0x0003f00000000800 */
[----:B------:R-:W-:Y:S01]  /*73d0*/  MUFU.EX2 R175, R175 ;  /* 0x000000af00af7308 */ /* 0x000fe20000000800 */
[----:B-1----:R-:W-:-:S04]  /*73e0*/  FADD.FTZ R60, R30, R15 ;  /* 0x0000000f1e3c7221 */ /* 0x002fc80000010000 */
[----:B------:R-:W-:-:S03]  /*73f0*/  FADD.FTZ R15, R31, R60 ;  /* 0x0000003c1f0f7221 */ /* 0x000fc60000010000 */
[----:B------:R-:W1:Y:S01]  /*7400*/  MUFU.EX2 R38, R38 ;  /* 0x0000002600267308 */ /* 0x000e620000000800 */
[----:B------:R-:W-:Y:S01]  /*7410*/  FADD.FTZ R60, R170, R15 ;  /* 0x0000000faa3c7221 */ /* 0x000fe20000010000 */
[----:B------:R-:W-:-:S03]  /*7420*/  F2FP.BF16.F32.PACK_AB R170, R33, R170 ;  /* 0x000000aa21aa723e */ /* 0x000fc600000010ff */
[----:B------:R-:W-:-:S03]  /*7430*/  FADD.FTZ R60, R33, R60 ;  /* 0x0000003c213c7221 */ /* 0x000fc60000010000 */
[----:B------:R-:W-:Y:S01]  /*7440*/  MUFU.EX2 R54, R54 ;  /* 0x0000003600367308 */ /* 0x000fe20000000800 */
[----:B------:R-:W-:-:S07]  /*7450*/  FADD.FTZ R15, R35, R60 ;  /* 0x0000003c230f7221 */ /* 0x000fce0000010000 */
[----:B------:R-:W2:Y:S01]  /*7460*/  MUFU.EX2 R40, R40 ;  /* 0x0000002800287308 */ /* 0x000ea20000000800 */
[C---:B-1----:R-:W-:Y:S01]  /*7470*/  FADD.FTZ R15, R38.reuse, R15 ;  /* 0x0000000f260f7221 */ /* 0x042fe20000010000 */
[----:B------:R-:W-:-:S06]  /*7480*/  F2FP.BF16.F32.PACK_AB R164, R38, R35 ;  /* 0x0000002326a4723e */ /* 0x000fcc00000010ff */
[----:B------:R-:W-:Y:S08]  /*7490*/  MUFU.EX2 R169, R169 ;  /* 0x000000a900a97308 */ /* 0x000ff00000000800 */
[----:B------:R-:W1:Y:S01]  /*74a0*/  MUFU.EX2 R43, R43 ;  /* 0x0000002b002b7308 */ /* 0x000e620000000800 */
[----:B--2---:R-:W-:-:S07]  /*74b0*/  FADD.FTZ R60, R40, R15 ;  /* 0x0000000f283c7221 */ /* 0x004fce0000010000 */
[----:B------:R-:W-:Y:S08]  /*74c0*/  MUFU.EX2 R32, R32 ;  /* 0x0000002000207308 */ /* 0x000ff00000000800 */
[----:B------:R-:W2:Y:S01]  /*74d0*/  MUFU.EX2 R42, R42 ;  /* 0x0000002a002a7308 */ /* 0x000ea20000000800 */
[C---:B-1----:R-:W-:Y:S01]  /*74e0*/  FADD.FTZ R15, R43.reuse, R60 ;  /* 0x0000003c2b0f7221 */ /* 0x042fe20000010000 */
[----:B------:R-:W-:-:S06]  /*74f0*/  F2FP.BF16.F32.PACK_AB R166, R43, R40 ;  /* 0x000000282ba6723e */ /* 0x000fcc00000010ff */
[----:B------:R-:W-:Y:S08]  /*7500*/  MUFU.EX2 R171, R171 ;  /* 0x000000ab00ab7308 */ /* 0x000ff00000000800 */
[----:B------:R-:W1:Y:S01]  /*7510*/  MUFU.EX2 R45, R45 ;  /* 0x0000002d002d7308 */ /* 0x000e620000000800 */
[----:B--2---:R-:W-:-:S07]  /*7520*/  FADD.FTZ R60, R42, R15 ;  /* 0x0000000f2a3c7221 */ /* 0x004fce0000010000 */
[----:B------:R-:W-:Y:S08]  /*7530*/  MUFU.EX2 R56, R56 ;  /* 0x0000003800387308 */ /* 0x000ff00000000800 */
[----:B------:R-:W2:Y:S08]  /*7540*/  MUFU.EX2 R162, R162 ;  /* 0x000000a200a27308 */ /* 0x000eb00000000800 */
[----:B------:R-:W-:Y:S08]  /*7550*/  MUFU.EX2 R165, R165 ;  /* 0x000000a500a57308 */ /* 0x000ff00000000800 */
[----:B------:R-:W3:Y:S01]  /*7560*/  MUFU.EX2 R47, R47 ;  /* 0x0000002f002f7308 */ /* 0x000ee20000000800 */
[----:B------:R-:W-:-:S02]  /*7570*/  WARPGROUP.DEPBAR.LE gsb0, 0x0 ;  /* 0x00008000000079c5 */ /* 0x000fc40000010000 */
[----:B------:R4:W-:Y:S05]  /*7580*/  @!P1 SYNCS.ARRIVE.TRANS64.RED.A1T0 RZ, [R3+URZ], RZ ;  /* 0x000000ff03ff99a7 */ /* 0x0009ea000810043f */
[----:B------:R-:W-:Y:S01]  /*7590*/  MUFU.EX2 R34, R34 ;  /* 0x0000002200227308 */ /* 0x000fe20000000800 */
[----:B----4-:R-:W-:Y:S01]  /*75a0*/  FADD.FTZ R3, R177, R4 ;  /* 0x00000004b1037221 */ /* 0x010fe20000010000 */
[----:B------:R1:W-:Y:S01]  /*75b0*/  @!P1 SYNCS.ARRIVE.TRANS64.RED.A1T0 RZ, [R55+URZ], RZ ;  /* 0x000000ff37ff99a7 */ /* 0x0003e2000810043f */
[----:B------:R-:W-:-:S05]  /*75c0*/  F2FP.BF16.F32.PACK_AB R177, R24, R177 ;  /* 0x000000b118b1723e */ /* 0x000fca00000010ff */
[----:B------:R-:W4:Y:S01]  /*75d0*/  MUFU.EX2 R44, R44 ;  /* 0x0000002c002c7308 */ /* 0x000f220000000800 */
[----:B------:R-:W-:-:S04]  /*75e0*/  FADD.FTZ R4, R24, R3 ;  /* 0x0000000318047221 */ /* 0x000fc80000010000 */
[----:B------:R-:W-:Y:S01]  /*75f0*/  FADD.FTZ R3, R179, R4 ;  /* 0x00000004b3037221 */ /* 0x000fe20000010000 */
[----:B-1----:R-:W-:Y:S01]  /*7600*/  FADD.FTZ R55, R45, R60 ;  /* 0x0000003c2d377221 */ /* 0x002fe20000010000 */
[C---:B------:R-:W-:Y:S01]  /*7610*/  F2FP.BF16.F32.PACK_AB R179, R26.reuse, R179 ;  /* 0x000000b31ab3723e */ /* 0x040fe200000010ff */
[----:B------:R-:W-:Y:S01]  /*7620*/  MUFU.EX2 R167, R167 ;  /* 0x000000a700a77308 */ /* 0x000fe20000000800 */
[----:B------:R-:W-:Y:S01]  /*7630*/  FADD.FTZ R4, R26, R3 ;  /* 0x000000031a047221 */ /* 0x000fe20000010000 */
[----:B--2---:R-:W-:Y:S01]  /*7640*/  FADD.FTZ R60, R162, R55 ;  /* 0x00000037a23c7221 */ /* 0x004fe20000010000 */
[----:B---3--:R-:W-:Y:S02]  /*7650*/  F2FP.BF16.F32.PACK_AB R162, R47, R162 ;  /* 0x000000a22fa2723e */ /* 0x008fe400000010ff */
[----:B------:R-:W-:Y:S01]  /*7660*/  FADD.FTZ R3, R173, R4 ;  /* 0x00000004ad037221 */ /* 0x000fe20000010000 */
[----:B------:R-:W-:Y:S01]  /*7670*/  FADD.FTZ R21, R47, R60 ;  /* 0x0000003c2f157221 */ /* 0x000fe20000010000 */
[C---:B------:R-:W-:Y:S01]  /*7680*/  F2FP.BF16.F32.PACK_AB R173, R28.reuse, R173 ;  /* 0x000000ad1cad723e */ /* 0x040fe200000010ff */
[----:B------:R-:W1:Y:S01]  /*7690*/  MUFU.EX2 R49, R49 ;  /* 0x0000003100317308 */ /* 0x000e620000000800 */
[----:B------:R-:W-:Y:S01]  /*76a0*/  FADD.FTZ R4, R28, R3 ;  /* 0x000000031c047221 */ /* 0x000fe20000010000 */
[----:B----4-:R-:W-:-:S03]  /*76b0*/  FADD.FTZ R60, R44, R21 ;  /* 0x000000152c3c7221 */ /* 0x010fc60000010000 */
[----:B------:R-:W-:Y:S01]  /*76c0*/  FADD.FTZ R3, R175, R4 ;  /* 0x00000004af037221 */ /* 0x000fe20000010000 */
[C---:B------:R-:W-:Y:S02]  /*76d0*/  F2FP.BF16.F32.PACK_AB R175, R54.reuse, R175 ;  /* 0x000000af36af723e */ /* 0x040fe400000010ff */
[----:B------:R-:W2:Y:S01]  /*76e0*/  MUFU.EX2 R36, R36 ;  /* 0x0000002400247308 */ /* 0x000ea20000000800 */
[----:B------:R-:W-:-:S04]  /*76f0*/  FADD.FTZ R4, R54, R3 ;  /* 0x0000000336047221 */ /* 0x000fc80000010000 */
[----:B------:R-:W-:Y:S01]  /*7700*/  FADD.FTZ R3, R169, R4 ;  /* 0x00000004a9037221 */ /* 0x000fe20000010000 */
[C---:B------:R-:W-:Y:S02]  /*7710*/  F2FP.BF16.F32.PACK_AB R169, R32.reuse, R169 ;  /* 0x000000a920a9723e */ /* 0x040fe400000010ff */
[----:B------:R-:W-:Y:S01]  /*7720*/  MUFU.EX2 R46, R46 ;  /* 0x0000002e002e7308 */ /* 0x000fe20000000800 */
[----:B------:R-:W-:Y:S01]  /*7730*/  FADD.FTZ R4, R32, R3 ;  /* 0x0000000320047221 */ /* 0x000fe20000010000 */
[----:B-1----:R-:W-:Y:S01]  /*7740*/  FADD.FTZ R21, R49, R60 ;  /* 0x0000003c31157221 */ /* 0x002fe20000010000 */
[-CC-:B------:R-:W-:Y:S01]  /*7750*/  FFMA.FTZ R3, R160, R5.reuse, -R39.reuse ;  /* 0x00000005a0037223 */ /* 0x180fe20000010827 */
[----:B------:R-:W-:Y:S01]  /*7760*/  FFMA.FTZ R39, R210, R5, -R39 ;  /* 0x00000005d2277223 */ /* 0x000fe20000010827 */
[----:B------:R-:W-:Y:S01]  /*7770*/  FADD.FTZ R15, R171, R4 ;  /* 0x00000004ab0f7221 */ /* 0x000fe20000010000 */
[----:B------:R-:W-:Y:S02]  /*7780*/  F2FP.BF16.F32.PACK_AB R160, R45, R42 ;  /* 0x0000002a2da0723e */ /* 0x000fe400000010ff */
[----:B------:R-:W1:Y:S01]  /*7790*/  MUFU.EX2 R161, R161 ;  /* 0x000000a100a17308 */ /* 0x000e620000000800 */
[----:B------:R-:W-:Y:S01]  /*77a0*/  FADD.FTZ R4, R56, R15 ;  /* 0x0000000f38047221 */ /* 0x000fe20000010000 */
[----:B------:R-:W-:-:S02]  /*77b0*/  F2FP.BF16.F32.PACK_AB R156, R49, R44 ;  /* 0x0000002c319c723e */ /* 0x000fc400000010ff */
[----:B------:R-:W-:Y:S01]  /*77c0*/  F2FP.BF16.F32.PACK_AB R171, R56, R171 ;  /* 0x000000ab38ab723e */ /* 0x000fe200000010ff */
[----:B------:R-:W-:Y:S01]  /*77d0*/  FADD.FTZ R15, R165, R4 ;  /* 0x00000004a50f7221 */ /* 0x000fe20000010000 */
[C---:B------:R-:W-:Y:S02]  /*77e0*/  F2FP.BF16.F32.PACK_AB R165, R34.reuse, R165 ;  /* 0x000000a522a5723e */ /* 0x040fe400000010ff */
[----:B------:R-:W3:Y:S01]  /*77f0*/  MUFU.EX2 R51, R51 ;  /* 0x0000003300337308 */ /* 0x000ee20000000800 */
[----:B------:R-:W-:-:S04]  /*7800*/  FADD.FTZ R4, R34, R15 ;  /* 0x0000000f22047221 */ /* 0x000fc80000010000 */
[----:B------:R-:W-:Y:S01]  /*7810*/  FADD.FTZ R15, R167, R4 ;  /* 0x00000004a70f7221 */ /* 0x000fe20000010000 */
[C---:B--2---:R-:W-:Y:S02]  /*7820*/  F2FP.BF16.F32.PACK_AB R167, R36.reuse, R167 ;  /* 0x000000a724a7723e */ /* 0x044fe400000010ff */
[----:B------:R-:W2:Y:S01]  /*7830*/  MUFU.EX2 R58, R58 ;  /* 0x0000003a003a7308 */ /* 0x000ea20000000800 */
[----:B------:R-:W-:-:S04]  /*7840*/  FADD.FTZ R4, R36, R15 ;  /* 0x0000000f24047221 */ /* 0x000fc80000010000 */
[----:B-1----:R-:W-:-:S03]  /*7850*/  FADD.FTZ R15, R161, R4 ;  /* 0x00000004a10f7221 */ /* 0x002fc60000010000 */
[----:B------:R-:W-:Y:S01]  /*7860*/  MUFU.EX2 R48, R48 ;  /* 0x0000003000307308 */ /* 0x000fe20000000800 */
[----:B---3--:R-:W-:-:S07]  /*7870*/  F2FP.BF16.F32.PACK_AB R158, R51, R46 ;  /* 0x0000002e339e723e */ /* 0x008fce00000010ff */
[----:B------:R-:W1:Y:S01]  /*7880*/  MUFU.EX2 R163, R163 ;  /* 0x000000a300a37308 */ /* 0x000e620000000800 */
[C---:B--2---:R-:W-:Y:S01]  /*7890*/  FADD.FTZ R4, R58.reuse, R15 ;  /* 0x0000000f3a047221 */ /* 0x044fe20000010000 */
[----:B------:R-:W-:-:S06]  /*78a0*/  F2FP.BF16.F32.PACK_AB R161, R58, R161 ;  /* 0x000000a13aa1723e */ /* 0x000fcc00000010ff */
[----:B------:R-:W2:Y:S08]  /*78b0*/  MUFU.EX2 R53, R53 ;  /* 0x0000003500357308 */ /* 0x000eb00000000800 */
[----:B------:R-:W3:Y:S01]  /*78c0*/  MUFU.EX2 R200, R200 ;  /* 0x000000c800c87308 */ /* 0x000ee20000000800 */
[----:B-1----:R-:W-:-:S07]  /*78d0*/  FADD.FTZ R4, R163, R4 ;  /* 0x00000004a3047221 */ /* 0x002fce0000010000 */
[----:B------:R1:W-:Y:S01]  /*78e0*/  MUFU.EX2 R62, R168 ;  /* 0x000000a8003e7308 */ /* 0x0003e20000000800 */
[----:B--2---:R-:W-:-:S07]  /*78f0*/  F2FP.BF16.F32.PACK_AB R152, R53, R48 ;  /* 0x000000303598723e */ /* 0x004fce00000010ff */
[----:B------:R-:W2:Y:S01]  /*7900*/  MUFU.EX2 R50, R50 ;  /* 0x0000003200327308 */ /* 0x000ea20000000800 */
[----:B-1----:R-:W-:Y:S01]  /*7910*/  F2FP.BF16.F32.PACK_AB R168, R31, R30 ;  /* 0x0000001e1fa8723e */ /* 0x002fe200000010ff */
[----:B------:R-:W-:Y:S01]  /*7920*/  FADD.FTZ R30, R46, R21 ;  /* 0x000000152e1e7221 */ /* 0x000fe20000010000 */
[C---:B---3--:R-:W-:Y:S01]  /*7930*/  FADD.FTZ R4, R200.reuse, R4 ;  /* 0x00000004c8047221 */ /* 0x048fe20000010000 */
[----:B------:R-:W-:Y:S02]  /*7940*/  F2FP.BF16.F32.PACK_AB R163, R200, R163 ;  /* 0x000000a3c8a3723e */ /* 0x000fe400000010ff */
[----:B------:R-:W-:Y:S02]  /*7950*/  FADD.FTZ R21, R51, R30 ;  /* 0x0000001e33157221 */ /* 0x000fe40000010000 */
[----:B------:R-:W1:Y:S02]  /*7960*/  MUFU.EX2 R157, R202 ;  /* 0x000000ca009d7308 */ /* 0x000e640000000800 */
[----:B------:R-:W-:-:S04]  /*7970*/  FADD.FTZ R30, R48, R21 ;  /* 0x00000015301e7221 */ /* 0x000fc80000010000 */
[----:B------:R-:W-:Y:S02]  /*7980*/  FADD.FTZ R15, R53, R30 ;  /* 0x0000001e350f7221 */ /* 0x000fe40000010000 */
[----:B------:R-:W3:Y:S01]  /*7990*/  MUFU.EX2 R204, R204 ;  /* 0x000000cc00cc7308 */ /* 0x000ee20000000800 */
[----:B--2---:R-:W-:Y:S01]  /*79a0*/  F2FP.BF16.F32.PACK_AB R154, R13, R50 ;  /* 0x000000320d9a723e */ /* 0x004fe200000010ff */
[----:B------:R-:W-:-:S06]  /*79b0*/  FADD.FTZ R30, R50, R15 ;  /* 0x0000000f321e7221 */ /* 0x000fcc0000010000 */
[----:B------:R-:W2:Y:S01]  /*79c0*/  MUFU.EX2 R72, R72 ;  /* 0x0000004800487308 */ /* 0x000ea20000000800 */
[----:B-1----:R-:W-:Y:S01]  /*79d0*/  FADD.FTZ R15, R157, R4 ;  /* 0x000000049d0f7221 */ /* 0x002fe20000010000 */
[----:B------:R-:W-:Y:S01]  /*79e0*/  FADD.FTZ R4, R13, R30 ;  /* 0x0000001e0d047221 */ /* 0x000fe20000010000 */
[C---:B------:R-:W-:Y:S01]  /*79f0*/  F2FP.BF16.F32.PACK_AB R157, R62.reuse, R157 ;  /* 0x0000009d3e9d723e */ /* 0x040fe200000010ff */
[----:B------:R-:W-:Y:S02]  /*7a00*/  IMAD.MOV.U32 R13, RZ, RZ, R12 ;  /* 0x000000ffff0d7224 */ /* 0x000fe400078e000c */
[----:B------:R-:W-:Y:S02]  /*7a10*/  FADD.FTZ R15, R62, R15 ;  /* 0x0000000f3e0f7221 */ /* 0x000fe40000010000 */
[----:B------:R-:W1:Y:S02]  /*7a20*/  MUFU.EX2 R206, R206 ;  /* 0x000000ce00ce7308 */ /* 0x000e640000000800 */
[----:B---3--:R-:W-:-:S06]  /*7a30*/  FADD.FTZ R15, R204, R15 ;  /* 0x0000000fcc0f7221 */ /* 0x008fcc0000010000 */
[----:B------:R-:W3:Y:S01]  /*7a40*/  MUFU.EX2 R153, R208 ;  /* 0x000000d000997308 */ /* 0x000ee20000000800 */
[C---:B--2---:R-:W-:Y:S01]  /*7a50*/  FADD.FTZ R15, R72.reuse, R15 ;  /* 0x0000000f480f7221 */ /* 0x044fe20000010000 */
[----:B------:R-:W-:-:S06]  /*7a60*/  F2FP.BF16.F32.PACK_AB R159, R72, R204 ;  /* 0x000000cc489f723e */ /* 0x000fcc00000010ff */
[----:B------:R-:W2:Y:S01]  /*7a70*/  MUFU.EX2 R30, R3 ;  /* 0x00000003001e7308 */ /* 0x000ea20000000800 */
[----:B-1----:R-:W-:-:S07]  /*7a80*/  FADD.FTZ R15, R206, R15 ;  /* 0x0000000fce0f7221 */ /* 0x002fce0000010000 */
[----:B------:R-:W1:Y:S01]  /*7a90*/  MUFU.EX2 R39, R39 ;  /* 0x0000002700277308 */ /* 0x000e620000000800 */
[C---:B---3--:R-:W-:Y:S01]  /*7aa0*/  FADD.FTZ R15, R153.reuse, R15 ;  /* 0x0000000f990f7221 */ /* 0x048fe20000010000 */
[----:B------:R-:W-:-:S03]  /*7ab0*/  F2FP.BF16.F32.PACK_AB R153, R153, R206 ;  /* 0x000000ce9999723e */ /* 0x000fc600000010ff */
[----:B--2---:R-:W-:-:S04]  /*7ac0*/  FADD.FTZ R15, R30, R15 ;  /* 0x0000000f1e0f7221 */ /* 0x004fc80000010000 */
[C---:B-1----:R-:W-:Y:S01]  /*7ad0*/  FADD.FTZ R3, R39.reuse, R15 ;  /* 0x0000000f27037221 */ /* 0x042fe20000010000 */
[----:B------:R-:W-:Y:S01]  /*7ae0*/  F2FP.BF16.F32.PACK_AB R155, R39, R30 ;  /* 0x0000001e279b723e */ /* 0x000fe200000010ff */
[----:B------:R-:W-:Y:S01]  /*7af0*/  IMAD.MOV.U32 R15, RZ, RZ, R14 ;  /* 0x000000ffff0f7224 */ /* 0x000fe200078e000e */
[----:B------:R-:W-:Y:S06]  /*7b00*/  @P2 BRA `(.L_x_1874) ;  /* 0xffffffcc00802947 */ /* 0x000fec000383ffff */
.L_x_1865:
[----:B------:R-:W-:-:S13]  /*7b10*/  ISETP.LE.AND P2, PT, RZ, UR7, PT ;  /* 0x00000007ff007c0c */ /* 0x000fda000bf43270 */
[----:B------:R-:W-:Y:S05]  /*7b20*/  @!P2 BRA `(.L_x_1875) ;  /* 0x000000280054a947 */ /* 0x000fea0003800000 */
[----:B------:R-:W-:Y:S01]  /*7b30*/  MOV R13, R14 ;  /* 0x0000000e000d7202 */ /* 0x000fe20000000f00 */
[----:B------:R-:W-:Y:S01]  /*7b40*/  IMAD.MOV.U32 R15, RZ, RZ, R12 ;  /* 0x000000ffff0f7224 */ /* 0x000fe200078e000c */
[----:B------:R-:W-:Y:S01]  /*7b50*/  UMOV UR37, UR46 ;  /* 0x0000002e00257c82 */ /* 0x000fe20008000000 */
[----:B------:R-:W-:Y:S01]  /*7b60*/  UMOV UR4, UR36 ;  /* 0x0000002400047c82 */ /* 0x000fe20008000000 */
[----:B------:R-:W-:-:S05]  /*7b70*/  ULDC UR5, c[0x0][0x9d8] ;  /* 0x0002760000057ab9 */ /* 0x000fca0000000800 */
.L_x_1884:
[----:B------:R-:W-:-:S04]  /*7b80*/  UIADD3 UR36, UR4, 0x1, URZ ;  /* 0x0000000104247890 */ /* 0x000fc8000fffe03f */
[----:B------:R-:W-:-:S04]  /*7b90*/  UISETP.NE.AND UP0, UPT, UR36, 0x2, UPT ;  /* 0x000000022400788c */ /* 0x000fc8000bf05270 */
[----:B------:R-:W-:Y:S02]  /*7ba0*/  USEL UR46, URZ, 0x1, UP0 ;  /* 0x000000013f2e7887 */ /* 0x000fe40008000000 */
[----:B------:R-:W-:Y:S02]  /*7bb0*/  USEL UR36, UR36, URZ, UP0 ;  /* 0x0000003f24247287 */ /* 0x000fe40008000000 */
[----:B------:R-:W-:Y:S01]  /*7bc0*/  ULOP3.LUT UR46, UR37, UR46, URZ, 0x3c, !UPT ;  /* 0x0000002e252e7292 */ /* 0x000fe2000f8e3c3f */
[----:B------:R-:W-:Y:S11]  /*7bd0*/  @!P0 BRA `(.L_x_1876) ;  /* 0x0000000000048947 */ /* 0x000ff60003800000 */
[----:B------:R-:W-:Y:S01]  /*7be0*/  BPT.TRAP 0x1 ;  /* 0x000000040000795c */ /* 0x000fe20000300000 */
.L_x_1876:
[----:B------:R-:W-:Y:S01]  /*7bf0*/  ULEA UR6, UR36, UR38, 0x3 ;  /* 0x0000002624067291 */ /* 0x000fe2000f8e183f */
[----:B------:R-:W-:-:S05]  /*7c00*/  IMAD.U32 R5, RZ, RZ, UR46 ;  /* 0x0000002eff057e24 */ /* 0x000fca000f8e00ff */
[----:B------:R-:W-:-:S04]  /*7c10*/  SHF.L.U32 R5, R5, 0x1f, RZ ;  /* 0x0000001f05057819 */ /* 0x000fc800000006ff */
[----:B------:R1:W2:Y:S01]  /*7c20*/  SYNCS.PHASECHK.TRANS64.TRYWAIT P2, [UR6+0x34830], R5 ;  /* 0x03483005ff0075a7 */ /* 0x0002a20008040146 */
[----:B------:R-:W-:Y:S05]  /*7c30*/  @!P0 BRA `(.L_x_1877) ;  /* 0x0000000000048947 */ /* 0x000fea0003800000 */
[----:B------:R-:W-:Y:S01]  /*7c40*/  BPT.TRAP 0x1 ;  /* 0x000000040000795c */ /* 0x000fe20000300000 */
.L_x_1877:
[----:B--2---:R-:W-:Y:S05]  /*7c50*/  @P2 BRA `(.L_x_1878) ;  /* 0x0000000000082947 */ /* 0x004fea0003800000 */
[----:B------:R-:W2:Y:S02]  /*7c60*/  SYNCS.PHASECHK.TRANS64.TRYWAIT P2, [UR6+0x34830], R5 ;  /* 0x03483005ff0075a7 */ /* 0x000ea40008040146 */
[----:B--2---:R-:W-:Y:S05]  /*7c70*/  @!P2 BRA `(.L_x_1879) ;  /* 0x000000780084a947 */ /* 0x004fea0003800000 */
.L_x_1878:
        /* <DEDUP_REMOVED lines=135> */
.L_x_1880:
[----:B------:R-:W-:Y:S01]  /*84f0*/  ULEA UR6, UR4, UR38, 0x3 ;  /* 0x0000002604067291 */ /* 0x000fe2000f8e183f */
[----:B------:R-:W-:-:S04]  /*8500*/  MOV R0, UR37 ;  /* 0x0000002500007c02 */ /* 0x000fc80008000f00 */
[----:B------:R-:W-:-:S04]  /*8510*/  SHF.L.U32 R0, R0, 0x1f, RZ ;  /* 0x0000001f00007819 */ /* 0x000fc800000006ff */
[----:B------:R3:W4:Y:S01]  /*8520*/  SYNCS.PHASECHK.TRANS64.TRYWAIT P2, [UR6+0x34850], R0 ;  /* 0x03485000ff0075a7 */ /* 0x0007220008040146 */
[----:B------:R-:W-:Y:S05]  /*8530*/  @!P0 BRA `(.L_x_1881) ;  /* 0x0000000000048947 */ /* 0x000fea0003800000 */
[----:B------:R-:W-:Y:S01]  /*8540*/  BPT.TRAP 0x1 ;  /* 0x000000040000795c */ /* 0x000fe20000300000 */
.L_x_1881:
[----:B----4-:R-:W-:Y:S05]  /*8550*/  @P2 BRA `(.L_x_1882) ;  /* 0x0000000000082947 */ /* 0x010fea0003800000 */
[----:B------:R-:W4:Y:S02]  /*8560*/  SYNCS.PHASECHK.TRANS64.TRYWAIT P2, [UR6+0x34850], R0 ;  /* 0x03485000ff0075a7 */ /* 0x000f240008040146 */
[----:B----4-:R-:W-:Y:S05]  /*8570*/  @!P2 BRA `(.L_x_1883) ;  /* 0x00000070005ca947 */ /* 0x010fea0003800000 */
.L_x_1882:
        /* <DEDUP_REMOVED lines=27> */
[----:B------:R-:W3:Y:S01]  /*8730*/  MUFU.TANH R26, R26 ;  /* 0x0000001a001a7308 */ /* 0x000ee20000002400 */
[----:B------:R-:W-:Y:S01]  /*8740*/  UMOV UR11, 0x40000040 ;  /* 0x40000040000b7882 */ /* 0x000fe20000000000 */
[----:B--2---:R-:W-:Y:S01]  /*8750*/  FMNMX.FTZ R5, R0, R15, !PT ;  /* 0x0000000f00057209 */ /* 0x004fe20007810000 */
[----:B------:R-:W-:Y:S01]  /*8760*/  FMUL.FTZ R212, R57, UR5 ;  /* 0x0000000539d47c20 */ /* 0x000fe20008410000 */
[----:B------:R-:W-:Y:S01]  /*8770*/  FMUL.FTZ R214, R60, UR5 ;  /* 0x000000053cd67c20 */ /* 0x000fe20008410000 */
[----:B------:R-:W-:Y:S01]  /*8780*/  FMUL.FTZ R216, R61, UR5 ;  /* 0x000000053dd87c20 */ /* 0x000fe20008410000 */
[----:B------:R-:W-:Y:S01]  /*8790*/  FMUL.FTZ R24, R27, UR5 ;  /* 0x000000051b187c20 */ /* 0x000fe20008410000 */
[----:B-1----:R-:W-:Y:S01]  /*87a0*/  FMNMX.FTZ R5, R14, R5, !PT ;  /* 0x000000050e057209 */ /* 0x002fe20007810000 */
        /* <DEDUP_REMOVED lines=39> */
[----:B------:R-:W-:Y:S01]  /*8a20*/  UMOV UR37, UR46 ;  /* 0x0000002e00257c82 */ /* 0x000fe20008000000 */
        /* <DEDUP_REMOVED lines=12> */
[----:B------:R-:W-:Y:S01]  /*8af0*/  MUFU.TANH R218, R218 ;  /* 0x000000da00da7308 */ /* 0x000fe20000002400 */
[----:B------:R-:W-:Y:S02]  /*8b00*/  WARPGROUP.DEPBAR.LE gsb0, 0x0 ;  /* 0x00008000000079c5 */ /* 0x000fe40000010000 */
[----:B------:R-:W-:Y:S01]  /*8b10*/  WARPGROUP.ARRIVE ;  /* 0x00000000000079c5 */ /* 0x000fe20000000000 */
[----:B------:R-:W-:Y:S01]  /*8b20*/  FMUL.FTZ R180, R29, UR5 ;  /* 0x000000051db47c20 */ /* 0x000fe20008410000 */
[----:B------:R-:W-:-:S03]  /*8b30*/  FMUL.FTZ R182, R32, UR5 ;  /* 0x0000000520b67c20 */ /* 0x000fc60008410000 */
[----:B------:R-:W1:Y:S01]  /*8b40*/  MUFU.TANH R28, R28 ;  /* 0x0000001c001c7308 */ /* 0x000e620000002400 */
[----:B------:R-:W-:Y:S01]  /*8b50*/  FMUL.FTZ R32, R34, UR5 ;  /* 0x0000000522207c20 */ /* 0x000fe20008410000 */
[----:B------:R-:W-:Y:S01]  /*8b60*/  FMUL.FTZ R34, R35, UR5 ;  /* 0x0000000523227c20 */ /* 0x000fe20008410000 */
[----:B------:R-:W-:Y:S01]  /*8b70*/  HGMMA.64x128x16.F32.BF16 R88, R176, gdesc[UR8].tnspB, R88, gsb0 ;  /* 0x41e00008b0587df0 */ /* 0x000fe20008001858 */
[----:B------:R-:W-:Y:S01]  /*8b80*/  UIADD3 UR10, UR4, 0x100, URZ ;  /* 0x00000100040a7890 */ /* 0x000fe2000fffe03f */
[----:B--2---:R-:W-:Y:S01]  /*8b90*/  FMNMX.FTZ R27, R24, R27, !PT ;  /* 0x0000001b181b7209 */ /* 0x004fe20007810000 */
[----:B------:R-:W-:Y:S02]  /*8ba0*/  UMOV UR11, 0x40000040 ;  /* 0x40000040000b7882 */ /* 0x000fe40000000000 */
[----:B------:R-:W2:Y:S08]  /*8bb0*/  MUFU.TANH R180, R180 ;  /* 0x000000b400b47308 */ /* 0x000eb00000002400 */
[----:B------:R-:W3:Y:S01]  /*8bc0*/  MUFU.TANH R182, R182 ;  /* 0x000000b600b67308 */ /* 0x000ee20000002400 */
[----:B-1----:R-:W-:-:S07]  /*8bd0*/  FMNMX.FTZ R27, R28, R27, !PT ;  /* 0x0000001b1c1b7209 */ /* 0x002fce0007810000 */
[----:B------:R-:W1:Y:S01]  /*8be0*/  MUFU.TANH R30, R30 ;  /* 0x0000001e001e7308 */ /* 0x000e620000002400 */
[----:B--2---:R-:W-:-:S07]  /*8bf0*/  FMNMX.FTZ R5, R180, R5, !PT ;  /* 0x00000005b4057209 */ /* 0x004fce0007810000 */
[----:B------:R-:W2:Y:S01]  /*8c00*/  MUFU.TANH R32, R32 ;  /* 0x0000002000207308 */ /* 0x000ea20000002400 */
[----:B---3--:R-:W-:-:S04]  /*8c10*/  FMNMX.FTZ R5, R182, R5, !PT ;  /* 0x00000005b6057209 */ /* 0x008fc80007810000 */
        /* <DEDUP_REMOVED lines=9> */
[----:B------:R-:W-:Y:S01]  /*8cb0*/  MUFU.TANH R222, R222 ;  /* 0x000000de00de7308 */ /* 0x000fe20000002400 */
[----:B------:R-:W-:-:S04]  /*8cc0*/  FMNMX.FTZ R5, R44, R5, !PT ;  /* 0x000000052c057209 */ /* 0x000fc80007810000 */
[----:B------:R-:W-:-:S03]  /*8cd0*/  FMNMX.FTZ R5, R202, R5, !PT ;  /* 0x00000005ca057209 */ /* 0x000fc60007810000 */
        /* <DEDUP_REMOVED lines=15> */
[----:B------:R-:W-:Y:S01]  /*8dd0*/  MUFU.TANH R84, R84 ;  /* 0x0000005400547308 */ /* 0x000fe20000002400 */
[----:B------:R-:W-:Y:S02]  /*8de0*/  WARPGROUP.DEPBAR.LE gsb0, 0x0 ;  /* 0x00008000000079c5 */ /* 0x000fe40000010000 */
[----:B------:R-:W-:Y:S01]  /*8df0*/  WARPGROUP.ARRIVE ;  /* 0x00000000000079c5 */ /* 0x000fe20000000000 */
[----:B------:R-:W-:Y:S01]  /*8e00*/  FMUL.FTZ R178, R48, UR5 ;  /* 0x0000000530b27c20 */ /* 0x000fe20008410000 */
[----:B------:R-:W-:Y:S01]  /*8e10*/  FMUL.FTZ R176, R47, UR5 ;  /* 0x000000052fb07c20 */ /* 0x000fe20008410000 */
[----:B------:R-:W-:Y:S01]  /*8e20*/  FMUL.FTZ R48, R50, UR5 ;  /* 0x0000000532307c20 */ /* 0x000fe20008410000 */
[----:B------:R-:W-:Y:S01]  /*8e30*/  FMUL.FTZ R50, R51, UR5 ;  /* 0x0000000533327c20 */ /* 0x000fe20008410000 */
[----:B------:R-:W-:Y:S01]  /*8e40*/  MUFU.TANH R234, R234 ;  /* 0x000000ea00ea7308 */ /* 0x000fe20000002400 */
[----:B------:R-:W-:Y:S01]  /*8e50*/  HGMMA.64x128x16.F32.BF16 R88, R172, gdesc[UR8].tnspB, R88, gsb0 ;  /* 0x41e00008ac587df0 */ /* 0x000fe20008001858 */
[----:B------:R-:W-:Y:S01]  /*8e60*/  UIADD3 UR10, UR4, 0x180, URZ ;  /* 0x00000180040a7890 */ /* 0x000fe2000fffe03f */
[----:B--2---:R-:W-:Y:S01]  /*8e70*/  FMNMX.FTZ R31, R46, R31, !PT ;  /* 0x0000001f2e1f7209 */ /* 0x004fe20007810000 */
[----:B------:R-:W-:-:S04]  /*8e80*/  UMOV UR11, 0x40000040 ;  /* 0x40000040000b7882 */ /* 0x000fc80000000000 */
[----:B------:R-:W1:Y:S08]  /*8e90*/  MUFU.TANH R178, R178 ;  /* 0x000000b200b27308 */ /* 0x000e700000002400 */
[----:B------:R-:W2:Y:S08]  /*8ea0*/  MUFU.TANH R176, R176 ;  /* 0x000000b000b07308 */ /* 0x000eb00000002400 */
[----:B------:R-:W3:Y:S01]  /*8eb0*/  MUFU.TANH R48, R48 ;  /* 0x0000003000307308 */ /* 0x000ee20000002400 */
[----:B-1----:R-:W-:-:S04]  /*8ec0*/  FMNMX.FTZ R5, R178, R5, !PT ;  /* 0x00000005b2057209 */ /* 0x002fc80007810000 */
[----:B------:R-:W-:-:S03]  /*8ed0*/  FMNMX.FTZ R5, R204, R5, !PT ;  /* 0x00000005cc057209 */ /* 0x000fc60007810000 */
[----:B------:R-:W1:Y:S01]  /*8ee0*/  MUFU.TANH R50, R50 ;  /* 0x0000003200327308 */ /* 0x000e620000002400 */
[----:B------:R-:W-:Y:S02]  /*8ef0*/  FMNMX.FTZ R5, R206, R5, !PT ;  /* 0x00000005ce057209 */ /* 0x000fe40007810000 */
[----:B--2---:R-:W-:Y:S02]  /*8f00*/  FMNMX.FTZ R31, R176, R31, !PT ;  /* 0x0000001fb01f7209 */ /* 0x004fe40007810000 */
[----:B------:R-:W-:-:S03]  /*8f10*/  FMNMX.FTZ R5, R208, R5, !PT ;  /* 0x00000005d0057209 */ /* 0x000fc60007810000 */
[----:B------:R-:W2:Y:S01]  /*8f20*/  MUFU.TANH R52, R52 ;  /* 0x0000003400347308 */ /* 0x000ea20000002400 */
[----:B------:R-:W-:Y:S02]  /*8f30*/  FMNMX.FTZ R5, R210, R5, !PT ;  /* 0x00000005d2057209 */ /* 0x000fe40007810000 */
[----:B---3--:R-:W-:Y:S02]  /*8f40*/  FMNMX.FTZ R33, R48, R31, !PT ;  /* 0x0000001f30217209 */ /* 0x008fe40007810000 */
[----:B------:R-:W-:-:S03]  /*8f50*/  FMNMX.FTZ R5, R212, R5, !PT ;  /* 0x00000005d4057209 */ /* 0x000fc60007810000 */
[----:B------:R-:W3:Y:S01]  /*8f60*/  MUFU.TANH R54, R54 ;  /* 0x0000003600367308 */ /* 0x000ee20000002400 */
[----:B------:R-:W-:Y:S02]  /*8f70*/  FMNMX.FTZ R5, R214, R5, !PT ;  /* 0x00000005d6057209 */ /* 0x000fe40007810000 */
[----:B-1----:R-:W-:Y:S02]  /*8f80*/  FMNMX.FTZ R33, R50, R33, !PT ;  /* 0x0000002132217209 */ /* 0x002fe40007810000 */
[----:B------:R-:W-:-:S03]  /*8f90*/  FMNMX.FTZ R5, R216, R5, !PT ;  /* 0x00000005d8057209 */ /* 0x000fc60007810000 */
[----:B------:R-:W1:Y:S01]  /*8fa0*/  MUFU.TANH R56, R56 ;  /* 0x0000003800387308 */ /* 0x000e620000002400 */
[----:B------:R-:W-:Y:S02]  /*8fb0*/  FMNMX.FTZ R5, R218, R5, !PT ;  /* 0x00000005da057209 */ /* 0x000fe40007810000 */
[----:B--2---:R-:W-:-:S05]  /*8fc0*/  FMNMX.FTZ R33, R52, R33, !PT ;  /* 0x0000002134217209 */ /* 0x004fca0007810000 */
[----:B------:R-:W2:Y:S01]  /*8fd0*/  MUFU.TANH R58, R58 ;  /* 0x0000003a003a7308 */ /* 0x000ea20000002400 */
[----:B---3--:R-:W-:-:S07]  /*8fe0*/  FMNMX.FTZ R33, R54, R33, !PT ;  /* 0x0000002136217209 */ /* 0x008fce0007810000 */
[----:B------:R-:W3:Y:S01]  /*8ff0*/  MUFU.TANH R60, R60 ;  /* 0x0000003c003c7308 */ /* 0x000ee20000002400 */
[----:B-1----:R-:W-:-:S07]  /*9000*/  FMNMX.FTZ R35, R56, R33, !PT ;  /* 0x0000002138237209 */ /* 0x002fce0007810000 */
[----:B------:R-:W1:Y:S01]  /*9010*/  MUFU.TANH R62, R62 ;  /* 0x0000003e003e7308 */ /* 0x000e620000002400 */
[----:B--2---:R-:W-:-:S07]  /*9020*/  FMNMX.FTZ R35, R58, R35, !PT ;  /* 0x000000233a237209 */ /* 0x004fce0007810000 */
[----:B------:R-:W2:Y:S01]  /*9030*/  MUFU.TANH R64, R64 ;  /* 0x0000004000407308 */ /* 0x000ea20000002400 */
[----:B---3--:R-:W-:-:S07]  /*9040*/  FMNMX.FTZ R35, R60, R35, !PT ;  /* 0x000000233c237209 */ /* 0x008fce0007810000 */
[----:B------:R-:W3:Y:S01]  /*9050*/  MUFU.TANH R66, R66 ;  /* 0x0000004200427308 */ /* 0x000ee20000002400 */
[----:B-1----:R-:W-:-:S07]  /*9060*/  FMNMX.FTZ R35, R62, R35, !PT ;  /* 0x000000233e237209 */ /* 0x002fce0007810000 */
[----:B------:R-:W-:Y:S01]  /*9070*/  MUFU.TANH R72, R72 ;  /* 0x0000004800487308 */ /* 0x000fe20000002400 */
[----:B--2---:R-:W-:-:S07]  /*9080*/  FMNMX.FTZ R39, R64, R35, !PT ;  /* 0x0000002340277209 */ /* 0x004fce0007810000 */
[----:B------:R-:W-:Y:S01]  /*9090*/  MUFU.TANH R74, R74 ;  /* 0x0000004a004a7308 */ /* 0x000fe20000002400 */
[----:B---3--:R-:W-:-:S07]  /*90a0*/  FMNMX.FTZ R39, R66, R39, !PT ;  /* 0x0000002742277209 */ /* 0x008fce0007810000 */
        /* <DEDUP_REMOVED lines=12> */
[----:B------:R-:W-:-:S05]  /*9170*/  UMOV UR11, 0x40000040 ;  /* 0x40000040000b7882 */ /* 0x000fca0000000000 */
[----:B------:R-:W1:Y:S08]  /*9180*/  MUFU.TANH R172, R172 ;  /* 0x000000ac00ac7308 */ /* 0x000e700000002400 */
        /* <DEDUP_REMOVED lines=9> */
[----:B------:R-:W-:-:S04]  /*9220*/  FMNMX.FTZ R5, R224, R5, !PT ;  /* 0x00000005e0057209 */ /* 0x000fc80007810000 */
[----:B------:R-:W-:Y:S02]  /*9230*/  FMNMX.FTZ R5, R226, R5, !PT ;  /* 0x00000005e2057209 */ /* 0x000fe40007810000 */
[----:B-1----:R-:W-:Y:S02]  /*9240*/  FMNMX.FTZ R39, R70, R39, !PT ;  /* 0x0000002746277209 */ /* 0x002fe40007810000 */
        /* <DEDUP_REMOVED lines=9> */
[----:B------:R-:W-:-:S03]  /*92e0*/  FMNMX.FTZ R43, R80, R41, !PT ;  /* 0x00000029502b7209 */ /* 0x000fc60007810000 */
[----:B------:R-:W1:Y:S01]  /*92f0*/  SHFL.BFLY PT, R2, R5, 0x2, 0x1f ;  /* 0x0c401f0005027f89 */ /* 0x000e6200000e0000 */
[----:B------:R-:W-:-:S04]  /*9300*/  FMNMX.FTZ R43, R82, R43, !PT ;  /* 0x0000002b522b7209 */ /* 0x000fc80007810000 */
[----:B--2---:R-:W-:Y:S02]  /*9310*/  FMNMX.FTZ R43, R86, R43, !PT ;  /* 0x0000002b562b7209 */ /* 0x004fe40007810000 */
        /* <DEDUP_REMOVED lines=11> */
[----:B------:R-:W-:Y:S01]  /*93d0*/  MUFU.EX2 R31, R0 ;  /* 0x00000000001f7308 */ /* 0x000fe20000000800 */
[-C--:B------:R-:W-:Y:S01]  /*93e0*/  FMUL.FTZ R2, R2, R5.reuse ;  /* 0x0000000502027220 */ /* 0x080fe20000410000 */
[----:B------:R-:W-:Y:S02]  /*93f0*/  WARPGROUP.DEPBAR.LE gsb0, 0x0 ;  /* 0x00008000000079c5 */ /* 0x000fe40000010000 */
[----:B------:R-:W-:Y:S01]  /*9400*/  WARPGROUP.ARRIVE ;  /* 0x00000000000079c5 */ /* 0x000fe20000000000 */
[----:B------:R-:W-:Y:S01]  /*9410*/  FMUL.FTZ R168, R87, UR5 ;  /* 0x0000000557a87c20 */ /* 0x000fe20008410000 */
[-CC-:B------:R-:W-:Y:S01]  /*9420*/  FFMA.FTZ R170, R14, R5.reuse, -R37.reuse ;  /* 0x000000050eaa7223 */ /* 0x180fe20000010825 */
[-CC-:B------:R-:W-:Y:S01]  /*9430*/  FFMA.FTZ R21, R26, R5.reuse, -R37.reuse ;  /* 0x000000051a157223 */ /* 0x180fe20000010825 */
[----:B------:R1:W-:Y:S01]  /*9440*/  MUFU.EX2 R27, R194 ;  /* 0x000000c2001b7308 */ /* 0x0003e20000000800 */
[-CC-:B------:R-:W-:Y:S01]  /*9450*/  FFMA.FTZ R44, R202, R5.reuse, -R37.reuse ;  /* 0x00000005ca2c7223 */ /* 0x180fe20000010825 */
[----:B------:R-:W-:Y:S01]  /*9460*/  HGMMA.64x128x16.F32.BF16 R88, R164, gdesc[UR8].tnspB, R88, gsb0 ;  /* 0x41e00008a4587df0 */ /* 0x000fe20008001858 */
[----:B------:R-:W-:Y:S01]  /*9470*/  UIADD3 UR10, UR4, 0x280, URZ ;  /* 0x00000280040a7890 */ /* 0x000fe2000fffe03f */
[-CC-:B------:R-:W-:Y:S01]  /*9480*/  FFMA.FTZ R53, R84, R5.reuse, -R37.reuse ;  /* 0x0000000554357223 */ /* 0x180fe20000010825 */
[----:B------:R-:W-:Y:S01]  /*9490*/  UMOV UR11, 0x40000040 ;  /* 0x40000040000b7882 */ /* 0x000fe20000000000 */
[-CC-:B------:R-:W-:Y:S01]  /*94a0*/  FFMA.FTZ R26, R180, R5.reuse, -R37.reuse ;  /* 0x00000005b41a7223 */ /* 0x180fe20000010825 */
[-CC-:B------:R-:W-:Y:S01]  /*94b0*/  FFMA.FTZ R25, R182, R5.reuse, -R37.reuse ;  /* 0x00000005b6197223 */ /* 0x180fe20000010825 */
[----:B------:R-:W2:Y:S01]  /*94c0*/  MUFU.TANH R168, R168 ;  /* 0x000000a800a87308 */ /* 0x000ea20000002400 */
[-CC-:B-1----:R-:W-:Y:S01]  /*94d0*/  FFMA.FTZ R194, R204, R5.reuse, -R37.reuse ;  /* 0x00000005ccc27223 */ /* 0x182fe20000010825 */
        /* <DEDUP_REMOVED lines=9> */
[----:B------:R-:W-:-:S05]  /*9570*/  FFMA.FTZ R84, R234, R5, -R37 ;  /* 0x00000005ea547223 */ /* 0x000fca0000010825 */
[----:B------:R3:W-:Y:S01]  /*9580*/  MUFU.EX2 R35, R206 ;  /* 0x000000ce00237308 */ /* 0x0007e20000000800 */
[----:B--2---:R-:W-:Y:S01]  /*9590*/  FMNMX.FTZ R0, R168, R43, !PT ;  /* 0x0000002ba8007209 */ /* 0x004fe20007810000 */
[-CC-:B------:R-:W-:Y:S01]  /*95a0*/  FFMA.FTZ R43, R218, R5.reuse, -R37.reuse ;  /* 0x00000005da2b7223 */ /* 0x180fe20000010825 */
[----:B-1----:R-:W-:-:S03]  /*95b0*/  FFMA.FTZ R198, R172, R5, -R37 ;  /* 0x00000005acc67223 */ /* 0x002fc60000010825 */
[----:B------:R-:W1:Y:S02]  /*95c0*/  SHFL.BFLY PT, R49, R0, 0x2, 0x1f ;  /* 0x0c401f0000317f89 */ /* 0x000e6400000e0000 */
[----:B------:R-:W-:Y:S01]  /*95d0*/  MUFU.EX2 R2, R2 ;  /* 0x0000000200027308 */ /* 0x000fe20000000800 */
[----:B---3--:R-:W-:-:S07]  /*95e0*/  FFMA.FTZ R206, R232, R5, -R37 ;  /* 0x00000005e8ce7223 */ /* 0x008fce0000010825 */
[----:B------:R-:W-:Y:S08]  /*95f0*/  MUFU.EX2 R15, R15 ;  /* 0x0000000f000f7308 */ /* 0x000ff00000000800 */
[----:B------:R-:W2:Y:S01]  /*9600*/  MUFU.EX2 R170, R170 ;  /* 0x000000aa00aa7308 */ /* 0x000ea20000000800 */
[----:B-1----:R-:W-:Y:S01]  /*9610*/  FMNMX.FTZ R55, R0, R49, !PT ;  /* 0x0000003100377209 */ /* 0x002fe20007810000 */
[----:B------:R-:W-:-:S06]  /*9620*/  FFMA.FTZ R49, R226, R5, -R37 ;  /* 0x00000005e2317223 */ /* 0x000fcc0000010825 */
[----:B------:R-:W-:Y:S01]  /*9630*/  MUFU.EX2 R21, R21 ;  /* 0x0000001500157308 */ /* 0x000fe20000000800 */
[----:B------:R-:W1:Y:S07]  /*9640*/  SHFL.BFLY PT, R14, R55, 0x1, 0x1f ;  /* 0x0c201f00370e7f89 */ /* 0x000e6e00000e0000 */
[----:B------:R-:W3:Y:S01]  /*9650*/  MUFU.EX2 R26, R26 ;  /* 0x0000001a001a7308 */ /* 0x000ee20000000800 */
[----:B--2---:R-:W-:-:S07]  /*9660*/  F2FP.BF16.F32.PACK_AB R180, R170, R15 ;  /* 0x0000000faab4723e */ /* 0x004fce00000010ff */
[----:B------:R-:W-:Y:S08]  /*9670*/  MUFU.EX2 R25, R25 ;  /* 0x0000001900197308 */ /* 0x000ff00000000800 */
[----:B------:R-:W-:Y:S01]  /*9680*/  MUFU.EX2 R44, R44 ;  /* 0x0000002c002c7308 */ /* 0x000fe20000000800 */
[----:B---3--:R-:W-:Y:S02]  /*9690*/  F2FP.BF16.F32.PACK_AB R182, R26, R21 ;  /* 0x000000151ab6723e */ /* 0x008fe400000010ff */
[----:B-1----:R-:W-:-:S05]  /*96a0*/  FMNMX.FTZ R14, R55, R14, !PT ;  /* 0x0000000e370e7209 */ /* 0x002fca0007810000 */
[C---:B------:R-:W-:Y:S01]  /*96b0*/  FADD.FTZ R0, -R14.reuse, R13 ;  /* 0x0000000d0e007221 */ /* 0x040fe20000010100 */
[-C--:B------:R-:W-:Y:S01]  /*96c0*/  FMUL.FTZ R13, R14, R5.reuse ;  /* 0x000000050e0d7220 */ /* 0x080fe20000410000 */
[----:B------:R-:W-:Y:S02]  /*96d0*/  MUFU.EX2 R33, R178 ;  /* 0x000000b200217308 */ /* 0x000fe40000000800 */
[-C--:B------:R-:W-:Y:S01]  /*96e0*/  FMUL.FTZ R0, R0, R5.reuse ;  /* 0x0000000500007220 */ /* 0x080fe20000410000 */
[-CC-:B------:R-:W-:Y:S01]  /*96f0*/  FFMA.FTZ R181, R20, R5.reuse, -R13.reuse ;  /* 0x0000000514b57223 */ /* 0x180fe2000001080d */
[-CC-:B------:R-:W-:Y:S01]  /*9700*/  FFMA.FTZ R20, R24, R5.reuse, -R13.reuse ;  /* 0x0000000518147223 */ /* 0x180fe2000001080d */
[-CC-:B------:R-:W-:Y:S01]  /*9710*/  FFMA.FTZ R183, R28, R5.reuse, -R13.reuse ;  /* 0x000000051cb77223 */ /* 0x180fe2000001080d */
[-CC-:B------:R-:W-:Y:S01]  /*9720*/  FFMA.FTZ R24, R30, R5.reuse, -R13.reuse ;  /* 0x000000051e187223 */ /* 0x180fe2000001080d */
[-CC-:B------:R-:W-:Y:S01]  /*9730*/  FFMA.FTZ R177, R32, R5.reuse, -R13.reuse ;  /* 0x0000000520b17223 */ /* 0x180fe2000001080d */
[----:B------:R-:W-:Y:S01]  /*9740*/  MUFU.EX2 R0, R0 ;  /* 0x0000000000007308 */ /* 0x000fe20000000800 */
[-CC-:B------:R-:W-:Y:S01]  /*9750*/  FFMA.FTZ R32, R42, R5.reuse, -R13.reuse ;  /* 0x000000052a207223 */ /* 0x180fe2000001080d */
[----:B------:R-:W-:Y:S01]  /*9760*/  MOV R42, UR6 ;  /* 0x00000006002a7c02 */ /* 0x000fe20008000f00 */
[-CC-:B------:R-:W-:Y:S01]  /*9770*/  FFMA.FTZ R28, R34, R5.reuse, -R13.reuse ;  /* 0x00000005221c7223 */ /* 0x180fe2000001080d */
[-CC-:B------:R-:W-:Y:S01]  /*9780*/  FFMA.FTZ R179, R36, R5.reuse, -R13.reuse ;  /* 0x0000000524b37223 */ /* 0x180fe2000001080d */
[-CC-:B------:R-:W-:Y:S01]  /*9790*/  FFMA.FTZ R175, R46, R5.reuse, -R13.reuse ;  /* 0x000000052eaf7223 */ /* 0x180fe2000001080d */
[-CC-:B------:R-:W-:Y:S01]  /*97a0*/  FFMA.FTZ R30, R38, R5.reuse, -R13.reuse ;  /* 0x00000005261e7223 */ /* 0x180fe2000001080d */
[----:B------:R-:W-:Y:S01]  /*97b0*/  @!P1 VIADD R42, R42, 0x34860 ;  /* 0x000348602a2a9836 */ /* 0x000fe20000000000 */
[----:B------:R-:W1:Y:S01]  /*97c0*/  MUFU.EX2 R181, R181 ;  /* 0x000000b500b57308 */ /* 0x000e620000000800 */
[-CC-:B------:R-:W-:Y:S01]  /*97d0*/  FFMA.FTZ R173, R40, R5.reuse, -R13.reuse ;  /* 0x0000000528ad7223 */ /* 0x180fe2000001080d */
[-CC-:B------:R-:W-:Y:S01]  /*97e0*/  FFMA.FTZ R34, R176, R5.reuse, -R13.reuse ;  /* 0x00000005b0227223 */ /* 0x180fe2000001080d */
[-CC-:B------:R-:W-:Y:S01]  /*97f0*/  FFMA.FTZ R169, R48, R5.reuse, -R13.reuse ;  /* 0x0000000530a97223 */ /* 0x180fe2000001080d */
[----:B------:R-:W-:Y:S01]  /*9800*/  @!P1 PRMT R46, RZ, 0x654, R42 ;  /* 0x00000654ff2e9816 */ /* 0x000fe2000000002a */
[-CC-:B------:R-:W-:Y:S01]  /*9810*/  FFMA.FTZ R36, R50, R5.reuse, -R13.reuse ;  /* 0x0000000532247223 */ /* 0x180fe2000001080d */
[-CC-:B------:R-:W-:Y:S01]  /*9820*/  FFMA.FTZ R171, R52, R5.reuse, -R13.reuse ;  /* 0x0000000534ab7223 */ /* 0x180fe2000001080d */
[-CC-:B------:R-:W-:Y:S01]  /*9830*/  FFMA.FTZ R38, R54, R5.reuse, -R13.reuse ;  /* 0x0000000536267223 */ /* 0x180fe2000001080d */
[----:B------:R-:W2:Y:S01]  /*9840*/  MUFU.EX2 R20, R20 ;  /* 0x0000001400147308 */ /* 0x000ea20000000800 */
        /* <DEDUP_REMOVED lines=8> */
[----:B-1----:R-:W-:Y:S01]  /*98d0*/  FFMA.FTZ R3, R0, R3, R181 ;  /* 0x0000000300037223 */ /* 0x002fe200000100b5 */
[-CC-:B------:R-:W-:Y:S01]  /*98e0*/  FFMA.FTZ R76, R76, R5.reuse, -R13.reuse ;  /* 0x000000054c4c7223 */ /* 0x180fe2000001080d */
[-CC-:B------:R-:W-:Y:S01]  /*98f0*/  FFMA.FTZ R78, R78, R5.reuse, -R13.reuse ;  /* 0x000000054e4e7223 */ /* 0x180fe2000001080d */
[-CC-:B------:R-:W-:Y:S01]  /*9900*/  FFMA.FTZ R80, R80, R5.reuse, -R13.reuse ;  /* 0x0000000550507223 */ /* 0x180fe2000001080d */
[-CC-:B------:R-:W-:Y:S01]  /*9910*/  FFMA.FTZ R82, R82, R5.reuse, -R13.reuse ;  /* 0x0000000552527223 */ /* 0x180fe2000001080d */
[----:B------:R-:W-:Y:S01]  /*9920*/  FFMA.FTZ R86, R86, R5, -R13 ;  /* 0x0000000556567223 */ /* 0x000fe2000001080d */
[----:B------:R-:W-:Y:S01]  /*9930*/  F2FP.BF16.F32.PACK_AB R174, R44, R31 ;  /* 0x0000001f2cae723e */ /* 0x000fe200000010ff */
[----:B------:R-:W-:Y:S01]  /*9940*/  MUFU.EX2 R24, R24 ;  /* 0x0000001800187308 */ /* 0x000fe20000000800 */
[C---:B--2---:R-:W-:Y:S01]  /*9950*/  FADD.FTZ R42, R20.reuse, R3 ;  /* 0x00000003142a7221 */ /* 0x044fe20000010000 */
[----:B------:R-:W-:-:S06]  /*9960*/  F2FP.BF16.F32.PACK_AB R181, R20, R181 ;  /* 0x000000b514b5723e */ /* 0x000fcc00000010ff */
[----:B------:R-:W-:Y:S01]  /*9970*/  MUFU.EX2 R177, R177 ;  /* 0x000000b100b17308 */ /* 0x000fe20000000800 */
[----:B------:R-:W-:Y:S02]  /*9980*/  WARPGROUP.DEPBAR.LE gsb0, 0x0 ;  /* 0x00008000000079c5 */ /* 0x000fe40000010000 */
[----:B------:R-:W-:Y:S01]  /*9990*/  WARPGROUP.ARRIVE ;  /* 0x00000000000079c5 */ /* 0x000fe20000000000 */
[-CC-:B------:R-:W-:Y:S01]  /*99a0*/  FFMA.FTZ R164, R192, R5.reuse, -R37.reuse ;  /* 0x00000005c0a47223 */ /* 0x180fe20000010825 */
[-CC-:B------:R-:W-:Y:S01]  /*99b0*/  FFMA.FTZ R166, R196, R5.reuse, -R37.reuse ;  /* 0x00000005c4a67223 */ /* 0x180fe20000010825 */
[-CC-:B------:R-:W-:Y:S01]  /*99c0*/  FFMA.FTZ R192, R200, R5.reuse, -R37.reuse ;  /* 0x00000005c8c07223 */ /* 0x180fe20000010825 */
[-CC-:B------:R-:W-:Y:S01]  /*99d0*/  FFMA.FTZ R196, R208, R5.reuse, -R37.reuse ;  /* 0x00000005d0c47223 */ /* 0x180fe20000010825 */
[-C--:B------:R-:W-:Y:S01]  /*99e0*/  FFMA.FTZ R200, R220, R5.reuse, -R37 ;  /* 0x00000005dcc87223 */ /* 0x080fe20000010825 */
[----:B------:R-:W-:Y:S01]  /*99f0*/  HGMMA.64x128x16.F32.BF16 R88, R160, gdesc[UR8].tnspB, R88, gsb0 ;  /* 0x41e00008a0587df0 */ /* 0x000fe20008001858 */
[----:B------:R-:W-:Y:S01]  /*9a00*/  UIADD3 UR10, UR4, 0x300, URZ ;  /* 0x00000300040a7890 */ /* 0x000fe2000fffe03f */
[----:B------:R-:W1:Y:S01]  /*9a10*/  MUFU.EX2 R164, R164 ;  /* 0x000000a400a47308 */ /* 0x000e620000000800 */
[----:B------:R-:W-:Y:S01]  /*9a20*/  UMOV UR11, 0x40000040 ;  /* 0x40000040000b7882 */ /* 0x000fe20000000000 */
[----:B------:R-:W-:Y:S01]  /*9a30*/  UIADD3 UR4, UR4, 0x380, URZ ;  /* 0x0000038004047890 */ /* 0x000fe2000fffe03f */
[-CC-:B------:R-:W-:Y:S01]  /*9a40*/  FFMA.FTZ R165, R56, R5.reuse, -R13.reuse ;  /* 0x0000000538a57223 */ /* 0x180fe2000001080d */
[----:B------:R-:W-:-:S04]  /*9a50*/  FFMA.FTZ R167, R60, R5, -R13 ;  /* 0x000000053ca77223 */ /* 0x000fc8000001080d */
[----:B------:R-:W-:Y:S08]  /*9a60*/  MUFU.EX2 R28, R28 ;  /* 0x0000001c001c7308 */ /* 0x000ff00000000800 */
[----:B------:R-:W-:Y:S01]  /*9a70*/  MUFU.EX2 R179, R179 ;  /* 0x000000b300b37308 */ /* 0x000fe20000000800 */
[----:B-1----:R-:W-:-:S07]  /*9a80*/  F2FP.BF16.F32.PACK_AB R176, R164, R25 ;  /* 0x00000019a4b0723e */ /* 0x002fce00000010ff */
[----:B------:R-:W1:Y:S08]  /*9a90*/  MUFU.EX2 R166, R166 ;  /* 0x000000a600a67308 */ /* 0x000e700000000800 */
[----:B------:R-:W-:Y:S08]  /*9aa0*/  MUFU.EX2 R30, R30 ;  /* 0x0000001e001e7308 */ /* 0x000ff00000000800 */
[----:B------:R-:W-:Y:S01]  /*9ab0*/  MUFU.EX2 R173, R173 ;  /* 0x000000ad00ad7308 */ /* 0x000fe20000000800 */
[----:B-1----:R-:W-:-:S07]  /*9ac0*/  F2FP.BF16.F32.PACK_AB R178, R166, R27 ;  /* 0x0000001ba6b2723e */ /* 0x002fce00000010ff */
[----:B------:R-:W1:Y:S08]  /*9ad0*/  MUFU.EX2 R192, R192 ;  /* 0x000000c000c07308 */ /* 0x000e700000000800 */
[----:B------:R-:W-:Y:S08]  /*9ae0*/  MUFU.EX2 R32, R32 ;  /* 0x0000002000207308 */ /* 0x000ff00000000800 */
        /* <DEDUP_REMOVED lines=14> */
[----:B------:R-:W-:Y:S01]  /*9bd0*/  FFMA.FTZ R162, R216, R5, -R37 ;  /* 0x00000005d8a27223 */ /* 0x000fe20000010825 */
[----:B------:R-:W-:Y:S02]  /*9be0*/  IMAD.U32 R37, RZ, RZ, UR36 ;  /* 0x00000024ff257e24 */ /* 0x000fe4000f8e00ff */
[----:B------:R-:W-:Y:S01]  /*9bf0*/  MUFU.EX2 R40, R40 ;  /* 0x0000002800287308 */ /* 0x000fe20000000800 */
[----:B------:R-:W-:Y:S01]  /*9c00*/  HGMMA.64x128x16.F32.BF16 R88, R156, gdesc[UR8].tnspB, R88, gsb0 ;  /* 0x41e000089c587df0 */ /* 0x000fe20008001858 */
[----:B------:R-:W-:Y:S01]  /*9c10*/  UMOV UR10, UR4 ;  /* 0x00000004000a7c82 */ /* 0x000fe20008000000 */
[----:B------:R-:W-:Y:S01]  /*9c20*/  UMOV UR11, 0x40000040 ;  /* 0x40000040000b7882 */ /* 0x000fe20000000000 */
[----:B------:R-:W-:Y:S01]  /*9c30*/  @!P1 LEA R37, R37, UR38, 0x3 ;  /* 0x0000002625259c11 */ /* 0x000fe2000f8e18ff */
[----:B------:R-:W-:-:S03]  /*9c40*/  UIADD3 UR4, UR7, -0x1, URZ ;  /* 0xffffffff07047890 */ /* 0x000fc6000fffe03f */
[----:B------:R-:W-:Y:S01]  /*9c50*/  MUFU.EX2 R160, R160 ;  /* 0x000000a000a07308 */ /* 0x000fe20000000800 */
[----:B------:R-:W-:-:S03]  /*9c60*/  @!P1 VIADD R37, R37, 0x34840 ;  /* 0x0003484025259836 */ /* 0x000fc60000000000 */
[----:B------:R-:W-:Y:S01]  /*9c70*/  UMOV UR7, UR4 ;  /* 0x0000000400077c82 */ /* 0x000fe20008000000 */
[----:B------:R-:W-:Y:S01]  /*9c80*/  UMOV UR4, UR36 ;  /* 0x0000002400047c82 */ /* 0x000fe20008000000 */
[----:B------:R-:W-:Y:S02]  /*9c90*/  @!P1 PRMT R37, RZ, 0x654, R37 ;  /* 0x00000654ff259816 */ /* 0x000fe40000000025 */
        /* <DEDUP_REMOVED lines=8> */
[----:B------:R-:W-:Y:S01]  /*9d20*/  MUFU.EX2 R68, R68 ;  /* 0x0000004400447308 */ /* 0x000fe20000000800 */
[----:B-1----:R-:W-:-:S07]  /*9d30*/  F2FP.BF16.F32.PACK_AB R161, R66, R64 ;  /* 0x0000004042a1723e */ /* 0x002fce00000010ff */
[----:B------:R-:W-:Y:S08]  /*9d40*/  MUFU.EX2 R200, R200 ;  /* 0x000000c800c87308 */ /* 0x000ff00000000800 */
[----:B------:R-:W1:Y:S08]  /*9d50*/  MUFU.EX2 R70, R70 ;  /* 0x0000004600467308 */ /* 0x000e700000000800 */
[----:B------:R-:W-:Y:S08]  /*9d60*/  MUFU.EX2 R47, R47 ;  /* 0x0000002f002f7308 */ /* 0x000ff00000000800 */
[----:B------:R-:W-:Y:S01]  /*9d70*/  MUFU.EX2 R72, R72 ;  /* 0x0000004800487308 */ /* 0x000fe20000000800 */
[----:B-1----:R-:W-:-:S07]  /*9d80*/  F2FP.BF16.F32.PACK_AB R163, R70, R68 ;  /* 0x0000004446a3723e */ /* 0x002fce00000010ff */
[----:B------:R-:W1:Y:S08]  /*9d90*/  MUFU.EX2 R202, R202 ;  /* 0x000000ca00ca7308 */ /* 0x000e700000000800 */
[----:B------:R-:W2:Y:S08]  /*9da0*/  MUFU.EX2 R74, R74 ;  /* 0x0000004a004a7308 */ /* 0x000eb00000000800 */
[----:B------:R-:W-:Y:S01]  /*9db0*/  MUFU.EX2 R49, R49 ;  /* 0x0000003100317308 */ /* 0x000fe20000000800 */
[----:B------:R-:W-:-:S02]  /*9dc0*/  WARPGROUP.DEPBAR.LE gsb0, 0x0 ;  /* 0x00008000000079c5 */ /* 0x000fc40000010000 */
[----:B------:R-:W-:-:S05]  /*9dd0*/  WARPGROUP.ARRIVE ;  /* 0x00000000000079c5 */ /* 0x000fca0000000000 */
[----:B------:R-:W-:Y:S01]  /*9de0*/  MUFU.EX2 R76, R76 ;  /* 0x0000004c004c7308 */ /* 0x000fe20000000800 */
[----:B-1----:R-:W-:Y:S02]  /*9df0*/  F2FP.BF16.F32.PACK_AB R156, R202, R47 ;  /* 0x0000002fca9c723e */ /* 0x002fe400000010ff */
[----:B--2---:R-:W-:Y:S01]  /*9e00*/  F2FP.BF16.F32.PACK_AB R157, R74, R72 ;  /* 0x000000484a9d723e */ /* 0x004fe200000010ff */
[----:B------:R-:W-:Y:S04]  /*9e10*/  HGMMA.64x128x16.F32.BF16 R88, R152, gdesc[UR8].tnspB, R88, gsb0 ;  /* 0x41e0000898587df0 */ /* 0x000fe80008001858 */
[----:B------:R-:W1:Y:S08]  /*9e20*/  MUFU.EX2 R204, R204 ;  /* 0x000000cc00cc7308 */ /* 0x000e700000000800 */
[----:B------:R-:W2:Y:S08]  /*9e30*/  MUFU.EX2 R78, R78 ;  /* 0x0000004e004e7308 */ /* 0x000eb00000000800 */
[----:B------:R-:W-:Y:S01]  /*9e40*/  MUFU.EX2 R51, R51 ;  /* 0x0000003300337308 */ /* 0x000fe20000000800 */
[----:B-1----:R-:W-:-:S07]  /*9e50*/  F2FP.BF16.F32.PACK_AB R158, R204, R49 ;  /* 0x00000031cc9e723e */ /* 0x002fce00000010ff */
[----:B------:R-:W-:Y:S01]  /*9e60*/  MUFU.EX2 R80, R80 ;  /* 0x0000005000507308 */ /* 0x000fe20000000800 */
[----:B--2---:R-:W-:-:S07]  /*9e70*/  F2FP.BF16.F32.PACK_AB R159, R78, R76 ;  /* 0x0000004c4e9f723e */ /* 0x004fce00000010ff */
[----:B------:R-:W1:Y:S08]  /*9e80*/  MUFU.EX2 R206, R206 ;  /* 0x000000ce00ce7308 */ /* 0x000e700000000800 */
[----:B------:R-:W2:Y:S08]  /*9e90*/  MUFU.EX2 R82, R82 ;  /* 0x0000005200527308 */ /* 0x000eb00000000800 */
[----:B------:R-:W-:Y:S08]  /*9ea0*/  MUFU.EX2 R53, R53 ;  /* 0x0000003500357308 */ /* 0x000ff00000000800 */
[----:B------:R-:W-:Y:S08]  /*9eb0*/  MUFU.EX2 R86, R86 ;  /* 0x0000005600567308 */ /* 0x000ff00000000800 */
[----:B------:R-:W3:Y:S01]  /*9ec0*/  MUFU.EX2 R84, R84 ;  /* 0x0000005400547308 */ /* 0x000ee20000000800 */
[----:B------:R-:W-:-:S02]  /*9ed0*/  WARPGROUP.DEPBAR.LE gsb0, 0x0 ;  /* 0x00008000000079c5 */ /* 0x000fc40000010000 */
[----:B------:R4:W-:Y:S01]  /*9ee0*/  @!P1 SYNCS.ARRIVE.TRANS64.RED.A1T0 RZ, [R37+URZ], RZ ;  /* 0x000000ff25ff99a7 */ /* 0x0009e2000810043f */
[----:B-1----:R-:W-:Y:S02]  /*9ef0*/  F2FP.BF16.F32.PACK_AB R152, R206, R51 ;  /* 0x00000033ce98723e */ /* 0x002fe400000010ff */
[----:B--2---:R-:W-:Y:S02]  /*9f00*/  F2FP.BF16.F32.PACK_AB R153, R82, R80 ;  /* 0x000000505299723e */ /* 0x004fe400000010ff */
[----:B---3--:R-:W-:Y:S01]  /*9f10*/  F2FP.BF16.F32.PACK_AB R154, R84, R53 ;  /* 0x00000035549a723e */ /* 0x008fe200000010ff */
[----:B----4-:R-:W-:Y:S01]  /*9f20*/  FFMA.FTZ R37, R2, R4, R15 ;  /* 0x0000000402257223 */ /* 0x010fe2000001000f */
[----:B------:R1:W-:Y:S03]  /*9f30*/  @!P1 SYNCS.ARRIVE.TRANS64.RED.A1T0 RZ, [R46+URZ], RZ ;  /* 0x000000ff2eff99a7 */ /* 0x0003e6000810043f */
[----:B------:R-:W-:Y:S01]  /*9f40*/  FADD.FTZ R4, R170, R37 ;  /* 0x00000025aa047221 */ /* 0x000fe20000010000 */
[----:B------:R-:W-:Y:S01]  /*9f50*/  FADD.FTZ R37, R183, R42 ;  /* 0x0000002ab7257221 */ /* 0x000fe20000010000 */
[----:B------:R-:W-:-:S02]  /*9f60*/  F2FP.BF16.F32.PACK_AB R183, R24, R183 ;  /* 0x000000b718b7723e */ /* 0x000fc400000010ff */
[----:B------:R-:W-:Y:S01]  /*9f70*/  FADD.FTZ R3, R21, R4 ;  /* 0x0000000415037221 */ /* 0x000fe20000010000 */
[----:B-1----:R-:W-:Y:S01]  /*9f80*/  FADD.FTZ R46, R24, R37 ;  /* 0x00000025182e7221 */ /* 0x002fe20000010000 */
[-CC-:B------:R-:W-:Y:S01]  /*9f90*/  FFMA.FTZ R4, R62, R5.reuse, -R13.reuse ;  /* 0x000000053e047223 */ /* 0x180fe2000001080d */
[----:B------:R-:W-:Y:S01]  /*9fa0*/  FFMA.FTZ R13, R168, R5, -R13 ;  /* 0x00000005a80d7223 */ /* 0x000fe2000001080d */
[----:B------:R-:W-:Y:S01]  /*9fb0*/  FADD.FTZ R42, R26, R3 ;  /* 0x000000031a2a7221 */ /* 0x000fe20000010000 */
[----:B------:R-:W-:Y:S01]  /*9fc0*/  FADD.FTZ R37, R177, R46 ;  /* 0x0000002eb1257221 */ /* 0x000fe20000010000 */
[C---:B------:R-:W-:Y:S02]  /*9fd0*/  F2FP.BF16.F32.PACK_AB R177, R28.reuse, R177 ;  /* 0x000000b11cb1723e */ /* 0x040fe400000010ff */
[----:B------:R-:W-:Y:S01]  /*9fe0*/  FADD.FTZ R3, R25, R42 ;  /* 0x0000002a19037221 */ /* 0x000fe20000010000 */
[----:B------:R-:W-:Y:S01]  /*9ff0*/  FADD.FTZ R46, R28, R37 ;  /* 0x000000251c2e7221 */ /* 0x000fe20000010000 */
[----:B------:R-:W-:Y:S01]  /*a000*/  MUFU.EX2 R4, R4 ;  /* 0x0000000400047308 */ /* 0x000fe20000000800 */
[----:B------:R-:W-:Y:S01]  /*a010*/  F2FP.BF16.F32.PACK_AB R168, R194, R33 ;  /* 0x00000021c2a8723e */ /* 0x000fe200000010ff */
[----:B------:R-:W-:Y:S01]  /*a020*/  FADD.FTZ R42, R164, R3 ;  /* 0x00000003a42a7221 */ /* 0x000fe20000010000 */
[----:B------:R-:W-:Y:S01]  /*a030*/  FADD.FTZ R37, R179, R46 ;  /* 0x0000002eb3257221 */ /* 0x000fe20000010000 */
[----:B------:R-:W-:-:S02]  /*a040*/  F2FP.BF16.F32.PACK_AB R164, R160, R39 ;  /* 0x00000027a0a4723e */ /* 0x000fc400000010ff */
[----:B------:R-:W-:Y:S01]  /*a050*/  FADD.FTZ R3, R27, R42 ;  /* 0x0000002a1b037221 */ /* 0x000fe20000010000 */
[C---:B------:R-:W-:Y:S01]  /*a060*/  FADD.FTZ R46, R30.reuse, R37 ;  /* 0x000000251e2e7221 */ /* 0x040fe20000010000 */
[----:B------:R-:W1:Y:S01]  /*a070*/  MUFU.EX2 R13, R13 ;  /* 0x0000000d000d7308 */ /* 0x000e620000000800 */
[----:B------:R-:W-:Y:S01]  /*a080*/  F2FP.BF16.F32.PACK_AB R179, R30, R179 ;  /* 0x000000b31eb3723e */ /* 0x000fe200000010ff */
[----:B------:R-:W-:Y:S01]  /*a090*/  FADD.FTZ R42, R166, R3 ;  /* 0x00000003a62a7221 */ /* 0x000fe20000010000 */
[----:B------:R-:W-:Y:S01]  /*a0a0*/  FADD.FTZ R37, R173, R46 ;  /* 0x0000002ead257221 */ /* 0x000fe20000010000 */
[----:B------:R-:W-:Y:S02]  /*a0b0*/  F2FP.BF16.F32.PACK_AB R166, R162, R41 ;  /* 0x00000029a2a6723e */ /* 0x000fe400000010ff */
[----:B------:R-:W-:Y:S01]  /*a0c0*/  FADD.FTZ R3, R29, R42 ;  /* 0x0000002a1d037221 */ /* 0x000fe20000010000 */
[C---:B------:R-:W-:Y:S01]  /*a0d0*/  FADD.FTZ R46, R32.reuse, R37 ;  /* 0x00000025202e7221 */ /* 0x040fe20000010000 */
        /* <DEDUP_REMOVED lines=9> */
[----:B-1----:R-:W-:-:S02]  /*a170*/  F2FP.BF16.F32.PACK_AB R155, R13, R86 ;  /* 0x000000560d9b723e */ /* 0x002fc400000010ff */
[----:B------:R-:W-:Y:S01]  /*a180*/  FADD.FTZ R3, R33, R42 ;  /* 0x0000002a21037221 */ /* 0x000fe20000010000 */
[C---:B------:R-:W-:Y:S01]  /*a190*/  FADD.FTZ R26, R36.reuse, R15 ;  /* 0x0000000f241a7221 */ /* 0x040fe20000010000 */
        /* <DEDUP_REMOVED lines=40> */
[----:B------:R-:W-:-:S04]  /*a420*/  FADD.FTZ R3, R53, R4 ;  /* 0x0000000435037221 */ /* 0x000fc80000010000 */
[----:B------:R-:W-:Y:S01]  /*a430*/  FADD.FTZ R4, R84, R3 ;  /* 0x0000000354047221 */ /* 0x000fe20000010000 */
[----:B------:R-:W-:Y:S01]  /*a440*/  FADD.FTZ R3, R13, R15 ;  /* 0x0000000f0d037221 */ /* 0x000fe20000010000 */
[----:B------:R-:W-:Y:S01]  /*a450*/  IMAD.MOV.U32 R13, RZ, RZ, R14 ;  /* 0x000000ffff0d7224 */ /* 0x000fe200078e000e */
[----:B------:R-:W-:Y:S01]  /*a460*/  MOV R15, R12 ;  /* 0x0000000c000f7202 */ /* 0x000fe20000000f00 */
[----:B------:R-:W-:Y:S06]  /*a470*/  @P2 BRA `(.L_x_1884) ;  /* 0xffffffd400c02947 */ /* 0x000fec000383ffff */
.L_x_1875:
        /* <DEDUP_REMOVED lines=67> */
.L_x_1885:
[----:B------:R-:W-:Y:S01]  /*a8b0*/  ULEA UR5, UR36, UR38, 0x3 ;  /* 0x0000002624057291 */ /* 0x000fe2000f8e183f */
[----:B------:R-:W-:-:S05]  /*a8c0*/  IMAD.U32 R0, RZ, RZ, UR46 ;  /* 0x0000002eff007e24 */ /* 0x000fca000f8e00ff */
[----:B------:R-:W-:-:S04]  /*a8d0*/  SHF.L.U32 R0, R0, 0x1f, RZ ;  /* 0x0000001f00007819 */ /* 0x000fc800000006ff */
[----:B------:R1:W2:Y:S01]  /*a8e0*/  SYNCS.PHASECHK.TRANS64.TRYWAIT P2, [UR5+0x34850], R0 ;  /* 0x03485000ff0075a7 */ /* 0x0002a20008040145 */
[----:B------:R-:W-:Y:S05]  /*a8f0*/  @!P0 BRA `(.L_x_1886) ;  /* 0x0000000000048947 */ /* 0x000fea0003800000 */
[----:B------:R-:W-:Y:S01]  /*a900*/  BPT.TRAP 0x1 ;  /* 0x000000040000795c */ /* 0x000fe20000300000 */
.L_x_1886:
[----:B--2---:R-:W-:Y:S05]  /*a910*/  @P2 BRA `(.L_x_1887) ;  /* 0x0000000000082947 */ /* 0x004fea0003800000 */
[----:B------:R-:W2:Y:S02]  /*a920*/  SYNCS.PHASECHK.TRANS64.TRYWAIT P0, [UR5+0x34850], R0 ;  /* 0x03485000ff0075a7 */ /* 0x000ea40008000145 */
[----:B--2---:R-:W-:Y:S05]  /*a930*/  @!P0 BRA `(.L_x_1888) ;  /* 0x0000004c00848947 */ /* 0x004fea0003800000 */
.L_x_1887:
[----:B------:R-:W-:Y:S01]  /*a940*/  UIADD3 UR38, UR38, 0x400, URZ ;  /* 0x0000040026267890 */ /* 0x000fe2000fffe03f */
[----:B------:R-:W-:Y:S01]  /*a950*/  WARPGROUP.ARRIVE ;  /* 0x00000000000079c5 */ /* 0x000fe20000000000 */
[----:B------:R-:W-:Y:S01]  /*a960*/  UMOV UR7, 0x40000040 ;  /* 0x4000004000077882 */ /* 0x000fe20000000000 */
[----:B--2---:R-:W2:Y:S01]  /*a970*/  SHFL.BFLY PT, R7, R4, 0x2, 0x1f ;  /* 0x0c401f0004077f89 */ /* 0x004ea200000e0000 */
[----:B------:R-:W-:Y:S01]  /*a980*/  USHF.R.U32.HI UR38, URZ, 0x4, UR38 ;  /* 0x000000043f267899 */ /* 0x000fe20008011626 */
[----:B------:R-:W-:Y:S02]  /*a990*/  MOV R11, RZ ;  /* 0x000000ff000b7202 */ /* 0x000fe40000000f00 */
[----:B-1----:R-:W1:Y:S01]  /*a9a0*/  SHFL.BFLY PT, R0, R3, 0x2, 0x1f ;  /* 0x0c401f0003007f89 */ /* 0x002e6200000e0000 */
[----:B------:R-:W-:Y:S01]  /*a9b0*/  ULOP3.LUT UR38, UR38, 0x3fff, URZ, 0xc0, !UPT ;  /* 0x00003fff26267892 */ /* 0x000fe2000f8ec03f */
[----:B------:R-:W-:-:S03]  /*a9c0*/  R2UR UR8, R186 ;  /* 0x00000000ba0872ca */ /* 0x000fc600000e0000 */
[----:B------:R-:W-:-:S04]  /*a9d0*/  ULOP3.LUT UR4, UR38, 0x4000000, URZ, 0xfc, !UPT ;  /* 0x0400000026047892 */ /* 0x000fc8000f8efc3f */
[----:B------:R-:W-:Y:S02]  /*a9e0*/  ULEA UR4, UR36, UR4, 0xb ;  /* 0x0000000424047291 */ /* 0x000fe4000f8e583f */
[----:B------:R-:W-:-:S04]  /*a9f0*/  UIADD3 UR36, UR36, 0x1, URZ ;  /* 0x0000000124247890 */ /* 0x000fc8000fffe03f */
[----:B------:R-:W-:Y:S01]  /*aa00*/  UIADD3 UR8, UR8, 0x1, URZ ;  /* 0x0000000108087890 */ /* 0x000fe2000fffe03f */
[----:B------:R-:W-:Y:S01]  /*aa10*/  UMOV UR6, UR4 ;  /* 0x0000000400067c82 */ /* 0x000fe20008000000 */
[----:B------:R-:W-:Y:S01]  /*aa20*/  UISETP.NE.AND UP0, UPT, UR36, 0x2, UPT ;  /* 0x000000022400788c */ /* 0x000fe2000bf05270 */
[----:B------:R-:W-:Y:S01]  /*aa30*/  HGMMA.64x128x16.F32.BF16 R24, R180, gdesc[UR4].tnspB, R24, gsb0 ;  /* 0x41e00004b4187df0 */ /* 0x000fe20008001818 */
[----:B------:R-:W-:Y:S01]  /*aa40*/  UIADD3 UR6, UR4, 0x80, URZ ;  /* 0x0000008004067890 */ /* 0x000fe2000fffe03f */
[----:B--2---:R-:W-:Y:S01]  /*aa50*/  FADD.FTZ R7, R7, R4 ;  /* 0x0000000407077221 */ /* 0x004fe20000010000 */
[----:B------:R-:W-:Y:S01]  /*aa60*/  UMOV UR7, 0x40000040 ;  /* 0x4000004000077882 */ /* 0x000fe20000000000 */
[----:B------:R-:W-:Y:S02]  /*aa70*/  IMAD.MOV.U32 R4, RZ, RZ, RZ ;  /* 0x000000ffff047224 */ /* 0x000fe400078e00ff */
[----:B-1----:R-:W-:Y:S01]  /*aa80*/  FADD.FTZ R2, R0, R3 ;  /* 0x0000000300027221 */ /* 0x002fe20000010000 */
[----:B------:R-:W-:Y:S01]  /*aa90*/  IMAD.U32 R186, RZ, RZ, UR8 ;  /* 0x00000008ffba7e24 */ /* 0x000fe2000f8e00ff */
[----:B------:R-:W1:Y:S01]  /*aaa0*/  SHFL.BFLY PT, R0, R7, 0x1, 0x1f ;  /* 0x0c201f0007007f89 */ /* 0x000e6200000e0000 */
[----:B------:R-:W-:-:S03]  /*aab0*/  USEL UR36, UR36, URZ, UP0 ;  /* 0x0000003f24247287 */ /* 0x000fc60008000000 */
[----:B------:R-:W2:Y:S01]  /*aac0*/  SHFL.BFLY PT, R9, R2, 0x1, 0x1f ;  /* 0x0c201f0002097f89 */ /* 0x000ea200000e0000 */
[----:B-1----:R-:W-:Y:S01]  /*aad0*/  FADD.FTZ R10, R7, R0 ;  /* 0x00000000070a7221 */ /* 0x002fe20000010000 */
[----:B------:R-:W-:Y:S01]  /*aae0*/  MOV R7, UR5 ;  /* 0x0000000500077c02 */ /* 0x000fe20008000f00 */
[----:B------:R-:W-:Y:S02]  /*aaf0*/  IMAD.MOV.U32 R0, RZ, RZ, -0x800000 ;  /* 0xff800000ff007424 */ /* 0x000fe400078e00ff */
[----:B--2---:R-:W-:Y:S01]  /*ab00*/  FADD.FTZ R9, R2, R9 ;  /* 0x0000000902097221 */ /* 0x004fe20000010000 */
[----:B------:R-:W-:Y:S01]  /*ab10*/  FSETP.NE.FTZ.AND P0, PT, R10, RZ, PT ;  /* 0x000000ff0a00720b */ /* 0x000fe20003f15000 */
[----:B------:R-:W-:Y:S02]  /*ab20*/  @!P1 VIADD R7, R7, 0x34860 ;  /* 0x0003486007079836 */ /* 0x000fe40000000000 */
[----:B------:R-:W-:Y:S01]  /*ab30*/  IMAD.MOV.U32 R2, RZ, RZ, -0x800000 ;  /* 0xff800000ff027424 */ /* 0x000fe200078e00ff */
[----:B------:R-:W-:-:S02]  /*ab40*/  FSETP.NE.FTZ.AND P2, PT, R9, RZ, PT ;  /* 0x000000ff0900720b */ /* 0x000fc40003f55000 */
[----:B------:R-:W-:-:S07]  /*ab50*/  @!P1 PRMT R7, RZ, 0x654, R7 ;  /* 0x00000654ff079816 */ /* 0x000fce0000000007 */
[----:B------:R-:W1:Y:S01]  /*ab60*/  @P0 MUFU.LG2 R6, R10 ;  /* 0x0000000a00060308 */ /* 0x000e620000000c00 */
[----:B------:R-:W-:-:S03]  /*ab70*/  @P0 FMUL.FTZ R3, R5, 0.69314718246459960938 ;  /* 0x3f31721805030820 */ /* 0x000fc60000410000 */
[----:B------:R-:W-:-:S04]  /*ab80*/  @P2 FMUL.FTZ R20, R5, 0.69314718246459960938 ;  /* 0x3f31721805142820 */ /* 0x000fc80000410000 */
[----:B------:R-:W2:Y:S08]  /*ab90*/  @P2 MUFU.LG2 R8, R9 ;  /* 0x0000000900082308 */ /* 0x000eb00000000c00 */
[----:B------:R-:W3:Y:S01]  /*aba0*/  @P0 MUFU.RCP R4, R10 ;  /* 0x0000000a00040308 */ /* 0x000ee20000001000 */
[----:B-1----:R-:W-:-:S04]  /*abb0*/  @P0 FMUL.FTZ R6, R6, 0.69314718246459960938 ;  /* 0x3f31721806060820 */ /* 0x002fc80000410000 */
[----:B------:R-:W-:Y:S01]  /*abc0*/  @P0 FFMA.FTZ R2, R3, R12, R6 ;  /* 0x0000000c03020223 */ /* 0x000fe20000010006 */
[----:B------:R-:W-:Y:S02]  /*abd0*/  PLOP3.LUT P0, PT, PT, PT, PT, 0x8, 0x0 ;  /* 0x000000000000781c */ /* 0x000fe40003f0e170 */
[----:B------:R-:W1:Y:S01]  /*abe0*/  @P2 MUFU.RCP R11, R9 ;  /* 0x00000009000b2308 */ /* 0x000e620000001000 */
        /* <DEDUP_REMOVED lines=40> */
[-C--:B---3--:R-:W-:Y:S01]  /*ae70*/  FMUL.FTZ R10, R24, R4.reuse ;  /* 0x00000004180a7220 */ /* 0x088fe20000410000 */
        /* <DEDUP_REMOVED lines=31> */
[-C--:B-1----:R-:W-:Y:S01]  /*b070*/  FMUL.FTZ R9, R26, R11.reuse ;  /* 0x0000000b1a097220 */ /* 0x082fe20000410000 */
        /* <DEDUP_REMOVED lines=31> */
.L_x_1858:
        /* <DEDUP_REMOVED lines=8> */
[----:B------:R-:W-:Y:S01]  /*b2f0*/  IADD3 R31, R23, UR42, RZ ;  /* 0x0000002a171f7c10 */ /* 0x000fe2000fffe0ff */
[----:B------:R-:W-:Y:S01]  /*b300*/  BAR.SYNC.DEFER_BLOCKING 0x1, 0x100 ;  /* 0x0044000000007b1d */ /* 0x000fe20000010000 */
[C---:B------:R-:W-:Y:S01]  /*b310*/  IADD3 R27, P2, R16.reuse, 0x20, RZ ;  /* 0x00000020101b7810 */ /* 0x040fe20007f5e0ff */
[----:B------:R-:W-:Y:S01]  /*b320*/  USHF.R.S32.HI UR5, URZ, 0x1f, UR43 ;  /* 0x0000001f3f057899 */ /* 0x000fe2000801142b */
[C---:B------:R-:W-:Y:S01]  /*b330*/  IADD3 R15, P4, R16.reuse, 0x4000, RZ ;  /* 0x00004000100f7810 */ /* 0x040fe20007f9e0ff */
[----:B------:R-:W-:Y:S01]  /*b340*/  VIADD R4, R31, 0x8 ;  /* 0x000000081f047836 */ /* 0x000fe20000000000 */
[C---:B------:R-:W-:Y:S01]  /*b350*/  LOP3.LUT R5, R16.reuse, 0x380, RZ, 0xc0, !PT ;  /* 0x0000038010057812 */ /* 0x040fe200078ec0ff */
[----:B------:R-:W-:Y:S01]  /*b360*/  ULDC UR10, c[0x0][0xa88] ;  /* 0x0002a200000a7ab9 */ /* 0x000fe20000000800 */
[C---:B------:R-:W-:Y:S01]  /*b370*/  IADD3 R11, P6, R16.reuse, 0x40, RZ ;  /* 0x00000040100b7810 */ /* 0x040fe20007fde0ff */
[----:B------:R-:W1:Y:S01]  /*b380*/  LDC.64 R88, c[0x0][0xb78] ;  /* 0x0002de00ff587b82 */ /* 0x000e620000000a00 */
[----:B------:R-:W-:Y:S01]  /*b390*/  LOP3.LUT R26, R27, 0x380, RZ, 0xc0, !PT ;  /* 0x000003801b1a7812 */ /* 0x000fe200078ec0ff */
[----:B------:R-:W-:Y:S01]  /*b3a0*/  ULDC.64 UR8, c[0x0][0xb70] ;  /* 0x0002dc0000087ab9 */ /* 0x000fe20000000a00 */
[----:B------:R-:W-:Y:S01]  /*b3b0*/  LOP3.LUT P0, RZ, R187, 0x3, RZ, 0xc0, !PT ;  /* 0x00000003bbff7812 */ /* 0x000fe2000780c0ff */
[----:B------:R-:W-:Y:S01]  /*b3c0*/  UIMAD UR5, UR5, UR8, URZ ;  /* 0x00000008050572a4 */ /* 0x000fe2000f8e023f */
[----:B------:R-:W-:Y:S01]  /*b3d0*/  LOP3.LUT R14, R15, 0x380, RZ, 0xc0, !PT ;  /* 0x000003800f0e7812 */ /* 0x000fe200078ec0ff */
[----:B------:R-:W-:Y:S01]  /*b3e0*/  UIMAD.WIDE.U32 UR6, UR43, UR8, URZ ;  /* 0x000000082b0672a5 */ /* 0x000fe2000f8e003f */
[----:B------:R-:W-:Y:S01]  /*b3f0*/  IADD3 R21, P5, R16, 0x60, RZ ;  /* 0x0000006010157810 */ /* 0x000fe20007fbe0ff */
[----:B------:R-:W-:Y:S01]  /*b400*/  USHF.R.S32.HI UR8, URZ, 0x1f, UR44 ;  /* 0x0000001f3f087899 */ /* 0x000fe2000801142c */
[----:B------:R-:W-:Y:S01]  /*b410*/  SHF.R.U64 R5, R5, 0x3, RZ ;  /* 0x0000000305057819 */ /* 0x000fe200000012ff */
[----:B------:R-:W-:Y:S01]  /*b420*/  UIMAD UR5, UR43, UR9, UR5 ;  /* 0x000000092b0572a4 */ /* 0x000fe2000f8e0205 */
[----:B------:R-:W-:Y:S01]  /*b430*/  LOP3.LUT R24, R11, 0x380, RZ, 0xc0, !PT ;  /* 0x000003800b187812 */ /* 0x000fe200078ec0ff */
[----:B------:R-:W-:Y:S01]  /*b440*/  ULDC.64 UR12, c[0x0][0x208] ;  /* 0x00008200000c7ab9 */ /* 0x000fe20000000a00 */
[----:B------:R-:W-:Y:S01]  /*b450*/  SHF.R.U64 R26, R26, 0x3, RZ ;  /* 0x000000031a1a7819 */ /* 0x000fe200000012ff */
[----:B------:R-:W-:Y:S01]  /*b460*/  UIADD3 UR5, UR7, UR5, URZ ;  /* 0x0000000507057290 */ /* 0x000fe2000fffe03f */
[----:B------:R-:W-:-:S02]  /*b470*/  ISETP.GE.OR P1, PT, R4, UR10, P0 ;  /* 0x0000000a04007c0c */ /* 0x000fc40008726670 */
[----:B------:R-:W-:Y:S02]  /*b480*/  SHF.R.U64 R14, R14, 0x3, RZ ;  /* 0x000000030e0e7819 */ /* 0x000fe400000012ff */
[----:B------:R-:W-:Y:S02]  /*b490*/  LOP3.LUT R20, R21, 0x380, RZ, 0xc0, !PT ;  /* 0x0000038015147812 */ /* 0x000fe400078ec0ff */
[----:B------:R-:W-:Y:S01]  /*b4a0*/  LOP3.LUT R4, R5, R16, RZ, 0x3c, !PT ;  /* 0x0000001005047212 */ /* 0x000fe200078e3cff */
[----:B------:R-:W-:Y:S01]  /*b4b0*/  IMAD.MOV.U32 R5, RZ, RZ, R17 ;  /* 0x000000ffff057224 */ /* 0x000fe200078e0011 */
[----:B------:R-:W-:Y:S02]  /*b4c0*/  SHF.R.U64 R24, R24, 0x3, RZ ;  /* 0x0000000318187819 */ /* 0x000fe400000012ff */
[----:B------:R-:W-:Y:S02]  /*b4d0*/  LOP3.LUT R26, R26, R27, RZ, 0x3c, !PT ;  /* 0x0000001b1a1a7212 */ /* 0x000fe400078e3cff */
[----:B------:R-:W-:-:S02]  /*b4e0*/  LOP3.LUT R14, R14, R15, RZ, 0x3c, !PT ;  /* 0x0000000f0e0e7212 */ /* 0x000fc400078e3cff */
[----:B------:R-:W-:Y:S02]  /*b4f0*/  IADD3.X R27, RZ, R17, RZ, P2, !PT ;  /* 0x00000011ff1b7210 */ /* 0x000fe400017fe4ff */
[----:B------:R-:W-:Y:S02]  /*b500*/  SHF.R.U64 R20, R20, 0x3, RZ ;  /* 0x0000000314147819 */ /* 0x000fe400000012ff */
[----:B------:R-:W-:Y:S02]  /*b510*/  IADD3 R15, P2, R16, 0x4040, RZ ;  /* 0x00004040100f7810 */ /* 0x000fe40007f5e0ff */
[----:B------:R-:W-:Y:S02]  /*b520*/  LOP3.LUT R24, R24, R11, RZ, 0x3c, !PT ;  /* 0x0000000b18187212 */ /* 0x000fe400078e3cff */
[----:B------:R-:W-:Y:S02]  /*b530*/  MOV R11, R4 ;  /* 0x00000004000b7202 */ /* 0x000fe40000000f00 */
[----:B------:R-:W-:Y:S01]  /*b540*/  F2FP.BF16.F32.PACK_AB R4, R25, R10 ;  /* 0x0000000a1904723e */ /* 0x000fe200000010ff */
[----:B------:R-:W-:Y:S01]  /*b550*/  IMAD.X R25, RZ, RZ, R17, P6 ;  /* 0x000000ffff197224 */ /* 0x000fe200030e0611 */
[----:B------:R-:W-:-:S02]  /*b560*/  LOP3.LUT R20, R20, R21, RZ, 0x3c, !PT ;  /* 0x0000001514147212 */ /* 0x000fc400078e3cff */
[C---:B------:R-:W-:Y:S02]  /*b570*/  IADD3 R13, P3, R16.reuse, 0x4020, RZ ;  /* 0x00004020100d7810 */ /* 0x040fe40007f7e0ff */
[----:B------:R-:W-:Y:S02]  /*b580*/  LOP3.LUT R10, R15, 0x380, RZ, 0xc0, !PT ;  /* 0x000003800f0a7812 */ /* 0x000fe400078ec0ff */
[----:B------:R-:W-:Y:S02]  /*b590*/  IADD3 R21, P6, R16, 0x4060, RZ ;  /* 0x0000406010157810 */ /* 0x000fe40007fde0ff */
[----:B------:R-:W-:Y:S02]  /*b5a0*/  F2FP.BF16.F32.PACK_AB R5, R8, R9 ;  /* 0x000000090805723e */ /* 0x000fe400000010ff */
[----:B------:R-:W-:Y:S02]  /*b5b0*/  F2FP.BF16.F32.PACK_AB R6, R6, R3 ;  /* 0x000000030606723e */ /* 0x000fe400000010ff */
[----:B------:R-:W-:-:S02]  /*b5c0*/  F2FP.BF16.F32.PACK_AB R7, R7, R30 ;  /* 0x0000001e0707723e */ /* 0x000fc400000010ff */
[----:B------:R-:W-:Y:S02]  /*b5d0*/  LOP3.LUT R12, R13, 0x380, RZ, 0xc0, !PT ;  /* 0x000003800d0c7812 */ /* 0x000fe400078ec0ff */
[----:B------:R-:W-:Y:S01]  /*b5e0*/  SHF.R.U64 R10, R10, 0x3, RZ ;  /* 0x000000030a0a7819 */ /* 0x000fe200000012ff */
[----:B------:R2:W-:Y:S01]  /*b5f0*/  STSM.16.M88.4 [R11], R4 ;  /* 0x000000040b007844 */ /* 0x0005e20000000200 */
[----:B------:R-:W-:Y:S02]  /*b600*/  LOP3.LUT R8, R21, 0x380, RZ, 0xc0, !PT ;  /* 0x0000038015087812 */ /* 0x000fe400078ec0ff */
[----:B------:R-:W-:Y:S02]  /*b610*/  SHF.R.U64 R12, R12, 0x3, RZ ;  /* 0x000000030c0c7819 */ /* 0x000fe400000012ff */
[----:B------:R-:W-:Y:S02]  /*b620*/  LOP3.LUT R10, R10, R15, RZ, 0x3c, !PT ;  /* 0x0000000f0a0a7212 */ /* 0x000fe400078e3cff */
[----:B------:R-:W-:-:S02]  /*b630*/  SHF.R.U64 R8, R8, 0x3, RZ ;  /* 0x0000000308087819 */ /* 0x000fc400000012ff */
[----:B------:R-:W-:Y:S02]  /*b640*/  MOV R28, R24 ;  /* 0x00000018001c7202 */ /* 0x000fe40000000f00 */
[----:B------:R-:W-:Y:S01]  /*b650*/  LOP3.LUT R12, R12, R13, RZ, 0x3c, !PT ;  /* 0x0000000d0c0c7212 */ /* 0x000fe200078e3cff */
[--C-:B------:R-:W-:Y:S01]  /*b660*/  IMAD.X R13, RZ, RZ, R17.reuse, P3 ;  /* 0x000000ffff0d7224 */ /* 0x100fe200018e0611 */
[----:B------:R-:W-:Y:S01]  /*b670*/  LOP3.LUT R8, R8, R21, RZ, 0x3c, !PT ;  /* 0x0000001508087212 */ /* 0x000fe200078e3cff */
[--C-:B------:R-:W-:Y:S01]  /*b680*/  IMAD.X R21, RZ, RZ, R17.reuse, P5 ;  /* 0x000000ffff157224 */ /* 0x100fe200028e0611 */
[----:B------:R-:W-:Y:S01]  /*b690*/  IADD3.X R9, RZ, R17, RZ, P6, !PT ;  /* 0x00000011ff097210 */ /* 0x000fe200037fe4ff */
[----:B--2---:R-:W-:Y:S01]  /*b6a0*/  IMAD.X R11, RZ, RZ, R17, P2 ;  /* 0x000000ffff0b7224 */ /* 0x004fe200010e0611 */
[----:B------:R-:W-:Y:S02]  /*b6b0*/  MOV R29, R26 ;  /* 0x0000001a001d7202 */ /* 0x000fe40000000f00 */
[----:B------:R-:W-:-:S02]  /*b6c0*/  IADD3.X R15, RZ, R17, RZ, P4, !PT ;  /* 0x00000011ff0f7210 */ /* 0x000fc400027fe4ff */
[----:B------:R-:W-:Y:S01]  /*b6d0*/  MOV R24, R10 ;  /* 0x0000000a00187202 */ /* 0x000fe20000000f00 */
[----:B-1----:R-:W-:Y:S01]  /*b6e0*/  IMAD R10, R88, UR8, RZ ;  /* 0x00000008580a7c24 */ /* 0x002fe2000f8e02ff */
[----:B------:R-:W-:Y:S02]  /*b6f0*/  F2FP.BF16.F32.PACK_AB R4, R33, R32 ;  /* 0x000000202104723e */ /* 0x000fe400000010ff */
[----:B------:R-:W-:Y:S01]  /*b700*/  F2FP.BF16.F32.PACK_AB R5, R35, R34 ;  /* 0x000000222305723e */ /* 0x000fe200000010ff */
[----:B------:R-:W-:Y:S01]  /*b710*/  IMAD R30, R89, UR44, R10 ;  /* 0x0000002c591e7c24 */ /* 0x000fe2000f8e020a */
[----:B------:R-:W-:Y:S02]  /*b720*/  F2FP.BF16.F32.PACK_AB R6, R37, R36 ;  /* 0x000000242506723e */ /* 0x000fe400000010ff */
[----:B------:R-:W-:Y:S02]  /*b730*/  F2FP.BF16.F32.PACK_AB R7, R39, R38 ;  /* 0x000000262707723e */ /* 0x000fe400000010ff */
[----:B------:R-:W-:-:S02]  /*b740*/  MOV R3, R8 ;  /* 0x0000000800037202 */ /* 0x000fc40000000f00 */
[----:B------:R-:W-:Y:S01]  /*b750*/  MOV R26, R14 ;  /* 0x0000000e001a7202 */ /* 0x000fe20000000f00 */
[----:B------:R1:W-:Y:S01]  /*b760*/  STSM.16.M88.4 [R29], R4 ;  /* 0x000000041d007844 */ /* 0x0003e20000000200 */
[----:B------:R-:W-:Y:S02]  /*b770*/  MOV R25, R12 ;  /* 0x0000000c00197202 */ /* 0x000fe40000000f00 */
[----:B------:R-:W-:Y:S02]  /*b780*/  F2FP.BF16.F32.PACK_AB R8, R41, R40 ;  /* 0x000000282908723e */ /* 0x000fe400000010ff */
[----:B------:R-:W-:Y:S02]  /*b790*/  F2FP.BF16.F32.PACK_AB R9, R43, R42 ;  /* 0x0000002a2b09723e */ /* 0x000fe400000010ff */
[----:B------:R-:W-:Y:S02]  /*b7a0*/  F2FP.BF16.F32.PACK_AB R10, R45, R44 ;  /* 0x0000002c2d0a723e */ /* 0x000fe400000010ff */
[----:B------:R-:W-:-:S02]  /*b7b0*/  F2FP.BF16.F32.PACK_AB R11, R47, R46 ;  /* 0x0000002e2f0b723e */ /* 0x000fc400000010ff */
[----:B------:R-:W-:Y:S01]  /*b7c0*/  MOV R27, R20 ;  /* 0x00000014001b7202 */ /* 0x000fe20000000f00 */
[----:B------:R-:W-:Y:S01]  /*b7d0*/  IMAD.U32 R21, RZ, RZ, UR7 ;  /* 0x00000007ff157e24 */ /* 0x000fe2000f8e00ff */
[----:B------:R-:W-:Y:S01]  /*b7e0*/  F2FP.BF16.F32.PACK_AB R12, R49, R48 ;  /* 0x00000030310c723e */ /* 0x000fe200000010ff */
[----:B------:R-:W-:Y:S01]  /*b7f0*/  STSM.16.M88.4 [R28], R8 ;  /* 0x000000081c007844 */ /* 0x000fe20000000200 */
[----:B------:R-:W-:Y:S01]  /*b800*/  F2FP.BF16.F32.PACK_AB R13, R51, R50 ;  /* 0x00000032330d723e */ /* 0x000fe200000010ff */
[----:B------:R-:W-:Y:S01]  /*b810*/  IMAD.U32 R20, RZ, RZ, UR6 ;  /* 0x00000006ff147e24 */ /* 0x000fe2000f8e00ff */
[----:B------:R-:W-:Y:S01]  /*b820*/  F2FP.BF16.F32.PACK_AB R14, R53, R52 ;  /* 0x00000034350e723e */ /* 0x000fe200000010ff */
[----:B------:R-:W-:Y:S01]  /*b830*/  ULDC.64 UR6, c[0x0][0xb40] ;  /* 0x0002d00000067ab9 */ /* 0x000fe20000000a00 */
[----:B------:R-:W-:Y:S02]  /*b840*/  F2FP.BF16.F32.PACK_AB R15, R55, R54 ;  /* 0x00000036370f723e */ /* 0x000fe400000010ff */
[----:B------:R-:W-:-:S02]  /*b850*/  F2FP.BF16.F32.PACK_AB R64, R65, R64 ;  /* 0x000000404140723e */ /* 0x000fc400000010ff */
[----:B-1----:R-:W-:Y:S01]  /*b860*/  F2FP.BF16.F32.PACK_AB R4, R57, R56 ;  /* 0x000000383904723e */ /* 0x002fe200000010ff */
[----:B------:R-:W-:Y:S01]  /*b870*/  STSM.16.M88.4 [R27], R12 ;  /* 0x0000000c1b007844 */ /* 0x000fe20000000200 */
[----:B------:R-:W-:Y:S02]  /*b880*/  F2FP.BF16.F32.PACK_AB R5, R59, R58 ;  /* 0x0000003a3b05723e */ /* 0x000fe400000010ff */
[----:B------:R-:W-:Y:S02]  /*b890*/  F2FP.BF16.F32.PACK_AB R6, R61, R60 ;  /* 0x0000003c3d06723e */ /* 0x000fe400000010ff */
[----:B------:R-:W-:Y:S02]  /*b8a0*/  F2FP.BF16.F32.PACK_AB R7, R63, R62 ;  /* 0x0000003e3f07723e */ /* 0x000fe400000010ff */
[----:B------:R-:W-:Y:S02]  /*b8b0*/  F2FP.BF16.F32.PACK_AB R65, R67, R66 ;  /* 0x000000424341723e */ /* 0x000fe400000010ff */
[----:B------:R-:W-:Y:S01]  /*b8c0*/  F2FP.BF16.F32.PACK_AB R72, R73, R72 ;  /* 0x000000484948723e */ /* 0x000fe200000010ff */
[----:B------:R1:W-:Y:S01]  /*b8d0*/  STSM.16.M88.4 [R26], R4 ;  /* 0x000000041a007844 */ /* 0x0003e20000000200 */
[----:B------:R-:W-:-:S02]  /*b8e0*/  F2FP.BF16.F32.PACK_AB R66, R69, R68 ;  /* 0x000000444542723e */ /* 0x000fc400000010ff */
[----:B------:R-:W-:Y:S01]  /*b8f0*/  F2FP.BF16.F32.PACK_AB R67, R71, R70 ;  /* 0x000000464743723e */ /* 0x000fe200000010ff */
[----:B------:R-:W2:Y:S01]  /*b900*/  SHFL.IDX PT, R6, R189, RZ, 0x1f ;  /* 0x00001fffbd067589 */ /* 0x000ea200000e0000 */
[----:B------:R-:W-:Y:S02]  /*b910*/  F2FP.BF16.F32.PACK_AB R73, R75, R74 ;  /* 0x0000004a4b49723e */ /* 0x000fe400000010ff */
[----:B------:R-:W-:Y:S01]  /*b920*/  F2FP.BF16.F32.PACK_AB R80, R81, R80 ;  /* 0x000000505150723e */ /* 0x000fe200000010ff */
[----:B------:R3:W-:Y:S01]  /*b930*/  STSM.16.M88.4 [R25], R64 ;  /* 0x0000004019007844 */ /* 0x0007e20000000200 */
[----:B------:R-:W-:Y:S02]  /*b940*/  F2FP.BF16.F32.PACK_AB R74, R77, R76 ;  /* 0x0000004c4d4a723e */ /* 0x000fe400000010ff */
[----:B------:R-:W-:Y:S02]  /*b950*/  F2FP.BF16.F32.PACK_AB R75, R79, R78 ;  /* 0x0000004e4f4b723e */ /* 0x000fe400000010ff */
[----:B------:R-:W-:-:S02]  /*b960*/  F2FP.BF16.F32.PACK_AB R81, R83, R82 ;  /* 0x000000525351723e */ /* 0x000fc400000010ff */
[----:B------:R-:W-:Y:S01]  /*b970*/  F2FP.BF16.F32.PACK_AB R82, R85, R84 ;  /* 0x000000545552723e */ /* 0x000fe200000010ff */
[----:B------:R3:W-:Y:S01]  /*b980*/  STSM.16.M88.4 [R24], R72 ;  /* 0x0000004818007844 */ /* 0x0007e20000000200 */
[----:B------:R-:W-:Y:S02]  /*b990*/  F2FP.BF16.F32.PACK_AB R83, R87, R86 ;  /* 0x000000565753723e */ /* 0x000fe400000010ff */
[----:B------:R-:W-:Y:S02]  /*b9a0*/  MOV R21, UR5 ;  /* 0x0000000500157c02 */ /* 0x000fe40008000f00 */
[----:B------:R-:W-:Y:S01]  /*b9b0*/  SHF.R.S32.HI R29, RZ, 0x1f, R31 ;  /* 0x0000001fff1d7819 */ /* 0x000fe2000001141f */
[----:B------:R3:W-:Y:S01]  /*b9c0*/  STSM.16.M88.4 [R3], R80 ;  /* 0x0000005003007844 */ /* 0x0007e20000000200 */
[C---:B------:R-:W-:Y:S01]  /*b9d0*/  ISETP.GE.OR P0, PT, R31.reuse, UR10, P0 ;  /* 0x0000000a1f007c0c */ /* 0x040fe20008706670 */
[----:B------:R-:W-:Y:S01]  /*b9e0*/  IMAD.WIDE.U32 R20, R88, UR44, R20 ;  /* 0x0000002c58147c25 */ /* 0x000fe2000f8e0014 */
[----:B------:R-:W-:Y:S01]  /*b9f0*/  @!PT LDS RZ, [RZ] ;  /* 0x00000000fffff984 */ /* 0x000fe20000000800 */
[----:B------:R-:W-:Y:S01]  /*ba00*/  @!PT LDS RZ, [RZ] ;  /* 0x00000000fffff984 */ /* 0x000fe20000000800 */
[----:B------:R-:W-:Y:S01]  /*ba10*/  @!PT LDS RZ, [RZ] ;  /* 0x00000000fffff984 */ /* 0x000fe20000000800 */
[----:B------:R4:W-:Y:S06]  /*ba20*/  MEMBAR.ALL.CTA ;  /* 0x0000000000007992 */ /* 0x0009ec0000008000 */
[----:B----4-:R-:W4:Y:S02]  /*ba30*/  FENCE.VIEW.ASYNC.S ;  /* 0x00000000000073c6 */ /* 0x010f240000000000 */
[----:B----4-:R-:W-:Y:S06]  /*ba40*/  BAR.ARV 0x1, 0x120 ;  /* 0x0044800000007b1d */ /* 0x010fec0000002000 */
[----:B------:R-:W-:-:S04]  /*ba50*/  IADD3 R20, P2, R31, R20, RZ ;  /* 0x000000141f147210 */ /* 0x000fc80007f5e0ff */
[----:B------:R-:W-:Y:S02]  /*ba60*/  IADD3.X R29, R29, R21, R30, P2, !PT ;  /* 0x000000151d1d7210 */ /* 0x000fe400017fe41e */
[----:B-1----:R-:W-:-:S04]  /*ba70*/  LEA R4, P2, R20, UR6, 0x2 ;  /* 0x0000000614047c11 */ /* 0x002fc8000f8410ff */
[----:B------:R-:W-:-:S05]  /*ba80*/  LEA.HI.X R5, R20, UR7, R29, 0x2, P2 ;  /* 0x0000000714057c11 */ /* 0x000fca00090f141d */
        /* <DEDUP_REMOVED lines=25> */
.L_x_1892:
[----:B------:R-:W-:Y:S05]  /*bc20*/  BSYNC B0 ;  /* 0x0000000000007941 */ /* 0x000fea0003800000 */
.L_x_1891:
[----:B------:R-:W-:Y:S05]  /*bc30*/  BRA `(.L_x_1890) ;  /* 0x0000000800307947 */ /* 0x000fea0003800000 */
.L_x_1889:
        /* <DEDUP_REMOVED lines=10> */
[----:B------:R-:W-:Y:S01]  /*bce0*/  IMAD.U32 R2, RZ, RZ, UR42 ;  /* 0x0000002aff027e24 */ /* 0x000fe2000f8e00ff */
[----:B------:R-:W-:-:S04]  /*bcf0*/  ULDC UR5, c[0x0][0xa88] ;  /* 0x0002a20000057ab9 */ /* 0x000fc80000000800 */
[----:B----4-:R-:W-:-:S04]  /*bd00*/  IADD3 R2, R2, -0x80, R0 ;  /* 0xffffff8002027810 */ /* 0x010fc80007ffe000 */
[----:B------:R-:W-:-:S13]  /*bd10*/  ISETP.GE.AND P0, PT, R2, UR5, PT ;  /* 0x0000000502007c0c */ /* 0x000fda000bf06270 */
[----:B------:R-:W-:Y:S05]  /*bd20*/  @P0 BRA `(.L_x_1894) ;  /* 0x0000000000440947 */ /* 0x000fea0003800000 */
[----:B------:R-:W4:Y:S01]  /*bd30*/  LDC.64 R4, c[0x0][0xb70] ;  /* 0x0002dc00ff047b82 */ /* 0x000f220000000a00 */
[----:B------:R-:W-:Y:S01]  /*bd40*/  SHF.R.S32.HI R3, RZ, 0x1f, R2 ;  /* 0x0000001fff037819 */ /* 0x000fe20000011402 */
[----:B------:R-:W-:Y:S01]  /*bd50*/  ULDC.64 UR8, c[0x0][0xb40] ;  /* 0x0002d00000087ab9 */ /* 0x000fe20000000a00 */
[----:B------:R-:W-:-:S05]  /*bd60*/  ULDC.64 UR10, c[0x0][0x208] ;  /* 0x00008200000a7ab9 */ /* 0x000fca0000000a00 */
[----:B------:R-:W5:Y:S01]  /*bd70*/  LDC.64 R10, c[0x0][0xb78] ;  /* 0x0002de00ff0a7b82 */ /* 0x000f620000000a00 */
[C---:B----4-:R-:W-:Y:S02]  /*bd80*/  IMAD R0, R4.reuse, UR6, RZ ;  /* 0x0000000604007c24 */ /* 0x050fe4000f8e02ff */
[----:B------:R-:W-:-:S04]  /*bd90*/  IMAD.WIDE.U32 R2, R4, UR43, R2 ;  /* 0x0000002b04027c25 */ /* 0x000fc8000f8e0002 */
[----:B------:R-:W-:Y:S02]  /*bda0*/  IMAD R5, R5, UR43, R0 ;  /* 0x0000002b05057c24 */ /* 0x000fe4000f8e0200 */
[C---:B-----5:R-:W-:Y:S02]  /*bdb0*/  IMAD R0, R10.reuse, UR7, RZ ;  /* 0x000000070a007c24 */ /* 0x060fe4000f8e02ff */
[----:B------:R-:W-:Y:S02]  /*bdc0*/  IMAD.IADD R3, R3, 0x1, R5 ;  /* 0x0000000103037824 */ /* 0x000fe400078e0205 */
[----:B------:R-:W-:Y:S02]  /*bdd0*/  IMAD R5, R11, UR44, R0 ;  /* 0x0000002c0b057c24 */ /* 0x000fe4000f8e0200 */
[----:B------:R-:W-:-:S05]  /*bde0*/  IMAD.WIDE.U32 R2, R10, UR44, R2 ;  /* 0x0000002c0a027c25 */ /* 0x000fca000f8e0002 */
[----:B------:R-:W-:Y:S02]  /*bdf0*/  IADD3 R3, R3, R5, RZ ;  /* 0x0000000503037210 */ /* 0x000fe40007ffe0ff */
[----:B------:R-:W-:-:S04]  /*be00*/  LEA R4, P0, R2, UR8, 0x2 ;  /* 0x0000000802047c11 */ /* 0x000fc8000f8010ff */
[----:B------:R-:W-:Y:S01]  /*be10*/  LEA.HI.X R5, R2, UR9, R3, 0x2, P0 ;  /* 0x0000000902057c11 */ /* 0x000fe200080f1403 */
[----:B------:R-:W-:-:S05]  /*be20*/  IMAD.MOV.U32 R3, RZ, RZ, -0x800000 ;  /* 0xff800000ff037424 */ /* 0x000fca00078e00ff */
[----:B------:R4:W-:Y:S03]  /*be30*/  STG.E desc[UR10][R4.64], R3 ;  /* 0x0000000304007986 */ /* 0x0009e6000c10190a */
.L_x_1894:
[----:B------:R-:W-:Y:S05]  /*be40*/  BSYNC B0 ;  /* 0x0000000000007941 */ /* 0x000fea0003800000 */
.L_x_1893:
        /* <DEDUP_REMOVED lines=9> */
[C---:B------:R-:W-:Y:S01]  /*bee0*/  VIADD R4, R184.reuse, 0x20 ;  /* 0x00000020b8047836 */ /* 0x040fe20000000000 */
[----:B------:R-:W-:Y:S01]  /*bef0*/  IADD3 R0, R184, 0x40, RZ ;  /* 0x00000040b8007810 */ /* 0x000fe20007ffe0ff */
[----:B------:R-:W-:Y:S01]  /*bf00*/  IMAD.IADD R3, R3, 0x1, R5 ;  /* 0x0000000103037824 */ /* 0x000fe200078e0205 */
[----:B-1----:R-:W-:-:S02]  /*bf10*/  IADD3 R5, R12, UR60, RZ ;  /* 0x0000003c0c057c10 */ /* 0x002fc4000fffe0ff */
[----:B------:R-:W-:Y:S01]  /*bf20*/  ISETP.GE.AND P0, PT, R0, UR42, PT ;  /* 0x0000002a00007c0c */ /* 0x000fe2000bf06270 */
[----:B---3--:R-:W-:Y:S01]  /*bf30*/  IMAD R0, R8, UR7, RZ ;  /* 0x0000000708007c24 */ /* 0x008fe2000f8e02ff */
[----:B------:R-:W-:Y:S01]  /*bf40*/  ISETP.GE.AND P4, PT, R4, UR42, PT ;  /* 0x0000002a04007c0c */ /* 0x000fe2000bf86270 */
[----:B------:R-:W-:Y:S02]  /*bf50*/  VIADD R4, R184, 0x60 ;  /* 0x00000060b8047836 */ /* 0x000fe40000000000 */
[----:B------:R-:W-:Y:S02]  /*bf60*/  IMAD R9, R9, UR44, R0 ;  /* 0x0000002c09097c24 */ /* 0x000fe4000f8e0200 */
[----:B------:R-:W-:Y:S01]  /*bf70*/  IMAD.WIDE.U32 R6, R8, UR44, R2 ;  /* 0x0000002c08067c25 */ /* 0x000fe2000f8e0002 */
[----:B------:R-:W-:-:S03]  /*bf80*/  ISETP.GE.AND P1, PT, R4, UR42, PT ;  /* 0x0000002a04007c0c */ /* 0x000fc6000bf26270 */
[----:B------:R-:W-:-:S04]  /*bf90*/  IMAD.WIDE R4, R5, 0x80, R184 ;  /* 0x0000008005047825 */ /* 0x000fc800078e02b8 */
[----:B------:R-:W-:Y:S01]  /*bfa0*/  IMAD.IADD R11, R7, 0x1, R9 ;  /* 0x00000001070b7824 */ /* 0x000fe200078e0209 */
[----:B------:R-:W-:Y:S06]  /*bfb0*/  @P2 BRA `(.L_x_1896) ;  /* 0x0000000000442947 */ /* 0x000fec0003800000 */
[----:B------:R-:W-:Y:S01]  /*bfc0*/  ULDC.64 UR6, c[0x0][0xad8] ;  /* 0x0002b60000067ab9 */ /* 0x000fe20000000a00 */
[----:B------:R-:W-:Y:S01]  /*bfd0*/  MOV R2, R6 ;  /* 0x0000000600027202 */ /* 0x000fe20000000f00 */
[----:B------:R-:W-:Y:S01]  /*bfe0*/  IMAD R9, R5, UR6, RZ ;  /* 0x0000000605097c24 */ /* 0x000fe2000f8e02ff */
[----:B------:R-:W-:Y:S01]  /*bff0*/  ULDC UR5, c[0x0][0xa8c] ;  /* 0x0002a30000057ab9 */ /* 0x000fe20000000800 */
[C---:B------:R-:W-:Y:S01]  /*c000*/  VIADD R0, R18.reuse, 0x40 ;  /* 0x0000004012007836 */ /* 0x040fe20000000000 */
[----:B------:R-:W-:Y:S01]  /*c010*/  ISETP.GE.AND P2, PT, R18, UR5, PT ;  /* 0x0000000512007c0c */ /* 0x000fe2000bf46270 */
[----:B------:R-:W-:Y:S01]  /*c020*/  IMAD.MOV.U32 R3, RZ, RZ, R11 ;  /* 0x000000ffff037224 */ /* 0x000fe200078e000b */
[----:B------:R-:W-:Y:S01]  /*c030*/  ULDC.64 UR8, c[0x0][0x208] ;  /* 0x0000820000087ab9 */ /* 0x000fe20000000a00 */
[----:B------:R-:W-:Y:S01]  /*c040*/  IMAD R9, R4, UR7, R9 ;  /* 0x0000000704097c24 */ /* 0x000fe2000f8e0209 */
[----:B------:R-:W-:Y:S01]  /*c050*/  ISETP.GE.AND P3, PT, R0, UR5, PT ;  /* 0x0000000500007c0c */ /* 0x000fe2000bf66270 */
[----:B------:R-:W-:Y:S01]  /*c060*/  IMAD.WIDE.U32 R2, R4, UR6, R2 ;  /* 0x0000000604027c25 */ /* 0x000fe2000f8e0002 */
[----:B------:R-:W-:-:S03]  /*c070*/  ULDC.64 UR6, c[0x0][0xa80] ;  /* 0x0002a00000067ab9 */ /* 0x000fc60000000a00 */
[----:B------:R-:W-:Y:S01]  /*c080*/  IMAD.IADD R3, R3, 0x1, R9 ;  /* 0x0000000103037824 */ /* 0x000fe200078e0209 */
[----:B------:R-:W-:-:S04]  /*c090*/  LEA R8, P5, R2, UR6, 0x1 ;  /* 0x0000000602087c11 */ /* 0x000fc8000f8a08ff */
[----:B------:R-:W-:-:S05]  /*c0a0*/  LEA.HI.X R9, R2, UR7, R3, 0x1, P5 ;  /* 0x0000000702097c11 */ /* 0x000fca000a8f0c03 */
[----:B------:R1:W-:Y:S04]  /*c0b0*/  @!P2 STG.E.128 desc[UR8][R8.64], RZ ;  /* 0x000000ff0800a986 */ /* 0x0003e8000c101d08 */
[----:B------:R1:W-:Y:S02]  /*c0c0*/  @!P3 STG.E.128 desc[UR8][R8.64+0x80], RZ ;  /* 0x000080ff0800b986 */ /* 0x0003e4000c101d08 */
.L_x_1896:
[----:B------:R-:W-:Y:S05]  /*c0d0*/  BSYNC B0 ;  /* 0x0000000000007941 */ /* 0x000fea0003800000 */
.L_x_1895:
[----:B------:R-:W-:Y:S04]  /*c0e0*/  BSSY B0, `(.L_x_1897) ;  /* 0x0000015000007945 */ /* 0x000fe80003800000 */
[----:B------:R-:W-:Y:S05]  /*c0f0*/  @P4 BRA `(.L_x_1898) ;  /* 0x00000000004c4947 */ /* 0x000fea0003800000 */
[----:B-1----:R-:W-:Y:S01]  /*c100*/  IADD3 R9, P2, R4, 0x20, RZ ;  /* 0x0000002004097810 */ /* 0x002fe20007f5e0ff */
[----:B------:R-:W-:Y:S01]  /*c110*/  ULDC.64 UR6, c[0x0][0xad8] ;  /* 0x0002b60000067ab9 */ /* 0x000fe20000000a00 */
[----:B------:R-:W-:Y:S01]  /*c120*/  MOV R3, R11 ;  /* 0x0000000b00037202 */ /* 0x000fe20000000f00 */
[----:B------:R-:W-:Y:S01]  /*c130*/  IMAD.MOV.U32 R2, RZ, RZ, R6 ;  /* 0x000000ffff027224 */ /* 0x000fe200078e0006 */
[----:B------:R-:W-:Y:S01]  /*c140*/  IADD3.X R0, RZ, R5, RZ, P2, !PT ;  /* 0x00000005ff007210 */ /* 0x000fe200017fe4ff */
[C---:B------:R-:W-:Y:S01]  /*c150*/  VIADD R8, R18.reuse, 0x40 ;  /* 0x0000004012087836 */ /* 0x040fe20000000000 */
[----:B------:R-:W-:Y:S01]  /*c160*/  ULDC UR5, c[0x0][0xa8c] ;  /* 0x0002a30000057ab9 */ /* 0x000fe20000000800 */
[----:B------:R-:W-:Y:S01]  /*c170*/  IMAD.WIDE.U32 R2, R9, UR6, R2 ;  /* 0x0000000609027c25 */ /* 0x000fe2000f8e0002 */
[----:B------:R-:W-:Y:S01]  /*c180*/  ISETP.GE.AND P3, PT, R18, UR5, PT ;  /* 0x0000000512007c0c */ /* 0x000fe2000bf66270 */
[----:B------:R-:W-:Y:S01]  /*c190*/  ULDC.64 UR8, c[0x0][0x208] ;  /* 0x0000820000087ab9 */ /* 0x000fe20000000a00 */
[----:B------:R-:W-:Y:S01]  /*c1a0*/  ISETP.GE.AND P4, PT, R8, UR5, PT ;  /* 0x0000000508007c0c */ /* 0x000fe2000bf86270 */
[----:B------:R-:W-:-:S04]  /*c1b0*/  IMAD R0, R0, UR6, RZ ;  /* 0x0000000600007c24 */ /* 0x000fc8000f8e02ff */
[----:B------:R-:W-:Y:S01]  /*c1c0*/  IMAD R9, R9, UR7, R0 ;  /* 0x0000000709097c24 */ /* 0x000fe2000f8e0200 */
[----:B------:R-:W-:Y:S02]  /*c1d0*/  ULDC.64 UR6, c[0x0][0xa80] ;  /* 0x0002a00000067ab9 */ /* 0x000fe40000000a00 */
[----:B------:R-:W-:Y:S01]  /*c1e0*/  LEA R8, P2, R2, UR6, 0x1 ;  /* 0x0000000602087c11 */ /* 0x000fe2000f8408ff */
[----:B------:R-:W-:-:S05]  /*c1f0*/  IMAD.IADD R3, R3, 0x1, R9 ;  /* 0x0000000103037824 */ /* 0x000fca00078e0209 */
[----:B------:R-:W-:-:S05]  /*c200*/  LEA.HI.X R9, R2, UR7, R3, 0x1, P2 ;  /* 0x0000000702097c11 */ /* 0x000fca00090f0c03 */
[----:B------:R2:W-:Y:S04]  /*c210*/  @!P3 STG.E.128 desc[UR8][R8.64], RZ ;  /* 0x000000ff0800b986 */ /* 0x0005e8000c101d08 */
[----:B------:R2:W-:Y:S02]  /*c220*/  @!P4 STG.E.128 desc[UR8][R8.64+0x80], RZ ;  /* 0x000080ff0800c986 */ /* 0x0005e4000c101d08 */
.L_x_1898:
[----:B------:R-:W-:Y:S05]  /*c230*/  BSYNC B0 ;  /* 0x0000000000007941 */ /* 0x000fea0003800000 */
.L_x_1897:
[----:B------:R-:W-:Y:S04]  /*c240*/  BSSY B0, `(.L_x_1899) ;  /* 0x0000015000007945 */ /* 0x000fe80003800000 */
[----:B------:R-:W-:Y:S05]  /*c250*/  @P0 BRA `(.L_x_1900) ;  /* 0x00000000004c0947 */ /* 0x000fea0003800000 */
[----:B-12---:R-:W-:Y:S01]  /*c260*/  IADD3 R9, P0, R4, 0x40, RZ ;  /* 0x0000004004097810 */ /* 0x006fe20007f1e0ff */
[----:B------:R-:W-:Y:S01]  /*c270*/  ULDC.64 UR6, c[0x0][0xad8] ;  /* 0x0002b60000067ab9 */ /* 0x000fe20000000a00 */
[----:B------:R-:W-:Y:S01]  /*c280*/  IMAD.MOV.U32 R2, RZ, RZ, R6 ;  /* 0x000000ffff027224 */ /* 0x000fe200078e0006 */
[C---:B------:R-:W-:Y:S01]  /*c290*/  IADD3 R8, R18.reuse, 0x40, RZ ;  /* 0x0000004012087810 */ /* 0x040fe20007ffe0ff */
[----:B------:R-:W-:Y:S01]  /*c2a0*/  IMAD.MOV.U32 R3, RZ, RZ, R11 ;  /* 0x000000ffff037224 */ /* 0x000fe200078e000b */
[----:B------:R-:W-:Y:S01]  /*c2b0*/  ULDC UR5, c[0x0][0xa8c] ;  /* 0x0002a30000057ab9 */ /* 0x000fe20000000800 */
[----:B------:R-:W-:Y:S01]  /*c2c0*/  IMAD.X R0, RZ, RZ, R5, P0 ;  /* 0x000000ffff007224 */ /* 0x000fe200000e0605 */
[----:B------:R-:W-:Y:S01]  /*c2d0*/  ISETP.GE.AND P2, PT, R18, UR5, PT ;  /* 0x0000000512007c0c */ /* 0x000fe2000bf46270 */
[----:B------:R-:W-:Y:S01]  /*c2e0*/  IMAD.WIDE.U32 R2, R9, UR6, R2 ;  /* 0x0000000609027c25 */ /* 0x000fe2000f8e0002 */
[----:B------:R-:W-:Y:S01]  /*c2f0*/  ISETP.GE.AND P3, PT, R8, UR5, PT ;  /* 0x0000000508007c0c */ /* 0x000fe2000bf66270 */
[----:B------:R-:W-:-:S02]  /*c300*/  ULDC.64 UR8, c[0x0][0x208] ;  /* 0x0000820000087ab9 */ /* 0x000fc40000000a00 */
[----:B------:R-:W-:-:S04]  /*c310*/  IMAD R0, R0, UR6, RZ ;  /* 0x0000000600007c24 */ /* 0x000fc8000f8e02ff */
[----:B------:R-:W-:Y:S01]  /*c320*/  IMAD R9, R9, UR7, R0 ;  /* 0x0000000709097c24 */ /* 0x000fe2000f8e0200 */
[----:B------:R-:W-:Y:S02]  /*c330*/  ULDC.64 UR6, c[0x0][0xa80] ;  /* 0x0002a00000067ab9 */ /* 0x000fe40000000a00 */
[----:B------:R-:W-:Y:S02]  /*c340*/  LEA R8, P0, R2, UR6, 0x1 ;  /* 0x0000000602087c11 */ /* 0x000fe4000f8008ff */
[----:B------:R-:W-:-:S04]  /*c350*/  IADD3 R3, R3, R9, RZ ;  /* 0x0000000903037210 */ /* 0x000fc80007ffe0ff */
[----:B------:R-:W-:-:S05]  /*c360*/  LEA.HI.X R9, R2, UR7, R3, 0x1, P0 ;  /* 0x0000000702097c11 */ /* 0x000fca00080f0c03 */
[----:B------:R3:W-:Y:S04]  /*c370*/  @!P2 STG.E.128 desc[UR8][R8.64], RZ ;  /* 0x000000ff0800a986 */ /* 0x0007e8000c101d08 */
[----:B------:R3:W-:Y:S02]  /*c380*/  @!P3 STG.E.128 desc[UR8][R8.64+0x80], RZ ;  /* 0x000080ff0800b986 */ /* 0x0007e4000c101d08 */
.L_x_1900:
[----:B------:R-:W-:Y:S05]  /*c390*/  BSYNC B0 ;  /* 0x0000000000007941 */ /* 0x000fea0003800000 */
.L_x_1899:
        /* <DEDUP_REMOVED lines=21> */
.L_x_1901:
[----:B------:R-:W-:Y:S05]  /*c4f0*/  BSYNC B0 ;  /* 0x0000000000007941 */ /* 0x000fea0003800000 */
.L_x_1890:
[----:B---3--:R-:W3:Y:S02]  /*c500*/  LDC R0, c[0x0][0xda8] ;  /* 0x00036a00ff007b82 */ /* 0x008ee40000000800 */
[----:B---3--:R-:W-:-:S13]  /*c510*/  ISETP.LE.AND P0, PT, R0, UR4, PT ;  /* 0x0000000400007c0c */ /* 0x008fda000bf03270 */
[----:B------:R-:W-:Y:S05]  /*c520*/  @!P0 BRA `(.L_x_1902) ;  /* 0xffffff48002c8947 */ /* 0x000fea000383ffff */
[----:B------:R-:W-:Y:S05]  /*c530*/  EXIT ;  /* 0x000000000000794d */ /* 0x000fea0003800000 */
.L_x_1854:
        /* <DEDUP_REMOVED lines=8> */
[----:B------:R-:W-:Y:S01]  /*c5c0*/  MOV R17, 0x1 ;  /* 0x0000000100117802 */ /* 0x000fe20000000f00 */
[----:B------:R-:W-:-:S05]  /*c5d0*/  IMAD.MOV.U32 R16, RZ, RZ, RZ ;  /* 0x000000ffff107224 */ /* 0x000fca00078e00ff */
[----:B------:R-:W1:Y:S02]  /*c5e0*/  LDC R0, c[0x0][0xda8] ;  /* 0x00036a00ff007b82 */ /* 0x000e640000000800 */
[----:B-1----:R-:W-:-:S13]  /*c5f0*/  ISETP.LE.AND P0, PT, R0, UR4, PT ;  /* 0x0000000400007c0c */ /* 0x002fda000bf03270 */
[----:B------:R-:W-:Y:S05]  /*c600*/  @P0 BRA `(.L_x_1903) ;  /* 0x0000002800ec0947 */ /* 0x000fea0003800000 */
[----:B------:R-:W1:Y:S01]  /*c610*/  S2R R2, SR_TID.X ;  /* 0x0000000000027919 */ /* 0x000e620000002100 */
[----:B------:R-:W-:Y:S01]  /*c620*/  IMAD.U32 R18, RZ, RZ, UR4 ;  /* 0x00000004ff127e24 */ /* 0x000fe2000f8e00ff */
[----:B------:R-:W-:Y:S01]  /*c630*/  MOV R16, RZ ;  /* 0x000000ff00107202 */ /* 0x000fe20000000f00 */
[----:B------:R-:W-:Y:S01]  /*c640*/  IMAD.MOV.U32 R17, RZ, RZ, 0x1 ;  /* 0x00000001ff117424 */ /* 0x000fe200078e00ff */
[----:B------:R-:W-:Y:S01]  /*c650*/  ULDC UR48, c[0x0][0xc] ;  /* 0x0000030000307ab9 */ /* 0x000fe20000000800 */
[----:B------:R-:W-:Y:S01]  /*c660*/  ULDC.64 UR44, c[0x0][0x198] ;  /* 0x00006600002c7ab9 */ /* 0x000fe20000000a00 */
[----:B------:R-:W-:Y:S01]  /*c670*/  UMOV UR47, URZ ;  /* 0x0000003f002f7c82 */ /* 0x000fe20008000000 */
[----:B-1----:R-:W-:-:S07]  /*c680*/  LOP3.LUT R19, R2, 0x1f, RZ, 0xc0, !PT ;  /* 0x0000001f02137812 */ /* 0x002fce00078ec0ff */
.L_x_1951:
        /* <DEDUP_REMOVED lines=21> */
.L_x_1904:
[----:B------:R-:W-:Y:S01]  /*c7e0*/  ULDC UR9, c[0x0][0xdc4] ;  /* 0x0003710000097ab9 */ /* 0x000fe20000000800 */
[----:B------:R-:W-:Y:S01]  /*c7f0*/  UMOV UR7, UR8 ;  /* 0x0000000800077c82 */ /* 0x000fe20008000000 */
[----:B------:R-:W-:-:S11]  /*c800*/  UISETP.NE.AND UP0, UPT, UR9, 0x1, UPT ;  /* 0x000000010900788c */ /* 0x000fd6000bf05270 */
[----:B------:R-:W-:Y:S02]  /*c810*/  @UP0 ULDC.64 UR10, c[0x0][0xdc8] ;  /* 0x00037200000a0ab9 */ /* 0x000fe40000000a00 */
[----:B------:R-:W-:-:S04]  /*c820*/  UIMAD.WIDE.U32 UR4, UR8, UR10, URZ ;  /* 0x0000000a080472a5 */ /* 0x000fc8000f8e003f */
[----:B------:R-:W-:-:S04]  /*c830*/  @UP0 USHF.R.U32.HI UR7, URZ, UR11, UR5 ;  /* 0x0000000b3f070299 */ /* 0x000fc80008011605 */
[----:B------:R-:W-:-:S12]  /*c840*/  UIMAD UR4, UR7, UR9, URZ ;  /* 0x00000009070472a4 */ /* 0x000fd8000f8e023f */
.L_x_1905:
[----:B------:R-:W-:Y:S01]  /*c850*/  ULOP3.LUT UR5, URZ, UR7, URZ, 0x33, !UPT ;  /* 0x000000073f057292 */ /* 0x000fe2000f8e333f */
[----:B------:R-:W-:Y:S01]  /*c860*/  BSSY B6, `(.L_x_1906) ;  /* 0x0000286000067945 */ /* 0x000fe20003800000 */
[----:B------:R-:W-:Y:S01]  /*c870*/  ULDC.64 UR10, c[0x0][0x3f8] ;  /* 0x0000fe00000a7ab9 */ /* 0x000fe20000000a00 */
[----:B------:R-:W-:Y:S01]  /*c880*/  ULDC UR7, c[0x0][0xdac] ;  /* 0x00036b0000077ab9 */ /* 0x000fe20000000800 */
[----:B------:R-:W-:Y:S02]  /*c890*/  UISETP.NE.U32.AND UP0, UPT, UR10, URZ, UPT ;  /* 0x0000003f0a00728c */ /* 0x000fe4000bf05070 */
[----:B------:R-:W-:Y:S02]  /*c8a0*/  UIADD3 UR5, UR5, UR7, URZ ;  /* 0x0000000705057290 */ /* 0x000fe4000fffe03f */
[----:B------:R-:W-:Y:S02]  /*c8b0*/  UISETP.NE.AND.EX UP0, UPT, UR11, URZ, UPT, UP0 ;  /* 0x0000003f0b00728c */ /* 0x000fe4000bf05300 */
[----:B------:R-:W-:Y:S01]  /*c8c0*/  USHF.L.U32 UR41, UR5, 0x7, URZ ;  /* 0x0000000705297899 */ /* 0x000fe2000800063f */
[----:B------:R-:W-:Y:S01]  /*c8d0*/  ULDC UR7, c[0x0][0x404] ;  /* 0x0001010000077ab9 */ /* 0x000fe20000000800 */
[----:B------:R-:W-:Y:S01]  /*c8e0*/  ULDC UR10, c[0x0][0x288] ;  /* 0x0000a200000a7ab9 */ /* 0x000fe20000000800 */
[----:B------:R-:W-:-:S02]  /*c8f0*/  USEL UR7, UR7, 0x1, UP0 ;  /* 0x0000000107077887 */ /* 0x000fc40008000000 */
[----:B------:R-:W-:Y:S01]  /*c900*/  UIADD3 UR5, UR41, 0xff, -UR10 ;  /* 0x000000ff29057890 */ /* 0x000fe2000fffe80a */
[----:B------:R-:W-:Y:S02]  /*c910*/  ULDC UR9, c[0x0][0xdb8] ;  /* 0x00036e0000097ab9 */ /* 0x000fe40000000800 */
[----:B------:R-:W-:Y:S01]  /*c920*/  ULDC UR10, c[0x0][0x2e0] ;  /* 0x0000b800000a7ab9 */ /* 0x000fe20000000800 */
[----:B------:R-:W-:Y:S02]  /*c930*/  UISETP.NE.AND UP1, UPT, UR9, 0x1, UPT ;  /* 0x000000010900788c */ /* 0x000fe4000bf25270 */
[----:B------:R-:W-:Y:S02]  /*c940*/  UIMAD UR11, UR7, UR10, 0x7f ;  /* 0x0000007f070b74a4 */ /* 0x000fe4000f8e020a */
[----:B------:R-:W-:Y:S02]  /*c950*/  UIMAD UR5, UR7, UR10, UR5 ;  /* 0x0000000a070572a4 */ /* 0x000fe4000f8e0205 */
[----:B------:R-:W-:-:S02]  /*c960*/  USHF.R.S32.HI UR10, URZ, 0x1f, UR11 ;  /* 0x0000001f3f0a7899 */ /* 0x000fc4000801140b */
[----:B------:R-:W-:Y:S02]  /*c970*/  USHF.R.S32.HI UR7, URZ, 0x1f, UR5 ;  /* 0x0000001f3f077899 */ /* 0x000fe40008011405 */
[----:B------:R-:W-:Y:S02]  /*c980*/  ULEA.HI UR10, UR10, UR11, URZ, 0x7 ;  /* 0x0000000b0a0a7291 */ /* 0x000fe4000f8f383f */
[----:B------:R-:W-:Y:S02]  /*c990*/  ULEA.HI UR7, UR7, UR5, URZ, 0x7 ;  /* 0x0000000507077291 */ /* 0x000fe4000f8f383f */
[----:B------:R-:W-:Y:S02]  /*c9a0*/  USHF.R.S32.HI UR10, URZ, 0x7, UR10 ;  /* 0x000000073f0a7899 */ /* 0x000fe4000801140a */
[----:B------:R-:W-:Y:S02]  /*c9b0*/  USHF.R.S32.HI UR7, URZ, 0x7, UR7 ;  /* 0x000000073f077899 */ /* 0x000fe40008011407 */
[----:B------:R-:W-:-:S02]  /*c9c0*/  UIADD3 UR4, UR8, -UR4, URZ ;  /* 0x8000000408047290 */ /* 0x000fc4000fffe03f */
[----:B------:R-:W-:Y:S01]  /*c9d0*/  UISETP.LT.AND UP0, UPT, UR10, UR7, UPT ;  /* 0x000000070a00728c */ /* 0x000fe2000bf01270 */
[----:B------:R-:W-:-:S03]  /*c9e0*/  ULDC UR8, c[0x0][0xdc4] ;  /* 0x0003710000087ab9 */ /* 0x000fc60000000800 */
[----:B------:R-:W-:Y:S02]  /*c9f0*/  USEL UR39, UR10, UR7, UP0 ;  /* 0x000000070a277287 */ /* 0x000fe40008000000 */
[----:B------:R-:W-:-:S03]  /*ca00*/  UIMAD UR6, UR6, UR8, UR4 ;  /* 0x00000008060672a4 */ /* 0x000fc6000f8e0204 */
[----:B------:R-:W-:Y:S01]  /*ca10*/  @UP1 ULDC UR4, c[0x0][0xdbc] ;  /* 0x00036f0000041ab9 */ /* 0x000fe20000000800 */
[----:B------:R-:W-:Y:S01]  /*ca20*/  ISETP.LT.AND P0, PT, RZ, UR39, PT ;  /* 0x00000027ff007c0c */ /* 0x000fe2000bf01270 */
[----:B------:R-:W-:Y:S01]  /*ca30*/  UIMAD.WIDE.U32 UR4, UR6, UR4, URZ ;  /* 0x00000004060472a5 */ /* 0x000fe2000f8e003f */
[----:B------:R-:W-:Y:S01]  /*ca40*/  @UP1 ULDC UR8, c[0x0][0xdc0] ;  /* 0x0003700000081ab9 */ /* 0x000fe20000000800 */
[----:B------:R-:W-:Y:S02]  /*ca50*/  UMOV UR43, UR6 ;  /* 0x00000006002b7c82 */ /* 0x000fe40008000000 */
[----:B------:R-:W-:-:S04]  /*ca60*/  @UP1 USHF.R.U32.HI UR43, URZ, UR8, UR5 ;  /* 0x000000083f2b1299 */ /* 0x000fc80008011605 */
[----:B------:R-:W-:-:S04]  /*ca70*/  UIADD3 UR42, -UR43, URZ, URZ ;  /* 0x0000003f2b2a7290 */ /* 0x000fc8000fffe13f */
[----:B------:R-:W-:Y:S01]  /*ca80*/  UIMAD UR42, UR9, UR42, UR6 ;  /* 0x0000002a092a72a4 */ /* 0x000fe2000f8e0206 */
[----:B------:R-:W-:Y:S11]  /*ca90*/  @P0 BRA `(.L_x_1907) ;  /* 0x0000000000440947 */ /* 0x000ff60003800000 */
[----:B------:R-:W-:Y:S01]  /*caa0*/  ISETP.NE.AND P0, PT, R19, RZ, PT ;  /* 0x000000ff1300720c */ /* 0x000fe20003f05270 */
[----:B------:R-:W-:-:S12]  /*cab0*/  IMAD.MOV.U32 R13, RZ, RZ, R18 ;  /* 0x000000ffff0d7224 */ /* 0x000fd800078e0012 */
        /* <DEDUP_REMOVED lines=15> */
.L_x_1907:
        /* <DEDUP_REMOVED lines=11> */
[----:B------:R-:W-:Y:S01]  /*cc60*/  MOV R4, UR6 ;  /* 0x0000000600047c02 */ /* 0x000fe20008000f00 */
[----:B------:R-:W-:Y:S01]  /*cc70*/  IMAD.U32 R5, RZ, RZ, UR7 ;  /* 0x00000007ff057e24 */ /* 0x000fe2000f8e00ff */
[----:B------:R-:W1:Y:S01]  /*cc80*/  LDC.64 R2, c[0x4][R2] ;  /* 0x0100000002027b82 */ /* 0x000e620000000a00 */
        /* <DEDUP_REMOVED lines=9> */
.L_x_1909:
        /* <DEDUP_REMOVED lines=9> */
[----:B------:R-:W-:Y:S01]  /*cdb0*/  MOV R4, UR6 ;  /* 0x0000000600047c02 */ /* 0x000fe20008000f00 */
[----:B------:R-:W-:Y:S01]  /*cdc0*/  IMAD.U32 R5, RZ, RZ, UR7 ;  /* 0x00000007ff057e24 */ /* 0x000fe2000f8e00ff */
[----:B------:R-:W-:Y:S01]  /*cdd0*/  MOV R7, UR9 ;  /* 0x0000000900077c02 */ /* 0x000fe20008000f00 */
[----:B------:R-:W-:Y:S01]  /*cde0*/  IMAD.U32 R6, RZ, RZ, UR8 ;  /* 0x00000008ff067e24 */ /* 0x000fe2000f8e00ff */
[----:B------:R-:W-:Y:S01]  /*cdf0*/  MOV R8, 0x70 ;  /* 0x0000007000087802 */ /* 0x000fe20000000f00 */
[----:B------:R-:W-:-:S02]  /*ce00*/  IMAD.U32 R10, RZ, RZ, UR4 ;  /* 0x00000004ff0a7e24 */ /* 0x000fc4000f8e00ff */
[----:B------:R-:W-:Y:S02]  /*ce10*/  IMAD.U32 R11, RZ, RZ, UR5 ;  /* 0x00000005ff0b7e24 */ /* 0x000fe4000f8e00ff */
[----:B------:R-:W-:Y:S02]  /*ce20*/  IMAD.MOV.U32 R12, RZ, RZ, 0x1 ;  /* 0x00000001ff0c7424 */ /* 0x000fe400078e00ff */
[----:B-1----:R-:W-:-:S07]  /*ce30*/  IMAD.MOV.U32 R13, RZ, RZ, RZ ;  /* 0x000000ffff0d7224 */ /* 0x002fce00078e00ff */
[----:B------:R-:W-:-:S07]  /*ce40*/  LEPC R20, `(.L_x_1911) ;  /* 0x000000001014794e */ /* 0x000fce0000000000 */
[----:B--2---:R-:W-:Y:S05]  /*ce50*/  CALL.ABS.NOINC R2 ;  /* 0x0000000002007343 */ /* 0x004fea0003c00000 */
.L_x_1911:
        /* <DEDUP_REMOVED lines=16> */
.L_x_1910:
[----:B------:R-:W-:Y:S01]  /*cf60*/  ULDC.64 UR4, c[0x0][0x9f8] ;  /* 0x00027e0000047ab9 */ /* 0x000fe20000000a00 */
[----:B------:R-:W-:Y:S01]  /*cf70*/  MOV R5, UR43 ;  /* 0x0000002b00057c02 */ /* 0x000fe20008000f00 */
[----:B------:R-:W-:Y:S01]  /*cf80*/  IMAD.U32 R0, RZ, RZ, UR43 ;  /* 0x0000002bff007e24 */ /* 0x000fe2000f8e00ff */
[----:B------:R-:W-:Y:S01]  /*cf90*/  ISETP.NE.U32.AND P0, PT, RZ, UR4, PT ;  /* 0x00000004ff007c0c */ /* 0x000fe2000bf05070 */
[----:B------:R-:W-:Y:S01]  /*cfa0*/  ULDC.64 UR6, c[0x0][0x208] ;  /* 0x0000820000067ab9 */ /* 0x000fe20000000a00 */
[----:B------:R-:W1:Y:S02]  /*cfb0*/  LDC R4, c[0x0][0x428] ;  /* 0x00010a00ff047b82 */ /* 0x000e640000000800 */
[----:B------:R-:W-:-:S13]  /*cfc0*/  ISETP.NE.AND.EX P0, PT, RZ, UR5, PT, P0 ;  /* 0x00000005ff007c0c */ /* 0x000fda000bf05300 */
[----:B------:R-:W2:Y:S02]  /*cfd0*/  @P0 LDC.64 R2, c[0x0][0x9f8] ;  /* 0x00027e00ff020b82 */ /* 0x000ea40000000a00 */
[----:B--2---:R-:W-:-:S05]  /*cfe0*/  @P0 IMAD.WIDE R2, R5, 0x4, R2 ;  /* 0x0000000405020825 */ /* 0x004fca00078e0202 */
[----:B------:R2:W3:Y:S01]  /*cff0*/  @P0 LDG.E R0, desc[UR6][R2.64] ;  /* 0x0000000602000981 */ /* 0x0004e2000c1e1900 */
[----:B-1----:R-:W-:Y:S01]  /*d000*/  ISETP.NE.AND P0, PT, R4, 0x1, PT ;  /* 0x000000010400780c */ /* 0x002fe20003f05270 */
[----:B------:R-:W-:Y:S01]  /*d010*/  IMAD.U32 R4, RZ, RZ, UR42 ;  /* 0x0000002aff047e24 */ /* 0x000fe2000f8e00ff */
[----:B------:R-:W-:Y:S01]  /*d020*/  ISETP.NE.AND P1, PT, R19, RZ, PT ;  /* 0x000000ff1300720c */ /* 0x000fe20003f25270 */
[----:B------:R-:W-:Y:S01]  /*d030*/  UMOV UR40, URZ ;  /* 0x0000003f00287c82 */ /* 0x000fe20008000000 */
[----:B------:R-:W-:Y:S01]  /*d040*/  UMOV UR8, 0x40 ;  /* 0x0000004000087882 */ /* 0x000fe20000000000 */
[----:B------:R-:W-:Y:S01]  /*d050*/  UMOV UR9, UR41 ;  /* 0x0000002900097c82 */ /* 0x000fe20008000000 */
[----:B------:R-:W-:Y:S01]  /*d060*/  UMOV UR10, UR42 ;  /* 0x0000002a000a7c82 */ /* 0x000fe20008000000 */
[----:B------:R-:W-:Y:S01]  /*d070*/  UMOV UR11, UR43 ;  /* 0x0000002b000b7c82 */ /* 0x000fe20008000000 */
[----:B------:R-:W-:Y:S01]  /*d080*/  UMOV UR12, 0x80 ;  /* 0x00000080000c7882 */ /* 0x000fe20000000000 */
[----:B--2---:R-:W1:Y:S01]  /*d090*/  LDC.64 R2, c[0x0][0x3f8] ;  /* 0x0000fe00ff027b82 */ /* 0x004e620000000a00 */
[----:B------:R-:W-:Y:S01]  /*d0a0*/  UMOV UR13, UR41 ;  /* 0x00000029000d7c82 */ /* 0x000fe20008000000 */
[----:B------:R-:W-:Y:S01]  /*d0b0*/  UMOV UR14, UR42 ;  /* 0x0000002a000e7c82 */ /* 0x000fe20008000000 */
[----:B------:R-:W-:Y:S01]  /*d0c0*/  UMOV UR15, UR43 ;  /* 0x0000002b000f7c82 */ /* 0x000fe20008000000 */
[----:B------:R-:W-:-:S02]  /*d0d0*/  UMOV UR6, 0xffffffff ;  /* 0xffffffff00067882 */ /* 0x000fc40000000000 */
[----:B------:R-:W-:Y:S02]  /*d0e0*/  VOTEU.ALL UP1, P1 ;  /* 0x00000000003f7886 */ /* 0x000fe40000820000 */
[----:B------:R-:W2:Y:S03]  /*d0f0*/  @P0 LDC R5, c[0x0][0x42c] ;  /* 0x00010b00ff050b82 */ /* 0x000ea60000000800 */
[----:B------:R-:W-:-:S04]  /*d100*/  @!UP1 UIADD3 UR4, UP0, UR44, 0x270, URZ ;  /* 0x000002702c049890 */ /* 0x000fc8000ff1e03f */
[----:B------:R-:W-:Y:S01]  /*d110*/  @!UP1 UIADD3.X UR5, URZ, UR45, URZ, UP0, !UPT ;  /* 0x0000002d3f059290 */ /* 0x000fe200087fe43f */
[----:B------:R-:W4:Y:S08]  /*d120*/  @P0 LDC R6, c[0x0][0x430] ;  /* 0x00010c00ff060b82 */ /* 0x000f300000000800 */
[----:B------:R1:W-:Y:S01]  /*d130*/  @!UP1 UTMAPF.L2.4D [UR40], [UR4] ;  /* 0x00000028040095b8 */ /* 0x0003e20008018000 */
[----:B--2---:R-:W-:Y:S01]  /*d140*/  @P0 IMAD.HI.U32 R5, R5, UR42, RZ ;  /* 0x0000002a05050c27 */ /* 0x004fe2000f8e00ff */
[----:B------:R2:W-:Y:S04]  /*d150*/  @!UP1 UTMAPF.L2.4D [UR8], [UR4] ;  /* 0x00000008040095b8 */ /* 0x0005e80008018000 */
[----:B----4-:R-:W-:Y:S01]  /*d160*/  @P0 SHF.R.U32.HI R4, RZ, R6, R5 ;  /* 0x00000006ff040219 */ /* 0x010fe20000011605 */
[----:B------:R2:W-:Y:S01]  /*d170*/  @!UP1 UTMAPF.L2.4D [UR12], [UR4] ;  /* 0x0000000c040095b8 */ /* 0x0005e20008018000 */
[----:B-1----:R-:W-:-:S02]  /*d180*/  ISETP.NE.U32.AND P0, PT, R2, RZ, PT ;  /* 0x000000ff0200720c */ /* 0x002fc40003f05070 */
[----:B------:R-:W-:Y:S02]  /*d190*/  MOV R5, UR39 ;  /* 0x0000002700057c02 */ /* 0x000fe40008000f00 */
[----:B------:R-:W-:-:S03]  /*d1a0*/  ISETP.NE.AND.EX P0, PT, R3, RZ, PT, P0 ;  /* 0x000000ff0300720c */ /* 0x000fc60003f05300 */
[----:B------:R-:W-:Y:S01]  /*d1b0*/  VIADD R5, R5, 0xffffffff ;  /* 0xffffffff05057836 */ /* 0x000fe20000000000 */
[----:B---3--:R-:W-:Y:S01]  /*d1c0*/  SEL R6, R0, RZ, !P0 ;  /* 0x000000ff00067207 */ /* 0x008fe20004000000 */
[----:B--2---:R-:W-:Y:S08]  /*d1d0*/  BRA.DIV UR6, `(.L_x_1912) ;  /* 0x0000002606747947 */ /* 0x004ff0000b800000 */
.L_x_1963:
[----:B------:R-:W-:Y:S01]  /*d1e0*/  UMOV UR4, 0xffffffff ;  /* 0xffffffff00047882 */ /* 0x000fe20000000000 */
[----:B------:R-:W-:Y:S02]  /*d1f0*/  SHF.R.S32.HI R12, RZ, 0x1f, R0 ;  /* 0x0000001fff0c7819 */ /* 0x000fe40000011400 */
[----:B------:R-:W-:Y:S05]  /*d200*/  BRA.DIV UR4, `(.L_x_1913) ;  /* 0x0000002604947947 */ /* 0x000fea000b800000 */
[----:B------:R-:W-:-:S13]  /*d210*/  ELECT P6, URZ, PT ;  /* 0x00000000003f782f */ /* 0x000fda00038c0000 */
.L_x_1966:
[----:B------:R-:W-:Y:S05]  /*d220*/  @!P6 BRA `(.L_x_1914) ;  /* 0x0000000000f4e947 */ /* 0x000fea0003800000 */
[----:B------:R-:W-:Y:S01]  /*d230*/  IMAD.MOV.U32 R6, RZ, RZ, R0 ;  /* 0x000000ffff067224 */ /* 0x000fe200078e0000 */
[----:B------:R-:W-:Y:S06]  /*d240*/  @!P0 BRA `(.L_x_1915) ;  /* 0x00000000004c8947 */ /* 0x000fec0003800000 */
[----:B------:R-:W1:Y:S01]  /*d250*/  LDC R11, c[0x0][0x41c] ;  /* 0x00010700ff0b7b82 */ /* 0x000e620000000800 */
[----:B------:R-:W-:Y:S01]  /*d260*/  MOV R10, R5 ;  /* 0x00000005000a7202 */ /* 0x000fe20000000f00 */
[----:B------:R-:W-:Y:S01]  /*d270*/  ULDC.64 UR4, c[0x0][0x408] ;  /* 0x0001020000047ab9 */ /* 0x000fe20000000a00 */
[----:B------:R-:W-:Y:S01]  /*d280*/  ULDC.64 UR6, c[0x0][0x208] ;  /* 0x0000820000067ab9 */ /* 0x000fe20000000a00 */
        /* <DEDUP_REMOVED lines=13> */
[----:B------:R-:W-:-:S05]  /*d360*/  IADD3 R10, -R10, RZ, RZ ;  /* 0x000000ff0a0a7210 */ /* 0x000fca0007ffe1ff */
[----:B------:R-:W-:-:S07]  /*d370*/  IMAD R5, R11, R10, R5 ;  /* 0x0000000a0b057224 */ /* 0x000fce00078e0205 */
.L_x_1915:
[----:B------:R-:W2:Y:S01]  /*d380*/  S2R R7, SR_TID.X ;  /* 0x0000000000077919 */ /* 0x000ea20000002100 */
[----:B-1----:R-:W-:Y:S02]  /*d390*/  LEA R8, R16, UR38, 0x3 ;  /* 0x0000002610087c11 */ /* 0x002fe4000f8e18ff */
[----:B--2---:R-:W-:Y:S02]  /*d3a0*/  LOP3.LUT R9, R7, 0x7f, RZ, 0xc0, !PT ;  /* 0x0000007f07097812 */ /* 0x004fe400078ec0ff */
[----:B------:R-:W-:Y:S02]  /*d3b0*/  SHF.L.U32 R7, R17, 0x1f, RZ ;  /* 0x0000001f11077819 */ /* 0x000fe400000006ff */
[----:B------:R-:W-:Y:S02]  /*d3c0*/  ISETP.NE.AND P3, PT, R9, RZ, PT ;  /* 0x000000ff0900720c */ /* 0x000fe40003f65270 */
[----:B------:R-:W1:Y:S02]  /*d3d0*/  SYNCS.PHASECHK.TRANS64.TRYWAIT P2, [R8+URZ+0x34840], R7 ;  /* 0x03484007080075a7 */ /* 0x000e64000804017f */
[----:B-1----:R-:W-:Y:S09]  /*d3e0*/  @!P2 BRA `(.L_x_1916) ;  /* 0x00000024003ca947 */ /* 0x002ff20003800000 */
.L_x_1967:
[----:B------:R-:W-:Y:S05]  /*d3f0*/  @P3 BRA `(.L_x_1917) ;  /* 0x0000000000143947 */ /* 0x000fea0003800000 */
[----:B------:R-:W-:Y:S01]  /*d400*/  ISETP.NE.AND P2, PT, R19, RZ, PT ;  /* 0x000000ff1300720c */ /* 0x000fe20003f45270 */
[----:B-1----:R-:W-:-:S04]  /*d410*/  IMAD.MOV.U32 R7, RZ, RZ, 0xc000 ;  /* 0x0000c000ff077424 */ /* 0x002fc800078e00ff */
[----:B------:R2:W-:Y:S08]  /*d420*/  SYNCS.ARRIVE.TRANS64 RZ, [R8+URZ+0x34830], R7 ;  /* 0x0348300708ff79a7 */ /* 0x0005f0000800003f */
[----:B------:R-:W-:Y:S05]  /*d430*/  @!P2 BRA `(.L_x_1917) ;  /* 0x000000000004a947 */ /* 0x000fea0003800000 */
[----:B------:R-:W-:Y:S01]  /*d440*/  BPT.TRAP 0x1 ;  /* 0x000000040000795c */ /* 0x000fe20000300000 */
.L_x_1917:
        /* <DEDUP_REMOVED lines=13> */
[----:B------:R-:W-:Y:S02]  /*d520*/  USHF.L.U32 UR11, UR11, 0x7, URZ ;  /* 0x000000070b0b7899 */ /* 0x000fe4000800063f */
[----:B------:R-:W-:Y:S02]  /*d530*/  UIADD3 UR14, UR8, 0x1c400, URZ ;  /* 0x0001c400080e7890 */ /* 0x000fe4000fffe03f */
[----:B------:R-:W-:Y:S02]  /*d540*/  UIADD3 UR15, UR8, 0x20400, URZ ;  /* 0x00020400080f7890 */ /* 0x000fe4000fffe03f */
[----:B------:R-:W-:-:S03]  /*d550*/  UIADD3 UR17, UR8, 0x24400, URZ ;  /* 0x0002440008117890 */ /* 0x000fc6000fffe03f */
[----:B------:R-:W-:Y:S01]  /*d560*/  UMOV UR8, UR14 ;  /* 0x0000000e00087c82 */ /* 0x000fe20008000000 */
[----:B------:R-:W-:Y:S01]  /*d570*/  UMOV UR14, 0x80 ;  /* 0x00000080000e7882 */ /* 0x000fe20000000000 */
[----:B------:R3:W-:Y:S02]  /*d580*/  UTMALDG.4D [UR8], [UR4], desc[UR6] ;  /* 0x00000608040075b4 */ /* 0x0007e40008019000 */
[----:B---3--:R-:W-:Y:S01]  /*d590*/  UMOV UR8, UR15 ;  /* 0x0000000f00087c82 */ /* 0x008fe20008000000 */
[----:B------:R-:W-:Y:S02]  /*d5a0*/  UMOV UR10, UR16 ;  /* 0x00000010000a7c82 */ /* 0x000fe40008000000 */
[----:B------:R3:W-:Y:S02]  /*d5b0*/  UTMALDG.4D [UR8], [UR4], desc[UR6] ;  /* 0x00000608040075b4 */ /* 0x0007e40008019000 */
[----:B---3--:R-:W-:Y:S01]  /*d5c0*/  UMOV UR8, UR17 ;  /* 0x0000001100087c82 */ /* 0x008fe20008000000 */
[----:B------:R-:W-:-:S02]  /*d5d0*/  UMOV UR10, UR14 ;  /* 0x0000000e000a7c82 */ /* 0x000fc40008000000 */
[----:B------:R3:W-:Y:S02]  /*d5e0*/  UTMALDG.4D [UR8], [UR4], desc[UR6] ;  /* 0x00000608040075b4 */ /* 0x0007e40008019000 */
[----:B---3--:R-:W-:Y:S01]  /*d5f0*/  NOP ;  /* 0x0000000000007918 */ /* 0x008fe20000000000 */
.L_x_1914:
        /* <DEDUP_REMOVED lines=9> */
[----:B-12---:R-:W-:Y:S01]  /*d690*/  @P2 IMAD.MOV.U32 R7, RZ, RZ, 0xc000 ;  /* 0x0000c000ff072424 */ /* 0x006fe200078e00ff */
        /* <DEDUP_REMOVED lines=13> */
[----:B-1----:R-:W-:Y:S01]  /*d770*/  MOV R7, UR14 ;  /* 0x0000000e00077c02 */ /* 0x002fe20008000f00 */
[----:B------:R-:W-:Y:S01]  /*d780*/  UMOV UR29, UR43 ;  /* 0x0000002b001d7c82 */ /* 0x000fe20008000000 */
[----:B------:R-:W-:Y:S01]  /*d790*/  UMOV UR26, 0x40 ;  /* 0x00000040001a7882 */ /* 0x000fe20000000000 */
[----:B------:R-:W-:Y:S01]  /*d7a0*/  UMOV UR25, UR9 ;  /* 0x0000000900197c82 */ /* 0x000fe20008000000 */
[----:B------:R-:W-:Y:S01]  /*d7b0*/  SHF.L.U32 R7, R7, 0x1f, RZ ;  /* 0x0000001f07077819 */ /* 0x000fe200000006ff */
[----:B------:R-:W-:Y:S01]  /*d7c0*/  UMOV UR19, UR41 ;  /* 0x0000002900137c82 */ /* 0x000fe20008000000 */
        /* <DEDUP_REMOVED lines=9> */
.L_x_1968:
[----:B------:R-:W-:-:S06]  /*d860*/  UISETP.GE.AND UP0, UPT, UR39, 0x2, UPT ;  /* 0x000000022700788c */ /* 0x000fcc000bf06270 */
[----:B------:R-:W-:-:S13]  /*d870*/  PLOP3.LUT P2, PT, PT, PT, UP0, 0x80, 0x0 ;  /* 0x000000000000781c */ /* 0x000fda0003f4f008 */
[----:B------:R-:W-:Y:S05]  /*d880*/  @!P2 BRA `(.L_x_1919) ;  /* 0x000000140020a947 */ /* 0x000fea0003800000 */
[----:B------:R-:W-:Y:S02]  /*d890*/  ULOP3.LUT UR4, UR39, 0x1, URZ, 0xc0, !UPT ;  /* 0x0000000127047892 */ /* 0x000fe4000f8ec03f */
[----:B------:R-:W-:Y:S02]  /*d8a0*/  UIADD3 UR46, UR39, -0x2, URZ ;  /* 0xfffffffe272e7890 */ /* 0x000fe4000fffe03f */
[----:B------:R-:W-:Y:S01]  /*d8b0*/  UISETP.NE.U32.AND UP0, UPT, UR4, 0x1, UPT ;  /* 0x000000010400788c */ /* 0x000fe2000bf05070 */
[----:B------:R-:W-:-:S03]  /*d8c0*/  ULDC.64 UR36, c[0x0][0x408] ;  /* 0x0001020000247ab9 */ /* 0x000fc60000000a00 */
[----:B-1----:R-:W-:Y:S02]  /*d8d0*/  IMAD.U32 R7, RZ, RZ, UR46 ;  /* 0x0000002eff077e24 */ /* 0x002fe4000f8e00ff */
[----:B------:R-:W-:-:S13]  /*d8e0*/  PLOP3.LUT P2, PT, PT, PT, UP0, 0x80, 0x0 ;  /* 0x000000000000781c */ /* 0x000fda0003f4f008 */
[----:B------:R-:W-:Y:S05]  /*d8f0*/  @!P2 BRA `(.L_x_1920) ;  /* 0x0000000400b8a947 */ /* 0x000fea0003800000 */
[----:B------:R-:W-:Y:S01]  /*d900*/  VIADD R7, R16, 0x1 ;  /* 0x0000000110077836 */ /* 0x000fe20000000000 */
[----:B------:R-:W-:Y:S04]  /*d910*/  BSSY B0, `(.L_x_1921) ;  /* 0x0000068000007945 */ /* 0x000fe80003800000 */
[----:B------:R-:W-:-:S04]  /*d920*/  ISETP.NE.AND P2, PT, R7, 0x2, PT ;  /* 0x000000020700780c */ /* 0x000fc80003f45270 */
[----:B------:R-:W-:Y:S02]  /*d930*/  SEL R10, RZ, 0x1, P2 ;  /* 0x00000001ff0a7807 */ /* 0x000fe40001000000 */
[----:B------:R-:W-:Y:S02]  /*d940*/  SEL R7, R7, RZ, P2 ;  /* 0x000000ff07077207 */ /* 0x000fe40001000000 */
[----:B------:R-:W-:Y:S01]  /*d950*/  LOP3.LUT R10, R17, R10, RZ, 0x3c, !PT ;  /* 0x0000000a110a7212 */ /* 0x000fe200078e3cff */
[----:B------:R-:W-:Y:S06]  /*d960*/  @!P6 BRA `(.L_x_1922) ;  /* 0x000000040088e947 */ /* 0x000fec0003800000 */
[----:B------:R-:W-:Y:S01]  /*d970*/  MOV R9, R6 ;  /* 0x0000000600097202 */ /* 0x000fe20000000f00 */
[----:B------:R-:W-:Y:S01]  /*d980*/  IMAD.U32 R8, RZ, RZ, UR46 ;  /* 0x0000002eff087e24 */ /* 0x000fe2000f8e00ff */
[----:B------:R-:W-:Y:S06]  /*d990*/  @!P0 BRA `(.L_x_1923) ;  /* 0x0000000000548947 */ /* 0x000fec0003800000 */
[----:B------:R-:W-:Y:S01]  /*d9a0*/  ULDC UR7, c[0x0][0x41c] ;  /* 0x0001070000077ab9 */ /* 0x000fe20000000800 */
[----:B------:R-:W-:Y:S01]  /*d9b0*/  UMOV UR6, UR46 ;  /* 0x0000002e00067c82 */ /* 0x000fe20008000000 */
[----:B------:R-:W-:Y:S01]  /*d9c0*/  UISETP.NE.AND UP0, UPT, UR7, 0x1, UPT ;  /* 0x000000010700788c */ /* 0x000fe2000bf05270 */
[----:B------:R-:W-:-:S10]  /*d9d0*/  ULDC.64 UR10, c[0x0][0x208] ;  /* 0x00008200000a7ab9 */ /* 0x000fd40000000a00 */
[----:B------:R-:W-:Y:S02]  /*d9e0*/  @UP0 ULDC.64 UR8, c[0x0][0x420] ;  /* 0x0001080000080ab9 */ /* 0x000fe40000000a00 */
[----:B------:R-:W-:-:S04]  /*d9f0*/  UIMAD.WIDE.U32 UR4, UR46, UR8, URZ ;  /* 0x000000082e0472a5 */ /* 0x000fc8000f8e003f */
[----:B------:R-:W-:-:S03]  /*da00*/  @UP0 USHF.R.U32.HI UR6, URZ, UR9, UR5 ;  /* 0x000000093f060299 */ /* 0x000fc60008011605 */
[----:B------:R-:W-:Y:S01]  /*da10*/  ULDC.64 UR8, c[0x0][0x408] ;  /* 0x0001020000087ab9 */ /* 0x000fe20000000a00 */
[----:B------:R-:W-:Y:S01]  /*da20*/  USHF.R.S32.HI UR4, URZ, 0x1f, UR6 ;  /* 0x0000001f3f047899 */ /* 0x000fe20008011406 */
[----:B------:R-:W-:Y:S02]  /*da30*/  IMAD R11, R12, UR8, RZ ;  /* 0x000000080c0b7c24 */ /* 0x000fe4000f8e02ff */
[----:B------:R-:W-:Y:S02]  /*da40*/  IMAD.U32 R8, RZ, RZ, UR6 ;  /* 0x00000006ff087e24 */ /* 0x000fe4000f8e00ff */
[----:B------:R-:W-:Y:S01]  /*da50*/  IMAD R11, R0, UR9, R11 ;  /* 0x00000009000b7c24 */ /* 0x000fe2000f8e020b */
[----:B------:R-:W-:-:S03]  /*da60*/  MOV R9, UR4 ;  /* 0x0000000400097c02 */ /* 0x000fc60008000f00 */
[----:B------:R-:W-:-:S04]  /*da70*/  IMAD.WIDE.U32 R8, R0, UR8, R8 ;  /* 0x0000000800087c25 */ /* 0x000fc8000f8e0008 */
[----:B------:R-:W-:Y:S01]  /*da80*/  IMAD.IADD R9, R11, 0x1, R9 ;  /* 0x000000010b097824 */ /* 0x000fe200078e0209 */
[----:B------:R-:W-:-:S04]  /*da90*/  LEA R2, P2, R8, R2, 0x2 ;  /* 0x0000000208027211 */ /* 0x000fc800078410ff */
[----:B------:R-:W-:-:S05]  /*daa0*/  LEA.HI.X R3, R8, R3, R9, 0x2, P2 ;  /* 0x0000000308037211 */ /* 0x000fca00010f1409 */
[----:B------:R1:W5:Y:S01]  /*dab0*/  LDG.E R9, desc[UR10][R2.64] ;  /* 0x0000000a02097981 */ /* 0x000362000c1e1900 */
[----:B------:R-:W-:-:S04]  /*dac0*/  UIADD3 UR4, -UR6, URZ, URZ ;  /* 0x0000003f06047290 */ /* 0x000fc8000fffe13f */
[----:B------:R-:W-:-:S06]  /*dad0*/  UIMAD UR4, UR7, UR4, UR46 ;  /* 0x00000004070472a4 */ /* 0x000fcc000f8e022e */
[----:B-1----:R-:W-:-:S07]  /*dae0*/  IMAD.U32 R8, RZ, RZ, UR4 ;  /* 0x00000004ff087e24 */ /* 0x002fce000f8e00ff */
.L_x_1923:
[----:B------:R-:W1:Y:S01]  /*daf0*/  S2R R2, SR_TID.X ;  /* 0x0000000000027919 */ /* 0x000e620000002100 */
[----:B------:R-:W-:Y:S02]  /*db00*/  LEA R3, R7, UR38, 0x3 ;  /* 0x0000002607037c11 */ /* 0x000fe4000f8e18ff */
[----:B-1----:R-:W-:Y:S02]  /*db10*/  LOP3.LUT R11, R2, 0x7f, RZ, 0xc0, !PT ;  /* 0x0000007f020b7812 */ /* 0x002fe400078ec0ff */
[----:B------:R-:W-:Y:S02]  /*db20*/  SHF.L.U32 R2, R10, 0x1f, RZ ;  /* 0x0000001f0a027819 */ /* 0x000fe400000006ff */
[----:B------:R-:W-:Y:S02]  /*db30*/  ISETP.NE.AND P2, PT, R11, RZ, PT ;  /* 0x000000ff0b00720c */ /* 0x000fe40003f45270 */
[----:B------:R-:W1:Y:S02]  /*db40*/  SYNCS.PHASECHK.TRANS64.TRYWAIT P3, [R3+URZ+0x34840], R2 ;  /* 0x03484002030075a7 */ /* 0x000e64000806017f */
[----:B-1----:R-:W-:Y:S09]  /*db50*/  @!P3 BRA `(.L_x_1924) ;  /* 0x0000001c008cb947 */ /* 0x002ff20003800000 */
.L_x_1969:
[----:B------:R-:W-:Y:S05]  /*db60*/  @P2 BRA `(.L_x_1925) ;  /* 0x0000000000142947 */ /* 0x000fea0003800000 */
[----:B------:R-:W-:Y:S02]  /*db70*/  ISETP.NE.AND P3, PT, R19, RZ, PT ;  /* 0x000000ff1300720c */ /* 0x000fe40003f65270 */
[----:B-1----:R-:W-:-:S04]  /*db80*/  MOV R2, 0xc000 ;  /* 0x0000c00000027802 */ /* 0x002fc80000000f00 */
[----:B------:R2:W-:Y:S07]  /*db90*/  SYNCS.ARRIVE.TRANS64 RZ, [R3+URZ+0x34830], R2 ;  /* 0x0348300203ff79a7 */ /* 0x0005ee000800003f */
[----:B------:R-:W-:Y:S05]  /*dba0*/  @!P3 BRA `(.L_x_1925) ;  /* 0x000000000004b947 */ /* 0x000fea0003800000 */
[----:B------:R-:W-:Y:S01]  /*dbb0*/  BPT.TRAP 0x1 ;  /* 0x000000040000795c */ /* 0x000fe20000300000 */
.L_x_1925:
        /* <DEDUP_REMOVED lines=14> */
[----:B-12---:R-:W-:Y:S01]  /*dca0*/  SHF.L.U32 R3, R17, 0x1f, RZ ;  /* 0x0000001f11037819 */ /* 0x006fe200000006ff */
[----:B------:R-:W-:Y:S01]  /*dcb0*/  UIADD3 UR9, UR9, 0x34830, URZ ;  /* 0x0003483009097890 */ /* 0x000fe2000fffe03f */
[----:B------:R-:W-:Y:S01]  /*dcc0*/  LEA R2, R16, UR19, 0x3 ;  /* 0x0000001310027c11 */ /* 0x000fe2000f8e18ff */
[----:B------:R-:W-:-:S02]  /*dcd0*/  USHF.L.U32 UR11, UR11, 0x7, URZ ;  /* 0x000000070b0b7899 */ /* 0x000fc4000800063f */
        /* <DEDUP_REMOVED lines=13> */
.L_x_1970:
[----:B------:R-:W-:Y:S05]  /*ddb0*/  @P2 BRA `(.L_x_1927) ;  /* 0x0000000000182947 */ /* 0x000fea0003800000 */
[----:B------:R-:W-:Y:S01]  /*ddc0*/  ISETP.NE.AND P2, PT, R19, RZ, PT ;  /* 0x000000ff1300720c */ /* 0x000fe20003f45270 */
[----:B-1----:R-:W-:Y:S01]  /*ddd0*/  IMAD.MOV.U32 R3, RZ, RZ, 0x8000 ;  /* 0x00008000ff037424 */ /* 0x002fe200078e00ff */
[----:B------:R-:W-:-:S04]  /*dde0*/  LEA R2, R16, UR38, 0x3 ;  /* 0x0000002610027c11 */ /* 0x000fc8000f8e18ff */
[----:B------:R2:W-:Y:S07]  /*ddf0*/  SYNCS.ARRIVE.TRANS64 RZ, [R2+URZ+0x34850], R3 ;  /* 0x0348500302ff79a7 */ /* 0x0005ee000800003f */
[----:B------:R-:W-:Y:S05]  /*de00*/  @!P2 BRA `(.L_x_1927) ;  /* 0x000000000004a947 */ /* 0x000fea0003800000 */
[----:B------:R-:W-:Y:S01]  /*de10*/  BPT.TRAP 0x1 ;  /* 0x000000040000795c */ /* 0x000fe20000300000 */
.L_x_1927:
        /* <DEDUP_REMOVED lines=10> */
[----:B------:R-:W-:-:S03]  /*dec0*/  MOV R5, R8 ;  /* 0x0000000800057202 */ /* 0x000fc60000000f00 */
[----:B------:R-:W-:Y:S02]  /*ded0*/  ULEA UR6, UR9, UR38, 0xf ;  /* 0x0000002609067291 */ /* 0x000fe4000f8e783f */
[----:B------:R-:W-:Y:S02]  /*dee0*/  ULEA UR9, UR9, UR38, 0x3 ;  /* 0x0000002609097291 */ /* 0x000fe4000f8e183f */
[----:B------:R-:W-:Y:S02]  /*def0*/  USHF.L.U32 UR11, UR11, 0x7, URZ ;  /* 0x000000070b0b7899 */ /* 0x000fe4000800063f */
[----:B------:R-:W-:Y:S02]  /*df00*/  UIADD3 UR8, UR6, 0x400, URZ ;  /* 0x0000040006087890 */ /* 0x000fe4000fffe03f */
[----:B------:R-:W-:Y:S02]  /*df10*/  UIADD3 UR9, UR9, 0x34850, URZ ;  /* 0x0003485009097890 */ /* 0x000fe4000fffe03f */
[----:B------:R-:W-:-:S03]  /*df20*/  UIADD3 UR14, UR6, 0x4400, URZ ;  /* 0x00004400060e7890 */ /* 0x000fc6000fffe03f */
[----:B------:R-:W-:-:S04]  /*df30*/  UMOV UR6, 0x0 ;  /* 0x0000000000067882 */ /* 0x000fc80000000000 */
[----:B------:R3:W-:Y:S02]  /*df40*/  UTMALDG.4D [UR8], [UR4], desc[UR6] ;  /* 0x00000608040075b4 */ /* 0x0007e40008019000 */
[----:B---3--:R-:W-:Y:S01]  /*df50*/  UMOV UR8, UR14 ;  /* 0x0000000e00087c82 */ /* 0x008fe20008000000 */
[----:B------:R-:W-:Y:S02]  /*df60*/  UMOV UR10, UR15 ;  /* 0x0000000f000a7c82 */ /* 0x000fe40008000000 */
[----:B------:R3:W-:Y:S02]  /*df70*/  UTMALDG.4D [UR8], [UR4], desc[UR6] ;  /* 0x00000608040075b4 */ /* 0x0007e40008019000 */
[----:B---3--:R-:W-:Y:S01]  /*df80*/  NOP ;  /* 0x0000000000007918 */ /* 0x008fe20000000000 */
.L_x_1922:
[----:B------:R-:W-:Y:S05]  /*df90*/  BSYNC B0 ;  /* 0x0000000000007941 */ /* 0x000fea0003800000 */
.L_x_1921:
[----:B------:R-:W-:Y:S01]  /*dfa0*/  UIADD3 UR4, UR39, -0x3, URZ ;  /* 0xfffffffd27047890 */ /* 0x000fe2000fffe03f */
[----:B------:R-:W-:Y:S02]  /*dfb0*/  IMAD.MOV.U32 R16, RZ, RZ, R7 ;  /* 0x000000ffff107224 */ /* 0x000fe400078e0007 */
[----:B------:R-:W-:-:S03]  /*dfc0*/  IMAD.MOV.U32 R17, RZ, RZ, R10 ;  /* 0x000000ffff117224 */ /* 0x000fc600078e000a */
[----:B------:R-:W-:-:S07]  /*dfd0*/  MOV R7, UR4 ;  /* 0x0000000400077c02 */ /* 0x000fce0008000f00 */
.L_x_1920:
[----:B------:R-:W-:Y:S01]  /*dfe0*/  ISETP.NE.AND P2, PT, RZ, UR46, PT ;  /* 0x0000002eff007c0c */ /* 0x000fe2000bf45270 */
[----:B------:R-:W-:-:S12]  /*dff0*/  BSSY B0, `(.L_x_1919) ;  /* 0x00000d1000007945 */ /* 0x000fd80003800000 */
[----:B------:R-:W-:Y:S05]  /*e000*/  @!P2 BRA `(.L_x_1928) ;  /* 0x0000000c003ca947 */ /* 0x000fea0003800000 */
[----:B------:R-:W-:-:S07]  /*e010*/  IMAD.MOV.U32 R8, RZ, RZ, R6 ;  /* 0x000000ffff087224 */ /* 0x000fce00078e0006 */
.L_x_1943:
[----:B------:R-:W-:Y:S01]  /*e020*/  VIADD R10, R16, 0x1 ;  /* 0x00000001100a7836 */ /* 0x000fe20000000000 */
[----:B------:R-:W-:Y:S05]  /*e030*/  YIELD ;  /* 0x0000000000007946 */ /* 0x000fea0003800000 */
[----:B------:R-:W-:Y:S01]  /*e040*/  ISETP.NE.AND P2, PT, R10, 0x2, PT ;  /* 0x000000020a00780c */ /* 0x000fe20003f45270 */
[----:B------:R-:W-:Y:S03]  /*e050*/  BSSY B1, `(.L_x_1929) ;  /* 0x0000062000017945 */ /* 0x000fe60003800000 */
[----:B-12---:R-:W-:-:S02]  /*e060*/  SEL R2, RZ, 0x1, P2 ;  /* 0x00000001ff027807 */ /* 0x006fc40001000000 */
[----:B------:R-:W-:Y:S02]  /*e070*/  SEL R10, R10, RZ, P2 ;  /* 0x000000ff0a0a7207 */ /* 0x000fe40001000000 */
[----:B------:R-:W-:Y:S01]  /*e080*/  LOP3.LUT R11, R17, R2, RZ, 0x3c, !PT ;  /* 0x00000002110b7212 */ /* 0x000fe200078e3cff */
[----:B------:R-:W-:Y:S06]  /*e090*/  @!P6 BRA `(.L_x_1930) ;  /* 0x000000040074e947 */ /* 0x000fec0003800000 */
[----:B------:R-:W-:Y:S01]  /*e0a0*/  MOV R13, R7 ;  /* 0x00000007000d7202 */ /* 0x000fe20000000f00 */
[----:B------:R-:W-:Y:S06]  /*e0b0*/  @!P0 BRA `(.L_x_1931) ;  /* 0x0000000000488947 */ /* 0x000fec0003800000 */
[----:B------:R-:W1:Y:S01]  /*e0c0*/  LDC R13, c[0x0][0x41c] ;  /* 0x00010700ff0d7b82 */ /* 0x000e620000000800 */
[----:B------:R-:W-:Y:S01]  /*e0d0*/  IMAD R14, R12, UR36, RZ ;  /* 0x000000240c0e7c24 */ /* 0x000fe2000f8e02ff */
[----:B------:R-:W-:-:S03]  /*e0e0*/  ULDC.64 UR4, c[0x0][0x208] ;  /* 0x0000820000047ab9 */ /* 0x000fc60000000a00 */
        /* <DEDUP_REMOVED lines=10> */
[----:B------:R-:W-:-:S05]  /*e190*/  IMAD.WIDE.U32 R2, R0, UR36, R2 ;  /* 0x0000002400027c25 */ /* 0x000fca000f8e0002 */
[----:B------:R-:W-:Y:S02]  /*e1a0*/  IADD3 R14, R14, R3, RZ ;  /* 0x000000030e0e7210 */ /* 0x000fe40007ffe0ff */
[----:B-1----:R-:W-:-:S04]  /*e1b0*/  LEA R8, P2, R2, R8, 0x2 ;  /* 0x0000000802087211 */ /* 0x002fc800078410ff */
[----:B------:R-:W-:-:S05]  /*e1c0*/  LEA.HI.X R9, R2, R9, R14, 0x2, P2 ;  /* 0x0000000902097211 */ /* 0x000fca00010f140e */
[----:B------:R1:W5:Y:S04]  /*e1d0*/  LDG.E R8, desc[UR4][R8.64] ;  /* 0x0000000408087981 */ /* 0x000368000c1e1900 */
.L_x_1931:
[----:B------:R-:W1:Y:S01]  /*e1e0*/  S2R R2, SR_TID.X ;  /* 0x0000000000027919 */ /* 0x000e620000002100 */
[----:B------:R-:W-:Y:S02]  /*e1f0*/  LEA R3, R10, UR38, 0x3 ;  /* 0x000000260a037c11 */ /* 0x000fe4000f8e18ff */
[----:B-1----:R-:W-:Y:S02]  /*e200*/  LOP3.LUT R9, R2, 0x7f, RZ, 0xc0, !PT ;  /* 0x0000007f02097812 */ /* 0x002fe400078ec0ff */
[----:B------:R-:W-:Y:S02]  /*e210*/  SHF.L.U32 R2, R11, 0x1f, RZ ;  /* 0x0000001f0b027819 */ /* 0x000fe400000006ff */
[----:B------:R-:W-:Y:S02]  /*e220*/  ISETP.NE.AND P2, PT, R9, RZ, PT ;  /* 0x000000ff0900720c */ /* 0x000fe40003f45270 */
[----:B------:R-:W1:Y:S02]  /*e230*/  SYNCS.PHASECHK.TRANS64.TRYWAIT P3, [R3+URZ+0x34840], R2 ;  /* 0x03484002030075a7 */ /* 0x000e64000806017f */
[----:B-1----:R-:W-:Y:S09]  /*e240*/  @!P3 BRA `(.L_x_1932) ;  /* 0x0000001400f8b947 */ /* 0x002ff20003800000 */
.L_x_1971:
[----:B------:R-:W-:Y:S05]  /*e250*/  @P2 BRA `(.L_x_1933) ;  /* 0x0000000000142947 */ /* 0x000fea0003800000 */
[----:B------:R-:W-:Y:S01]  /*e260*/  ISETP.NE.AND P3, PT, R19, RZ, PT ;  /* 0x000000ff1300720c */ /* 0x000fe20003f65270 */
[----:B-1----:R-:W-:-:S04]  /*e270*/  IMAD.MOV.U32 R2, RZ, RZ, 0xc000 ;  /* 0x0000c000ff027424 */ /* 0x002fc800078e00ff */
[----:B------:R2:W-:Y:S08]  /*e280*/  SYNCS.ARRIVE.TRANS64 RZ, [R3+URZ+0x34830], R2 ;  /* 0x0348300203ff79a7 */ /* 0x0005f0000800003f */
[----:B------:R-:W-:Y:S05]  /*e290*/  @!P3 BRA `(.L_x_1933) ;  /* 0x000000000004b947 */ /* 0x000fea0003800000 */
[----:B------:R-:W-:Y:S01]  /*e2a0*/  BPT.TRAP 0x1 ;  /* 0x000000040000795c */ /* 0x000fe20000300000 */
.L_x_1933:
        /* <DEDUP_REMOVED lines=16> */
[----:B-12---:R-:W-:Y:S01]  /*e3b0*/  LEA R2, R16, UR19, 0x3 ;  /* 0x0000001310027c11 */ /* 0x006fe2000f8e18ff */
        /* <DEDUP_REMOVED lines=14> */
.L_x_1972:
[----:B------:R-:W-:Y:S05]  /*e4a0*/  @P2 BRA `(.L_x_1935) ;  /* 0x0000000000142947 */ /* 0x000fea0003800000 */
[----:B------:R-:W-:Y:S01]  /*e4b0*/  ISETP.NE.AND P2, PT, R19, RZ, PT ;  /* 0x000000ff1300720c */ /* 0x000fe20003f45270 */
[----:B------:R-:W-:-:S04]  /*e4c0*/  IMAD.MOV.U32 R3, RZ, RZ, 0x8000 ;  /* 0x00008000ff037424 */ /* 0x000fc800078e00ff */
[----:B------:R2:W-:Y:S08]  /*e4d0*/  SYNCS.ARRIVE.TRANS64 RZ, [R2+URZ+0x50], R3 ;  /* 0x0000500302ff79a7 */ /* 0x0005f0000800003f */
[----:B------:R-:W-:Y:S05]  /*e4e0*/  @!P2 BRA `(.L_x_1935) ;  /* 0x000000000004a947 */ /* 0x000fea0003800000 */
[----:B------:R-:W-:Y:S01]  /*e4f0*/  BPT.TRAP 0x1 ;  /* 0x000000040000795c */ /* 0x000fe20000300000 */
.L_x_1935:
        /* <DEDUP_REMOVED lines=10> */
[----:B------:R-:W-:Y:S01]  /*e5a0*/  MOV R5, R13 ;  /* 0x0000000d00057202 */ /* 0x000fe20000000f00 */
[----:B------:R-:W-:-:S02]  /*e5b0*/  IMAD.MOV.U32 R6, RZ, RZ, R8 ;  /* 0x000000ffff067224 */ /* 0x000fc400078e0008 */
        /* <DEDUP_REMOVED lines=11> */
.L_x_1930:
[----:B------:R-:W-:Y:S05]  /*e670*/  BSYNC B1 ;  /* 0x0000000000017941 */ /* 0x000fea0003800000 */
.L_x_1929:
[----:B------:R-:W-:Y:S01]  /*e680*/  VIADD R16, R10, 0x1 ;  /* 0x000000010a107836 */ /* 0x000fe20000000000 */
[----:B------:R-:W-:Y:S04]  /*e690*/  BSSY B1, `(.L_x_1936) ;  /* 0x0000063000017945 */ /* 0x000fe80003800000 */
[----:B------:R-:W-:-:S04]  /*e6a0*/  ISETP.NE.AND P2, PT, R16, 0x2, PT ;  /* 0x000000021000780c */ /* 0x000fc80003f45270 */
[----:B-12---:R-:W-:Y:S02]  /*e6b0*/  SEL R2, RZ, 0x1, P2 ;  /* 0x00000001ff027807 */ /* 0x006fe40001000000 */
[----:B------:R-:W-:Y:S02]  /*e6c0*/  SEL R16, R16, RZ, P2 ;  /* 0x000000ff10107207 */ /* 0x000fe40001000000 */
[----:B------:R-:W-:Y:S01]  /*e6d0*/  LOP3.LUT R17, R11, R2, RZ, 0x3c, !PT ;  /* 0x000000020b117212 */ /* 0x000fe200078e3cff */
[----:B------:R-:W-:Y:S06]  /*e6e0*/  @!P6 BRA `(.L_x_1937) ;  /* 0x000000040074e947 */ /* 0x000fec0003800000 */
[----:B------:R-:W-:Y:S01]  /*e6f0*/  IADD3 R13, R7, -0x1, RZ ;  /* 0xffffffff070d7810 */ /* 0x000fe20007ffe0ff */
[----:B------:R-:W-:Y:S06]  /*e700*/  @!P0 BRA `(.L_x_1938) ;  /* 0x0000000000488947 */ /* 0x000fec0003800000 */
        /* <DEDUP_REMOVED lines=13> */
[----:B------:R-:W-:-:S05]  /*e7e0*/  IMAD.WIDE.U32 R2, R0, UR36, R2 ;  /* 0x0000002400027c25 */ /* 0x000fca000f8e0002 */
[----:B------:R-:W-:Y:S02]  /*e7f0*/  IADD3 R14, R14, R3, RZ ;  /* 0x000000030e0e7210 */ /* 0x000fe40007ffe0ff */
[----:B-1----:R-:W-:-:S04]  /*e800*/  LEA R8, P2, R2, R8, 0x2 ;  /* 0x0000000802087211 */ /* 0x002fc800078410ff */
[----:B------:R-:W-:-:S05]  /*e810*/  LEA.HI.X R9, R2, R9, R14, 0x2, P2 ;  /* 0x0000000902097211 */ /* 0x000fca00010f140e */
[----:B------:R1:W5:Y:S04]  /*e820*/  LDG.E R8, desc[UR4][R8.64] ;  /* 0x0000000408087981 */ /* 0x000368000c1e1900 */
.L_x_1938:
[----:B------:R-:W1:Y:S01]  /*e830*/  S2R R2, SR_TID.X ;  /* 0x0000000000027919 */ /* 0x000e620000002100 */
[----:B------:R-:W-:Y:S02]  /*e840*/  SHF.L.U32 R3, R17, 0x1f, RZ ;  /* 0x0000001f11037819 */ /* 0x000fe400000006ff */
[----:B-1----:R-:W-:Y:S02]  /*e850*/  LOP3.LUT R9, R2, 0x7f, RZ, 0xc0, !PT ;  /* 0x0000007f02097812 */ /* 0x002fe400078ec0ff */
[----:B------:R-:W-:Y:S02]  /*e860*/  LEA R2, R16, UR38, 0x3 ;  /* 0x0000002610027c11 */ /* 0x000fe4000f8e18ff */
[----:B------:R-:W-:Y:S02]  /*e870*/  ISETP.NE.AND P2, PT, R9, RZ, PT ;  /* 0x000000ff0900720c */ /* 0x000fe40003f45270 */
[----:B------:R-:W1:Y:S02]  /*e880*/  SYNCS.PHASECHK.TRANS64.TRYWAIT P3, [R2+URZ+0x34840], R3 ;  /* 0x03484003020075a7 */ /* 0x000e64000806017f */
[----:B-1----:R-:W-:Y:S09]  /*e890*/  @!P3 BRA `(.L_x_1939) ;  /* 0x00000010008cb947 */ /* 0x002ff20003800000 */
.L_x_1973:
[----:B------:R-:W-:Y:S05]  /*e8a0*/  @P2 BRA `(.L_x_1940) ;  /* 0x0000000000142947 */ /* 0x000fea0003800000 */
[----:B------:R-:W-:Y:S01]  /*e8b0*/  ISETP.NE.AND P3, PT, R19, RZ, PT ;  /* 0x000000ff1300720c */ /* 0x000fe20003f65270 */
[----:B-1----:R-:W-:-:S04]  /*e8c0*/  IMAD.MOV.U32 R3, RZ, RZ, 0xc000 ;  /* 0x0000c000ff037424 */ /* 0x002fc800078e00ff */
[----:B------:R2:W-:Y:S08]  /*e8d0*/  SYNCS.ARRIVE.TRANS64 RZ, [R2+URZ+0x34830], R3 ;  /* 0x0348300302ff79a7 */ /* 0x0005f0000800003f */
[----:B------:R-:W-:Y:S05]  /*e8e0*/  @!P3 BRA `(.L_x_1940) ;  /* 0x000000000004b947 */ /* 0x000fea0003800000 */
[----:B------:R-:W-:Y:S01]  /*e8f0*/  BPT.TRAP 0x1 ;  /* 0x000000040000795c */ /* 0x000fe20000300000 */
.L_x_1940:
        /* <DEDUP_REMOVED lines=14> */
[----:B-12---:R-:W-:Y:S01]  /*e9e0*/  LEA R2, R10, UR19, 0x3 ;  /* 0x000000130a027c11 */ /* 0x006fe2000f8e18ff */
[----:B------:R-:W-:-:S02]  /*e9f0*/  ULEA UR9, UR9, UR19, 0x3 ;  /* 0x0000001309097291 */ /* 0x000fc4000f8e183f */
[----:B------:R-:W-:Y:S02]  /*ea00*/  USHF.L.U32 UR11, UR11, 0x7, URZ ;  /* 0x000000070b0b7899 */ /* 0x000fe4000800063f */
        /* <DEDUP_REMOVED lines=14> */
.L_x_1974:
[----:B------:R-:W-:Y:S05]  /*eaf0*/  @P2 BRA `(.L_x_1942) ;  /* 0x0000000000142947 */ /* 0x000fea0003800000 */
[----:B------:R-:W-:Y:S01]  /*eb00*/  ISETP.NE.AND P2, PT, R19, RZ, PT ;  /* 0x000000ff1300720c */ /* 0x000fe20003f45270 */
[----:B------:R-:W-:-:S04]  /*eb10*/  IMAD.MOV.U32 R3, RZ, RZ, 0x8000 ;  /* 0x00008000ff037424 */ /* 0x000fc800078e00ff */
[----:B------:R2:W-:Y:S08]  /*eb20*/  SYNCS.ARRIVE.TRANS64 RZ, [R2+URZ+0x50], R3 ;  /* 0x0000500302ff79a7 */ /* 0x0005f0000800003f */
[----:B------:R-:W-:Y:S05]  /*eb30*/  @!P2 BRA `(.L_x_1942) ;  /* 0x000000000004a947 */ /* 0x000fea0003800000 */
[----:B------:R-:W-:Y:S01]  /*eb40*/  BPT.TRAP 0x1 ;  /* 0x000000040000795c */ /* 0x000fe20000300000 */
.L_x_1942:
        /* <DEDUP_REMOVED lines=23> */
.L_x_1937:
[----:B------:R-:W-:Y:S05]  /*ecc0*/  BSYNC B1 ;  /* 0x0000000000017941 */ /* 0x000fea0003800000 */
.L_x_1936:
[C---:B------:R-:W-:Y:S01]  /*ecd0*/  ISETP.GT.AND P2, PT, R7.reuse, 0x1, PT ;  /* 0x000000010700780c */ /* 0x040fe20003f44270 */
[----:B------:R-:W-:-:S12]  /*ece0*/  VIADD R7, R7, 0xfffffffe ;  /* 0xfffffffe07077836 */ /* 0x000fd80000000000 */
[----:B------:R-:W-:Y:S05]  /*ecf0*/  @P2 BRA `(.L_x_1943) ;  /* 0xfffffff000c82947 */ /* 0x000fea000383ffff */
.L_x_1928:
[----:B------:R-:W-:Y:S05]  /*ed00*/  BSYNC B0 ;  /* 0x0000000000007941 */ /* 0x000fea0003800000 */
.L_x_1919:
[----:B------:R-:W-:Y:S04]  /*ed10*/  BSSY B0, `(.L_x_1944) ;  /* 0x000000f000007945 */ /* 0x000fe80003800000 */
[----:B------:R-:W-:Y:S05]  /*ed20*/  @P1 BRA `(.L_x_1945) ;  /* 0x0000000000341947 */ /* 0x000fea0003800000 */
[----:B-1----:R-:W1:Y:S01]  /*ed30*/  S2R R7, SR_LANEID ;  /* 0x0000000000077919 */ /* 0x002e620000000000 */
[----:B------:R-:W-:Y:S01]  /*ed40*/  VOTEU.ANY UR4, UPT, PT ;  /* 0x0000000000047886 */ /* 0x000fe200038e0100 */
[----:B--2---:R-:W2:Y:S01]  /*ed50*/  LDC.64 R2, c[0x0][0xdf0] ;  /* 0x00037c00ff027b82 */ /* 0x004ea20000000a00 */
        /* <DEDUP_REMOVED lines=10> */
.L_x_1945:
[----:B------:R-:W-:Y:S05]  /*ee00*/  BSYNC B0 ;  /* 0x0000000000007941 */ /* 0x000fea0003800000 */
.L_x_1944:
[----:B------:R-:W-:Y:S04]  /*ee10*/  BSSY B0, `(.L_x_1946) ;  /* 0x0000024000007945 */ /* 0x000fe80003800000 */
[----:B------:R-:W-:Y:S05]  /*ee20*/  @!P6 BRA `(.L_x_1947) ;  /* 0x000000000088e947 */ /* 0x000fea0003800000 */
[----:B------:R-:W3:Y:S01]  /*ee30*/  S2R R0, SR_TID.X ;  /* 0x0000000000007919 */ /* 0x000ee20000002100 */
[----:B-12---:R-:W-:Y:S02]  /*ee40*/  LEA R3, R16, UR38, 0x3 ;  /* 0x0000002610037c11 */ /* 0x006fe4000f8e18ff */
[----:B---3--:R-:W-:Y:S02]  /*ee50*/  LOP3.LUT R2, R0, 0x7f, RZ, 0xc0, !PT ;  /* 0x0000007f00027812 */ /* 0x008fe400078ec0ff */
[----:B------:R-:W-:Y:S02]  /*ee60*/  SHF.L.U32 R0, R17, 0x1f, RZ ;  /* 0x0000001f11007819 */ /* 0x000fe400000006ff */
[----:B------:R-:W-:Y:S02]  /*ee70*/  ISETP.NE.AND P1, PT, R2, RZ, PT ;  /* 0x000000ff0200720c */ /* 0x000fe40003f25270 */
[----:B------:R-:W1:Y:S02]  /*ee80*/  SYNCS.PHASECHK.TRANS64.TRYWAIT P0, [R3+URZ+0x34860], R0 ;  /* 0x03486000030075a7 */ /* 0x000e64000800017f */
[----:B-1----:R-:W-:Y:S09]  /*ee90*/  @!P0 BRA `(.L_x_1948) ;  /* 0x0000000c00348947 */ /* 0x002ff20003800000 */
.L_x_1975:
[----:B------:R-:W-:Y:S05]  /*eea0*/  @P1 BRA `(.L_x_1949) ;  /* 0x0000000000141947 */ /* 0x000fea0003800000 */
[----:B------:R-:W-:Y:S02]  /*eeb0*/  ISETP.NE.AND P0, PT, R19, RZ, PT ;  /* 0x000000ff1300720c */ /* 0x000fe40003f05270 */
[----:B-1----:R-:W-:-:S04]  /*eec0*/  MOV R0, 0x8000 ;  /* 0x0000800000007802 */ /* 0x002fc80000000f00 */
[----:B------:R2:W-:Y:S07]  /*eed0*/  SYNCS.ARRIVE.TRANS64 RZ, [R3+URZ+0x34850], R0 ;  /* 0x0348500003ff79a7 */ /* 0x0005ee000800003f */
[----:B------:R-:W-:Y:S05]  /*eee0*/  @!P0 BRA `(.L_x_1949) ;  /* 0x0000000000048947 */ /* 0x000fea0003800000 */
[----:B------:R-:W-:Y:S01]  /*eef0*/  BPT.TRAP 0x1 ;  /* 0x000000040000795c */ /* 0x000fe20000300000 */
.L_x_1949:
        /* <DEDUP_REMOVED lines=21> */
.L_x_1947:
[----:B------:R-:W-:Y:S05]  /*f050*/  BSYNC B0 ;  /* 0x0000000000007941 */ /* 0x000fea0003800000 */
.L_x_1946:
[----:B------:R-:W-:Y:S02]  /*f060*/  VIADD R16, R16, 0x1 ;  /* 0x0000000110107836 */ /* 0x000fe40000000000 */
[----:B------:R-:W-:-:S03]  /*f070*/  IMAD.MOV.U32 R13, RZ, RZ, R18 ;  /* 0x000000ffff0d7224 */ /* 0x000fc600078e0012 */
[----:B------:R-:W-:-:S04]  /*f080*/  ISETP.NE.AND P0, PT, R16, 0x2, PT ;  /* 0x000000021000780c */ /* 0x000fc80003f05270 */
[----:B-12---:R-:W-:Y:S02]  /*f090*/  SEL R0, RZ, 0x1, P0 ;  /* 0x00000001ff007807 */ /* 0x006fe40000000000 */
[----:B------:R-:W-:Y:S02]  /*f0a0*/  SEL R16, R16, RZ, P0 ;  /* 0x000000ff10107207 */ /* 0x000fe40000000000 */
[----:B------:R-:W-:-:S07]  /*f0b0*/  LOP3.LUT R17, R17, R0, RZ, 0x3c, !PT ;  /* 0x0000000011117212 */ /* 0x000fce00078e3cff */
.L_x_1908:
[----:B------:R-:W-:Y:S05]  /*f0c0*/  BSYNC B6 ;  /* 0x0000000000067941 */ /* 0x000fea0003800000 */
.L_x_1906:
[----:B------:R-:W-:-:S03]  /*f0d0*/  UMOV UR4, 0xffffffff ;  /* 0xffffffff00047882 */ /* 0x000fc60000000000 */
[----:B------:R-:W-:Y:S05]  /*f0e0*/  BRA.DIV UR4, `(.L_x_1950) ;  /* 0x0000000a04b47947 */ /* 0x000fea000b800000 */
[----:B------:R1:W2:Y:S02]  /*f0f0*/  SHFL.IDX PT, R14, R13, RZ, 0x1f ;  /* 0x00001fff0d0e7589 */ /* 0x0002a400000e0000 */
.L_x_1978:
[----:B------:R-:W-:Y:S01]  /*f100*/  ISETP.NE.AND P0, PT, R19, RZ, PT ;  /* 0x000000ff1300720c */ /* 0x000fe20003f05270 */
[----:B------:R-:W-:Y:S05]  /*f110*/  WARPSYNC.ALL ;  /* 0x0000000000007948 */ /* 0x000fea0003800000 */
[----:B------:R-:W-:Y:S01]  /*f120*/  BAR.SYNC.DEFER_BLOCKING 0x4, 0x120 ;  /* 0x0104800000007b1d */ /* 0x000fe20000010000 */
[----:B--2---:R-:W-:-:S05]  /*f130*/  MOV R18, R14 ;  /* 0x0000000e00127202 */ /* 0x004fca0000000f00 */
[----:B------:R-:W-:Y:S01]  /*f140*/  ULDC UR4, c[0x0][0xda8] ;  /* 0x00036a0000047ab9 */ /* 0x000fe20000000800 */
[----:B------:R-:W-:Y:S01]  /*f150*/  @!P0 MOV R0, 0x400 ;  /* 0x0000040000008802 */ /* 0x000fe20000000f00 */
[----:B------:R-:W2:Y:S03]  /*f160*/  @!P0 S2R R3, SR_CgaCtaId ;  /* 0x0000000000038919 */ /* 0x000ea60000008800 */
[----:B--2---:R-:W-:-:S05]  /*f170*/  @!P0 LEA R0, R3, R0, 0x18 ;  /* 0x0000000003008211 */ /* 0x004fca00078ec0ff */
[----:B------:R2:W-:Y:S01]  /*f180*/  @!P0 STS [R0+0x348d0], R13 ;  /* 0x0348d00d00008388 */ /* 0x0005e20000000800 */
[----:B------:R-:W-:Y:S06]  /*f190*/  BAR.ARV 0x5, 0x120 ;  /* 0x0144800000007b1d */ /* 0x000fec0000002000 */
[----:B------:R-:W-:-:S13]  /*f1a0*/  ISETP.GE.AND P0, PT, R18, UR4, PT ;  /* 0x0000000412007c0c */ /* 0x000fda000bf06270 */
[----:B--2---:R-:W-:Y:S05]  /*f1b0*/  @!P0 BRA `(.L_x_1951) ;  /* 0xffffffd400348947 */ /* 0x004fea000383ffff */
.L_x_1903:
        /* <DEDUP_REMOVED lines=11> */
.L_x_1979:
        /* <DEDUP_REMOVED lines=16> */
.L_x_1955:
[----:B------:R-:W-:Y:S01]  /*f370*/  IADD3 R3, R7, 0x34840, RZ ;  /* 0x0003484007037810 */ /* 0x000fe20007ffe0ff */
[----:B------:R-:W-:Y:S01]  /*f380*/  VIADD R0, R16, 0x1 ;  /* 0x0000000110007836 */ /* 0x000fe20000000000 */
[----:B------:R-:W-:-:S03]  /*f390*/  SHF.L.U32 R4, R17, 0x1f, RZ ;  /* 0x0000001f11047819 */ /* 0x000fc600000006ff */
[----:B------:R-:W-:Y:S01]  /*f3a0*/  IMAD R5, R16, 0x8, R3 ;  /* 0x0000000810057824 */ /* 0x000fe200078e0203 */
[----:B------:R-:W-:-:S03]  /*f3b0*/  ISETP.NE.AND P1, PT, R0, 0x2, PT ;  /* 0x000000020000780c */ /* 0x000fc60003f25270 */
[----:B------:R-:W2:Y:S01]  /*f3c0*/  SYNCS.PHASECHK.TRANS64.TRYWAIT P0, [R5+URZ], R4 ;  /* 0x00000004050075a7 */ /* 0x000ea2000800017f */
[----:B------:R-:W-:-:S04]  /*f3d0*/  SEL R2, RZ, 0x1, P1 ;  /* 0x00000001ff027807 */ /* 0x000fc80000800000 */
[----:B------:R-:W-:Y:S02]  /*f3e0*/  LOP3.LUT R17, R17, R2, RZ, 0x3c, !PT ;  /* 0x0000000211117212 */ /* 0x000fe400078e3cff */
[----:B------:R-:W-:Y:S02]  /*f3f0*/  SEL R2, R0, RZ, P1 ;  /* 0x000000ff00027207 */ /* 0x000fe40000800000 */
[----:B------:R-:W-:Y:S02]  /*f400*/  SHF.L.U32 R0, R17, 0x1f, RZ ;  /* 0x0000001f11007819 */ /* 0x000fe400000006ff */
[----:B------:R-:W-:Y:S01]  /*f410*/  LEA R3, R2, R3, 0x3 ;  /* 0x0000000302037211 */ /* 0x000fe200078e18ff */
[----:B--2---:R-:W-:Y:S06]  /*f420*/  @!P0 BRA `(.L_x_1956) ;  /* 0x00000008001c8947 */ /* 0x004fec0003800000 */
.L_x_1980:
[----:B------:R-:W3:Y:S02]  /*f430*/  SYNCS.PHASECHK.TRANS64.TRYWAIT P0, [R3+URZ], R0 ;  /* 0x00000000030075a7 */ /* 0x000ee4000800017f */
[----:B---3--:R-:W-:Y:S05]  /*f440*/  @!P0 BRA `(.L_x_1957) ;  /* 0x0000000800288947 */ /* 0x008fea0003800000 */
.L_x_1981:
[----:B------:R-:W-:Y:S05]  /*f450*/  @!P2 BRA `(.L_x_1958) ;  /* 0x000000000004a947 */ /* 0x000fea0003800000 */
[----:B------:R-:W-:Y:S01]  /*f460*/  BPT.TRAP 0x1 ;  /* 0x000000040000795c */ /* 0x000fe20000300000 */
.L_x_1958:
[----:B---3--:R-:W-:-:S05]  /*f470*/  VIADD R3, R7, 0x34860 ;  /* 0x0003486007037836 */ /* 0x008fca0000000000 */
[----:B--2---:R-:W-:-:S04]  /*f480*/  LEA R5, R16, R3, 0x3 ;  /* 0x0000000310057211 */ /* 0x004fc800078e18ff */
[----:B------:R-:W2:Y:S02]  /*f490*/  SYNCS.PHASECHK.TRANS64.TRYWAIT P0, [R5+URZ], R4 ;  /* 0x00000004050075a7 */ /* 0x000ea4000800017f */
[----:B--2---:R-:W-:Y:S05]  /*f4a0*/  @!P0 BRA `(.L_x_1959) ;  /* 0x0000000800248947 */ /* 0x004fea0003800000 */
.L_x_1982:
[----:B------:R-:W-:-:S07]  /*f4b0*/  IMAD R3, R2, 0x8, R3 ;  /* 0x0000000802037824 */ /* 0x000fce00078e0203 */
.L_x_1960:
[----:B---3--:R3:W4:Y:S02]  /*f4c0*/  SYNCS.PHASECHK.TRANS64.TRYWAIT P0, [R3+URZ], R0 ;  /* 0x00000000030075a7 */ /* 0x008724000800017f */
[----:B----4-:R-:W-:Y:S05]  /*f4d0*/  @!P0 NANOSLEEP.SYNCS 0x989680 ;  /* 0x009896800000895d */ /* 0x010fea0003900000 */
[----:B------:R-:W4:Y:S02]  /*f4e0*/  @!P0 SYNCS.PHASECHK.TRANS64 P0, [R3+URZ], R0 ;  /* 0x00000000030085a7 */ /* 0x000f24000800007f */
[----:B----4-:R-:W-:Y:S05]  /*f4f0*/  @!P0 BRA `(.L_x_1960) ;  /* 0xfffffffc00f08947 */ /* 0x010fea000383ffff */
.L_x_1954:
[----:B------:R-:W-:Y:S05]  /*f500*/  BSYNC B0 ;  /* 0x0000000000007941 */ /* 0x000fea0003800000 */
.L_x_1953:
[----:B------:R-:W-:Y:S05]  /*f510*/  EXIT ;  /* 0x000000000000794d */ /* 0x000fea0003800000 */
.L_x_1860:
[----:B-1----:R-:W-:-:S04]  /*f520*/  MOV R3, UR38 ;  /* 0x0000002600037c02 */ /* 0x002fc80008000f00 */
[----:B------:R1:W2:Y:S03]  /*f530*/  SYNCS.PHASECHK.TRANS64.TRYWAIT P1, [R3+URZ+0x34800], R0 ;  /* 0x03480000030075a7 */ /* 0x0002a6000802017f */
[----:B--2---:R-:W-:Y:S05]  /*f540*/  @!P1 NANOSLEEP.SYNCS 0x989680 ;  /* 0x009896800000995d */ /* 0x004fea0003900000 */
[----:B------:R-:W2:Y:S02]  /*f550*/  @!P1 SYNCS.PHASECHK.TRANS64 P1, [R3+URZ+0x34800], R0 ;  /* 0x03480000030095a7 */ /* 0x000ea4000802007f */
[----:B--2---:R-:W-:Y:S05]  /*f560*/  @!P1 BRA `(.L_x_1860) ;  /* 0xfffffffc00ec9947 */ /* 0x004fea000383ffff */
[----:B------:R-:W-:Y:S05]  /*f570*/  BRA `(.L_x_1961) ;  /* 0xffffff2000447947 */ /* 0x000fea000383ffff */
.L_x_1864:
[----:B--2---:R2:W3:Y:S02]  /*f580*/  SYNCS.PHASECHK.TRANS64.TRYWAIT P2, [R0+URZ+0x34830], R3 ;  /* 0x03483003000075a7 */ /* 0x0044e4000804017f */
[----:B---3--:R-:W-:Y:S05]  /*f590*/  @!P2 NANOSLEEP.SYNCS 0x989680 ;  /* 0x009896800000a95d */ /* 0x008fea0003900000 */
[----:B------:R-:W3:Y:S02]  /*f5a0*/  @!P2 SYNCS.PHASECHK.TRANS64 P2, [R0+URZ+0x34830], R3 ;  /* 0x034830030000a5a7 */ /* 0x000ee4000804007f */
[----:B---3--:R-:W-:Y:S05]  /*f5b0*/  @!P2 BRA `(.L_x_1864) ;  /* 0xfffffffc00f0a947 */ /* 0x008fea000383ffff */
[----:B------:R-:W-:Y:S05]  /*f5c0*/  BRA `(.L_x_1863) ;  /* 0xffffff20006c7947 */ /* 0x000fea000383ffff */
.L_x_1869:
[----:B--2---:R-:W-:-:S04]  /*f5d0*/  IMAD.U32 R12, RZ, RZ, UR37 ;  /* 0x00000025ff0c7e24 */ /* 0x004fc8000f8e00ff */
[----:B------:R2:W3:Y:S03]  /*f5e0*/  SYNCS.PHASECHK.TRANS64.TRYWAIT P2, [R12+URZ+0x34830], R5 ;  /* 0x034830050c0075a7 */ /* 0x0004e6000804017f */
[----:B---3--:R-:W-:Y:S05]  /*f5f0*/  @!P2 NANOSLEEP.SYNCS 0x989680 ;  /* 0x009896800000a95d */ /* 0x008fea0003900000 */
[----:B------:R-:W3:Y:S02]  /*f600*/  @!P2 SYNCS.PHASECHK.TRANS64 P2, [R12+URZ+0x34830], R5 ;  /* 0x034830050c00a5a7 */ /* 0x000ee4000804007f */
[----:B---3--:R-:W-:Y:S05]  /*f610*/  @!P2 BRA `(.L_x_1869) ;  /* 0xfffffffc00eca947 */ /* 0x008fea000383ffff */
[----:B------:R-:W-:Y:S05]  /*f620*/  BRA `(.L_x_1868) ;  /* 0xffffff5000f87947 */ /* 0x000fea000383ffff */
.L_x_1873:
[----:B-12---:R-:W-:-:S04]  /*f630*/  MOV R5, UR6 ;  /* 0x0000000600057c02 */ /* 0x006fc80008000f00 */
[----:B------:R1:W2:Y:S03]  /*f640*/  SYNCS.PHASECHK.TRANS64.TRYWAIT P2, [R5+URZ+0x34850], R0 ;  /* 0x03485000050075a7 */ /* 0x0002a6000804017f */
[----:B--2---:R-:W-:Y:S05]  /*f650*/  @!P2 NANOSLEEP.SYNCS 0x989680 ;  /* 0x009896800000a95d */ /* 0x004fea0003900000 */
[----:B------:R-:W2:Y:S02]  /*f660*/  @!P2 SYNCS.PHASECHK.TRANS64 P2, [R5+URZ+0x34850], R0 ;  /* 0x034850000500a5a7 */ /* 0x000ea4000804007f */
[----:B--2---:R-:W-:Y:S05]  /*f670*/  @!P2 BRA `(.L_x_1873) ;  /* 0xfffffffc00eca947 */ /* 0x004fea000383ffff */
[----:B------:R-:W-:Y:S05]  /*f680*/  BRA `(.L_x_1872) ;  /* 0xffffff5c00207947 */ /* 0x000fea000383ffff */
.L_x_1879:
[----:B--2---:R-:W-:-:S04]  /*f690*/  IMAD.U32 R12, RZ, RZ, UR6 ;  /* 0x00000006ff0c7e24 */ /* 0x004fc8000f8e00ff */
[----:B------:R2:W3:Y:S03]  /*f6a0*/  SYNCS.PHASECHK.TRANS64.TRYWAIT P2, [R12+URZ+0x34830], R5 ;  /* 0x034830050c0075a7 */ /* 0x0004e6000804017f */
[----:B---3--:R-:W-:Y:S05]  /*f6b0*/  @!P2 NANOSLEEP.SYNCS 0x989680 ;  /* 0x009896800000a95d */ /* 0x008fea0003900000 */
[----:B------:R-:W3:Y:S02]  /*f6c0*/  @!P2 SYNCS.PHASECHK.TRANS64 P2, [R12+URZ+0x34830], R5 ;  /* 0x034830050c00a5a7 */ /* 0x000ee4000804007f */
[----:B---3--:R-:W-:Y:S05]  /*f6d0*/  @!P2 BRA `(.L_x_1879) ;  /* 0xfffffffc00eca947 */ /* 0x008fea000383ffff */
[----:B------:R-:W-:Y:S05]  /*f6e0*/  BRA `(.L_x_1878) ;  /* 0xffffff8400647947 */ /* 0x000fea000383ffff */
.L_x_1883:
[----:B-12---:R-:W-:-:S04]  /*f6f0*/  MOV R5, UR6 ;  /* 0x0000000600057c02 */ /* 0x006fc80008000f00 */
[----:B------:R1:W2:Y:S03]  /*f700*/  SYNCS.PHASECHK.TRANS64.TRYWAIT P2, [R5+URZ+0x34850], R0 ;  /* 0x03485000050075a7 */ /* 0x0002a6000804017f */
[----:B--2---:R-:W-:Y:S05]  /*f710*/  @!P2 NANOSLEEP.SYNCS 0x989680 ;  /* 0x009896800000a95d */ /* 0x004fea0003900000 */
[----:B------:R-:W2:Y:S02]  /*f720*/  @!P2 SYNCS.PHASECHK.TRANS64 P2, [R5+URZ+0x34850], R0 ;  /* 0x034850000500a5a7 */ /* 0x000ea4000804007f */
[----:B--2---:R-:W-:Y:S05]  /*f730*/  @!P2 BRA `(.L_x_1883) ;  /* 0xfffffffc00eca947 */ /* 0x004fea000383ffff */
[----:B------:R-:W-:Y:S05]  /*f740*/  BRA `(.L_x_1882) ;  /* 0xffffff8c008c7947 */ /* 0x000fea000383ffff */
.L_x_1888:
[----:B--2---:R-:W-:-:S04]  /*f750*/  IMAD.U32 R7, RZ, RZ, UR5 ;  /* 0x00000005ff077e24 */ /* 0x004fc8000f8e00ff */
[----:B------:R2:W3:Y:S03]  /*f760*/  SYNCS.PHASECHK.TRANS64.TRYWAIT P0, [R7+URZ+0x34850], R0 ;  /* 0x03485000070075a7 */ /* 0x0004e6000800017f */
[----:B---3--:R-:W-:Y:S05]  /*f770*/  @!P0 NANOSLEEP.SYNCS 0x989680 ;  /* 0x009896800000895d */ /* 0x008fea0003900000 */
[----:B------:R-:W3:Y:S02]  /*f780*/  @!P0 SYNCS.PHASECHK.TRANS64 P0, [R7+URZ+0x34850], R0 ;  /* 0x03485000070085a7 */ /* 0x000ee4000800007f */
[----:B---3--:R-:W-:Y:S05]  /*f790*/  @!P0 BRA `(.L_x_1888) ;  /* 0xfffffffc00ec8947 */ /* 0x008fea000383ffff */
[----:B------:R-:W-:Y:S05]  /*f7a0*/  BRA `(.L_x_1887) ;  /* 0xffffffb000647947 */ /* 0x000fea000383ffff */
.L_x_1912:
[----:B------:R-:W1:Y:S01]  /*f7b0*/  S2R R7, SR_TID.X ;  /* 0x0000000000077919 */ /* 0x000e620000002100 */
[----:B------:R-:W-:Y:S01]  /*f7c0*/  IMAD.MOV.U32 R12, RZ, RZ, RZ ;  /* 0x000000ffff0c7224 */ /* 0x000fe200078e00ff */
[----:B------:R-:W-:Y:S01]  /*f7d0*/  MOV R11, 0x1f ;  /* 0x0000001f000b7802 */ /* 0x000fe20000000f00 */
[----:B------:R-:W-:Y:S01]  /*f7e0*/  IMAD.MOV.U32 R15, RZ, RZ, -0x1 ;  /* 0xffffffffff0f7424 */ /* 0x000fe200078e00ff */
[----:B-1----:R-:W-:-:S04]  /*f7f0*/  SHF.R.U32.HI R7, RZ, 0x5, R7 ;  /* 0x00000005ff077819 */ /* 0x002fc80000011607 */
[----:B------:R-:W-:-:S04]  /*f800*/  LOP3.LUT R7, R7, 0x3, RZ, 0xc0, !PT ;  /* 0x0000000307077812 */ /* 0x000fc800078ec0ff */
[----:B------:R-:W-:-:S07]  /*f810*/  MOV R13, R7 ;  /* 0x00000007000d7202 */ /* 0x000fce0000000f00 */
[----:B------:R-:W-:Y:S05]  /*f820*/  WARPSYNC.COLLECTIVE R15, `(.L_x_1962) ;  /* 0x000000000f087348 */ /* 0x000fea0003c00000 */
[----:B------:R1:W2:Y:S02]  /*f830*/  SHFL.IDX P6, R14, R13, R12, R11 ;  /* 0x0000000c0d0e7389 */ /* 0x0002a400000c000b */
[----:B-12---:R-:W-:Y:S01]  /*f840*/  ENDCOLLECTIVE ;  /* 0x000000000000791b */ /* 0x006fe20003800000 */
.L_x_1962:
[----:B------:R-:W-:Y:S05]  /*f850*/  BRA `(.L_x_1963) ;  /* 0xffffffd800607947 */ /* 0x000fea000383ffff */
.L_x_1913:
[----:B------:R-:W-:Y:S01]  /*f860*/  BSSY B0, `(.L_x_1964) ;  /* 0x0000006000007945 */ /* 0x000fe20003800000 */
[----:B------:R-:W-:-:S07]  /*f870*/  MOV R15, 0xffffffff ;  /* 0xffffffff000f7802 */ /* 0x000fce0000000f00 */
[----:B------:R-:W-:Y:S05]  /*f880*/  WARPSYNC.COLLECTIVE R15, `(.L_x_1965) ;  /* 0x000000000f0c7348 */ /* 0x000fea0003c00000 */
[----:B------:R-:W-:Y:S02]  /*f890*/  ELECT P6, UR62, PT ;  /* 0x00000000003e782f */ /* 0x000fe400038c0000 */
[----:B------:R-:W-:Y:S01]  /*f8a0*/  MOV R14, UR62 ;  /* 0x0000003e000e7c02 */ /* 0x000fe20008000f00 */
[----:B------:R-:W-:Y:S10]  /*f8b0*/  ENDCOLLECTIVE ;  /* 0x000000000000791b */ /* 0x000ff40003800000 */
.L_x_1965:
[----:B------:R-:W-:Y:S05]  /*f8c0*/  BSYNC B0 ;  /* 0x0000000000007941 */ /* 0x000fea0003800000 */
.L_x_1964:
[----:B------:R-:W-:Y:S05]  /*f8d0*/  BRA `(.L_x_1966) ;  /* 0xffffffd800507947 */ /* 0x000fea000383ffff */
.L_x_1916:
[----:B-1----:R1:W2:Y:S02]  /*f8e0*/  SYNCS.PHASECHK.TRANS64.TRYWAIT P2, [R8+URZ+0x34840], R7 ;  /* 0x03484007080075a7 */ /* 0x0022a4000804017f */
[----:B--2---:R-:W-:Y:S05]  /*f8f0*/  @!P2 NANOSLEEP.SYNCS 0x989680 ;  /* 0x009896800000a95d */ /* 0x004fea0003900000 */
[----:B------:R-:W2:Y:S02]  /*f900*/  @!P2 SYNCS.PHASECHK.TRANS64 P2, [R8+URZ+0x34840], R7 ;  /* 0x034840070800a5a7 */ /* 0x000ea4000804007f */
[----:B--2---:R-:W-:Y:S05]  /*f910*/  @!P2 BRA `(.L_x_1916) ;  /* 0xfffffffc00f0a947 */ /* 0x004fea000383ffff */
[----:B------:R-:W-:Y:S05]  /*f920*/  BRA `(.L_x_1967) ;  /* 0xffffffd800b07947 */ /* 0x000fea000383ffff */
.L_x_1918:
[----:B-1----:R-:W-:-:S04]  /*f930*/  IMAD.U32 R8, RZ, RZ, UR38 ;  /* 0x00000026ff087e24 */ /* 0x002fc8000f8e00ff */
[----:B------:R1:W2:Y:S03]  /*f940*/  SYNCS.PHASECHK.TRANS64.TRYWAIT P2, [R8+URZ+0x34820], R7 ;  /* 0x03482007080075a7 */ /* 0x0002a6000804017f */
[----:B--2---:R-:W-:Y:S05]  /*f950*/  @!P2 NANOSLEEP.SYNCS 0x989680 ;  /* 0x009896800000a95d */ /* 0x004fea0003900000 */
[----:B------:R-:W2:Y:S02]  /*f960*/  @!P2 SYNCS.PHASECHK.TRANS64 P2, [R8+URZ+0x34820], R7 ;  /* 0x034820070800a5a7 */ /* 0x000ea4000804007f */
[----:B--2---:R-:W-:Y:S05]  /*f970*/  @!P2 BRA `(.L_x_1918) ;  /* 0xfffffffc00eca947 */ /* 0x004fea000383ffff */
[----:B------:R-:W-:Y:S05]  /*f980*/  BRA `(.L_x_1968) ;  /* 0xffffffdc00b47947 */ /* 0x000fea000383ffff */
.L_x_1924:
[----:B-1----:R1:W2:Y:S02]  /*f990*/  SYNCS.PHASECHK.TRANS64.TRYWAIT P3, [R3+URZ+0x34840], R2 ;  /* 0x03484002030075a7 */ /* 0x0022a4000806017f */
[----:B--2---:R-:W-:Y:S05]  /*f9a0*/  @!P3 NANOSLEEP.SYNCS 0x989680 ;  /* 0x009896800000b95d */ /* 0x004fea0003900000 */
[----:B------:R-:W2:Y:S02]  /*f9b0*/  @!P3 SYNCS.PHASECHK.TRANS64 P3, [R3+URZ+0x34840], R2 ;  /* 0x034840020300b5a7 */ /* 0x000ea4000806007f */
[----:B--2---:R-:W-:Y:S05]  /*f9c0*/  @!P3 BRA `(.L_x_1924) ;  /* 0xfffffffc00f0b947 */ /* 0x004fea000383ffff */
[----:B------:R-:W-:Y:S05]  /*f9d0*/  BRA `(.L_x_1969) ;  /* 0xffffffe000607947 */ /* 0x000fea000383ffff */
.L_x_1926:
[----:B-1----:R1:W2:Y:S02]  /*f9e0*/  SYNCS.PHASECHK.TRANS64.TRYWAIT P3, [R2+URZ+0x60], R3 ;  /* 0x00006003020075a7 */ /* 0x0022a4000806017f */
[----:B--2---:R-:W-:Y:S05]  /*f9f0*/  @!P3 NANOSLEEP.SYNCS 0x989680 ;  /* 0x009896800000b95d */ /* 0x004fea0003900000 */
[----:B------:R-:W2:Y:S02]  /*fa00*/  @!P3 SYNCS.PHASECHK.TRANS64 P3, [R2+URZ+0x60], R3 ;  /* 0x000060030200b5a7 */ /* 0x000ea4000806007f */
[----:B--2---:R-:W-:Y:S05]  /*fa10*/  @!P3 BRA `(.L_x_1926) ;  /* 0xfffffffc00f0b947 */ /* 0x004fea000383ffff */
[----:B------:R-:W-:Y:S05]  /*fa20*/  BRA `(.L_x_1970) ;  /* 0xffffffe000e07947 */ /* 0x000fea000383ffff */
.L_x_1932:
[----:B-1----:R1:W2:Y:S02]  /*fa30*/  SYNCS.PHASECHK.TRANS64.TRYWAIT P3, [R3+URZ+0x34840], R2 ;  /* 0x03484002030075a7 */ /* 0x0022a4000806017f */
[----:B--2---:R-:W-:Y:S05]  /*fa40*/  @!P3 NANOSLEEP.SYNCS 0x989680 ;  /* 0x009896800000b95d */ /* 0x004fea0003900000 */
[----:B------:R-:W2:Y:S02]  /*fa50*/  @!P3 SYNCS.PHASECHK.TRANS64 P3, [R3+URZ+0x34840], R2 ;  /* 0x034840020300b5a7 */ /* 0x000ea4000806007f */
[----:B--2---:R-:W-:Y:S05]  /*fa60*/  @!P3 BRA `(.L_x_1932) ;  /* 0xfffffffc00f0b947 */ /* 0x004fea000383ffff */
[----:B------:R-:W-:Y:S05]  /*fa70*/  BRA `(.L_x_1971) ;  /* 0xffffffe400f47947 */ /* 0x000fea000383ffff */
.L_x_1934:
[----:B-1----:R1:W2:Y:S02]  /*fa80*/  SYNCS.PHASECHK.TRANS64.TRYWAIT P3, [R2+URZ+0x60], R17 ;  /* 0x00006011020075a7 */ /* 0x0022a4000806017f */
[----:B--2---:R-:W-:Y:S05]  /*fa90*/  @!P3 NANOSLEEP.SYNCS 0x989680 ;  /* 0x009896800000b95d */ /* 0x004fea0003900000 */
[----:B------:R-:W2:Y:S02]  /*faa0*/  @!P3 SYNCS.PHASECHK.TRANS64 P3, [R2+URZ+0x60], R17 ;  /* 0x000060110200b5a7 */ /* 0x000ea4000806007f */
[----:B--2---:R-:W-:Y:S05]  /*fab0*/  @!P3 BRA `(.L_x_1934) ;  /* 0xfffffffc00f0b947 */ /* 0x004fea000383ffff */
[----:B------:R-:W-:Y:S05]  /*fac0*/  BRA `(.L_x_1972) ;  /* 0xffffffe800747947 */ /* 0x000fea000383ffff */
.L_x_1939:
[----:B-1----:R1:W2:Y:S02]  /*fad0*/  SYNCS.PHASECHK.TRANS64.TRYWAIT P3, [R2+URZ+0x34840], R3 ;  /* 0x03484003020075a7 */ /* 0x0022a4000806017f */
[----:B--2---:R-:W-:Y:S05]  /*fae0*/  @!P3 NANOSLEEP.SYNCS 0x989680 ;  /* 0x009896800000b95d */ /* 0x004fea0003900000 */
[----:B------:R-:W2:Y:S02]  /*faf0*/  @!P3 SYNCS.PHASECHK.TRANS64 P3, [R2+URZ+0x34840], R3 ;  /* 0x034840030200b5a7 */ /* 0x000ea4000806007f */
[----:B--2---:R-:W-:Y:S05]  /*fb00*/  @!P3 BRA `(.L_x_1939) ;  /* 0xfffffffc00f0b947 */ /* 0x004fea000383ffff */
[----:B------:R-:W-:Y:S05]  /*fb10*/  BRA `(.L_x_1973) ;  /* 0xffffffec00607947 */ /* 0x000fea000383ffff */
.L_x_1941:
[----:B-1----:R1:W2:Y:S02]  /*fb20*/  SYNCS.PHASECHK.TRANS64.TRYWAIT P3, [R2+URZ+0x60], R11 ;  /* 0x0000600b020075a7 */ /* 0x0022a4000806017f */
[----:B--2---:R-:W-:Y:S05]  /*fb30*/  @!P3 NANOSLEEP.SYNCS 0x989680 ;  /* 0x009896800000b95d */ /* 0x004fea0003900000 */
[----:B------:R-:W2:Y:S02]  /*fb40*/  @!P3 SYNCS.PHASECHK.TRANS64 P3, [R2+URZ+0x60], R11 ;  /* 0x0000600b0200b5a7 */ /* 0x000ea4000806007f */
[----:B--2---:R-:W-:Y:S05]  /*fb50*/  @!P3 BRA `(.L_x_1941) ;  /* 0xfffffffc00f0b947 */ /* 0x004fea000383ffff */
[----:B------:R-:W-:Y:S05]  /*fb60*/  BRA `(.L_x_1974) ;  /* 0xffffffec00e07947 */ /* 0x000fea000383ffff */
.L_x_1948:
[----:B-1----:R1:W2:Y:S02]  /*fb70*/  SYNCS.PHASECHK.TRANS64.TRYWAIT P0, [R3+URZ+0x34860], R0 ;  /* 0x03486000030075a7 */ /* 0x0022a4000800017f */
[----:B--2---:R-:W-:Y:S05]  /*fb80*/  @!P0 NANOSLEEP.SYNCS 0x989680 ;  /* 0x009896800000895d */ /* 0x004fea0003900000 */
[----:B------:R-:W2:Y:S02]  /*fb90*/  @!P0 SYNCS.PHASECHK.TRANS64 P0, [R3+URZ+0x34860], R0 ;  /* 0x03486000030085a7 */ /* 0x000ea4000800007f */
[----:B--2---:R-:W-:Y:S05]  /*fba0*/  @!P0 BRA `(.L_x_1948) ;  /* 0xfffffffc00f08947 */ /* 0x004fea000383ffff */
[----:B------:R-:W-:Y:S05]  /*fbb0*/  BRA `(.L_x_1975) ;  /* 0xfffffff000b87947 */ /* 0x000fea000383ffff */
.L_x_1950:
[----:B------:R-:W-:Y:S01]  /*fbc0*/  BSSY B0, `(.L_x_1976) ;  /* 0x0000007000007945 */ /* 0x000fe20003800000 */
[----:B------:R-:W-:Y:S01]  /*fbd0*/  MOV R12, RZ ;  /* 0x000000ff000c7202 */ /* 0x000fe20000000f00 */
[----:B------:R-:W-:Y:S01]  /*fbe0*/  IMAD.MOV.U32 R11, RZ, RZ, 0x1f ;  /* 0x0000001fff0b7424 */ /* 0x000fe200078e00ff */
[----:B------:R-:W-:-:S07]  /*fbf0*/  MOV R15, 0xffffffff ;  /* 0xffffffff000f7802 */ /* 0x000fce0000000f00 */
[----:B------:R-:W-:Y:S05]  /*fc00*/  WARPSYNC.COLLECTIVE R15, `(.L_x_1977) ;  /* 0x000000000f087348 */ /* 0x000fea0003c00000 */
[----:B------:R1:W2:Y:S02]  /*fc10*/  SHFL.IDX P6, R14, R13, R12, R11 ;  /* 0x0000000c0d0e7389 */ /* 0x0002a400000c000b */
[----:B-12---:R-:W-:Y:S01]  /*fc20*/  ENDCOLLECTIVE ;  /* 0x000000000000791b */ /* 0x006fe20003800000 */
.L_x_1977:
[----:B------:R-:W-:Y:S05]  /*fc30*/  BSYNC B0 ;  /* 0x0000000000007941 */ /* 0x000fea0003800000 */
.L_x_1976:
[----:B------:R-:W-:Y:S05]  /*fc40*/  BRA `(.L_x_1978) ;  /* 0xfffffff4002c7947 */ /* 0x000fea000383ffff */
.L_x_1952:
[----:B--2---:R2:W3:Y:S02]  /*fc50*/  SYNCS.PHASECHK.TRANS64.TRYWAIT P0, [R7+URZ+0x34820], R0 ;  /* 0x03482000070075a7 */ /* 0x0044e4000800017f */
[----:B---3--:R-:W-:Y:S05]  /*fc60*/  @!P0 NANOSLEEP.SYNCS 0x989680 ;  /* 0x009896800000895d */ /* 0x008fea0003900000 */
[----:B------:R-:W3:Y:S02]  /*fc70*/  @!P0 SYNCS.PHASECHK.TRANS64 P0, [R7+URZ+0x34820], R0 ;  /* 0x03482000070085a7 */ /* 0x000ee4000800007f */
[----:B---3--:R-:W-:Y:S05]  /*fc80*/  @!P0 BRA `(.L_x_1952) ;  /* 0xfffffffc00f08947 */ /* 0x008fea000383ffff */
[----:B------:R-:W-:Y:S05]  /*fc90*/  BRA `(.L_x_1979) ;  /* 0xfffffff400747947 */ /* 0x000fea000383ffff */
.L_x_1956:
[----:B--2---:R2:W3:Y:S02]  /*fca0*/  SYNCS.PHASECHK.TRANS64.TRYWAIT P0, [R5+URZ], R4 ;  /* 0x00000004050075a7 */ /* 0x0044e4000800017f */
[----:B---3--:R-:W-:Y:S05]  /*fcb0*/  @!P0 NANOSLEEP.SYNCS 0x989680 ;  /* 0x009896800000895d */ /* 0x008fea0003900000 */
[----:B------:R-:W3:Y:S02]  /*fcc0*/  @!P0 SYNCS.PHASECHK.TRANS64 P0, [R5+URZ], R4 ;  /* 0x00000004050085a7 */ /* 0x000ee4000800007f */
[----:B---3--:R-:W-:Y:S05]  /*fcd0*/  @!P0 BRA `(.L_x_1956) ;  /* 0xfffffffc00f08947 */ /* 0x008fea000383ffff */
[----:B------:R-:W-:Y:S05]  /*fce0*/  BRA `(.L_x_1980) ;  /* 0xfffffff400d07947 */ /* 0x000fea000383ffff */
.L_x_1957:
[----:B---3--:R3:W4:Y:S02]  /*fcf0*/  SYNCS.PHASECHK.TRANS64.TRYWAIT P0, [R3+URZ], R0 ;  /* 0x00000000030075a7 */ /* 0x008724000800017f */
[----:B----4-:R-:W-:Y:S05]  /*fd00*/  @!P0 NANOSLEEP.SYNCS 0x989680 ;  /* 0x009896800000895d */ /* 0x010fea0003900000 */
[----:B------:R-:W4:Y:S02]  /*fd10*/  @!P0 SYNCS.PHASECHK.TRANS64 P0, [R3+URZ], R0 ;  /* 0x00000000030085a7 */ /* 0x000f24000800007f */
[----:B----4-:R-:W-:Y:S05]  /*fd20*/  @!P0 BRA `(.L_x_1957) ;  /* 0xfffffffc00f08947 */ /* 0x010fea000383ffff */
[----:B------:R-:W-:Y:S05]  /*fd30*/  BRA `(.L_x_1981) ;  /* 0xfffffff400c47947 */ /* 0x000fea000383ffff */
.L_x_1959:
[----:B--2---:R2:W3:Y:S02]  /*fd40*/  SYNCS.PHASECHK.TRANS64.TRYWAIT P0, [R5+URZ], R4 ;  /* 0x00000004050075a7 */ /* 0x0044e4000800017f */
[----:B---3--:R-:W-:Y:S05]  /*fd50*/  @!P0 NANOSLEEP.SYNCS 0x989680 ;  /* 0x009896800000895d */ /* 0x008fea0003900000 */
[----:B------:R-:W3:Y:S02]  /*fd60*/  @!P0 SYNCS.PHASECHK.TRANS64 P0, [R5+URZ], R4 ;  /* 0x00000004050085a7 */ /* 0x000ee4000800007f */
[----:B---3--:R-:W-:Y:S05]  /*fd70*/  @!P0 BRA `(.L_x_1959) ;  /* 0xfffffffc00f08947 */ /* 0x008fea000383ffff */
[----:B------:R-:W-:Y:S05]  /*fd80*/  BRA `(.L_x_1982) ;  /* 0xfffffff400c87947 */ /* 0x000fea000383ffff */
.L_x_1983:
        /* <DEDUP_REMOVED lines=15> */
.L_x_2663:


//--------------------- .text._ZN7cutlass13device_kernelIN5flash11enable_sm90INS1_16FlashAttnFwdSm90INS1_25CollectiveMainloopFwdSm90ILi2EN4cute5tupleIJNS5_1CILi1EEES8_S8_EEENS6_IJNS7_ILi128EEESA_NS7_ILi192EEEEEELi128ENS_10bfloat16_tEfNS_4arch4Sm90ELb1ELb0ELb1ELb1ELb0ELb0ELb0ELb1ELb1ELb0ELb0ELb0EEENS1_21CollectiveEpilogueFwdINS6_IJSA_SA_SA_EEES9_SD_SF_Li256ELb1ELb0ELb0ELb0EEENS1_36VarlenDynamicPersistentTileSchedulerILi128ELi128ELi256ELi32ELb0ELb0ELb1ELb1ELb1ELb1EEEEEEEEEvNT_6ParamsE --------------------------
	.section	.text._ZN7cutlass13device_kernelIN5flash11enable_sm90INS1_16FlashAttnFwdSm90INS1_25CollectiveMainloopFwdSm90ILi2EN4cute5tupleIJNS5_1CILi1EEES8_S8_EEENS6_IJNS7_ILi128EEESA_NS7_ILi192EEEEEELi128ENS_10bfloat16_tEfNS_4arch4Sm90ELb1ELb0ELb1ELb1ELb0ELb0ELb0ELb1ELb1ELb0ELb0ELb0EEENS1_21CollectiveEpilogueFwdINS6_IJSA_SA_SA_EEES9_SD_SF_Li256ELb1ELb0ELb0ELb0EEENS1_36VarlenDynamicPersistentTileSchedulerILi128ELi128ELi256ELi32ELb0ELb0ELb1ELb1ELb1ELb1EEEEEEEEEvNT_6ParamsE,"ax",@progbits
	.align	128
.text._ZN7cutlass13device_kernelIN5flash11enable_sm90INS1_16FlashAttnFwdSm90INS1_25CollectiveMainloopFwdSm90ILi2EN4cute5tupleIJNS5_1CILi1EEES8_S8_EEENS6_IJNS7_ILi128EEESA_NS7_ILi192EEEEEELi128ENS_10bfloat16_tEfNS_4arch4Sm90ELb1ELb0ELb1ELb1ELb0ELb0ELb0ELb1ELb1ELb0ELb0ELb0EEENS1_21CollectiveEpilogueFwdINS6_IJSA_SA_SA_EEES9_SD_SF_Li256ELb1ELb0ELb0ELb0EEENS1_36VarlenDynamicPersistentTileSchedulerILi128ELi128ELi256ELi32ELb0ELb0ELb1ELb1ELb1ELb1EEEEEEEEEvNT_6ParamsE:
        .type           _ZN7cutlass13device_kernelIN5flash11enable_sm90INS1_16FlashAttnFwdSm90INS1_25CollectiveMainloopFwdSm90ILi2EN4cute5tupleIJNS5_1CILi1EEES8_S8_EEENS6_IJNS7_ILi128EEESA_NS7_ILi192EEEEEELi128ENS_10bfloat16_tEfNS_4arch4Sm90ELb1ELb0ELb1ELb1ELb0ELb0ELb0ELb1ELb1ELb0ELb0ELb0EEENS1_21CollectiveEpilogueFwdINS6_IJSA_SA_SA_EEES9_SD_SF_Li256ELb1ELb0ELb0ELb0EEENS1_36VarlenDynamicPersistentTileSchedulerILi128ELi128ELi256ELi32ELb0ELb0ELb1ELb1ELb1ELb1EEEEEEEEEvNT_6ParamsE,@function
        .size           _ZN7cutlass13device_kernelIN5flash11enable_sm90INS1_16FlashAttnFwdSm90INS1_25CollectiveMainloopFwdSm90ILi2EN4cute5tupleIJNS5_1CILi1EEES8_S8_EEENS6_IJNS7_ILi128EEESA_NS7_ILi192EEEEEELi128ENS_10bfloat16_tEfNS_4arch4Sm90ELb1ELb0ELb1ELb1ELb0ELb0ELb0ELb1ELb1ELb0ELb0ELb0EEENS1_21CollectiveEpilogueFwdINS6_IJSA_SA_SA_EEES9_SD_SF_Li256ELb1ELb0ELb0ELb0EEENS1_36VarlenDynamicPersistentTileSchedulerILi128ELi128ELi256ELi32ELb0ELb0ELb1ELb1ELb1ELb1EEEEEEEEEvNT_6ParamsE,(.L_x_2664 - _ZN7cutlass13device_kernelIN5flash11enable_sm90INS1_16FlashAttnFwdSm90INS1_25CollectiveMainloopFwdSm90ILi2EN4cute5tupleIJNS5_1CILi1EEES8_S8_EEENS6_IJNS7_ILi128EEESA_NS7_ILi192EEEEEELi128ENS_10bfloat16_tEfNS_4arch4Sm90ELb1ELb0ELb1ELb1ELb0ELb0ELb0ELb1ELb1ELb0ELb0ELb0EEENS1_21CollectiveEpilogueFwdINS6_IJSA_SA_SA_EEES9_SD_SF_Li256ELb1ELb0ELb0ELb0EEENS1_36VarlenDynamicPersistentTileSchedulerILi128ELi128ELi256ELi32ELb0ELb0ELb1ELb1ELb1ELb1EEEEEEEEEvNT_6ParamsE)
        .other          _ZN7cutlass13device_kernelIN5flash11enable_sm90INS1_16FlashAttnFwdSm90INS1_25CollectiveMainloopFwdSm90ILi2EN4cute5tupleIJNS5_1CILi1EEES8_S8_EEENS6_IJNS7_ILi128EEESA_NS7_ILi192EEEEEELi128ENS_10bfloat16_tEfNS_4arch4Sm90ELb1ELb0ELb1ELb1ELb0ELb0ELb0ELb1ELb1ELb0ELb0ELb0EEENS1_21CollectiveEpilogueFwdINS6_IJSA_SA_SA_EEES9_SD_SF_Li256ELb1ELb0ELb0ELb0EEENS1_36VarlenDynamicPersistentTileSchedulerILi128ELi128ELi256ELi32ELb0ELb0ELb1ELb1ELb1ELb1EEEEEEEEEvNT_6ParamsE,@"STO_CUDA_ENTRY STV_DEFAULT"
_ZN7cutlass13device_kernelIN5flash11enable_sm90INS1_16FlashAttnFwdSm90INS1_25CollectiveMainloopFwdSm90ILi2EN4cute5tupleIJNS5_1CILi1EEES8_S8_EEENS6_IJNS7_ILi128EEESA_NS7_ILi192EEEEEELi128ENS_10bfloat16_tEfNS_4arch4Sm90ELb1ELb0ELb1ELb1ELb0ELb0ELb0ELb1ELb1ELb0ELb0ELb0EEENS1_21CollectiveEpilogueFwdINS6_IJSA_SA_SA_EEES9_SD_SF_Li256ELb1ELb0ELb0ELb0EEENS1_36VarlenDynamicPersistentTileSchedulerILi128ELi128ELi256ELi32ELb0ELb0ELb1ELb1ELb1ELb1EEEEEEEEEvNT_6ParamsE:
        /* <DEDUP_REMOVED lines=21> */
.L_x_1985:
[----:B------:R-:W-:Y:S05]  /*0150*/  BSYNC B0 ;  /* 0x0000000000007941 */ /* 0x000fea0003800000 */
.L_x_1984:
        /* <DEDUP_REMOVED lines=41> */
.L_x_1986:
        /* <DEDUP_REMOVED lines=22> */
.L_x_1987:
        /* <DEDUP_REMOVED lines=18> */
.L_x_1988:
        /* <DEDUP_REMOVED lines=22> */
.L_x_1989:
        /* <DEDUP_REMOVED lines=22> */
.L_x_1990:
        /* <DEDUP_REMOVED lines=8> */
.L_x_1992:
        /* <DEDUP_REMOVED lines=16> */
[----:B------:R-:W-:Y:S01]  /*0ab0*/  UMOV UR37, URZ ;  /* 0x0000003f00257c82 */ /* 0x000fe20008000000 */
[----:B------:R-:W-:Y:S01]  /*0ac0*/  R2UR UR5, R46 ;  /* 0x000000002e0572ca */ /* 0x000fe200000e0000 */
[----:B------:R-:W0:Y:S01]  /*0ad0*/  S2R R0, SR_TID.X ;  /* 0x0000000000007919 */ /* 0x000e220000002100 */
[----:B------:R-:W-:Y:S01]  /*0ae0*/  UMOV UR36, URZ ;  /* 0x0000003f00247c82 */ /* 0x000fe20008000000 */
        /* <DEDUP_REMOVED lines=17> */
[----:B------:R-:W-:-:S05]  /*0c00*/  LOP3.LUT R17, R6, 0x7ffffffc, RZ, 0xc0, !PT ;  /* 0x7ffffffc06117812 */ /* 0x000fca00078ec0ff */
[----:B------:R-:W-:Y:S01]  /*0c10*/  IMAD.IADD R17, R188, 0x1, -R17 ;  /* 0x00000001bc117824 */ /* 0x000fe200078e0a11 */
[----:B--2---:R-:W-:Y:S02]  /*0c20*/  R2UR UR4, R2 ;  /* 0x00000000020472ca */ /* 0x004fe400000e0000 */
[----:B------:R-:W-:-:S04]  /*0c30*/  SHF.R.S32.HI R2, RZ, 0x1f, R6 ;  /* 0x0000001fff027819 */ /* 0x000fc80000011406 */
[----:B------:R-:W-:-:S04]  /*0c40*/  LEA.HI R2, R2, R5, RZ, 0x3 ;  /* 0x0000000502027211 */ /* 0x000fc800078f18ff */
[----:B------:R-:W-:Y:S02]  /*0c50*/  LOP3.LUT R8, R2, 0xfffffff8, RZ, 0xc0, !PT ;  /* 0xfffffff802087812 */ /* 0x000fe400078ec0ff */
[CC--:B------:R-:W-:Y:S01]  /*0c60*/  LEA.HI R2, R3.reuse, R192.reuse, RZ, 0x4 ;  /* 0x000000c003027211 */ /* 0x0c0fe200078f20ff */
[----:B------:R-:W-:Y:S01]  /*0c70*/  ULOP3.LUT UR4, UR4, 0x1, URZ, 0xfc, !UPT ;  /* 0x0000000104047892 */ /* 0x000fe2000f8efc3f */
[----:B------:R-:W-:Y:S01]  /*0c80*/  LEA.HI R3, R3, R192, RZ, 0x3 ;  /* 0x000000c003037211 */ /* 0x000fe200078f18ff */
[----:B------:R-:W-:Y:S01]  /*0c90*/  IMAD.IADD R8, R5, 0x1, -R8 ;  /* 0x0000000105087824 */ /* 0x000fe200078e0a08 */
[----:B------:R-:W-:Y:S02]  /*0ca0*/  SHF.R.S32.HI R7, RZ, 0x4, R2 ;  /* 0x00000004ff077819 */ /* 0x000fe40000011402 */
[C---:B------:R-:W-:Y:S01]  /*0cb0*/  LOP3.LUT R5, R2.reuse, 0x3fffff0, RZ, 0xc0, !PT ;  /* 0x03fffff002057812 */ /* 0x040fe200078ec0ff */
[----:B------:R-:W-:Y:S01]  /*0cc0*/  IMAD R9, R9, 0x10, R8 ;  /* 0x0000001009097824 */ /* 0x000fe200078e0208 */
[----:B------:R-:W-:Y:S01]  /*0cd0*/  LEA.HI R2, R2, R7, RZ, 0x1 ;  /* 0x0000000702027211 */ /* 0x000fe200078f08ff */
[----:B------:R-:W-:Y:S01]  /*0ce0*/  IMAD.U32 R191, RZ, RZ, UR4 ;  /* 0x00000004ffbf7e24 */ /* 0x000fe2000f8e00ff */
[----:B------:R-:W-:Y:S01]  /*0cf0*/  UMOV UR4, URZ ;  /* 0x0000003f00047c82 */ /* 0x000fe20008000000 */
[----:B------:R-:W-:Y:S01]  /*0d00*/  IMAD.IADD R5, R192, 0x1, -R5 ;  /* 0x00000001c0057824 */ /* 0x000fe200078e0a05 */
[----:B------:R-:W-:Y:S01]  /*0d10*/  LOP3.LUT R2, R2, 0x1ffffffe, RZ, 0xc0, !PT ;  /* 0x1ffffffe02027812 */ /* 0x000fe200078ec0ff */
[----:B------:R-:W-:Y:S01]  /*0d20*/  IMAD R22, R0, 0x40, R9 ;  /* 0x0000004000167824 */ /* 0x000fe200078e0209 */
[----:B------:R-:W-:Y:S01]  /*0d30*/  SHF.R.S32.HI R18, RZ, 0x3, R3 ;  /* 0x00000003ff127819 */ /* 0x000fe20000011403 */
[----:B------:R-:W-:Y:S01]  /*0d40*/  IMAD.U32 R187, RZ, RZ, UR4 ;  /* 0x00000004ffbb7e24 */ /* 0x000fe2000f8e00ff */
[----:B------:R-:W-:Y:S01]  /*0d50*/  LEA R5, R5, R4, 0x6 ;  /* 0x0000000405057211 */ /* 0x000fe200078e30ff */
[----:B------:R-:W-:-:S04]  /*0d60*/  IMAD.IADD R2, R7, 0x1, -R2 ;  /* 0x0000000107027824 */ /* 0x000fc800078e0a02 */
[----:B------:R-:W-:Y:S01]  /*0d70*/  IMAD R190, R2, 0x8, R5 ;  /* 0x0000000802be7824 */ /* 0x000fe200078e0205 */
[----:B------:R-:W-:-:S05]  /*0d80*/  LOP3.LUT R5, R3, 0x1ffffff8, RZ, 0xc0, !PT ;  /* 0x1ffffff803057812 */ /* 0x000fca00078ec0ff */
[----:B------:R-:W-:-:S05]  /*0d90*/  IMAD.IADD R5, R192, 0x1, -R5 ;  /* 0x00000001c0057824 */ /* 0x000fca00078e0a05 */
[----:B------:R-:W-:-:S07]  /*0da0*/  SHF.L.U32 R16, R5, 0x3, RZ ;  /* 0x0000000305107819 */ /* 0x000fce00000006ff */
.L_x_2046:
[----:B0-----:R-:W0:Y:S01]  /*0db0*/  LDC.64 R2, c[0x0][0xc60] ;  /* 0x00031800ff027b82 */ /* 0x001e220000000a00 */
        /* <DEDUP_REMOVED lines=13> */
[----:B------:R-:W-:Y:S01]  /*0e90*/  IMAD.U32 R23, RZ, RZ, UR4 ;  /* 0x00000004ff177e24 */ /* 0x000fe2000f8e00ff */
[----:B------:R-:W-:-:S04]  /*0ea0*/  @UP0 ULEA UR6, UP2, UR4, UR6, 0x2 ;  /* 0x0000000604060291 */ /* 0x000fc8000f84103f */
[----:B------:R-:W-:Y:S02]  /*0eb0*/  @UP0 ULEA.HI.X UR7, UR4, UR7, UR12, 0x2, UP2 ;  /* 0x0000000704070291 */ /* 0x000fe400090f140c */
[----:B------:R-:W-:Y:S01]  /*0ec0*/  IMAD.U32 R185, RZ, RZ, UR12 ;  /* 0x0000000cffb97e24 */ /* 0x000fe2000f8e00ff */
[----:B------:R-:W-:Y:S01]  /*0ed0*/  @UP1 ULEA UR8, UP0, UR4, UR8, 0x2 ;  /* 0x0000000804081291 */ /* 0x000fe2000f80103f */
[----:B------:R-:W-:-:S03]  /*0ee0*/  IMAD.U32 R2, RZ, RZ, UR6 ;  /* 0x00000006ff027e24 */ /* 0x000fc6000f8e00ff */
[----:B------:R-:W-:Y:S01]  /*0ef0*/  @UP1 ULEA.HI.X UR9, UR4, UR9, UR12, 0x2, UP0 ;  /* 0x0000000904091291 */ /* 0x000fe200080f140c */
[----:B------:R-:W-:Y:S01]  /*0f00*/  IMAD.U32 R3, RZ, RZ, UR7 ;  /* 0x00000007ff037e24 */ /* 0x000fe2000f8e00ff */
[----:B------:R-:W-:Y:S01]  /*0f10*/  ULDC.64 UR6, c[0x0][0x3f8] ;  /* 0x0000fe0000067ab9 */ /* 0x000fe20000000a00 */
[----:B---3-5:R-:W-:Y:S01]  /*0f20*/  IMAD.U32 R4, RZ, RZ, UR8 ;  /* 0x00000008ff047e24 */ /* 0x028fe2000f8e00ff */
[----:B------:R-:W-:Y:S02]  /*0f30*/  ULDC UR4, c[0x0][0x404] ;  /* 0x0001010000047ab9 */ /* 0x000fe40000000800 */
[----:B------:R-:W-:Y:S01]  /*0f40*/  MOV R5, UR9 ;  /* 0x0000000900057c02 */ /* 0x000fe20008000f00 */
[----:B------:R-:W2:Y:S01]  /*0f50*/  @P0 LDG.E R2, desc[UR10][R2.64] ;  /* 0x0000000a02020981 */ /* 0x000ea2000c1e1900 */
[----:B------:R-:W-:Y:S01]  /*0f60*/  UISETP.NE.U32.AND UP0, UPT, UR6, URZ, UPT ;  /* 0x0000003f0600728c */ /* 0x000fe2000bf05070 */
[----:B------:R-:W-:Y:S02]  /*0f70*/  ULDC.64 UR8, c[0x0][0xa20] ;  /* 0x0002880000087ab9 */ /* 0x000fe40000000a00 */
[----:B------:R-:W3:Y:S01]  /*0f80*/  @P2 LDG.E R4, desc[UR10][R4.64] ;  /* 0x0000000a04042981 */ /* 0x000ee2000c1e1900 */
[----:B------:R-:W-:Y:S01]  /*0f90*/  UISETP.NE.AND.EX UP0, UPT, UR7, URZ, UPT, UP0 ;  /* 0x0000003f0700728c */ /* 0x000fe2000bf05300 */
[----:B------:R-:W-:Y:S01]  /*0fa0*/  ISETP.NE.U32.AND P1, PT, RZ, UR8, PT ;  /* 0x00000008ff007c0c */ /* 0x000fe2000bf25070 */
[----:B------:R-:W-:Y:S01]  /*0fb0*/  ULDC UR6, c[0x0][0x2e0] ;  /* 0x0000b80000067ab9 */ /* 0x000fe20000000800 */
[----:B------:R-:W-:Y:S01]  /*0fc0*/  UMOV UR60, URZ ;  /* 0x0000003f003c7c82 */ /* 0x000fe20008000000 */
[----:B------:R-:W-:Y:S01]  /*0fd0*/  USEL UR4, UR4, 0x1, UP0 ;  /* 0x0000000104047887 */ /* 0x000fe20008000000 */
[----:B------:R-:W-:Y:S01]  /*0fe0*/  ISETP.NE.AND.EX P1, PT, RZ, UR9, PT, P1 ;  /* 0x00000009ff007c0c */ /* 0x000fe2000bf25310 */
[----:B------:R-:W-:Y:S01]  /*0ff0*/  ULDC UR39, c[0x0][0x288] ;  /* 0x0000a20000277ab9 */ /* 0x000fe20000000800 */
[----:B------:R-:W-:Y:S01]  /*1000*/  IMAD.U32 R184, RZ, RZ, UR5 ;  /* 0x00000005ffb87e24 */ /* 0x000fe2000f8e00ff */
[----:B------:R-:W-:Y:S01]  /*1010*/  UIMAD UR6, UR4, UR6, URZ ;  /* 0x00000006040672a4 */ /* 0x000fe2000f8e023f */
[----:B--2---:R-:W-:-:S02]  /*1020*/  @P0 R2UR UR60, R2 ;  /* 0x00000000023c02ca */ /* 0x004fc400000e0000 */
[----:B---3--:R-:W-:Y:S01]  /*1030*/  @P2 R2UR UR39, R4 ;  /* 0x00000000042722ca */ /* 0x008fe200000e0000 */
[----:B-1--4-:R-:W-:-:S14]  /*1040*/  @P2 BRA `(.L_x_1993) ;  /* 0x00000000003c2947 */ /* 0x012fdc0003800000 */
[----:B------:R-:W-:Y:S02]  /*1050*/  ULDC.64 UR4, c[0x0][0xa00] ;  /* 0x0002800000047ab9 */ /* 0x000fe40000000a00 */
[----:B------:R-:W-:-:S04]  /*1060*/  ISETP.NE.U32.AND P0, PT, RZ, UR4, PT ;  /* 0x00000004ff007c0c */ /* 0x000fc8000bf05070 */
[----:B------:R-:W-:-:S13]  /*1070*/  ISETP.NE.AND.EX P0, PT, RZ, UR5, PT, P0 ;  /* 0x00000005ff007c0c */ /* 0x000fda000bf05300 */
[----:B------:R-:W-:Y:S05]  /*1080*/  @!P0 BRA `(.L_x_1993) ;  /* 0x00000000002c8947 */ /* 0x000fea0003800000 */
[----:B------:R-:W-:Y:S01]  /*1090*/  R2UR UR7, R23 ;  /* 0x00000000170772ca */ /* 0x000fe200000e0000 */
[----:B------:R-:W-:Y:S01]  /*10a0*/  ULDC.64 UR4, c[0x0][0xa00] ;  /* 0x0002800000047ab9 */ /* 0x000fe20000000a00 */
[----:B------:R-:W-:-:S11]  /*10b0*/  ULDC.64 UR10, c[0x0][0x208] ;  /* 0x00008200000a7ab9 */ /* 0x000fd60000000a00 */
[----:B------:R-:W-:-:S06]  /*10c0*/  UIMAD.WIDE UR4, UR7, 0x4, UR4 ;  /* 0x00000004070478a5 */ /* 0x000fcc000f8e0204 */
[----:B------:R-:W-:Y:S02]  /*10d0*/  IMAD.U32 R2, RZ, RZ, UR4 ;  /* 0x00000004ff027e24 */ /* 0x000fe4000f8e00ff */
[----:B------:R-:W-:-:S05]  /*10e0*/  IMAD.U32 R3, RZ, RZ, UR5 ;  /* 0x00000005ff037e24 */ /* 0x000fca000f8e00ff */
[----:B------:R-:W2:Y:S04]  /*10f0*/  LDG.E R4, desc[UR10][R2.64] ;  /* 0x0000000a02047981 */ /* 0x000ea8000c1e1900 */
[----:B------:R-:W3:Y:S01]  /*1100*/  LDG.E R0, desc[UR10][R2.64+0x4] ;  /* 0x0000040a02007981 */ /* 0x000ee2000c1e1900 */
[----:B--2---:R-:W-:Y:S02]  /*1110*/  R2UR UR39, R4 ;  /* 0x00000000042772ca */ /* 0x004fe400000e0000 */
[----:B---3--:R-:W-:-:S13]  /*1120*/  R2UR UR4, R0 ;  /* 0x00000000000472ca */ /* 0x008fda00000e0000 */
[----:B------:R-:W-:-:S12]  /*1130*/  UIADD3 UR39, -UR39, UR4, URZ ;  /* 0x0000000427277290 */ /* 0x000fd8000fffe13f */
.L_x_1993:
[----:B------:R-:W-:Y:S01]  /*1140*/  IMAD.U32 R186, RZ, RZ, UR61 ;  /* 0x0000003dffba7e24 */ /* 0x000fe2000f8e00ff */
[----:B------:R-:W-:Y:S06]  /*1150*/  @!P1 BRA `(.L_x_1994) ;  /* 0x0000000000289947 */ /* 0x000fec0003800000 */
[----:B------:R-:W-:Y:S01]  /*1160*/  R2UR UR5, R23 ;  /* 0x00000000170572ca */ /* 0x000fe200000e0000 */
[----:B------:R-:W-:Y:S01]  /*1170*/  ULDC.64 UR6, c[0x0][0x208] ;  /* 0x0000820000067ab9 */ /* 0x000fe20000000a00 */
[----:B------:R-:W-:-:S11]  /*1180*/  R2UR UR10, R185 ;  /* 0x00000000b90a72ca */ /* 0x000fd600000e0000 */
[----:B------:R-:W-:-:S04]  /*1190*/  ULEA UR4, UP0, UR5, UR8, 0x2 ;  /* 0x0000000805047291 */ /* 0x000fc8000f80103f */
[----:B------:R-:W-:Y:S02]  /*11a0*/  ULEA.HI.X UR5, UR5, UR9, UR10, 0x2, UP0 ;  /* 0x0000000905057291 */ /* 0x000fe400080f140a */
[----:B------:R-:W-:-:S04]  /*11b0*/  IMAD.U32 R2, RZ, RZ, UR4 ;  /* 0x00000004ff027e24 */ /* 0x000fc8000f8e00ff */
[----:B------:R-:W-:-:S05]  /*11c0*/  IMAD.U32 R3, RZ, RZ, UR5 ;  /* 0x00000005ff037e24 */ /* 0x000fca000f8e00ff */
[----:B------:R-:W2:Y:S02]  /*11d0*/  LDG.E R2, desc[UR6][R2.64] ;  /* 0x0000000602027981 */ /* 0x000ea4000c1e1900 */
[----:B--2---:R-:W-:Y:S01]  /*11e0*/  R2UR UR6, R2 ;  /* 0x00000000020672ca */ /* 0x004fe200000e0000 */
[----:B------:R-:W-:-:S14]  /*11f0*/  BRA `(.L_x_1995) ;  /* 0x00000000003c7947 */ /* 0x000fdc0003800000 */
.L_x_1994:
        /* <DEDUP_REMOVED lines=8> */
[----:B------:R-:W-:Y:S01]  /*1280*/  IMAD.U32 R2, RZ, RZ, UR4 ;  /* 0x00000004ff027e24 */ /* 0x000fe2000f8e00ff */
[----:B------:R-:W-:-:S05]  /*1290*/  MOV R3, UR5 ;  /* 0x0000000500037c02 */ /* 0x000fca0008000f00 */
[----:B------:R-:W2:Y:S04]  /*12a0*/  LDG.E R4, desc[UR6][R2.64] ;  /* 0x0000000602047981 */ /* 0x000ea8000c1e1900 */
[----:B------:R-:W3:Y:S01]  /*12b0*/  LDG.E R0, desc[UR6][R2.64+0x4] ;  /* 0x0000040602007981 */ /* 0x000ee2000c1e1900 */
[----:B--2---:R-:W-:Y:S02]  /*12c0*/  R2UR UR6, R4 ;  /* 0x00000000040672ca */ /* 0x004fe400000e0000 */
[----:B---3--:R-:W-:-:S13]  /*12d0*/  R2UR UR4, R0 ;  /* 0x00000000000472ca */ /* 0x008fda00000e0000 */
[----:B------:R-:W-:-:S12]  /*12e0*/  UIADD3 UR6, -UR6, UR4, URZ ;  /* 0x0000000406067290 */ /* 0x000fd8000fffe13f */
.L_x_1995:
[----:B------:R-:W-:Y:S01]  /*12f0*/  UIADD3 UR60, -UR60, UR6, URZ ;  /* 0x000000063c3c7290 */ /* 0x000fe2000fffe13f */
[----:B------:R-:W-:Y:S01]  /*1300*/  PLOP3.LUT P0, PT, PT, PT, PT, 0x80, 0x0 ;  /* 0x000000000000781c */ /* 0x000fe20003f0f070 */
[----:B------:R-:W-:Y:S01]  /*1310*/  ULEA UR5, UR61, 0xff, 0x7 ;  /* 0x000000ff3d057891 */ /* 0x000fe2000f8e383f */
[----:B------:R-:W-:Y:S01]  /*1320*/  IMAD.MOV.U32 R0, RZ, RZ, RZ ;  /* 0x000000ffff007224 */ /* 0x000fe200078e00ff */
[----:B------:R-:W-:Y:S01]  /*1330*/  UIADD3 UR4, UR60, 0x7f, URZ ;  /* 0x0000007f3c047890 */ /* 0x000fe2000fffe03f */
[----:B------:R-:W-:Y:S01]  /*1340*/  IMAD.MOV.U32 R2, RZ, RZ, RZ ;  /* 0x000000ffff027224 */ /* 0x000fe200078e00ff */
[----:B------:R-:W-:Y:S01]  /*1350*/  UIADD3 UR6, UR60, UR5, -UR39 ;  /* 0x000000053c067290 */ /* 0x000fe2000fffe827 */
        /* <DEDUP_REMOVED lines=12> */
[----:B------:R-:W-:-:S02]  /*1420*/  CS2R R74, SRZ ;  /* 0x00000000004a7805 */ /* 0x000fc4000001ff00 */
[----:B------:R-:W-:Y:S02]  /*1430*/  CS2R R72, SRZ ;  /* 0x0000000000487805 */ /* 0x000fe4000001ff00 */
[----:B------:R-:W-:Y:S01]  /*1440*/  CS2R R70, SRZ ;  /* 0x0000000000467805 */ /* 0x000fe2000001ff00 */
[----:B------:R-:W-:Y:S01]  /*1450*/  UISETP.LT.AND UP0, UPT, UR5, UR7, UPT ;  /* 0x000000070500728c */ /* 0x000fe2000bf01270 */
[----:B------:R-:W-:Y:S02]  /*1460*/  CS2R R68, SRZ ;  /* 0x0000000000447805 */ /* 0x000fe4000001ff00 */
[----:B------:R-:W-:Y:S02]  /*1470*/  CS2R R66, SRZ ;  /* 0x0000000000427805 */ /* 0x000fe4000001ff00 */
[----:B------:R-:W-:Y:S01]  /*1480*/  CS2R R64, SRZ ;  /* 0x0000000000407805 */ /* 0x000fe2000001ff00 */
[----:B------:R-:W-:Y:S01]  /*1490*/  USEL UR8, UR5, UR7, UP0 ;  /* 0x0000000705087287 */ /* 0x000fe20008000000 */
[----:B------:R-:W-:-:S02]  /*14a0*/  CS2R R62, SRZ ;  /* 0x00000000003e7805 */ /* 0x000fc4000001ff00 */
[----:B------:R-:W-:Y:S02]  /*14b0*/  CS2R R60, SRZ ;  /* 0x00000000003c7805 */ /* 0x000fe4000001ff00 */
[----:B------:R-:W-:Y:S01]  /*14c0*/  CS2R R58, SRZ ;  /* 0x00000000003a7805 */ /* 0x000fe2000001ff00 */
[----:B------:R-:W-:Y:S01]  /*14d0*/  UISETP.GE.AND UP0, UPT, UR8, 0x1, UPT ;  /* 0x000000010800788c */ /* 0x000fe2000bf06270 */
[----:B------:R-:W-:Y:S01]  /*14e0*/  CS2R R56, SRZ ;  /* 0x0000000000387805 */ /* 0x000fe2000001ff00 */
[----:B------:R-:W-:Y:S01]  /*14f0*/  IMAD.U32 R90, RZ, RZ, UR8 ;  /* 0x00000008ff5a7e24 */ /* 0x000fe2000f8e00ff */
[----:B------:R-:W-:Y:S02]  /*1500*/  CS2R R54, SRZ ;  /* 0x0000000000367805 */ /* 0x000fe4000001ff00 */
[----:B------:R-:W-:Y:S02]  /*1510*/  CS2R R52, SRZ ;  /* 0x0000000000347805 */ /* 0x000fe4000001ff00 */
[----:B------:R-:W-:-:S02]  /*1520*/  CS2R R50, SRZ ;  /* 0x0000000000327805 */ /* 0x000fc4000001ff00 */
[----:B------:R-:W-:Y:S02]  /*1530*/  PLOP3.LUT P1, PT, PT, PT, UP0, 0x80, 0x0 ;  /* 0x000000000000781c */ /* 0x000fe40003f2f008 */
        /* <DEDUP_REMOVED lines=10> */
[----:B------:R-:W-:Y:S01]  /*15e0*/  IMAD.MOV.U32 R8, RZ, RZ, RZ ;  /* 0x000000ffff087224 */ /* 0x000fe200078e00ff */
[----:B------:R-:W-:Y:S01]  /*15f0*/  MOV R14, RZ ;  /* 0x000000ff000e7202 */ /* 0x000fe20000000f00 */
[----:B------:R-:W-:-:S02]  /*1600*/  IMAD.MOV.U32 R91, RZ, RZ, RZ ;  /* 0x000000ffff5b7224 */ /* 0x000fc400078e00ff */
[----:B------:R-:W-:Y:S02]  /*1610*/  IMAD.MOV.U32 R12, RZ, RZ, RZ ;  /* 0x000000ffff0c7224 */ /* 0x000fe400078e00ff */
        /* <DEDUP_REMOVED lines=26> */
[----:B------:R-:W-:Y:S01]  /*17c0*/  MOV R8, 0x70 ;  /* 0x0000007000087802 */ /* 0x000fe20000000f00 */
[----:B------:R-:W-:Y:S02]  /*17d0*/  IMAD.U32 R6, RZ, RZ, UR4 ;  /* 0x00000004ff067e24 */ /* 0x000fe4000f8e00ff */
[----:B------:R-:W-:-:S02]  /*17e0*/  IMAD.U32 R7, RZ, RZ, UR5 ;  /* 0x00000005ff077e24 */ /* 0x000fc4000f8e00ff */
[----:B------:R-:W-:Y:S02]  /*17f0*/  IMAD.U32 R11, RZ, RZ, UR7 ;  /* 0x00000007ff0b7e24 */ /* 0x000fe4000f8e00ff */
[----:B------:R-:W-:Y:S02]  /*1800*/  IMAD.MOV.U32 R12, RZ, RZ, 0x1 ;  /* 0x00000001ff0c7424 */ /* 0x000fe400078e00ff */
[----:B0-----:R-:W-:-:S07]  /*1810*/  IMAD.MOV.U32 R13, RZ, RZ, RZ ;  /* 0x000000ffff0d7224 */ /* 0x001fce00078e00ff */
[----:B------:R-:W-:-:S07]  /*1820*/  LEPC R20, `(.L_x_1997) ;  /* 0x000000001014794e */ /* 0x000fce0000000000 */
[----:B-1----:R-:W-:Y:S05]  /*1830*/  CALL.ABS.NOINC R2 ;  /* 0x0000000002007343 */ /* 0x002fea0003c00000 */
.L_x_1997:
        /* <DEDUP_REMOVED lines=9> */
[----:B------:R-:W0:Y:S02]  /*18d0*/  SYNCS.PHASECHK.TRANS64.TRYWAIT P1, [UR38+0x34800], R0 ;  /* 0x03480000ff0075a7 */ /* 0x000e240008020166 */
[----:B0-----:R-:W-:Y:S05]  /*18e0*/  @!P1 BRA `(.L_x_1998) ;  /* 0x00000110001c9947 */ /* 0x001fea0003800000 */
.L_x_2134:
[----:B------:R-:W-:Y:S05]  /*18f0*/  @!P0 BRA `(.L_x_1999) ;  /* 0x0000000000048947 */ /* 0x000fea0003800000 */
[----:B------:R-:W-:Y:S01]  /*1900*/  BPT.TRAP 0x1 ;  /* 0x000000040000795c */ /* 0x000fe20000300000 */
.L_x_1999:
[----:B0-----:R-:W-:Y:S02]  /*1910*/  IMAD.U32 R0, RZ, RZ, UR36 ;  /* 0x00000024ff007e24 */ /* 0x001fe4000f8e00ff */
[----:B------:R-:W-:-:S03]  /*1920*/  IMAD.U32 R3, RZ, RZ, UR37 ;  /* 0x00000025ff037e24 */ /* 0x000fc6000f8e00ff */
[----:B------:R-:W-:Y:S02]  /*1930*/  LEA R0, R0, UR38, 0x3 ;  /* 0x0000002600007c11 */ /* 0x000fe4000f8e18ff */
[----:B------:R-:W-:-:S04]  /*1940*/  SHF.L.U32 R3, R3, 0x1f, RZ ;  /* 0x0000001f03037819 */ /* 0x000fc800000006ff */
[----:B------:R0:W1:Y:S01]  /*1950*/  SYNCS.PHASECHK.TRANS64.TRYWAIT P2, [R0+URZ+0x34830], R3 ;  /* 0x03483003000075a7 */ /* 0x000062000804017f */
[----:B------:R-:W-:Y:S05]  /*1960*/  @!P0 BRA `(.L_x_2000) ;  /* 0x0000000000048947 */ /* 0x000fea0003800000 */
[----:B------:R-:W-:Y:S01]  /*1970*/  BPT.TRAP 0x1 ;  /* 0x000000040000795c */ /* 0x000fe20000300000 */
.L_x_2000:
[----:B------:R-:W2:Y:S01]  /*1980*/  S2R R2, SR_TID.X ;  /* 0x0000000000027919 */ /* 0x000ea20000002100 */
[----:B------:R-:W-:Y:S01]  /*1990*/  IMAD.MOV.U32 R151, RZ, RZ, RZ ;  /* 0x000000ffff977224 */ /* 0x000fe200078e00ff */
[----:B--2---:R-:W-:Y:S01]  /*19a0*/  LOP3.LUT P1, RZ, R2, 0x7f, RZ, 0xc0, !PT ;  /* 0x0000007f02ff7812 */ /* 0x004fe2000782c0ff */
[----:B-1----:R-:W-:-:S12]  /*19b0*/  @P2 BRA `(.L_x_2001) ;  /* 0x0000000000082947 */ /* 0x002fd80003800000 */
[----:B------:R-:W1:Y:S02]  /*19c0*/  SYNCS.PHASECHK.TRANS64.TRYWAIT P2, [R0+URZ+0x34830], R3 ;  /* 0x03483003000075a7 */ /* 0x000e64000804017f */
[----:B-1----:R-:W-:Y:S05]  /*19d0*/  @!P2 BRA `(.L_x_2002) ;  /* 0x0000010c00f8a947 */ /* 0x002fea0003800000 */
.L_x_2001:
        /* <DEDUP_REMOVED lines=10> */
[----:B01----:R-:W-:Y:S01]  /*1a80*/  @!P1 VIADD R0, R0, 0x34840 ;  /* 0x0003484000009836 */ /* 0x003fe20000000000 */
        /* <DEDUP_REMOVED lines=9> */
[--C-:B------:R-:W-:Y:S01]  /*1b20*/  IMAD.MOV.U32 R148, RZ, RZ, R151.reuse ;  /* 0x000000ffff947224 */ /* 0x100fe200078e0097 */
        /* <DEDUP_REMOVED lines=14> */
[----:B------:R-:W-:Y:S01]  /*1c10*/  UIADD3 UR52, UR4, 0x6, URZ ;  /* 0x0000000604347890 */ /* 0x000fe2000fffe03f */
[----:B------:R-:W-:Y:S01]  /*1c20*/  R2UR UR7, R90 ;  /* 0x000000005a0772ca */ /* 0x000fe200000e0000 */
[----:B------:R-:W-:Y:S01]  /*1c30*/  UIADD3 UR54, UR5, 0x6, URZ ;  /* 0x0000000605367890 */ /* 0x000fe2000fffe03f */
[-C--:B------:R-:W-:Y:S01]  /*1c40*/  MOV R146, R151.reuse ;  /* 0x0000009700927202 */ /* 0x080fe20000000f00 */
        /* <DEDUP_REMOVED lines=68> */
[----:B------:R-:W-:Y:S01]  /*2090*/  IMAD.MOV.U32 R89, RZ, RZ, R151 ;  /* 0x000000ffff597224 */ /* 0x000fe200078e0097 */
[----:B------:R-:W-:Y:S02]  /*20a0*/  WARPGROUP.DEPBAR.LE gsb0, 0x0 ;  /* 0x00008000000079c5 */ /* 0x000fe40000010000 */
[----:B------:R-:W-:-:S06]  /*20b0*/  WARPGROUP.ARRIVE ;  /* 0x00000000000079c5 */ /* 0x000fcc0000000000 */
[----:B------:R-:W-:Y:S01]  /*20c0*/  HGMMA.64x128x16.F32.BF16 R24, gdesc[UR12], R24, gsb0 ;  /* 0x01e000000c1879f0 */ /* 0x000fe20008001818 */
[----:B------:R-:W-:Y:S02]  /*20d0*/  UIADD3 UR12, UR4, 0x404, URZ ;  /* 0x00000404040c7890 */ /* 0x000fe4000fffe03f */
[----:B------:R-:W-:Y:S01]  /*20e0*/  UIADD3 UR14, UR5, 0x404, URZ ;  /* 0x00000404050e7890 */ /* 0x000fe2000fffe03f */
[----:B------:R-:W-:Y:S01]  /*20f0*/  UMOV UR13, 0x40000040 ;  /* 0x40000040000d7882 */ /* 0x000fe20000000000 */
[----:B------:R-:W-:Y:S01]  /*2100*/  UMOV UR15, 0x40000040 ;  /* 0x40000040000f7882 */ /* 0x000fe20000000000 */
[----:B------:R-:W-:Y:S02]  /*2110*/  UMOV UR4, 0xffffff80 ;  /* 0xffffff8000047882 */ /* 0x000fe40000000000 */
[----:B------:R-:W-:-:S04]  /*2120*/  UIMAD UR4, UR7, UR4, 0x80 ;  /* 0x00000080070474a4 */ /* 0x000fc8000f8e0204 */
[----:B------:R-:W-:-:S04]  /*2130*/  UIADD3 UR4, UR60, UR4, URZ ;  /* 0x000000043c047290 */ /* 0x000fc8000fffe03f */
[----:B------:R-:W-:Y:S02]  /*2140*/  UIADD3 UR5, -UR39, 0x1, UR4 ;  /* 0x0000000127057890 */ /* 0x000fe4000fffe104 */
[----:B------:R-:W-:Y:S01]  /*2150*/  IMAD.U32 R12, RZ, RZ, UR4 ;  /* 0x00000004ff0c7e24 */ /* 0x000fe2000f8e00ff */
[----:B------:R-:W-:-:S03]  /*2160*/  ULDC UR4, c[0x0][0x988] ;  /* 0x0002620000047ab9 */ /* 0x000fc60000000800 */
[----:B------:R-:W-:Y:S01]  /*2170*/  IMAD.U32 R90, RZ, RZ, UR5 ;  /* 0x00000005ff5a7e24 */ /* 0x000fe2000f8e00ff */
[----:B------:R-:W-:-:S03]  /*2180*/  UIADD3 UR5, UR60, -UR39, URZ ;  /* 0x800000273c057290 */ /* 0x000fc6000fffe03f */
[----:B------:R-:W-:Y:S01]  /*2190*/  IMAD R90, R17, -0x2, R90 ;  /* 0xfffffffe115a7824 */ /* 0x000fe200078e025a */
[----:B------:R-:W-:Y:S01]  /*21a0*/  ULEA UR5, UR61, UR5, 0x7 ;  /* 0x000000053d057291 */ /* 0x000fe2000f8e383f */
        /* <DEDUP_REMOVED lines=35> */
[----:B------:R-:W-:Y:S02]  /*23e0*/  IMAD.U32 R45, RZ, RZ, UR61 ;  /* 0x0000003dff2d7e24 */ /* 0x000fe4000f8e00ff */
[----:B------:R-:W-:Y:S01]  /*23f0*/  FMUL.FTZ R30, R30, UR6 ;  /* 0x000000061e1e7c20 */ /* 0x000fe20008410000 */
[----:B------:R-:W-:Y:S01]  /*2400*/  FMUL.FTZ R31, R31, UR6 ;  /* 0x000000061f1f7c20 */ /* 0x000fe20008410000 */
[----:B------:R-:W0:Y:S01]  /*2410*/  MUFU.TANH R26, R26 ;  /* 0x0000001a001a7308 */ /* 0x000e220000002400 */
[----:B------:R-:W-:-:S02]  /*2420*/  IMAD R45, R45, 0x80, R22 ;  /* 0x000000802d2d7824 */ /* 0x000fc400078e0216 */
[----:B------:R-:W-:Y:S01]  /*2430*/  FMUL.FTZ R21, R41, UR6 ;  /* 0x0000000629157c20 */ /* 0x000fe20008410000 */
[----:B------:R-:W-:Y:S02]  /*2440*/  IMAD R41, R17, -0x2, R12 ;  /* 0xfffffffe11297824 */ /* 0x000fe400078e020c */
[----:B------:R-:W-:Y:S01]  /*2450*/  FMUL.FTZ R34, R34, UR6 ;  /* 0x0000000622227c20 */ /* 0x000fe20008410000 */
[----:B------:R-:W-:Y:S01]  /*2460*/  FMUL.FTZ R11, R32, UR6 ;  /* 0x00000006200b7c20 */ /* 0x000fe20008410000 */
[----:B------:R-:W-:Y:S01]  /*2470*/  IADD3 R12, R90, 0x8, R45 ;  /* 0x000000085a0c7810 */ /* 0x000fe20007ffe02d */
[----:B------:R-:W-:Y:S01]  /*2480*/  FMUL.FTZ R32, R49, UR6 ;  /* 0x0000000631207c20 */ /* 0x000fe20008410000 */
[----:B------:R-:W1:Y:S01]  /*2490*/  MUFU.TANH R27, R27 ;  /* 0x0000001b001b7308 */ /* 0x000e620000002400 */
[----:B------:R-:W-:Y:S01]  /*24a0*/  FMUL.FTZ R35, R35, UR6 ;  /* 0x0000000623237c20 */ /* 0x000fe20008410000 */
[----:B------:R-:W-:Y:S01]  /*24b0*/  VIMNMX R49, R41, R12, PT ;  /* 0x0000000c29317248 */ /* 0x000fe20003fe0100 */
[----:B------:R-:W-:Y:S01]  /*24c0*/  FMUL.FTZ R38, R38, UR6 ;  /* 0x0000000626267c20 */ /* 0x000fe20008410000 */
[----:B------:R-:W-:Y:S01]  /*24d0*/  FMUL.FTZ R13, R33, UR6 ;  /* 0x00000006210d7c20 */ /* 0x000fe20008410000 */
[----:B------:R-:W-:Y:S01]  /*24e0*/  FMUL.FTZ R33, R53, UR6 ;  /* 0x0000000635217c20 */ /* 0x000fe20008410000 */
[----:B------:R-:W-:Y:S01]  /*24f0*/  ISETP.GT.AND P2, PT, R49, RZ, PT ;  /* 0x000000ff3100720c */ /* 0x000fe20003f44270 */
[----:B------:R-:W-:Y:S01]  /*2500*/  FMUL.FTZ R39, R39, UR6 ;  /* 0x0000000627277c20 */ /* 0x000fe20008410000 */
[----:B------:R-:W2:Y:S01]  /*2510*/  MUFU.TANH R30, R30 ;  /* 0x0000001e001e7308 */ /* 0x000ea20000002400 */
[C---:B------:R-:W-:Y:S01]  /*2520*/  ISETP.GT.AND P3, PT, R49.reuse, 0x1, PT ;  /* 0x000000013100780c */ /* 0x040fe20003f64270 */
[----:B------:R-:W-:Y:S01]  /*2530*/  FMUL.FTZ R42, R42, UR6 ;  /* 0x000000062a2a7c20 */ /* 0x000fe20008410000 */
[----:B------:R-:W-:Y:S01]  /*2540*/  ISETP.GT.AND P4, PT, R49, 0x8, PT ;  /* 0x000000083100780c */ /* 0x000fe20003f84270 */
[----:B------:R-:W-:Y:S01]  /*2550*/  FMUL.FTZ R43, R43, UR6 ;  /* 0x000000062b2b7c20 */ /* 0x000fe20008410000 */
[----:B0-----:R-:W-:Y:S01]  /*2560*/  FSEL R92, R26, -INF , P2 ;  /* 0xff8000001a5c7808 */ /* 0x001fe20001000000 */
[----:B------:R-:W-:Y:S01]  /*2570*/  FMUL.FTZ R46, R46, UR6 ;  /* 0x000000062e2e7c20 */ /* 0x000fe20008410000 */
[----:B------:R-:W-:Y:S01]  /*2580*/  ISETP.GT.AND P2, PT, R49, 0x9, PT ;  /* 0x000000093100780c */ /* 0x000fe20003f44270 */
[----:B------:R-:W0:Y:S01]  /*2590*/  MUFU.TANH R31, R31 ;  /* 0x0000001f001f7308 */ /* 0x000e220000002400 */
        /* <DEDUP_REMOVED lines=62> */
[----:B------:R-:W-:Y:S01]  /*2980*/  VIADDMNMX R41, R45, R90, R41, PT ;  /* 0x0000005a2d297246 */ /* 0x000fe20003800129 */
[----:B------:R-:W2:Y:S01]  /*2990*/  MUFU.TANH R47, R47 ;  /* 0x0000002f002f7308 */ /* 0x000ea20000002400 */
[----:B0-----:R-:W-:Y:S01]  /*29a0*/  FSEL R118, R43, -INF , P2 ;  /* 0xff8000002b767808 */ /* 0x001fe20001000000 */
[----:B------:R-:W-:Y:S01]  /*29b0*/  FMUL.FTZ R61, R61, UR6 ;  /* 0x000000063d3d7c20 */ /* 0x000fe20008410000 */
[----:B------:R-:W-:Y:S01]  /*29c0*/  ISETP.GT.AND P2, PT, R49, 0x29, PT ;  /* 0x000000293100780c */ /* 0x000fe20003f44270 */
[----:B------:R-:W-:Y:S01]  /*29d0*/  FMUL.FTZ R64, R64, UR6 ;  /* 0x0000000640407c20 */ /* 0x000fe20008410000 */
[----:B------:R-:W-:Y:S01]  /*29e0*/  FMNMX.FTZ R27, R118, R27, !PT ;  /* 0x0000001b761b7209 */ /* 0x000fe20007810000 */
[----:B------:R-:W-:Y:S01]  /*29f0*/  FMUL.FTZ R65, R65, UR6 ;  /* 0x0000000641417c20 */ /* 0x000fe20008410000 */
[----:B------:R-:W-:Y:S01]  /*2a00*/  ISETP.GT.AND P4, PT, R41, 0x8, PT ;  /* 0x000000082900780c */ /* 0x000fe20003f84270 */
[----:B------:R-:W-:Y:S01]  /*2a10*/  MUFU.TANH R50, R50 ;  /* 0x0000003200327308 */ /* 0x000fe20000002400 */
[----:B-1----:R-:W-:Y:S01]  /*2a20*/  FSEL R88, R46, -INF , P3 ;  /* 0xff8000002e587808 */ /* 0x002fe20001800000 */
[----:B------:R-:W-:Y:S01]  /*2a30*/  FMUL.FTZ R68, R68, UR6 ;  /* 0x0000000644447c20 */ /* 0x000fe20008410000 */
[----:B------:R-:W-:Y:S01]  /*2a40*/  ISETP.GT.AND P3, PT, R49, 0x30, PT ;  /* 0x000000303100780c */ /* 0x000fe20003f64270 */
        /* <DEDUP_REMOVED lines=11> */
[----:B------:R1:W-:Y:S01]  /*2b00*/  @!P1 SYNCS.ARRIVE.TRANS64.RED.A1T0 RZ, [R0+URZ], RZ ;  /* 0x000000ff00ff99a7 */ /* 0x0003e2000810043f */
[----:B------:R-:W3:Y:S08]  /*2b10*/  MUFU.TANH R5, R54 ;  /* 0x0000003600057308 */ /* 0x000ef00000002400 */
[----:B------:R-:W4:Y:S08]  /*2b20*/  MUFU.TANH R44, R55 ;  /* 0x00000037002c7308 */ /* 0x000f300000002400 */
[----:B------:R2:W-:Y:S08]  /*2b30*/  MUFU.TANH R12, R66 ;  /* 0x00000042000c7308 */ /* 0x0005f00000002400 */
[----:B------:R5:W1:Y:S01]  /*2b40*/  MUFU.TANH R40, R58 ;  /* 0x0000003a00287308 */ /* 0x000a620000002400 */
[----:B--2---:R-:W-:-:S02]  /*2b50*/  FSEL R66, R47, -INF , P2 ;  /* 0xff8000002f427808 */ /* 0x004fc40001000000 */
[----:B------:R-:W-:Y:S02]  /*2b60*/  ISETP.GT.AND P2, PT, R49, 0x31, PT ;  /* 0x000000313100780c */ /* 0x000fe40003f44270 */
[----:B------:R-:W-:Y:S02]  /*2b70*/  FMNMX.FTZ R27, R66, R27, !PT ;  /* 0x0000001b421b7209 */ /* 0x000fe40007810000 */
[----:B0-----:R-:W-:Y:S01]  /*2b80*/  FSEL R54, R51, -INF , P2 ;  /* 0xff80000033367808 */ /* 0x001fe20001000000 */
[----:B------:R-:W0:Y:S01]  /*2b90*/  MUFU.TANH R59, R59 ;  /* 0x0000003b003b7308 */ /* 0x000e220000002400 */
[----:B-----5:R-:W-:Y:S02]  /*2ba0*/  FSEL R58, R50, -INF , P3 ;  /* 0xff800000323a7808 */ /* 0x020fe40001800000 */
[----:B------:R-:W-:Y:S02]  /*2bb0*/  ISETP.GT.AND P3, PT, R49, 0x38, PT ;  /* 0x000000383100780c */ /* 0x000fe40003f64270 */
[----:B------:R-:W-:-:S02]  /*2bc0*/  FMNMX.FTZ R27, R58, R27, !PT ;  /* 0x0000001b3a1b7209 */ /* 0x000fc40007810000 */
[----:B------:R-:W-:Y:S01]  /*2bd0*/  ISETP.GT.AND P2, PT, R49, 0x39, PT ;  /* 0x000000393100780c */ /* 0x000fe20003f44270 */
[----:B------:R-:W2:Y:S01]  /*2be0*/  MUFU.TANH R62, R62 ;  /* 0x0000003e003e7308 */ /* 0x000ea20000002400 */
[----:B---3--:R-:W-:Y:S01]  /*2bf0*/  FSEL R50, R5, -INF , P3 ;  /* 0xff80000005327808 */ /* 0x008fe20001800000 */
[----:B------:R-:W-:Y:S01]  /*2c00*/  FMUL.FTZ R5, R60, UR6 ;  /* 0x000000063c057c20 */ /* 0x000fe20008410000 */
[----:B------:R-:W-:Y:S01]  /*2c10*/  FMNMX.FTZ R27, R54, R27, !PT ;  /* 0x0000001b361b7209 */ /* 0x000fe20007810000 */
[----:B------:R-:W-:Y:S01]  /*2c20*/  USHF.R.S32.HI UR6, URZ, 0x1f, UR5 ;  /* 0x0000001f3f067899 */ /* 0x000fe20008011405 */
[C---:B------:R-:W-:Y:S02]  /*2c30*/  ISETP.GT.AND P3, PT, R49.reuse, 0x40, PT ;  /* 0x000000403100780c */ /* 0x040fe40003f64270 */
[----:B----4-:R-:W-:Y:S01]  /*2c40*/  FSEL R44, R44, -INF , P2 ;  /* 0xff8000002c2c7808 */ /* 0x010fe20001000000 */
[----:B------:R-:W3:Y:S01]  /*2c50*/  MUFU.TANH R63, R63 ;  /* 0x0000003f003f7308 */ /* 0x000ee20000002400 */
[----:B------:R-:W-:Y:S01]  /*2c60*/  FMNMX.FTZ R27, R50, R27, !PT ;  /* 0x0000001b321b7209 */ /* 0x000fe20007810000 */
[----:B------:R-:W-:Y:S01]  /*2c70*/  ULEA.HI UR6, UR6, UR5, URZ, 0x7 ;  /* 0x0000000506067291 */ /* 0x000fe2000f8f383f */
[----:B------:R-:W-:-:S02]  /*2c80*/  ISETP.GT.AND P2, PT, R49, 0x41, PT ;  /* 0x000000413100780c */ /* 0x000fc40003f44270 */
[----:B-1----:R-:W-:Y:S01]  /*2c90*/  FSEL R40, R40, -INF , P3 ;  /* 0xff80000028287808 */ /* 0x002fe20001800000 */
[----:B------:R-:W-:Y:S01]  /*2ca0*/  USHF.R.S32.HI UR6, URZ, 0x7, UR6 ;  /* 0x000000073f067899 */ /* 0x000fe20008011406 */
[----:B------:R-:W-:Y:S01]  /*2cb0*/  FMNMX.FTZ R27, R44, R27, !PT ;  /* 0x0000001b2c1b7209 */ /* 0x000fe20007810000 */
[----:B------:R-:W1:Y:S01]  /*2cc0*/  MUFU.TANH R67, R67 ;  /* 0x0000004300437308 */ /* 0x000e620000002400 */
[----:B------:R-:W-:Y:S01]  /*2cd0*/  ISETP.GT.AND P3, PT, R49, 0x48, PT ;  /* 0x000000483100780c */ /* 0x000fe20003f64270 */
[----:B------:R-:W-:Y:S01]  /*2ce0*/  UISETP.LT.AND UP0, UPT, URZ, UR6, UPT ;  /* 0x000000063f00728c */ /* 0x000fe2000bf01270 */
[----:B0-----:R-:W-:Y:S02]  /*2cf0*/  FSEL R30, R59, -INF , P2 ;  /* 0xff8000003b1e7808 */ /* 0x001fe40001000000 */
[----:B------:R-:W-:Y:S01]  /*2d00*/  FMNMX.FTZ R27, R40, R27, !PT ;  /* 0x0000001b281b7209 */ /* 0x000fe20007810000 */
[----:B------:R-:W-:Y:S01]  /*2d10*/  USEL UR10, URZ, UR6, !UP0 ;  /* 0x000000063f0a7287 */ /* 0x000fe2000c000000 */
[----:B------:R-:W-:Y:S01]  /*2d20*/  ISETP.GT.AND P2, PT, R49, 0x49, PT ;  /* 0x000000493100780c */ /* 0x000fe20003f44270 */
[----:B------:R-:W0:Y:S01]  /*2d30*/  MUFU.TANH R48, R70 ;  /* 0x0000004600307308 */ /* 0x000e220000002400 */
[----:B--2---:R-:W-:-:S02]  /*2d40*/  FSEL R26, R62, -INF , P3 ;  /* 0xff8000003e1a7808 */ /* 0x004fc40001800000 */
[----:B------:R-:W-:Y:S02]  /*2d50*/  FMNMX.FTZ R27, R30, R27, !PT ;  /* 0x0000001b1e1b7209 */ /* 0x000fe40007810000 */
[----:B------:R-:W-:Y:S02]  /*2d60*/  ISETP.GT.AND P3, PT, R49, 0x50, PT ;  /* 0x000000503100780c */ /* 0x000fe40003f64270 */
[----:B---3--:R-:W-:Y:S01]  /*2d70*/  FSEL R34, R63, -INF , P2 ;  /* 0xff8000003f227808 */ /* 0x008fe20001000000 */
[----:B------:R-:W2:Y:S01]  /*2d80*/  MUFU.TANH R52, R71 ;  /* 0x0000004700347308 */ /* 0x000ea20000002400 */
[----:B------:R-:W-:Y:S02]  /*2d90*/  FMNMX.FTZ R27, R26, R27, !PT ;  /* 0x0000001b1a1b7209 */ /* 0x000fe40007810000 */
[----:B------:R-:W-:Y:S02]  /*2da0*/  ISETP.GT.AND P2, PT, R49, 0x51, PT ;  /* 0x000000513100780c */ /* 0x000fe40003f44270 */
[----:B------:R-:W-:-:S02]  /*2db0*/  FSEL R38, R12, -INF , P3 ;  /* 0xff8000000c267808 */ /* 0x000fc40001800000 */
[----:B------:R-:W-:Y:S01]  /*2dc0*/  FMNMX.FTZ R27, R34, R27, !PT ;  /* 0x0000001b221b7209 */ /* 0x000fe20007810000 */
[----:B------:R-:W3:Y:S01]  /*2dd0*/  MUFU.TANH R56, R74 ;  /* 0x0000004a00387308 */ /* 0x000ee20000002400 */
[----:B------:R-:W-:Y:S02]  /*2de0*/  ISETP.GT.AND P3, PT, R49, 0x58, PT ;  /* 0x000000583100780c */ /* 0x000fe40003f64270 */
[----:B-1----:R-:W-:Y:S02]  /*2df0*/  FSEL R42, R67, -INF , P2 ;  /* 0xff800000432a7808 */ /* 0x002fe40001000000 */
[----:B------:R-:W-:Y:S02]  /*2e00*/  FMNMX.FTZ R27, R38, R27, !PT ;  /* 0x0000001b261b7209 */ /* 0x000fe40007810000 */
[----:B------:R-:W-:Y:S01]  /*2e10*/  ISETP.GT.AND P2, PT, R49, 0x59, PT ;  /* 0x000000593100780c */ /* 0x000fe20003f44270 */
[----:B------:R-:W1:Y:S01]  /*2e20*/  MUFU.TANH R75, R75 ;  /* 0x0000004b004b7308 */ /* 0x000e620000002400 */
[----:B0-----:R-:W-:-:S02]  /*2e30*/  FSEL R48, R48, -INF , P3 ;  /* 0xff80000030307808 */ /* 0x001fc40001800000 */
[----:B------:R-:W-:Y:S02]  /*2e40*/  FMNMX.FTZ R27, R42, R27, !PT ;  /* 0x0000001b2a1b7209 */ /* 0x000fe40007810000 */
[C---:B------:R-:W-:Y:S02]  /*2e50*/  ISETP.GT.AND P3, PT, R49.reuse, 0x60, PT ;  /* 0x000000603100780c */ /* 0x040fe40003f64270 */
[----:B--2---:R-:W-:Y:S01]  /*2e60*/  FSEL R52, R52, -INF , P2 ;  /* 0xff80000034347808 */ /* 0x004fe20001000000 */
[----:B------:R-:W0:Y:S01]  /*2e70*/  MUFU.TANH R70, R78 ;  /* 0x0000004e00467308 */ /* 0x000e220000002400 */
[----:B------:R-:W-:Y:S02]  /*2e80*/  FMNMX.FTZ R27, R48, R27, !PT ;  /* 0x0000001b301b7209 */ /* 0x000fe40007810000 */
[----:B------:R-:W-:Y:S02]  /*2e90*/  ISETP.GT.AND P2, PT, R49, 0x61, PT ;  /* 0x000000613100780c */ /* 0x000fe40003f44270 */
[----:B---3--:R-:W-:-:S02]  /*2ea0*/  FSEL R56, R56, -INF , P3 ;  /* 0xff80000038387808 */ /* 0x008fc40001800000 */
[----:B------:R-:W-:Y:S01]  /*2eb0*/  FMNMX.FTZ R27, R52, R27, !PT ;  /* 0x0000001b341b7209 */ /* 0x000fe20007810000 */
[----:B------:R-:W2:Y:S01]  /*2ec0*/  MUFU.TANH R74, R79 ;  /* 0x0000004f004a7308 */ /* 0x000ea20000002400 */
        /* <DEDUP_REMOVED lines=8> */
[----:B------:R-:W-:Y:S01]  /*2f50*/  FMNMX.FTZ R27, R70, R27, !PT ;  /* 0x0000001b461b7209 */ /* 0x000fe20007810000 */
[----:B------:R-:W0:Y:S01]  /*2f60*/  MUFU.TANH R78, R83 ;  /* 0x00000053004e7308 */ /* 0x000e220000002400 */
[----:B--2---:R-:W-:Y:S02]  /*2f70*/  FSEL R74, R74, -INF , P2 ;  /* 0xff8000004a4a7808 */ /* 0x004fe40001000000 */
[----:B------:R-:W-:Y:S02]  /*2f80*/  ISETP.GT.AND P2, PT, R49, 0x71, PT ;  /* 0x000000713100780c */ /* 0x000fe40003f44270 */
[----:B------:R-:W-:-:S03]  /*2f90*/  FMNMX.FTZ R31, R74, R27, !PT ;  /* 0x0000001b4a1f7209 */ /* 0x000fc60007810000 */
[----:B------:R-:W2:Y:S01]  /*2fa0*/  MUFU.TANH R86, R86 ;  /* 0x0000005600567308 */ /* 0x000ea20000002400 */
[----:B-1----:R-:W-:Y:S02]  /*2fb0*/  FSEL R60, R82, -INF , P3 ;  /* 0xff800000523c7808 */ /* 0x002fe40001800000 */
[----:B------:R-:W-:Y:S02]  /*2fc0*/  ISETP.GT.AND P3, PT, R49, 0x78, PT ;  /* 0x000000783100780c */ /* 0x000fe40003f64270 */
[----:B------:R-:W-:-:S03]  /*2fd0*/  FMNMX.FTZ R31, R60, R31, !PT ;  /* 0x0000001f3c1f7209 */ /* 0x000fc60007810000 */
[----:B------:R-:W1:Y:S01]  /*2fe0*/  MUFU.TANH R87, R87 ;  /* 0x0000005700577308 */ /* 0x000e620000002400 */
[----:B0-----:R-:W-:Y:S02]  /*2ff0*/  FSEL R78, R78, -INF , P2 ;  /* 0xff8000004e4e7808 */ /* 0x001fe40001000000 */
[----:B------:R-:W-:Y:S02]  /*3000*/  ISETP.GT.AND P2, PT, R49, 0x79, PT ;  /* 0x000000793100780c */ /* 0x000fe40003f44270 */
[----:B------:R-:W-:-:S03]  /*3010*/  FMNMX.FTZ R31, R78, R31, !PT ;  /* 0x0000001f4e1f7209 */ /* 0x000fc60007810000 */
[----:B------:R-:W-:Y:S01]  /*3020*/  MUFU.TANH R27, R5 ;  /* 0x00000005001b7308 */ /* 0x000fe20000002400 */
[----:B--2---:R-:W-:Y:S02]  /*3030*/  FSEL R82, R86, -INF , P3 ;  /* 0xff80000056527808 */ /* 0x004fe40001800000 */
[----:B------:R-:W-:Y:S02]  /*3040*/  ISETP.GT.AND P3, PT, R41, 0x1, PT ;  /* 0x000000012900780c */ /* 0x000fe40003f64270 */
[----:B------:R-:W-:-:S03]  /*3050*/  FMNMX.FTZ R31, R82, R31, !PT ;  /* 0x0000001f521f7209 */ /* 0x000fc60007810000 */
[----:B------:R-:W-:Y:S01]  /*3060*/  MUFU.TANH R2, R2 ;  /* 0x0000000200027308 */ /* 0x000fe20000002400 */
[----:B-1----:R-:W-:-:S04]  /*3070*/  FSEL R86, R87, -INF , P2 ;  /* 0xff80000057567808 */ /* 0x002fc80001000000 */
[----:B------:R-:W-:-:S03]  /*3080*/  FMNMX.FTZ R31, R86, R31, !PT ;  /* 0x0000001f561f7209 */ /* 0x000fc60007810000 */
[----:B------:R-:W0:Y:S02]  /*3090*/  MUFU.TANH R3, R3 ;  /* 0x0000000300037308 */ /* 0x000e240000002400 */
[----:B------:R-:W1:Y:S06]  /*30a0*/  SHFL.BFLY PT, R12, R31, 0x2, 0x1f ;  /* 0x0c401f001f0c7f89 */ /* 0x000e6c00000e0000 */
[----:B------:R-:W2:Y:S08]  /*30b0*/  MUFU.TANH R4, R4 ;  /* 0x0000000400047308 */ /* 0x000eb00000002400 */
[----:B------:R-:W3:Y:S01]  /*30c0*/  MUFU.TANH R10, R10 ;  /* 0x0000000a000a7308 */ /* 0x000ee20000002400 */
[----:B0-----:R-:W-:-:S02]  /*30d0*/  FSEL R3, R3, -INF , P3 ;  /* 0xff80000003037808 */ /* 0x001fc40001800000 */
[----:B------:R-:W-:-:S05]  /*30e0*/  ISETP.GT.AND P3, PT, R41, 0x10, PT ;  /* 0x000000102900780c */ /* 0x000fca0003f64270 */
[----:B------:R-:W0:Y:S01]  /*30f0*/  MUFU.TANH R11, R11 ;  /* 0x0000000b000b7308 */ /* 0x000e220000002400 */
[----:B-1----:R-:W-:-:S05]  /*3100*/  FMNMX.FTZ R5, R31, R12, !PT ;  /* 0x0000000c1f057209 */ /* 0x002fca0007810000 */
[----:B------:R-:W1:Y:S02]  /*3110*/  SHFL.BFLY PT, R12, R5, 0x1, 0x1f ;  /* 0x0c201f00050c7f89 */ /* 0x000e6400000e0000 */
[----:B------:R-:W4:Y:S08]  /*3120*/  MUFU.TANH R13, R13 ;  /* 0x0000000d000d7308 */ /* 0x000f300000002400 */
[----:B------:R-:W5:Y:S08]  /*3130*/  MUFU.TANH R14, R14 ;  /* 0x0000000e000e7308 */ /* 0x000f700000002400 */
[----:B------:R-:W5:Y:S01]  /*3140*/  MUFU.TANH R15, R15 ;  /* 0x0000000f000f7308 */ /* 0x000f620000002400 */
[----:B-1----:R-:W-:-:S07]  /*3150*/  FMNMX.FTZ R12, R5, R12, !PT ;  /* 0x0000000c050c7209 */ /* 0x002fce0007810000 */
[----:B------:R-:W1:Y:S01]  /*3160*/  MUFU.TANH R20, R20 ;  /* 0x0000001400147308 */ /* 0x000e620000002400 */
[----:B------:R-:W-:Y:S01]  /*3170*/  MOV R5, UR4 ;  /* 0x0000000400057c02 */ /* 0x000fe20008000f00 */
[----:B------:R-:W-:Y:S01]  /*3180*/  UIADD3 UR4, UR7, -0x2, URZ ;  /* 0xfffffffe07047890 */ /* 0x000fe2000fffe03f */
[----:B------:R-:W-:-:S03]  /*3190*/  FSETP.NEU.FTZ.AND P2, PT, R12, -INF , PT ;  /* 0xff8000000c00780b */ /* 0x000fc60003f5d000 */
[----:B------:R-:W-:Y:S01]  /*31a0*/  FMUL.FTZ R31, R12, R5 ;  /* 0x000000050c1f7220 */ /* 0x000fe20000410000 */
[----:B------:R-:W-:Y:S01]  /*31b0*/  UISETP.GE.AND UP0, UPT, UR4, UR10, UPT ;  /* 0x0000000a0400728c */ /* 0x000fe2000bf06270 */
[----:B------:R-:W1:Y:S03]  /*31c0*/  MUFU.TANH R21, R21 ;  /* 0x0000001500157308 */ /* 0x000e660000002400 */
[----:B------:R-:W-:Y:S02]  /*31d0*/  FSEL R35, R31, RZ, P2 ;  /* 0x000000ff1f237208 */ /* 0x000fe40001000000 */
[----:B------:R-:W-:-:S03]  /*31e0*/  ISETP.GT.AND P2, PT, R41, RZ, PT ;  /* 0x000000ff2900720c */ /* 0x000fc60003f44270 */
[-CC-:B------:R-:W-:Y:S01]  /*31f0*/  FFMA.FTZ R181, R92, R5.reuse, -R35.reuse ;  /* 0x000000055cb57223 */ /* 0x180fe20000010823 */
[----:B------:R-:W-:Y:S01]  /*3200*/  FSEL R90, R2, -INF , P2 ;  /* 0xff800000025a7808 */ /* 0x000fe20001000000 */
[-CC-:B------:R-:W-:Y:S01]  /*3210*/  FFMA.FTZ R183, R94, R5.reuse, -R35.reuse ;  /* 0x000000055eb77223 */ /* 0x180fe20000010823 */
[C---:B------:R-:W-:Y:S01]  /*3220*/  ISETP.GT.AND P2, PT, R41.reuse, 0x9, PT ;  /* 0x000000092900780c */ /* 0x040fe20003f44270 */
[-CC-:B------:R-:W-:Y:S01]  /*3230*/  FFMA.FTZ R2, R96, R5.reuse, -R35.reuse ;  /* 0x0000000560027223 */ /* 0x180fe20000010823 */
[----:B--2---:R-:W-:Y:S01]  /*3240*/  FSEL R92, R4, -INF , P4 ;  /* 0xff800000045c7808 */ /* 0x004fe20002000000 */
[--C-:B------:R-:W-:Y:S01]  /*3250*/  FFMA.FTZ R177, R98, R5, -R35.reuse ;  /* 0x0000000562b17223 */ /* 0x100fe20000010823 */
[----:B------:R-:W-:Y:S01]  /*3260*/  FMNMX.FTZ R31, R90, R3, !PT ;  /* 0x000000035a1f7209 */ /* 0x000fe20007810000 */
[----:B------:R-:W2:Y:S01]  /*3270*/  MUFU.TANH R24, R24 ;  /* 0x0000001800187308 */ /* 0x000ea20000002400 */
[----:B---3--:R-:W-:Y:S01]  /*3280*/  FSEL R94, R10, -INF , P2 ;  /* 0xff8000000a5e7808 */ /* 0x008fe20001000000 */
[--C-:B------:R-:W-:Y:S01]  /*3290*/  FFMA.FTZ R4, R102, R5, -R35.reuse ;  /* 0x0000000566047223 */ /* 0x100fe20000010823 */
[----:B------:R-:W-:Y:S01]  /*32a0*/  FMNMX.FTZ R31, R92, R31, !PT ;  /* 0x0000001f5c1f7209 */ /* 0x000fe20007810000 */
[-CC-:B------:R-:W-:Y:S01]  /*32b0*/  FFMA.FTZ R179, R106, R5.reuse, -R35.reuse ;  /* 0x000000056ab37223 */ /* 0x180fe20000010823 */
[----:B------:R-:W-:Y:S01]  /*32c0*/  ISETP.GT.AND P2, PT, R41, 0x11, PT ;  /* 0x000000112900780c */ /* 0x000fe20003f44270 */
[--C-:B------:R-:W-:Y:S01]  /*32d0*/  FFMA.FTZ R173, R114, R5, -R35.reuse ;  /* 0x0000000572ad7223 */ /* 0x100fe20000010823 */
[----:B0-----:R-:W-:Y:S01]  /*32e0*/  FSEL R96, R11, -INF , P3 ;  /* 0xff8000000b607808 */ /* 0x001fe20001800000 */
[----:B------:R-:W0:Y:S01]  /*32f0*/  MUFU.TANH R25, R25 ;  /* 0x0000001900197308 */ /* 0x000e220000002400 */
[----:B------:R-:W-:Y:S01]  /*3300*/  FMNMX.FTZ R31, R94, R31, !PT ;  /* 0x0000001f5e1f7209 */ /* 0x000fe20007810000 */
[-CC-:B------:R-:W-:Y:S01]  /*3310*/  FFMA.FTZ R175, R88, R5.reuse, -R35.reuse ;  /* 0x0000000558af7223 */ /* 0x180fe20000010823 */
[----:B------:R-:W-:Y:S01]  /*3320*/  ISETP.GT.AND P3, PT, R41, 0x18, PT ;  /* 0x000000182900780c */ /* 0x000fe20003f64270 */
[-CC-:B------:R-:W-:Y:S01]  /*3330*/  FFMA.FTZ R169, R58, R5.reuse, -R35.reuse ;  /* 0x000000053aa97223 */ /* 0x180fe20000010823 */
[----:B----4-:R-:W-:Y:S01]  /*3340*/  FSEL R98, R13, -INF , P2 ;  /* 0xff8000000d627808 */ /* 0x010fe20001000000 */
[--C-:B------:R-:W-:Y:S01]  /*3350*/  FFMA.FTZ R171, R50, R5, -R35.reuse ;  /* 0x0000000532ab7223 */ /* 0x100fe20000010823 */
[----:B------:R-:W-:Y:S01]  /*3360*/  FMNMX.FTZ R31, R96, R31, !PT ;  /* 0x0000001f601f7209 */ /* 0x000fe20007810000 */
[----:B------:R-:W3:Y:S01]  /*3370*/  MUFU.TANH R28, R28 ;  /* 0x0000001c001c7308 */ /* 0x000ee20000002400 */
[----:B------:R-:W-:Y:S01]  /*3380*/  ISETP.GT.AND P2, PT, R41, 0x19, PT ;  /* 0x000000192900780c */ /* 0x000fe20003f44270 */
[-CC-:B------:R-:W-:Y:S01]  /*3390*/  FFMA.FTZ R165, R40, R5.reuse, -R35.reuse ;  /* 0x0000000528a57223 */ /* 0x180fe20000010823 */
[----:B-----5:R-:W-:Y:S01]  /*33a0*/  FSEL R100, R14, -INF , P3 ;  /* 0xff8000000e647808 */ /* 0x020fe20001800000 */
[--C-:B------:R-:W-:Y:S01]  /*33b0*/  FFMA.FTZ R14, R110, R5, -R35.reuse ;  /* 0x000000056e0e7223 */ /* 0x100fe20000010823 */
[----:B------:R-:W-:Y:S01]  /*33c0*/  FMNMX.FTZ R31, R98, R31, !PT ;  /* 0x0000001f621f7209 */ /* 0x000fe20007810000 */
[-CC-:B------:R-:W-:Y:S01]  /*33d0*/  FFMA.FTZ R46, R53, R5.reuse, -R35.reuse ;  /* 0x00000005352e7223 */ /* 0x180fe20000010823 */
[----:B------:R-:W-:Y:S01]  /*33e0*/  ISETP.GT.AND P3, PT, R41, 0x20, PT ;  /* 0x000000202900780c */ /* 0x000fe20003f64270 */
[----:B------:R-:W4:Y:S01]  /*33f0*/  MUFU.TANH R32, R32 ;  /* 0x0000002000207308 */ /* 0x000f220000002400 */
[----:B------:R-:W-:Y:S01]  /*3400*/  FSEL R102, R15, -INF , P2 ;  /* 0xff8000000f667808 */ /* 0x000fe20001000000 */
[--C-:B------:R-:W-:Y:S01]  /*3410*/  FFMA.FTZ R161, R38, R5, -R35.reuse ;  /* 0x0000000526a17223 */ /* 0x100fe20000010823 */
[----:B------:R-:W-:Y:S01]  /*3420*/  FMNMX.FTZ R31, R100, R31, !PT ;  /* 0x0000001f641f7209 */ /* 0x000fe20007810000 */
[-CC-:B------:R-:W-:Y:S01]  /*3430*/  FFMA.FTZ R167, R26, R5.reuse, -R35.reuse ;  /* 0x000000051aa77223 */ /* 0x180fe20000010823 */
[C---:B------:R-:W-:Y:S01]  /*3440*/  ISETP.GT.AND P2, PT, R41.reuse, 0x21, PT ;  /* 0x000000212900780c */ /* 0x040fe20003f44270 */
[--C-:B------:R-:W-:Y:S01]  /*3450*/  FFMA.FTZ R26, R34, R5, -R35.reuse ;  /* 0x00000005221a7223 */ /* 0x100fe20000010823 */
[----:B-1----:R-:W-:Y:S01]  /*3460*/  FSEL R104, R20, -INF , P3 ;  /* 0xff80000014687808 */ /* 0x002fe20001800000 */
[----:B------:R-:W1:Y:S01]  /*3470*/  MUFU.TANH R29, R29 ;  /* 0x0000001d001d7308 */ /* 0x000e620000002400 */
[----:B------:R-:W-:Y:S01]  /*3480*/  FMNMX.FTZ R31, R102, R31, !PT ;  /* 0x0000001f661f7209 */ /* 0x000fe20007810000 */
[-CC-:B------:R-:W-:Y:S01]  /*3490*/  FFMA.FTZ R20, R118, R5.reuse, -R35.reuse ;  /* 0x0000000576147223 */ /* 0x180fe20000010823 */
[----:B------:R-:W-:Y:S01]  /*34a0*/  ISETP.GT.AND P3, PT, R41, 0x28, PT ;  /* 0x000000282900780c */ /* 0x000fe20003f64270 */
[-CC-:B------:R-:W-:Y:S01]  /*34b0*/  FFMA.FTZ R34, R42, R5.reuse, -R35.reuse ;  /* 0x000000052a227223 */ /* 0x180fe20000010823 */
[----:B------:R-:W-:Y:S01]  /*34c0*/  FSEL R106, R21, -INF , P2 ;  /* 0xff800000156a7808 */ /* 0x000fe20001000000 */
[--C-:B------:R-:W-:Y:S01]  /*34d0*/  FFMA.FTZ R30, R30, R5, -R35.reuse ;  /* 0x000000051e1e7223 */ /* 0x100fe20000010823 */
[----:B------:R-:W-:Y:S01]  /*34e0*/  FMNMX.FTZ R31, R104, R31, !PT ;  /* 0x0000001f681f7209 */ /* 0x000fe20007810000 */
[----:B------:R-:W5:Y:S01]  /*34f0*/  MUFU.TANH R33, R33 ;  /* 0x0000002100217308 */ /* 0x000f620000002400 */
[C---:B------:R-:W-:Y:S01]  /*3500*/  ISETP.GT.AND P2, PT, R41.reuse, 0x29, PT ;  /* 0x000000292900780c */ /* 0x040fe20003f44270 */
[-CC-:B------:R-:W-:Y:S01]  /*3510*/  FFMA.FTZ R163, R48, R5.reuse, -R35.reuse ;  /* 0x0000000530a37223 */ /* 0x180fe20000010823 */
[----:B--2---:R-:W-:Y:S01]  /*3520*/  FSEL R108, R24, -INF , P3 ;  /* 0xff800000186c7808 */ /* 0x004fe20001800000 */
[--C-:B------:R-:W-:Y:S01]  /*3530*/  FFMA.FTZ R24, R66, R5, -R35.reuse ;  /* 0x0000000542187223 */ /* 0x100fe20000010823 */
[----:B------:R-:W-:Y:S01]  /*3540*/  FMNMX.FTZ R31, R106, R31, !PT ;  /* 0x0000001f6a1f7209 */ /* 0x000fe20007810000 */
[-CC-:B------:R-:W-:Y:S01]  /*3550*/  FFMA.FTZ R52, R52, R5.reuse, -R35.reuse ;  /* 0x0000000534347223 */ /* 0x180fe20000010823 */
[----:B------:R-:W-:Y:S01]  /*3560*/  ISETP.GT.AND P3, PT, R41, 0x30, PT ;  /* 0x000000302900780c */ /* 0x000fe20003f64270 */
[----:B------:R-:W2:Y:S01]  /*3570*/  MUFU.TANH R36, R36 ;  /* 0x0000002400247308 */ /* 0x000ea20000002400 */
[----:B0-----:R-:W-:Y:S01]  /*3580*/  FSEL R110, R25, -INF , P2 ;  /* 0xff800000196e7808 */ /* 0x001fe20001000000 */
[--C-:B------:R-:W-:Y:S01]  /*3590*/  FFMA.FTZ R56, R56, R5, -R35.reuse ;  /* 0x0000000538387223 */ /* 0x100fe20000010823 */
[----:B------:R-:W-:Y:S01]  /*35a0*/  FMNMX.FTZ R31, R108, R31, !PT ;  /* 0x0000001f6c1f7209 */ /* 0x000fe20007810000 */
[-CC-:B------:R-:W-:Y:S01]  /*35b0*/  FFMA.FTZ R62, R62, R5.reuse, -R35.reuse ;  /* 0x000000053e3e7223 */ /* 0x180fe20000010823 */
[C---:B------:R-:W-:Y:S01]  /*35c0*/  ISETP.GT.AND P2, PT, R41.reuse, 0x31, PT ;  /* 0x000000312900780c */ /* 0x040fe20003f44270 */
[--C-:B------:R-:W-:Y:S01]  /*35d0*/  FFMA.FTZ R70, R70, R5, -R35.reuse ;  /* 0x0000000546467223 */ /* 0x100fe20000010823 */
[----:B---3--:R-:W-:Y:S01]  /*35e0*/  FSEL R112, R28, -INF , P3 ;  /* 0xff8000001c707808 */ /* 0x008fe20001800000 */
[----:B------:R-:W0:Y:S01]  /*35f0*/  MUFU.TANH R37, R37 ;  /* 0x0000002500257308 */ /* 0x000e220000002400 */
[----:B------:R-:W-:Y:S01]  /*3600*/  FMNMX.FTZ R31, R110, R31, !PT ;  /* 0x0000001f6e1f7209 */ /* 0x000fe20007810000 */
[-CC-:B------:R-:W-:Y:S01]  /*3610*/  FFMA.FTZ R28, R54, R5.reuse, -R35.reuse ;  /* 0x00000005361c7223 */ /* 0x180fe20000010823 */
[C---:B------:R-:W-:Y:S01]  /*3620*/  ISETP.GT.AND P3, PT, R41.reuse, 0x38, PT ;  /* 0x000000382900780c */ /* 0x040fe20003f64270 */
[-CC-:B------:R-:W-:Y:S01]  /*3630*/  FFMA.FTZ R74, R74, R5.reuse, -R35.reuse ;  /* 0x000000054a4a7223 */ /* 0x180fe20000010823 */
[----:B----4-:R-:W-:Y:S01]  /*3640*/  FSEL R114, R32, -INF , P2 ;  /* 0xff80000020727808 */ /* 0x010fe20001000000 */
[--C-:B------:R-:W-:Y:S01]  /*3650*/  FFMA.FTZ R32, R44, R5, -R35.reuse ;  /* 0x000000052c207223 */ /* 0x100fe20000010823 */
[----:B------:R-:W-:Y:S01]  /*3660*/  FMNMX.FTZ R31, R112, R31, !PT ;  /* 0x0000001f701f7209 */ /* 0x000fe20007810000 */
[----:B------:R-:W3:Y:S01]  /*3670*/  MUFU.TANH R61, R61 ;  /* 0x0000003d003d7308 */ /* 0x000ee20000002400 */
[----:B------:R-:W-:Y:S01]  /*3680*/  ISETP.GT.AND P2, PT, R41, 0x39, PT ;  /* 0x000000392900780c */ /* 0x000fe20003f44270 */
[-CC-:B------:R-:W-:Y:S01]  /*3690*/  FFMA.FTZ R60, R60, R5.reuse, -R35.reuse ;  /* 0x000000053c3c7223 */ /* 0x180fe20000010823 */
[----:B-1----:R-:W-:Y:S01]  /*36a0*/  FSEL R116, R29, -INF , P3 ;  /* 0xff8000001d747808 */ /* 0x002fe20001800000 */
[--C-:B------:R-:W-:Y:S01]  /*36b0*/  FFMA.FTZ R78, R78, R5, -R35.reuse ;  /* 0x000000054e4e7223 */ /* 0x100fe20000010823 */
[----:B------:R-:W-:Y:S01]  /*36c0*/  FMNMX.FTZ R31, R114, R31, !PT ;  /* 0x0000001f721f7209 */ /* 0x000fe20007810000 */
[-CC-:B------:R-:W-:Y:S01]  /*36d0*/  FFMA.FTZ R82, R82, R5.reuse, -R35.reuse ;  /* 0x0000000552527223 */ /* 0x180fe20000010823 */
[----:B------:R-:W-:Y:S01]  /*36e0*/  ISETP.GT.AND P3, PT, R41, 0x40, PT ;  /* 0x000000402900780c */ /* 0x000fe20003f64270 */
[----:B------:R-:W1:Y:S01]  /*36f0*/  MUFU.TANH R64, R64 ;  /* 0x0000004000407308 */ /* 0x000e620000002400 */
[----:B-----5:R-:W-:Y:S01]  /*3700*/  FSEL R118, R33, -INF , P2 ;  /* 0xff80000021767808 */ /* 0x020fe20001000000 */
[----:B------:R-:W-:Y:S01]  /*3710*/  FFMA.FTZ R35, R86, R5, -R35 ;  /* 0x0000000556237223 */ /* 0x000fe20000010823 */
[----:B------:R-:W-:-:S02]  /*3720*/  FMNMX.FTZ R31, R116, R31, !PT ;  /* 0x0000001f741f7209 */ /* 0x000fc40007810000 */
[C---:B------:R-:W-:Y:S02]  /*3730*/  ISETP.GT.AND P2, PT, R41.reuse, 0x41, PT ;  /* 0x000000412900780c */ /* 0x040fe40003f44270 */
[----:B--2---:R-:W-:Y:S01]  /*3740*/  FSEL R36, R36, -INF , P3 ;  /* 0xff80000024247808 */ /* 0x004fe20001800000 */
[----:B------:R-:W2:Y:S01]  /*3750*/  MUFU.TANH R65, R65 ;  /* 0x0000004100417308 */ /* 0x000ea20000002400 */
[----:B------:R-:W-:Y:S02]  /*3760*/  FMNMX.FTZ R31, R118, R31, !PT ;  /* 0x0000001f761f7209 */ /* 0x000fe40007810000 */
[----:B------:R-:W-:Y:S02]  /*3770*/  ISETP.GT.AND P3, PT, R41, 0x48, PT ;  /* 0x000000482900780c */ /* 0x000fe40003f64270 */
[----:B0-----:R-:W-:Y:S02]  /*3780*/  FSEL R88, R37, -INF , P2 ;  /* 0xff80000025587808 */ /* 0x001fe40001000000 */
[----:B------:R-:W-:Y:S01]  /*3790*/  FMNMX.FTZ R31, R36, R31, !PT ;  /* 0x0000001f241f7209 */ /* 0x000fe20007810000 */
[----:B------:R-:W0:Y:S01]  /*37a0*/  MUFU.TANH R68, R68 ;  /* 0x0000004400447308 */ /* 0x000e220000002400 */
[----:B------:R-:W-:-:S02]  /*37b0*/  ISETP.GT.AND P2, PT, R41, 0x49, PT ;  /* 0x000000492900780c */ /* 0x000fc40003f44270 */
[----:B------:R-:W-:Y:S02]  /*37c0*/  FSEL R120, R27, -INF , P3 ;  /* 0xff8000001b787808 */ /* 0x000fe40001800000 */
[----:B------:R-:W-:Y:S02]  /*37d0*/  FMNMX.FTZ R31, R88, R31, !PT ;  /* 0x0000001f581f7209 */ /* 0x000fe40007810000 */
[----:B------:R-:W-:Y:S01]  /*37e0*/  ISETP.GT.AND P3, PT, R41, 0x50, PT ;  /* 0x000000502900780c */ /* 0x000fe20003f64270 */
[----:B------:R-:W4:Y:S01]  /*37f0*/  MUFU.TANH R69, R69 ;  /* 0x0000004500457308 */ /* 0x000f220000002400 */
[----:B---3--:R-:W-:Y:S02]  /*3800*/  FSEL R66, R61, -INF , P2 ;  /* 0xff8000003d427808 */ /* 0x008fe40001000000 */
[----:B------:R-:W-:Y:S02]  /*3810*/  FMNMX.FTZ R31, R120, R31, !PT ;  /* 0x0000001f781f7209 */ /* 0x000fe40007810000 */
[----:B------:R-:W-:-:S02]  /*3820*/  ISETP.GT.AND P2, PT, R41, 0x51, PT ;  /* 0x000000512900780c */ /* 0x000fc40003f44270 */
[----:B-1----:R-:W-:Y:S01]  /*3830*/  FSEL R64, R64, -INF , P3 ;  /* 0xff80000040407808 */ /* 0x002fe20001800000 */
[----:B------:R-:W1:Y:S01]  /*3840*/  MUFU.TANH R72, R72 ;  /* 0x0000004800487308 */ /* 0x000e620000002400 */
[----:B------:R-:W-:Y:S02]  /*3850*/  FMNMX.FTZ R31, R66, R31, !PT ;  /* 0x0000001f421f7209 */ /* 0x000fe40007810000 */
[----:B------:R-:W-:Y:S02]  /*3860*/  ISETP.GT.AND P3, PT, R41, 0x58, PT ;  /* 0x000000582900780c */ /* 0x000fe40003f64270 */
[----:B--2---:R-:W-:Y:S02]  /*3870*/  FSEL R58, R65, -INF , P2 ;  /* 0xff800000413a7808 */ /* 0x004fe40001000000 */
[----:B------:R-:W-:Y:S01]  /*3880*/  FMNMX.FTZ R31, R64, R31, !PT ;  /* 0x0000001f401f7209 */ /* 0x000fe20007810000 */
[----:B------:R-:W2:Y:S01]  /*3890*/  MUFU.TANH R73, R73 ;  /* 0x0000004900497308 */ /* 0x000ea20000002400 */
[----:B------:R-:W-:-:S02]  /*38a0*/  ISETP.GT.AND P2, PT, R41, 0x59, PT ;  /* 0x000000592900780c */ /* 0x000fc40003f44270 */
[----:B0-----:R-:W-:Y:S02]  /*38b0*/  FSEL R68, R68, -INF , P3 ;  /* 0xff80000044447808 */ /* 0x001fe40001800000 */
[----:B------:R-:W-:Y:S02]  /*38c0*/  FMNMX.FTZ R31, R58, R31, !PT ;  /* 0x0000001f3a1f7209 */ /* 0x000fe40007810000 */
[----:B------:R-:W-:Y:S01]  /*38d0*/  ISETP.GT.AND P3, PT, R41, 0x60, PT ;  /* 0x000000602900780c */ /* 0x000fe20003f64270 */
[----:B------:R-:W0:Y:S01]  /*38e0*/  MUFU.TANH R76, R76 ;  /* 0x0000004c004c7308 */ /* 0x000e220000002400 */
[----:B----4-:R-:W-:Y:S02]  /*38f0*/  FSEL R54, R69, -INF , P2 ;  /* 0xff80000045367808 */ /* 0x010fe40001000000 */
        /* <DEDUP_REMOVED lines=14> */
[----:B-1----:R-:W-:Y:S02]  /*39e0*/  FSEL R44, R77, -INF , P2 ;  /* 0xff8000004d2c7808 */ /* 0x002fe40001000000 */
[----:B------:R-:W-:Y:S02]  /*39f0*/  FMNMX.FTZ R31, R76, R31, !PT ;  /* 0x0000001f4c1f7209 */ /* 0x000fe40007810000 */
[----:B------:R-:W-:-:S02]  /*3a00*/  ISETP.GT.AND P2, PT, R41, 0x71, PT ;  /* 0x000000712900780c */ /* 0x000fc40003f44270 */
[----:B------:R-:W-:Y:S01]  /*3a10*/  FMNMX.FTZ R31, R44, R31, !PT ;  /* 0x0000001f2c1f7209 */ /* 0x000fe20007810000 */
[----:B------:R-:W1:Y:S01]  /*3a20*/  MUFU.TANH R84, R84 ;  /* 0x0000005400547308 */ /* 0x000e620000002400 */
[----:B--2---:R-:W-:Y:S02]  /*3a30*/  FSEL R80, R80, -INF , P3 ;  /* 0xff80000050507808 */ /* 0x004fe40001800000 */
[----:B------:R-:W-:Y:S02]  /*3a40*/  ISETP.GT.AND P3, PT, R41, 0x78, PT ;  /* 0x000000782900780c */ /* 0x000fe40003f64270 */
[----:B------:R-:W-:-:S03]  /*3a50*/  FMNMX.FTZ R31, R80, R31, !PT ;  /* 0x0000001f501f7209 */ /* 0x000fc60007810000 */
[----:B------:R-:W2:Y:S01]  /*3a60*/  MUFU.TANH R85, R85 ;  /* 0x0000005500557308 */ /* 0x000ea20000002400 */
[----:B0-----:R-:W-:Y:S02]  /*3a70*/  FSEL R40, R81, -INF , P2 ;  /* 0xff80000051287808 */ /* 0x001fe40001000000 */
[----:B------:R-:W-:Y:S02]  /*3a80*/  ISETP.GT.AND P2, PT, R41, 0x79, PT ;  /* 0x000000792900780c */ /* 0x000fe40003f44270 */
[----:B------:R-:W-:-:S03]  /*3a90*/  FMNMX.FTZ R31, R40, R31, !PT ;  /* 0x0000001f281f7209 */ /* 0x000fc60007810000 */
[----:B------:R-:W-:Y:S01]  /*3aa0*/  MUFU.EX2 R181, R181 ;  /* 0x000000b500b57308 */ /* 0x000fe20000000800 */
[----:B-1----:R-:W-:-:S04]  /*3ab0*/  FSEL R84, R84, -INF , P3 ;  /* 0xff80000054547808 */ /* 0x002fc80001800000 */
[----:B------:R-:W-:-:S03]  /*3ac0*/  FMNMX.FTZ R31, R84, R31, !PT ;  /* 0x0000001f541f7209 */ /* 0x000fc60007810000 */
[----:B------:R-:W0:Y:S01]  /*3ad0*/  MUFU.EX2 R46, R46 ;  /* 0x0000002e002e7308 */ /* 0x000e220000000800 */
[----:B--2---:R-:W-:-:S04]  /*3ae0*/  FSEL R122, R85, -INF , P2 ;  /* 0xff800000557a7808 */ /* 0x004fc80001000000 */
[----:B------:R-:W-:-:S03]  /*3af0*/  FMNMX.FTZ R31, R122, R31, !PT ;  /* 0x0000001f7a1f7209 */ /* 0x000fc60007810000 */
[----:B------:R-:W1:Y:S02]  /*3b00*/  MUFU.EX2 R183, R183 ;  /* 0x000000b700b77308 */ /* 0x000e640000000800 */
[----:B------:R-:W2:Y:S06]  /*3b10*/  SHFL.BFLY PT, R10, R31, 0x2, 0x1f ;  /* 0x0c401f001f0a7f89 */ /* 0x000eac00000e0000 */
[----:B------:R-:W3:Y:S01]  /*3b20*/  MUFU.EX2 R2, R2 ;  /* 0x0000000200027308 */ /* 0x000ee20000000800 */
[----:B0-----:R-:W-:Y:S01]  /*3b30*/  FADD.FTZ R38, R181, R46 ;  /* 0x0000002eb5267221 */ /* 0x001fe20000010000 */
[----:B------:R-:W-:-:S06]  /*3b40*/  F2FP.BF16.F32.PACK_AB R181, R46, R181 ;  /* 0x000000b52eb5723e */ /* 0x000fcc00000010ff */
[----:B------:R-:W0:Y:S08]  /*3b50*/  MUFU.EX2 R177, R177 ;  /* 0x000000b100b17308 */ /* 0x000e300000000800 */
[----:B------:R-:W4:Y:S01]  /*3b60*/  MUFU.EX2 R4, R4 ;  /* 0x0000000400047308 */ /* 0x000f220000000800 */
[----:B--2---:R-:W-:-:S05]  /*3b70*/  FMNMX.FTZ R11, R31, R10, !PT ;  /* 0x0000000a1f0b7209 */ /* 0x004fca0007810000 */
[----:B------:R-:W2:Y:S02]  /*3b80*/  SHFL.BFLY PT, R10, R11, 0x1, 0x1f ;  /* 0x0c201f000b0a7f89 */ /* 0x000ea400000e0000 */
[----:B------:R-:W5:Y:S08]  /*3b90*/  MUFU.EX2 R179, R179 ;  /* 0x000000b300b37308 */ /* 0x000f700000000800 */
[----:B------:R-:W-:Y:S08]  /*3ba0*/  MUFU.EX2 R14, R14 ;  /* 0x0000000e000e7308 */ /* 0x000ff00000000800 */
[----:B------:R-:W-:Y:S01]  /*3bb0*/  MUFU.EX2 R173, R173 ;  /* 0x000000ad00ad7308 */ /* 0x000fe20000000800 */
[----:B--2---:R-:W-:-:S07]  /*3bc0*/  FMNMX.FTZ R10, R11, R10, !PT ;  /* 0x0000000a0b0a7209 */ /* 0x004fce0007810000 */
        /* <DEDUP_REMOVED lines=28> */
[----:B0-----:R-:W-:Y:S01]  /*3d90*/  FADD.FTZ R3, R177, R38 ;  /* 0x00000026b1037221 */ /* 0x001fe20000010000 */
[-CC-:B------:R-:W-:Y:S01]  /*3da0*/  FFMA.FTZ R88, R88, R5.reuse, -R11.reuse ;  /* 0x0000000558587223 */ /* 0x180fe2000001080b */
[-CC-:B------:R-:W-:Y:S01]  /*3db0*/  FFMA.FTZ R120, R120, R5.reuse, -R11.reuse ;  /* 0x0000000578787223 */ /* 0x180fe2000001080b */
[-C--:B------:R-:W-:Y:S01]  /*3dc0*/  FFMA.FTZ R66, R66, R5.reuse, -R11 ;  /* 0x0000000542427223 */ /* 0x080fe2000001080b */
[----:B----4-:R-:W-:Y:S01]  /*3dd0*/  FADD.FTZ R38, R4, R3 ;  /* 0x0000000304267221 */ /* 0x010fe20000010000 */
[-CC-:B------:R-:W-:Y:S01]  /*3de0*/  FFMA.FTZ R64, R64, R5.reuse, -R11.reuse ;  /* 0x0000000540407223 */ /* 0x180fe2000001080b */
[-C--:B------:R-:W-:Y:S01]  /*3df0*/  FFMA.FTZ R58, R58, R5.reuse, -R11 ;  /* 0x000000053a3a7223 */ /* 0x080fe2000001080b */
[----:B------:R-:W0:Y:S01]  /*3e00*/  MUFU.EX2 R15, R94 ;  /* 0x0000005e000f7308 */ /* 0x000e220000000800 */
[----:B-----5:R-:W-:Y:S01]  /*3e10*/  FADD.FTZ R37, R179, R38 ;  /* 0x00000026b3257221 */ /* 0x020fe20000010000 */
[----:B--2---:R-:W-:Y:S01]  /*3e20*/  FADD.FTZ R3, R90, R13 ;  /* 0x0000000d5a037221 */ /* 0x004fe20000010000 */
[-CC-:B------:R-:W-:Y:S01]  /*3e30*/  FFMA.FTZ R68, R68, R5.reuse, -R11.reuse ;  /* 0x0000000544447223 */ /* 0x180fe2000001080b */
[-C--:B------:R-:W-:Y:S01]  /*3e40*/  FFMA.FTZ R54, R54, R5.reuse, -R11 ;  /* 0x0000000536367223 */ /* 0x080fe2000001080b */
[----:B------:R-:W-:Y:S01]  /*3e50*/  FADD.FTZ R42, R14, R37 ;  /* 0x000000250e2a7221 */ /* 0x000fe20000010000 */
[----:B------:R-:W-:Y:S01]  /*3e60*/  FFMA.FTZ R72, R72, R5, -R11 ;  /* 0x0000000548487223 */ /* 0x000fe2000001080b */
[----:B------:R-:W-:Y:S01]  /*3e70*/  F2FP.BF16.F32.PACK_AB R183, R2, R183 ;  /* 0x000000b702b7723e */ /* 0x000fe200000010ff */
[----:B------:R-:W2:Y:S01]  /*3e80*/  MUFU.EX2 R96, R96 ;  /* 0x0000006000607308 */ /* 0x000ea20000000800 */
        /* <DEDUP_REMOVED lines=8> */
[----:B0-----:R-:W-:Y:S01]  /*3f10*/  FADD.FTZ R3, R15, R38 ;  /* 0x000000260f037221 */ /* 0x001fe20000010000 */
[----:B------:R-:W-:Y:S01]  /*3f20*/  FADD.FTZ R39, R175, R42 ;  /* 0x0000002aaf277221 */ /* 0x000fe20000010000 */
[-CC-:B------:R-:W-:Y:S01]  /*3f30*/  FFMA.FTZ R40, R40, R5.reuse, -R11.reuse ;  /* 0x0000000528287223 */ /* 0x180fe2000001080b */
[-CC-:B------:R-:W-:Y:S01]  /*3f40*/  FFMA.FTZ R84, R84, R5.reuse, -R11.reuse ;  /* 0x0000000554547223 */ /* 0x180fe2000001080b */
[----:B------:R-:W-:Y:S01]  /*3f50*/  FFMA.FTZ R122, R122, R5, -R11 ;  /* 0x000000057a7a7223 */ /* 0x000fe2000001080b */
[----:B------:R-:W-:Y:S01]  /*3f60*/  F2FP.BF16.F32.PACK_AB R180, R13, R90 ;  /* 0x0000005a0db4723e */ /* 0x000fe200000010ff */
[----:B------:R-:W-:Y:S01]  /*3f70*/  IMAD.MOV.U32 R94, RZ, RZ, R151 ;  /* 0x000000ffff5e7224 */ /* 0x000fe200078e0097 */
[----:B------:R-:W0:Y:S01]  /*3f80*/  MUFU.EX2 R24, R24 ;  /* 0x0000001800187308 */ /* 0x000e220000000800 */
[----:B--2---:R-:W-:Y:S01]  /*3f90*/  FADD.FTZ R38, R96, R3 ;  /* 0x0000000360267221 */ /* 0x004fe20000010000 */
[----:B------:R-:W-:Y:S01]  /*3fa0*/  F2FP.BF16.F32.PACK_AB R182, R15, R92 ;  /* 0x0000005c0fb6723e */ /* 0x000fe200000010ff */
[----:B------:R-:W-:Y:S01]  /*3fb0*/  IMAD.MOV.U32 R92, RZ, RZ, R151 ;  /* 0x000000ffff5c7224 */ /* 0x000fe200078e0097 */
[----:B------:R-:W-:-:S02]  /*3fc0*/  F2FP.BF16.F32.PACK_AB R177, R4, R177 ;  /* 0x000000b104b1723e */ /* 0x000fc400000010ff */
[----:B------:R-:W-:Y:S02]  /*3fd0*/  F2FP.BF16.F32.PACK_AB R179, R14, R179 ;  /* 0x000000b30eb3723e */ /* 0x000fe400000010ff */
[----:B------:R-:W2:Y:S01]  /*3fe0*/  MUFU.EX2 R100, R100 ;  /* 0x0000006400647308 */ /* 0x000ea20000000800 */
[C---:B-1----:R-:W-:Y:S01]  /*3ff0*/  FADD.FTZ R3, R21.reuse, R38 ;  /* 0x0000002615037221 */ /* 0x042fe20000010000 */
[----:B------:R-:W-:Y:S01]  /*4000*/  F2FP.BF16.F32.PACK_AB R176, R21, R96 ;  /* 0x0000006015b0723e */ /* 0x000fe200000010ff */
[----:B------:R-:W-:Y:S01]  /*4010*/  IMAD.MOV.U32 R96, RZ, RZ, R151 ;  /* 0x000000ffff607224 */ /* 0x000fe200078e0097 */
[----:B------:R-:W-:Y:S02]  /*4020*/  F2FP.BF16.F32.PACK_AB R173, R20, R173 ;  /* 0x000000ad14ad723e */ /* 0x000fe400000010ff */
[----:B------:R-:W-:Y:S02]  /*4030*/  MOV R98, R151 ;  /* 0x0000009700627202 */ /* 0x000fe40000000f00 */
[----:B------:R-:W1:Y:S01]  /*4040*/  MUFU.EX2 R169, R169 ;  /* 0x000000a900a97308 */ /* 0x000e620000000800 */
[C---:B0-----:R-:W-:Y:S01]  /*4050*/  FADD.FTZ R42, R24.reuse, R39 ;  /* 0x00000027182a7221 */ /* 0x041fe20000010000 */
[----:B------:R-:W-:-:S02]  /*4060*/  F2FP.BF16.F32.PACK_AB R175, R24, R175 ;  /* 0x000000af18af723e */ /* 0x000fc400000010ff */
[----:B------:R-:W-:-:S04]  /*4070*/  MOV R90, R151 ;  /* 0x00000097005a7202 */ /* 0x000fc80000000f00 */
[----:B------:R0:W3:Y:S01]  /*4080*/  MUFU.EX2 R25, R102 ;  /* 0x0000006600197308 */ /* 0x0000e20000000800 */
[----:B--2---:R-:W-:-:S07]  /*4090*/  FADD.FTZ R38, R100, R3 ;  /* 0x0000000364267221 */ /* 0x004fce0000010000 */
[----:B------:R-:W2:Y:S01]  /*40a0*/  MUFU.EX2 R28, R28 ;  /* 0x0000001c001c7308 */ /* 0x000ea20000000800 */
[----:B-1----:R-:W-:Y:S01]  /*40b0*/  FADD.FTZ R41, R169, R42 ;  /* 0x0000002aa9297221 */ /* 0x002fe20000010000 */
[----:B0-----:R-:W-:-:S06]  /*40c0*/  IMAD.MOV.U32 R102, RZ, RZ, R151 ;  /* 0x000000ffff667224 */ /* 0x001fcc00078e0097 */
[----:B------:R-:W0:Y:S01]  /*40d0*/  MUFU.EX2 R104, R104 ;  /* 0x0000006800687308 */ /* 0x000e220000000800 */
[C---:B---3--:R-:W-:Y:S01]  /*40e0*/  FADD.FTZ R3, R25.reuse, R38 ;  /* 0x0000002619037221 */ /* 0x048fe20000010000 */
[----:B------:R-:W-:Y:S01]  /*40f0*/  F2FP.BF16.F32.PACK_AB R178, R25, R100 ;  /* 0x0000006419b2723e */ /* 0x000fe200000010ff */
[----:B------:R-:W-:-:S05]  /*4100*/  IMAD.MOV.U32 R100, RZ, RZ, R151 ;  /* 0x000000ffff647224 */ /* 0x000fca00078e0097 */
[----:B------:R-:W1:Y:S01]  /*4110*/  MUFU.EX2 R171, R171 ;  /* 0x000000ab00ab7308 */ /* 0x000e620000000800 */
[C---:B--2---:R-:W-:Y:S01]  /*4120*/  FADD.FTZ R42, R28.reuse, R41 ;  /* 0x000000291c2a7221 */ /* 0x044fe20000010000 */
[----:B------:R-:W-:-:S06]  /*4130*/  F2FP.BF16.F32.PACK_AB R169, R28, R169 ;  /* 0x000000a91ca9723e */ /* 0x000fcc00000010ff */
[----:B------:R2:W3:Y:S01]  /*4140*/  MUFU.EX2 R27, R106 ;  /* 0x0000006a001b7308 */ /* 0x0004e20000000800 */
[----:B0-----:R-:W-:-:S07]  /*4150*/  FADD.FTZ R38, R104, R3 ;  /* 0x0000000368267221 */ /* 0x001fce0000010000 */
[----:B------:R-:W0:Y:S01]  /*4160*/  MUFU.EX2 R32, R32 ;  /* 0x0000002000207308 */ /* 0x000e220000000800 */
[----:B-1----:R-:W-:Y:S01]  /*4170*/  FADD.FTZ R41, R171, R42 ;  /* 0x0000002aab297221 */ /* 0x002fe20000010000 */
[----:B--2---:R-:W-:-:S06]  /*4180*/  MOV R106, R151 ;  /* 0x00000097006a7202 */ /* 0x004fcc0000000f00 */
[----:B------:R-:W1:Y:S01]  /*4190*/  MUFU.EX2 R108, R108 ;  /* 0x0000006c006c7308 */ /* 0x000e620000000800 */
[C---:B---3--:R-:W-:Y:S01]  /*41a0*/  FADD.FTZ R3, R27.reuse, R38 ;  /* 0x000000261b037221 */ /* 0x048fe20000010000 */
[----:B------:R-:W-:Y:S01]  /*41b0*/  F2FP.BF16.F32.PACK_AB R172, R27, R104 ;  /* 0x000000681bac723e */ /* 0x000fe200000010ff */
[----:B------:R-:W-:-:S05]  /*41c0*/  IMAD.MOV.U32 R104, RZ, RZ, R151 ;  /* 0x000000ffff687224 */ /* 0x000fca00078e0097 */
[----:B------:R-:W2:Y:S01]  /*41d0*/  MUFU.EX2 R165, R165 ;  /* 0x000000a500a57308 */ /* 0x000ea20000000800 */
[C---:B0-----:R-:W-:Y:S01]  /*41e0*/  FADD.FTZ R38, R32.reuse, R41 ;  /* 0x0000002920267221 */ /* 0x041fe20000010000 */
[----:B------:R-:W-:-:S06]  /*41f0*/  F2FP.BF16.F32.PACK_AB R171, R32, R171 ;  /* 0x000000ab20ab723e */ /* 0x000fcc00000010ff */
[----:B------:R0:W3:Y:S01]  /*4200*/  MUFU.EX2 R29, R110 ;  /* 0x0000006e001d7308 */ /* 0x0000e20000000800 */
[----:B-1----:R-:W-:-:S07]  /*4210*/  FADD.FTZ R0, R108, R3 ;  /* 0x000000036c007221 */ /* 0x002fce0000010000 */
[----:B------:R-:W1:Y:S01]  /*4220*/  MUFU.EX2 R30, R30 ;  /* 0x0000001e001e7308 */ /* 0x000e620000000800 */
[----:B--2---:R-:W-:Y:S01]  /*4230*/  FADD.FTZ R43, R165, R38 ;  /* 0x00000026a52b7221 */ /* 0x004fe20000010000 */
[----:B0-----:R-:W-:-:S06]  /*4240*/  IMAD.MOV.U32 R110, RZ, RZ, R151 ;  /* 0x000000ffff6e7224 */ /* 0x001fcc00078e0097 */
[----:B------:R-:W0:Y:S01]  /*4250*/  MUFU.EX2 R112, R112 ;  /* 0x0000007000707308 */ /* 0x000e220000000800 */
[C---:B---3--:R-:W-:Y:S01]  /*4260*/  FADD.FTZ R3, R29.reuse, R0 ;  /* 0x000000001d037221 */ /* 0x048fe20000010000 */
[----:B------:R-:W-:Y:S01]  /*4270*/  F2FP.BF16.F32.PACK_AB R174, R29, R108 ;  /* 0x0000006c1dae723e */ /* 0x000fe200000010ff */
[----:B------:R-:W-:-:S05]  /*4280*/  IMAD.MOV.U32 R108, RZ, RZ, R151 ;  /* 0x000000ffff6c7224 */ /* 0x000fca00078e0097 */
[----:B------:R-:W2:Y:S01]  /*4290*/  MUFU.EX2 R167, R167 ;  /* 0x000000a700a77308 */ /* 0x000ea20000000800 */
[C---:B-1----:R-:W-:Y:S01]  /*42a0*/  FADD.FTZ R38, R30.reuse, R43 ;  /* 0x0000002b1e267221 */ /* 0x042fe20000010000 */
[----:B------:R-:W-:-:S06]  /*42b0*/  F2FP.BF16.F32.PACK_AB R165, R30, R165 ;  /* 0x000000a51ea5723e */ /* 0x000fcc00000010ff */
[----:B------:R1:W3:Y:S01]  /*42c0*/  MUFU.EX2 R31, R114 ;  /* 0x00000072001f7308 */ /* 0x0002e20000000800 */
[----:B0-----:R-:W-:-:S07]  /*42d0*/  FADD.FTZ R0, R112, R3 ;  /* 0x0000000370007221 */ /* 0x001fce0000010000 */
[----:B------:R-:W0:Y:S01]  /*42e0*/  MUFU.EX2 R26, R26 ;  /* 0x0000001a001a7308 */ /* 0x000e220000000800 */
[----:B--2---:R-:W-:Y:S01]  /*42f0*/  FADD.FTZ R43, R167, R38 ;  /* 0x00000026a72b7221 */ /* 0x004fe20000010000 */
[----:B-1----:R-:W-:-:S06]  /*4300*/  MOV R114, R151 ;  /* 0x0000009700727202 */ /* 0x002fcc0000000f00 */
        /* <DEDUP_REMOVED lines=19> */
[----:B------:R-:W-:Y:S01]  /*4440*/  MUFU.EX2 R155, R35 ;  /* 0x00000023009b7308 */ /* 0x000fe20000000800 */
[----:B0-----:R-:W-:-:S07]  /*4450*/  FADD.FTZ R0, R36, R3 ;  /* 0x0000000324007221 */ /* 0x001fce0000010000 */
[----:B------:R0:W1:Y:S01]  /*4460*/  MUFU.EX2 R35, R88 ;  /* 0x0000005800237308 */ /* 0x0000620000000800 */
[----:B--2---:R-:W-:-:S07]  /*4470*/  FADD.FTZ R43, R163, R38 ;  /* 0x00000026a32b7221 */ /* 0x004fce0000010000 */
[----:B------:R-:W2:Y:S01]  /*4480*/  MUFU.EX2 R52, R52 ;  /* 0x0000003400347308 */ /* 0x000ea20000000800 */
[----:B0-----:R-:W-:-:S07]  /*4490*/  IMAD.MOV.U32 R88, RZ, RZ, R151 ;  /* 0x000000ffff587224 */ /* 0x001fce00078e0097 */
[----:B------:R-:W0:Y:S01]  /*44a0*/  MUFU.EX2 R120, R120 ;  /* 0x0000007800787308 */ /* 0x000e220000000800 */
[C---:B-1----:R-:W-:Y:S01]  /*44b0*/  FADD.FTZ R3, R35.reuse, R0 ;  /* 0x0000000023037221 */ /* 0x042fe20000010000 */
[----:B------:R-:W-:-:S06]  /*44c0*/  F2FP.BF16.F32.PACK_AB R164, R35, R36 ;  /* 0x0000002423a4723e */ /* 0x000fcc00000010ff */
        /* <DEDUP_REMOVED lines=37> */
[----:B-1----:R-:W-:-:S04]  /*4720*/  FADD.FTZ R2, R82, R47 ;  /* 0x0000002f52027221 */ /* 0x002fc80000010000 */
[C---:B------:R-:W-:Y:S01]  /*4730*/  FADD.FTZ R3, R155.reuse, R2 ;  /* 0x000000029b037221 */ /* 0x040fe20000010000 */
[----:B------:R-:W-:Y:S01]  /*4740*/  F2FP.BF16.F32.PACK_AB R155, R155, R82 ;  /* 0x000000529b9b723e */ /* 0x000fe200000010ff */
[----:B------:R-:W-:Y:S01]  /*4750*/  IMAD.MOV.U32 R2, RZ, RZ, 0x3f800000 ;  /* 0x3f800000ff027424 */ /* 0x000fe200078e00ff */
        /* <DEDUP_REMOVED lines=10> */
[----:B------:R2:W3:Y:S01]  /*4800*/  MUFU.EX2 R13, R122 ;  /* 0x0000007a000d7308 */ /* 0x0004e20000000800 */
[C---:B0-----:R-:W-:Y:S01]  /*4810*/  FADD.FTZ R15, R45.reuse, R0 ;  /* 0x000000002d0f7221 */ /* 0x041fe20000010000 */
[----:B------:R-:W-:Y:S01]  /*4820*/  F2FP.BF16.F32.PACK_AB R152, R45, R80 ;  /* 0x000000502d98723e */ /* 0x000fe200000010ff */
[----:B------:R-:W-:Y:S02]  /*4830*/  IMAD.MOV.U32 R0, RZ, RZ, 0x3f800000 ;  /* 0x3f800000ff007424 */ /* 0x000fe400078e00ff */
[----:B-1----:R-:W-:Y:S01]  /*4840*/  FADD.FTZ R4, R84, R15 ;  /* 0x0000000f54047221 */ /* 0x002fe20000010000 */
[----:B--2---:R-:W-:-:S03]  /*4850*/  MOV R122, R151 ;  /* 0x00000097007a7202 */ /* 0x004fc60000000f00 */
[C---:B---3--:R-:W-:Y:S01]  /*4860*/  FADD.FTZ R4, R13.reuse, R4 ;  /* 0x000000040d047221 */ /* 0x048fe20000010000 */
[----:B------:R-:W-:Y:S01]  /*4870*/  F2FP.BF16.F32.PACK_AB R154, R13, R84 ;  /* 0x000000540d9a723e */ /* 0x000fe200000010ff */
[----:B------:R-:W-:Y:S06]  /*4880*/  @!P2 BRA `(.L_x_2003) ;  /* 0x000000340020a947 */ /* 0x000fec0003800000 */
[----:B------:R-:W-:Y:S01]  /*4890*/  IMAD.MOV.U32 R13, RZ, RZ, R12 ;  /* 0x000000ffff0d7224 */ /* 0x000fe200078e000c */
[----:B------:R-:W-:Y:S01]  /*48a0*/  CS2R R150, SRZ ;  /* 0x0000000000967805 */ /* 0x000fe2000001ff00 */
        /* <DEDUP_REMOVED lines=33> */
[----:B------:R-:W-:Y:S01]  /*4ac0*/  UMOV UR5, UR37 ;  /* 0x0000002500057c82 */ /* 0x000fe20008000000 */
[----:B------:R-:W-:Y:S01]  /*4ad0*/  UMOV UR6, UR36 ;  /* 0x0000002400067c82 */ /* 0x000fe20008000000 */
[----:B------:R-:W-:-:S05]  /*4ae0*/  ULDC UR7, c[0x0][0x9d8] ;  /* 0x0002760000077ab9 */ /* 0x000fca0000000800 */
.L_x_2012:
[----:B------:R-:W-:-:S04]  /*4af0*/  UIADD3 UR8, UR6, 0x1, URZ ;  /* 0x0000000106087890 */ /* 0x000fc8000fffe03f */
[----:B------:R-:W-:-:S04]  /*4b00*/  UISETP.NE.AND UP0, UPT, UR8, 0x2, UPT ;  /* 0x000000020800788c */ /* 0x000fc8000bf05270 */
[----:B------:R-:W-:Y:S02]  /*4b10*/  USEL UR37, URZ, 0x1, UP0 ;  /* 0x000000013f257887 */ /* 0x000fe40008000000 */
[----:B------:R-:W-:Y:S02]  /*4b20*/  USEL UR36, UR8, URZ, UP0 ;  /* 0x0000003f08247287 */ /* 0x000fe40008000000 */
[----:B------:R-:W-:Y:S01]  /*4b30*/  ULOP3.LUT UR37, UR5, UR37, URZ, 0x3c, !UPT ;  /* 0x0000002505257292 */ /* 0x000fe2000f8e3c3f */
[----:B------:R-:W-:Y:S11]  /*4b40*/  @!P0 BRA `(.L_x_2004) ;  /* 0x0000000000048947 */ /* 0x000ff60003800000 */
[----:B------:R-:W-:Y:S01]  /*4b50*/  BPT.TRAP 0x1 ;  /* 0x000000040000795c */ /* 0x000fe20000300000 */
.L_x_2004:
[----:B------:R-:W-:Y:S01]  /*4b60*/  ULEA UR8, UR36, UR38, 0x3 ;  /* 0x0000002624087291 */ /* 0x000fe2000f8e183f */
[----:B------:R-:W-:-:S05]  /*4b70*/  IMAD.U32 R5, RZ, RZ, UR37 ;  /* 0x00000025ff057e24 */ /* 0x000fca000f8e00ff */
[----:B------:R-:W-:-:S04]  /*4b80*/  SHF.L.U32 R5, R5, 0x1f, RZ ;  /* 0x0000001f05057819 */ /* 0x000fc800000006ff */
[----:B------:R0:W1:Y:S01]  /*4b90*/  SYNCS.PHASECHK.TRANS64.TRYWAIT P2, [UR8+0x34830], R5 ;  /* 0x03483005ff0075a7 */ /* 0x0000620008040148 */
[----:B------:R-:W-:Y:S05]  /*4ba0*/  @!P0 BRA `(.L_x_2005) ;  /* 0x0000000000048947 */ /* 0x000fea0003800000 */
[----:B------:R-:W-:Y:S01]  /*4bb0*/  BPT.TRAP 0x1 ;  /* 0x000000040000795c */ /* 0x000fe20000300000 */
.L_x_2005:
[----:B-1----:R-:W-:Y:S05]  /*4bc0*/  @P2 BRA `(.L_x_2006) ;  /* 0x0000000000082947 */ /* 0x002fea0003800000 */
[----:B------:R-:W1:Y:S02]  /*4bd0*/  SYNCS.PHASECHK.TRANS64.TRYWAIT P2, [UR8+0x34830], R5 ;  /* 0x03483005ff0075a7 */ /* 0x000e640008040148 */
[----:B-1----:R-:W-:Y:S05]  /*4be0*/  @!P2 BRA `(.L_x_2007) ;  /* 0x000000dc0088a947 */ /* 0x002fea0003800000 */
.L_x_2006:
        /* <DEDUP_REMOVED lines=141> */
.L_x_2008:
[----:B------:R-:W-:Y:S01]  /*54c0*/  ULEA UR9, UR6, UR38, 0x3 ;  /* 0x0000002606097291 */ /* 0x000fe2000f8e183f */
[----:B------:R-:W-:-:S05]  /*54d0*/  IMAD.U32 R0, RZ, RZ, UR5 ;  /* 0x00000005ff007e24 */ /* 0x000fca000f8e00ff */
[----:B------:R-:W-:-:S04]  /*54e0*/  SHF.L.U32 R0, R0, 0x1f, RZ ;  /* 0x0000001f00007819 */ /* 0x000fc800000006ff */
[----:B------:R2:W3:Y:S01]  /*54f0*/  SYNCS.PHASECHK.TRANS64.TRYWAIT P2, [UR9+0x34850], R0 ;  /* 0x03485000ff0075a7 */ /* 0x0004e20008040149 */
[----:B------:R-:W-:Y:S05]  /*5500*/  @!P0 BRA `(.L_x_2009) ;  /* 0x0000000000048947 */ /* 0x000fea0003800000 */
[----:B------:R-:W-:Y:S01]  /*5510*/  BPT.TRAP 0x1 ;  /* 0x000000040000795c */ /* 0x000fe20000300000 */
.L_x_2009:
[----:B---3--:R-:W-:Y:S05]  /*5520*/  @P2 BRA `(.L_x_2010) ;  /* 0x0000000000082947 */ /* 0x008fea0003800000 */
[----:B------:R-:W3:Y:S02]  /*5530*/  SYNCS.PHASECHK.TRANS64.TRYWAIT P2, [UR9+0x34850], R0 ;  /* 0x03485000ff0075a7 */ /* 0x000ee40008040149 */
[----:B---3--:R-:W-:Y:S05]  /*5540*/  @!P2 BRA `(.L_x_2011) ;  /* 0x000000d40048a947 */ /* 0x008fea0003800000 */
.L_x_2010:
[----:B------:R-:W-:Y:S01]  /*5550*/  UIADD3 UR5, UR38, 0x400, URZ ;  /* 0x0000040026057890 */ /* 0x000fe2000fffe03f */
[----:B------:R-:W-:Y:S01]  /*5560*/  WARPGROUP.ARRIVE ;  /* 0x00000000000079c5 */ /* 0x000fe20000000000 */
[----:B------:R-:W-:Y:S01]  /*5570*/  UMOV UR15, 0x40000040 ;  /* 0x40000040000f7882 */ /* 0x000fe20000000000 */
[----:B01----:R-:W-:Y:S01]  /*5580*/  FMUL.FTZ R5, R24, UR7 ;  /* 0x0000000718057c20 */ /* 0x003fe20008410000 */
[----:B------:R-:W-:Y:S01]  /*5590*/  USHF.R.U32.HI UR5, URZ, 0x4, UR5 ;  /* 0x000000043f057899 */ /* 0x000fe20008011605 */
[----:B------:R-:W-:Y:S01]  /*55a0*/  FMUL.FTZ R10, R25, UR7 ;  /* 0x00000007190a7c20 */ /* 0x000fe20008410000 */
[----:B------:R-:W-:Y:S01]  /*55b0*/  FMUL.FTZ R15, R34, UR7 ;  /* 0x00000007220f7c20 */ /* 0x000fe20008410000 */
[----:B------:R-:W-:Y:S01]  /*55c0*/  FMUL.FTZ R24, R39, UR7 ;  /* 0x0000000727187c20 */ /* 0x000fe20008410000 */
[----:B------:R-:W-:Y:S01]  /*55d0*/  ULOP3.LUT UR5, UR5, 0x3fff, URZ, 0xc0, !UPT ;  /* 0x00003fff05057892 */ /* 0x000fe2000f8ec03f */
[----:B------:R-:W-:Y:S01]  /*55e0*/  MUFU.TANH R5, R5 ;  /* 0x0000000500057308 */ /* 0x000fe20000002400 */
[----:B------:R-:W-:Y:S01]  /*55f0*/  FMUL.FTZ R20, R35, UR7 ;  /* 0x0000000723147c20 */ /* 0x000fe20008410000 */
[----:B------:R-:W-:Y:S01]  /*5600*/  FMUL.FTZ R35, R36, UR7 ;  /* 0x0000000724237c20 */ /* 0x000fe20008410000 */
[----:B------:R-:W-:Y:S01]  /*5610*/  ULOP3.LUT UR5, UR5, 0x4000000, URZ, 0xfc, !UPT ;  /* 0x0400000005057892 */ /* 0x000fe2000f8efc3f */
[----:B------:R-:W-:Y:S01]  /*5620*/  FMUL.FTZ R200, R37, UR7 ;  /* 0x0000000725c87c20 */ /* 0x000fe20008410000 */
[----:B------:R-:W-:Y:S01]  /*5630*/  FMUL.FTZ R36, R40, UR7 ;  /* 0x0000000728247c20 */ /* 0x000fe20008410000 */
[----:B------:R-:W-:Y:S01]  /*5640*/  FMUL.FTZ R198, R41, UR7 ;  /* 0x0000000729c67c20 */ /* 0x000fe20008410000 */
[----:B------:R-:W-:Y:S01]  /*5650*/  ULEA UR5, UR6, UR5, 0xb ;  /* 0x0000000506057291 */ /* 0x000fe2000f8e583f */
[----:B------:R-:W0:Y:S01]  /*5660*/  MUFU.TANH R10, R10 ;  /* 0x0000000a000a7308 */ /* 0x000e220000002400 */
[----:B------:R-:W-:Y:S01]  /*5670*/  FMUL.FTZ R44, R44, UR7 ;  /* 0x000000072c2c7c20 */ /* 0x000fe20008410000 */
[----:B------:R-:W-:Y:S01]  /*5680*/  UMOV UR6, 0xffffff80 ;  /* 0xffffff8000067882 */ /* 0x000fe20000000000 */
[----:B------:R-:W-:Y:S01]  /*5690*/  FMUL.FTZ R45, R45, UR7 ;  /* 0x000000072d2d7c20 */ /* 0x000fe20008410000 */
[----:B------:R-:W-:Y:S01]  /*56a0*/  UIMAD UR6, UR4, UR6, 0x1 ;  /* 0x00000001040674a4 */ /* 0x000fe2000f8e0206 */
[----:B------:R-:W-:Y:S01]  /*56b0*/  FMUL.FTZ R48, R48, UR7 ;  /* 0x0000000730307c20 */ /* 0x000fe20008410000 */
[----:B------:R-:W-:Y:S01]  /*56c0*/  UMOV UR14, UR5 ;  /* 0x00000005000e7c82 */ /* 0x000fe20008000000 */
[----:B------:R-:W-:Y:S01]  /*56d0*/  FMUL.FTZ R49, R49, UR7 ;  /* 0x0000000731317c20 */ /* 0x000fe20008410000 */
[----:B------:R-:W-:Y:S01]  /*56e0*/  HGMMA.64x128x16.F32.BF16 R88, R180, gdesc[UR12].tnspB, R88, gsb0 ;  /* 0x41e0000cb4587df0 */ /* 0x000fe20008001858 */
[----:B------:R-:W-:Y:S01]  /*56f0*/  UIADD3 UR14, UR5, 0x80, URZ ;  /* 0x00000080050e7890 */ /* 0x000fe2000fffe03f */
[----:B------:R-:W-:Y:S01]  /*5700*/  MUFU.TANH R35, R35 ;  /* 0x0000002300237308 */ /* 0x000fe20000002400 */
[----:B------:R-:W-:Y:S01]  /*5710*/  UMOV UR15, 0x40000040 ;  /* 0x40000040000f7882 */ /* 0x000fe20000000000 */
[----:B------:R-:W-:Y:S01]  /*5720*/  ULEA UR6, UR61, UR6, 0x7 ;  /* 0x000000063d067291 */ /* 0x000fe2000f8e383f */
[----:B------:R-:W-:Y:S01]  /*5730*/  FMUL.FTZ R52, R52, UR7 ;  /* 0x0000000734347c20 */ /* 0x000fe20008410000 */
[----:B------:R-:W-:Y:S01]  /*5740*/  FMUL.FTZ R53, R53, UR7 ;  /* 0x0000000735357c20 */ /* 0x000fe20008410000 */
[----:B------:R-:W-:Y:S01]  /*5750*/  FMUL.FTZ R56, R56, UR7 ;  /* 0x0000000738387c20 */ /* 0x000fe20008410000 */
[----:B------:R-:W-:Y:S01]  /*5760*/  UIADD3 UR6, -UR39, UR6, UR60 ;  /* 0x0000000627067290 */ /* 0x000fe2000fffe13c */
[----:B------:R-:W-:Y:S01]  /*5770*/  FMUL.FTZ R57, R57, UR7 ;  /* 0x0000000739397c20 */ /* 0x000fe20008410000 */
[----:B------:R-:W-:Y:S01]  /*5780*/  MUFU.TANH R200, R200 ;  /* 0x000000c800c87308 */ /* 0x000fe20000002400 */
[----:B------:R-:W-:Y:S01]  /*5790*/  FMUL.FTZ R60, R60, UR7 ;  /* 0x000000073c3c7c20 */ /* 0x000fe20008410000 */
[----:B------:R-:W-:Y:S01]  /*57a0*/  FMUL.FTZ R21, R38, UR7 ;  /* 0x0000000726157c20 */ /* 0x000fe20008410000 */
[----:B------:R-:W-:Y:S01]  /*57b0*/  FMUL.FTZ R61, R61, UR7 ;  /* 0x000000073d3d7c20 */ /* 0x000fe20008410000 */
[----:B------:R-:W-:Y:S01]  /*57c0*/  MOV R34, UR6 ;  /* 0x0000000600227c02 */ /* 0x000fe20008000f00 */
[----:B------:R-:W-:Y:S01]  /*57d0*/  FMUL.FTZ R64, R64, UR7 ;  /* 0x0000000740407c20 */ /* 0x000fe20008410000 */
[----:B------:R-:W-:Y:S01]  /*57e0*/  FMUL.FTZ R68, R68, UR7 ;  /* 0x0000000744447c20 */ /* 0x000fe20008410000 */
[----:B------:R-:W-:Y:S01]  /*57f0*/  FMUL.FTZ R2, R27, UR7 ;  /* 0x000000071b027c20 */ /* 0x000fe20008410000 */
[----:B------:R-:W-:Y:S01]  /*5800*/  MUFU.TANH R36, R36 ;  /* 0x0000002400247308 */ /* 0x000fe20000002400 */
[----:B------:R-:W-:-:S02]  /*5810*/  IMAD R39, R17, -0x2, R34 ;  /* 0xfffffffe11277824 */ /* 0x000fc400078e0222 */
[----:B------:R-:W-:Y:S01]  /*5820*/  FMUL.FTZ R65, R65, UR7 ;  /* 0x0000000741417c20 */ /* 0x000fe20008410000 */
[----:B------:R-:W-:Y:S01]  /*5830*/  FMUL.FTZ R25, R42, UR7 ;  /* 0x000000072a197c20 */ /* 0x000fe20008410000 */
[----:B------:R-:W-:Y:S01]  /*5840*/  FMUL.FTZ R27, R46, UR7 ;  /* 0x000000072e1b7c20 */ /* 0x000fe20008410000 */
[----:B------:R-:W-:Y:S02]  /*5850*/  IMAD.IADD R39, R22, 0x1, R39 ;  /* 0x0000000116277824 */ /* 0x000fe400078e0227 */
[----:B------:R-:W-:Y:S01]  /*5860*/  FMUL.FTZ R69, R69, UR7 ;  /* 0x0000000745457c20 */ /* 0x000fe20008410000 */
[----:B------:R-:W-:Y:S01]  /*5870*/  FMUL.FTZ R73, R73, UR7 ;  /* 0x0000000749497c20 */ /* 0x000fe20008410000 */
[----:B------:R-:W-:Y:S01]  /*5880*/  MUFU.TANH R198, R198 ;  /* 0x000000c600c67308 */ /* 0x000fe20000002400 */
[----:B------:R-:W-:Y:S01]  /*5890*/  FMUL.FTZ R76, R76, UR7 ;  /* 0x000000074c4c7c20 */ /* 0x000fe20008410000 */
[----:B------:R-:W-:Y:S01]  /*58a0*/  ISETP.GT.AND P2, PT, R39, RZ, PT ;  /* 0x000000ff2700720c */ /* 0x000fe20003f44270 */
[----:B------:R-:W-:Y:S01]  /*58b0*/  FMUL.FTZ R14, R31, UR7 ;  /* 0x000000071f0e7c20 */ /* 0x000fe20008410000 */
[----:B------:R-:W-:Y:S01]  /*58c0*/  ISETP.GT.AND P3, PT, R39, 0x1, PT ;  /* 0x000000012700780c */ /* 0x000fe20003f64270 */
[----:B------:R-:W-:Y:S01]  /*58d0*/  FMUL.FTZ R31, R54, UR7 ;  /* 0x00000007361f7c20 */ /* 0x000fe20008410000 */
[----:B------:R-:W-:Y:S01]  /*58e0*/  FMUL.FTZ R77, R77, UR7 ;  /* 0x000000074d4d7c20 */ /* 0x000fe20008410000 */
[----:B------:R-:W-:Y:S01]  /*58f0*/  FMUL.FTZ R80, R80, UR7 ;  /* 0x0000000750507c20 */ /* 0x000fe20008410000 */
[----:B0-----:R-:W-:Y:S01]  /*5900*/  FSEL R204, R10, -INF , P3 ;  /* 0xff8000000acc7808 */ /* 0x001fe20001800000 */
[----:B------:R-:W-:Y:S01]  /*5910*/  MUFU.TANH R44, R44 ;  /* 0x0000002c002c7308 */ /* 0x000fe20000002400 */
[----:B------:R-:W-:Y:S01]  /*5920*/  ISETP.GT.AND P3, PT, R39, 0x9, PT ;  /* 0x000000092700780c */ /* 0x000fe20003f64270 */
[----:B------:R-:W-:Y:S01]  /*5930*/  FMUL.FTZ R81, R81, UR7 ;  /* 0x0000000751517c20 */ /* 0x000fe20008410000 */
[----:B------:R-:W-:Y:S01]  /*5940*/  FMUL.FTZ R84, R84, UR7 ;  /* 0x0000000754547c20 */ /* 0x000fe20008410000 */
[----:B--2---:R-:W-:Y:S01]  /*5950*/  FMUL.FTZ R0, R26, UR7 ;  /* 0x000000071a007c20 */ /* 0x004fe20008410000 */
        /* <DEDUP_REMOVED lines=12> */
[----:B------:R-:W-:-:S02]  /*5a20*/  UISETP.GT.AND UP0, UPT, UR4, UR10, UPT ;  /* 0x0000000a0400728c */ /* 0x000fc4000bf04270 */
[----:B------:R-:W-:Y:S01]  /*5a30*/  UIADD3 UR4, UR4, -0x1, URZ ;  /* 0xffffffff04047890 */ /* 0x000fe2000fffe03f */
[----:B------:R-:W-:-:S04]  /*5a40*/  UMOV UR6, UR36 ;  /* 0x0000002400067c82 */ /* 0x000fc80008000000 */
        /* <DEDUP_REMOVED lines=8> */
[----:B0-----:R-:W-:-:S07]  /*5ad0*/  FMUL.FTZ R61, R82, UR7 ;  /* 0x00000007523d7c20 */ /* 0x001fce0008410000 */
[----:B------:R-:W-:Y:S08]  /*5ae0*/  MUFU.TANH R46, R68 ;  /* 0x00000044002e7308 */ /* 0x000ff00000002400 */
[----:B------:R-:W-:Y:S08]  /*5af0*/  MUFU.TANH R65, R65 ;  /* 0x0000004100417308 */ /* 0x000ff00000002400 */
[----:B------:R-:W-:Y:S01]  /*5b00*/  MUFU.TANH R69, R69 ;  /* 0x0000004500457308 */ /* 0x000fe20000002400 */
[----:B------:R-:W-:-:S02]  /*5b10*/  WARPGROUP.DEPBAR.LE gsb0, 0x0 ;  /* 0x00008000000079c5 */ /* 0x000fc40000010000 */
[----:B------:R-:W-:Y:S01]  /*5b20*/  WARPGROUP.ARRIVE ;  /* 0x00000000000079c5 */ /* 0x000fe20000000000 */
[----:B------:R-:W-:Y:S02]  /*5b30*/  FSEL R180, R5, -INF , P2 ;  /* 0xff80000005b47808 */ /* 0x000fe40001000000 */
[----:B------:R-:W-:Y:S02]  /*5b40*/  ISETP.GT.AND P2, PT, R39, 0x8, PT ;  /* 0x000000082700780c */ /* 0x000fe40003f44270 */
[----:B------:R-:W-:Y:S01]  /*5b50*/  MUFU.TANH R54, R76 ;  /* 0x0000004c00367308 */ /* 0x000fe20000002400 */
[----:B------:R-:W-:Y:S01]  /*5b60*/  FMNMX.FTZ R5, R180, R11, !PT ;  /* 0x0000000bb4057209 */ /* 0x000fe20007810000 */
[----:B------:R-:W-:Y:S01]  /*5b70*/  HGMMA.64x128x16.F32.BF16 R88, R176, gdesc[UR12].tnspB, R88, gsb0 ;  /* 0x41e0000cb0587df0 */ /* 0x000fe20008001858 */
[----:B------:R-:W-:Y:S01]  /*5b80*/  UIADD3 UR14, UR5, 0x100, URZ ;  /* 0x00000100050e7890 */ /* 0x000fe2000fffe03f */
[----:B------:R-:W-:Y:S01]  /*5b90*/  UMOV UR15, 0x40000040 ;  /* 0x40000040000f7882 */ /* 0x000fe20000000000 */
        /* <DEDUP_REMOVED lines=27> */
[----:B------:R-:W0:Y:S01]  /*5d50*/  MUFU.TANH R176, R176 ;  /* 0x000000b000b07308 */ /* 0x000e220000002400 */
[----:B------:R-:W-:Y:S01]  /*5d60*/  UMOV UR15, 0x40000040 ;  /* 0x40000040000f7882 */ /* 0x000fe20000000000 */
[----:B------:R-:W-:Y:S01]  /*5d70*/  FMUL.FTZ R33, R58, UR7 ;  /* 0x000000073a217c20 */ /* 0x000fe20008410000 */
[----:B------:R-:W-:Y:S01]  /*5d80*/  FMUL.FTZ R28, R47, UR7 ;  /* 0x000000072f1c7c20 */ /* 0x000fe20008410000 */
[----:B------:R-:W-:Y:S01]  /*5d90*/  FMUL.FTZ R47, R70, UR7 ;  /* 0x00000007462f7c20 */ /* 0x000fe20008410000 */
[----:B------:R-:W-:Y:S01]  /*5da0*/  FMUL.FTZ R32, R55, UR7 ;  /* 0x0000000737207c20 */ /* 0x000fe20008410000 */
[----:B------:R-:W-:-:S02]  /*5db0*/  FMUL.FTZ R55, R78, UR7 ;  /* 0x000000074e377c20 */ /* 0x000fc40008410000 */
[----:B------:R-:W1:Y:S08]  /*5dc0*/  MUFU.TANH R177, R177 ;  /* 0x000000b100b17308 */ /* 0x000e700000002400 */
[----:B------:R-:W2:Y:S01]  /*5dd0*/  MUFU.TANH R178, R178 ;  /* 0x000000b200b27308 */ /* 0x000ea20000002400 */
[----:B0-----:R-:W-:Y:S02]  /*5de0*/  FSEL R182, R176, -INF , P2 ;  /* 0xff800000b0b67808 */ /* 0x001fe40001000000 */
[----:B------:R-:W-:-:S02]  /*5df0*/  ISETP.GT.AND P2, PT, R39, 0x10, PT ;  /* 0x000000102700780c */ /* 0x000fc40003f44270 */
[----:B------:R-:W-:-:S03]  /*5e00*/  FMNMX.FTZ R5, R182, R5, !PT ;  /* 0x00000005b6057209 */ /* 0x000fc60007810000 */
[----:B------:R-:W0:Y:S01]  /*5e10*/  MUFU.TANH R179, R179 ;  /* 0x000000b300b37308 */ /* 0x000e220000002400 */
[----:B-1----:R-:W-:Y:S02]  /*5e20*/  FSEL R206, R177, -INF , P3 ;  /* 0xff800000b1ce7808 */ /* 0x002fe40001800000 */
[----:B------:R-:W-:Y:S02]  /*5e30*/  ISETP.GT.AND P3, PT, R39, 0x11, PT ;  /* 0x000000112700780c */ /* 0x000fe40003f64270 */
[----:B------:R-:W-:-:S03]  /*5e40*/  FMNMX.FTZ R5, R206, R5, !PT ;  /* 0x00000005ce057209 */ /* 0x000fc60007810000 */
[----:B------:R-:W-:Y:S01]  /*5e50*/  MUFU.TANH R58, R85 ;  /* 0x00000055003a7308 */ /* 0x000fe20000002400 */
[----:B--2---:R-:W-:Y:S02]  /*5e60*/  FSEL R176, R178, -INF , P2 ;  /* 0xff800000b2b07808 */ /* 0x004fe40001000000 */
[----:B------:R-:W-:Y:S02]  /*5e70*/  ISETP.GT.AND P2, PT, R39, 0x18, PT ;  /* 0x000000182700780c */ /* 0x000fe40003f44270 */
[----:B------:R-:W-:Y:S02]  /*5e80*/  FMNMX.FTZ R5, R176, R5, !PT ;  /* 0x00000005b0057209 */ /* 0x000fe40007810000 */
[----:B------:R-:W-:Y:S01]  /*5e90*/  FSEL R178, R35, -INF , P2 ;  /* 0xff80000023b27808 */ /* 0x000fe20001000000 */
[----:B------:R-:W-:Y:S01]  /*5ea0*/  MUFU.TANH R28, R28 ;  /* 0x0000001c001c7308 */ /* 0x000fe20000002400 */
[----:B0-----:R-:W-:Y:S02]  /*5eb0*/  FSEL R202, R179, -INF , P3 ;  /* 0xff800000b3ca7808 */ /* 0x001fe40001800000 */
[----:B------:R-:W-:-:S02]  /*5ec0*/  ISETP.GT.AND P3, PT, R39, 0x19, PT ;  /* 0x000000192700780c */ /* 0x000fc40003f64270 */
[----:B------:R-:W-:Y:S02]  /*5ed0*/  FMNMX.FTZ R5, R202, R5, !PT ;  /* 0x00000005ca057209 */ /* 0x000fe40007810000 */
[C---:B------:R-:W-:Y:S01]  /*5ee0*/  ISETP.GT.AND P2, PT, R39.reuse, 0x20, PT ;  /* 0x000000202700780c */ /* 0x040fe20003f44270 */
[----:B------:R-:W-:Y:S01]  /*5ef0*/  MUFU.TANH R29, R29 ;  /* 0x0000001d001d7308 */ /* 0x000fe20000002400 */
[----:B------:R-:W-:Y:S02]  /*5f00*/  FSEL R200, R200, -INF , P3 ;  /* 0xff800000c8c87808 */ /* 0x000fe40001800000 */
[----:B------:R-:W-:Y:S02]  /*5f10*/  FMNMX.FTZ R5, R178, R5, !PT ;  /* 0x00000005b2057209 */ /* 0x000fe40007810000 */
[----:B------:R-:W-:Y:S02]  /*5f20*/  ISETP.GT.AND P3, PT, R39, 0x21, PT ;  /* 0x000000212700780c */ /* 0x000fe40003f64270 */
[----:B------:R-:W-:Y:S01]  /*5f30*/  FMNMX.FTZ R5, R200, R5, !PT ;  /* 0x00000005c8057209 */ /* 0x000fe20007810000 */
[----:B------:R-:W-:Y:S01]  /*5f40*/  MUFU.TANH R32, R32 ;  /* 0x0000002000207308 */ /* 0x000fe20000002400 */
[----:B------:R-:W-:-:S02]  /*5f50*/  FSEL R198, R198, -INF , P3 ;  /* 0xff800000c6c67808 */ /* 0x000fc40001800000 */
[----:B------:R-:W-:-:S04]  /*5f60*/  ISETP.GT.AND P3, PT, R39, 0x29, PT ;  /* 0x000000292700780c */ /* 0x000fc80003f64270 */
[----:B------:R-:W-:Y:S01]  /*5f70*/  FSEL R196, R45, -INF , P3 ;  /* 0xff8000002dc47808 */ /* 0x000fe20001800000 */
[----:B------:R-:W-:Y:S01]  /*5f80*/  FMUL.FTZ R45, R66, UR7 ;  /* 0x00000007422d7c20 */ /* 0x000fe20008410000 */
[----:B------:R-:W-:Y:S01]  /*5f90*/  ISETP.GT.AND P3, PT, R39, 0x31, PT ;  /* 0x000000312700780c */ /* 0x000fe20003f64270 */
        /* <DEDUP_REMOVED lines=12> */
[----:B------:R-:W-:Y:S02]  /*6060*/  FSEL R172, R36, -INF , P2 ;  /* 0xff80000024ac7808 */ /* 0x000fe40001000000 */
[----:B------:R-:W-:Y:S02]  /*6070*/  ISETP.GT.AND P2, PT, R39, 0x28, PT ;  /* 0x000000282700780c */ /* 0x000fe40003f44270 */
[----:B------:R-:W-:Y:S01]  /*6080*/  FMNMX.FTZ R5, R172, R5, !PT ;  /* 0x00000005ac057209 */ /* 0x000fe20007810000 */
[----:B------:R-:W-:Y:S01]  /*6090*/  HGMMA.64x128x16.F32.BF16 R88, R168, gdesc[UR12].tnspB, R88, gsb0 ;  /* 0x41e0000ca8587df0 */ /* 0x000fe20008001858 */
[----:B------:R-:W-:Y:S01]  /*60a0*/  UIADD3 UR14, UR5, 0x200, URZ ;  /* 0x00000200050e7890 */ /* 0x000fe2000fffe03f */
[----:B------:R-:W-:Y:S01]  /*60b0*/  FSEL R174, R44, -INF , P2 ;  /* 0xff8000002cae7808 */ /* 0x000fe20001000000 */
[----:B------:R-:W-:Y:S01]  /*60c0*/  UMOV UR15, 0x40000040 ;  /* 0x40000040000f7882 */ /* 0x000fe20000000000 */
[----:B------:R-:W-:-:S02]  /*60d0*/  FMNMX.FTZ R5, R198, R5, !PT ;  /* 0x00000005c6057209 */ /* 0x000fc40007810000 */
[C---:B------:R-:W-:Y:S02]  /*60e0*/  ISETP.GT.AND P2, PT, R39.reuse, 0x30, PT ;  /* 0x000000302700780c */ /* 0x040fe40003f44270 */
[----:B------:R-:W-:Y:S01]  /*60f0*/  FMNMX.FTZ R35, R174, R5, !PT ;  /* 0x00000005ae237209 */ /* 0x000fe20007810000 */
[----:B------:R-:W-:Y:S01]  /*6100*/  FMUL.FTZ R5, R72, UR7 ;  /* 0x0000000748057c20 */ /* 0x000fe20008410000 */
[----:B------:R-:W-:Y:S02]  /*6110*/  FSEL R194, R48, -INF , P2 ;  /* 0xff80000030c27808 */ /* 0x000fe40001000000 */
[----:B------:R-:W-:Y:S02]  /*6120*/  FMNMX.FTZ R35, R196, R35, !PT ;  /* 0x00000023c4237209 */ /* 0x000fe40007810000 */
[----:B------:R-:W-:Y:S01]  /*6130*/  ISETP.GT.AND P2, PT, R39, 0x38, PT ;  /* 0x000000382700780c */ /* 0x000fe20003f44270 */
[----:B------:R-:W0:Y:S01]  /*6140*/  MUFU.TANH R5, R5 ;  /* 0x0000000500057308 */ /* 0x000e220000002400 */
[----:B------:R-:W-:Y:S01]  /*6150*/  FMNMX.FTZ R35, R194, R35, !PT ;  /* 0x00000023c2237209 */ /* 0x000fe20007810000 */
[----:B------:R-:W-:-:S02]  /*6160*/  WARPGROUP.DEPBAR.LE gsb0, 0x0 ;  /* 0x00008000000079c5 */ /* 0x000fc40000010000 */
[----:B------:R-:W-:Y:S01]  /*6170*/  WARPGROUP.ARRIVE ;  /* 0x00000000000079c5 */ /* 0x000fe20000000000 */
[----:B------:R-:W-:Y:S01]  /*6180*/  FSEL R170, R49, -INF , P3 ;  /* 0xff80000031aa7808 */ /* 0x000fe20001800000 */
[----:B------:R-:W-:Y:S01]  /*6190*/  FMUL.FTZ R49, R67, UR7 ;  /* 0x0000000743317c20 */ /* 0x000fe20008410000 */
[----:B------:R-:W-:Y:S01]  /*61a0*/  ISETP.GT.AND P3, PT, R39, 0x39, PT ;  /* 0x000000392700780c */ /* 0x000fe20003f64270 */
[----:B------:R-:W-:Y:S01]  /*61b0*/  FMUL.FTZ R67, R87, UR7 ;  /* 0x0000000757437c20 */ /* 0x000fe20008410000 */
[----:B------:R-:W-:Y:S01]  /*61c0*/  FSEL R168, R52, -INF , P2 ;  /* 0xff80000034a87808 */ /* 0x000fe20001000000 */
[----:B------:R-:W-:Y:S01]  /*61d0*/  HGMMA.64x128x16.F32.BF16 R88, R164, gdesc[UR12].tnspB, R88, gsb0 ;  /* 0x41e0000ca4587df0 */ /* 0x000fe20008001858 */
[----:B------:R-:W-:Y:S01]  /*61e0*/  FMNMX.FTZ R35, R170, R35, !PT ;  /* 0x00000023aa237209 */ /* 0x000fe20007810000 */
[----:B------:R-:W-:Y:S01]  /*61f0*/  UIADD3 UR14, UR5, 0x280, URZ ;  /* 0x00000280050e7890 */ /* 0x000fe2000fffe03f */
[----:B------:R-:W-:Y:S01]  /*6200*/  ISETP.GT.AND P2, PT, R39, 0x40, PT ;  /* 0x000000402700780c */ /* 0x000fe20003f44270 */
[----:B------:R-:W-:Y:S01]  /*6210*/  UMOV UR15, 0x40000040 ;  /* 0x40000040000f7882 */ /* 0x000fe20000000000 */
[----:B------:R-:W-:Y:S01]  /*6220*/  FSEL R72, R53, -INF , P3 ;  /* 0xff80000035487808 */ /* 0x000fe20001800000 */
[----:B------:R-:W1:Y:S01]  /*6230*/  MUFU.TANH R52, R73 ;  /* 0x0000004900347308 */ /* 0x000e620000002400 */
[----:B------:R-:W-:Y:S01]  /*6240*/  FMNMX.FTZ R35, R168, R35, !PT ;  /* 0x00000023a8237209 */ /* 0x000fe20007810000 */
[----:B------:R-:W-:Y:S01]  /*6250*/  FMUL.FTZ R53, R71, UR7 ;  /* 0x0000000747357c20 */ /* 0x000fe20008410000 */
[----:B------:R-:W-:-:S02]  /*6260*/  ISETP.GT.AND P3, PT, R39, 0x41, PT ;  /* 0x000000412700780c */ /* 0x000fc40003f64270 */
[----:B------:R-:W-:Y:S02]  /*6270*/  FSEL R68, R56, -INF , P2 ;  /* 0xff80000038447808 */ /* 0x000fe40001000000 */
[----:B------:R-:W-:Y:S01]  /*6280*/  FMNMX.FTZ R35, R72, R35, !PT ;  /* 0x0000002348237209 */ /* 0x000fe20007810000 */
[----:B------:R-:W2:Y:S01]  /*6290*/  MUFU.TANH R56, R77 ;  /* 0x0000004d00387308 */ /* 0x000ea20000002400 */
[----:B------:R-:W-:Y:S02]  /*62a0*/  ISETP.GT.AND P2, PT, R39, 0x48, PT ;  /* 0x000000482700780c */ /* 0x000fe40003f44270 */
[----:B------:R-:W-:Y:S01]  /*62b0*/  FSEL R36, R57, -INF , P3 ;  /* 0xff80000039247808 */ /* 0x000fe20001800000 */
[----:B------:R-:W-:Y:S01]  /*62c0*/  FMUL.FTZ R57, R75, UR7 ;  /* 0x000000074b397c20 */ /* 0x000fe20008410000 */
[----:B------:R-:W-:Y:S02]  /*62d0*/  FMNMX.FTZ R35, R68, R35, !PT ;  /* 0x0000002344237209 */ /* 0x000fe40007810000 */
[----:B------:R-:W-:Y:S01]  /*62e0*/  ISETP.GT.AND P3, PT, R39, 0x49, PT ;  /* 0x000000492700780c */ /* 0x000fe20003f64270 */
[----:B------:R-:W3:Y:S01]  /*62f0*/  MUFU.TANH R49, R49 ;  /* 0x0000003100317308 */ /* 0x000ee20000002400 */
[----:B------:R-:W-:-:S02]  /*6300*/  FSEL R38, R38, -INF , P2 ;  /* 0xff80000026267808 */ /* 0x000fc40001000000 */
[----:B------:R-:W-:Y:S02]  /*6310*/  FMNMX.FTZ R35, R36, R35, !PT ;  /* 0x0000002324237209 */ /* 0x000fe40007810000 */
[C---:B------:R-:W-:Y:S02]  /*6320*/  ISETP.GT.AND P2, PT, R39.reuse, 0x50, PT ;  /* 0x000000502700780c */ /* 0x040fe40003f44270 */
[----:B------:R-:W-:Y:S01]  /*6330*/  FSEL R40, R40, -INF , P3 ;  /* 0xff80000028287808 */ /* 0x000fe20001800000 */
[----:B------:R-:W4:Y:S01]  /*6340*/  MUFU.TANH R53, R53 ;  /* 0x0000003500357308 */ /* 0x000f220000002400 */
[----:B------:R-:W-:Y:S02]  /*6350*/  FMNMX.FTZ R35, R38, R35, !PT ;  /* 0x0000002326237209 */ /* 0x000fe40007810000 */
[----:B------:R-:W-:Y:S02]  /*6360*/  ISETP.GT.AND P3, PT, R39, 0x51, PT ;  /* 0x000000512700780c */ /* 0x000fe40003f64270 */
[----:B------:R-:W-:-:S02]  /*6370*/  FSEL R42, R42, -INF , P2 ;  /* 0xff8000002a2a7808 */ /* 0x000fc40001000000 */
[----:B------:R-:W-:Y:S01]  /*6380*/  FMNMX.FTZ R35, R40, R35, !PT ;  /* 0x0000002328237209 */ /* 0x000fe20007810000 */
[----:B------:R-:W5:Y:S01]  /*6390*/  MUFU.TANH R57, R57 ;  /* 0x0000003900397308 */ /* 0x000f620000002400 */
[----:B------:R-:W-:Y:S02]  /*63a0*/  ISETP.GT.AND P2, PT, R39, 0x58, PT ;  /* 0x000000582700780c */ /* 0x000fe40003f44270 */
[----:B------:R-:W-:Y:S01]  /*63b0*/  FSEL R44, R65, -INF , P3 ;  /* 0xff800000412c7808 */ /* 0x000fe20001800000 */
[----:B------:R-:W-:Y:S01]  /*63c0*/  FMUL.FTZ R65, R86, UR7 ;  /* 0x0000000756417c20 */ /* 0x000fe20008410000 */
[----:B------:R-:W-:Y:S02]  /*63d0*/  FMNMX.FTZ R35, R42, R35, !PT ;  /* 0x000000232a237209 */ /* 0x000fe40007810000 */
[----:B------:R-:W-:Y:S01]  /*63e0*/  ISETP.GT.AND P3, PT, R39, 0x59, PT ;  /* 0x000000592700780c */ /* 0x000fe20003f64270 */
[----:B------:R-:W-:Y:S01]  /*63f0*/  MUFU.TANH R67, R67 ;  /* 0x0000004300437308 */ /* 0x000fe20000002400 */
[----:B------:R-:W-:-:S02]  /*6400*/  FSEL R46, R46, -INF , P2 ;  /* 0xff8000002e2e7808 */ /* 0x000fc40001000000 */
[----:B------:R-:W-:Y:S02]  /*6410*/  FMNMX.FTZ R35, R44, R35, !PT ;  /* 0x000000232c237209 */ /* 0x000fe40007810000 */
[----:B------:R-:W-:Y:S02]  /*6420*/  ISETP.GT.AND P2, PT, R39, 0x60, PT ;  /* 0x000000602700780c */ /* 0x000fe40003f44270 */
[----:B------:R-:W-:Y:S01]  /*6430*/  FSEL R48, R69, -INF , P3 ;  /* 0xff80000045307808 */ /* 0x000fe20001800000 */
[C---:B------:R-:W-:Y:S01]  /*6440*/  VIADD R69, R39.reuse, 0x8 ;  /* 0x0000000827457836 */ /* 0x040fe20000000000 */
[----:B------:R-:W-:Y:S01]  /*6450*/  FMNMX.FTZ R35, R46, R35, !PT ;  /* 0x000000232e237209 */ /* 0x000fe20007810000 */
[----:B------:R-:W5:Y:S01]  /*6460*/  MUFU.TANH R65, R65 ;  /* 0x0000004100417308 */ /* 0x000f620000002400 */
[----:B------:R-:W-:Y:S02]  /*6470*/  ISETP.GT.AND P3, PT, R39, 0x61, PT ;  /* 0x000000612700780c */ /* 0x000fe40003f64270 */
[----:B0-----:R-:W-:-:S02]  /*6480*/  FSEL R50, R5, -INF , P2 ;  /* 0xff80000005327808 */ /* 0x001fc40001000000 */
[----:B------:R-:W-:Y:S01]  /*6490*/  FMNMX.FTZ R35, R48, R35, !PT ;  /* 0x0000002330237209 */ /* 0x000fe20007810000 */
[----:B------:R-:W0:Y:S01]  /*64a0*/  LDC R5, c[0x0][0x988] ;  /* 0x00026200ff057b82 */ /* 0x000e220000000800 */
[C---:B------:R-:W-:Y:S02]  /*64b0*/  ISETP.GT.AND P2, PT, R39.reuse, 0x68, PT ;  /* 0x000000682700780c */ /* 0x040fe40003f44270 */
[----:B-1----:R-:W-:Y:S02]  /*64c0*/  FSEL R52, R52, -INF , P3 ;  /* 0xff80000034347808 */ /* 0x002fe40001800000 */
[----:B------:R-:W-:Y:S02]  /*64d0*/  FMNMX.FTZ R35, R50, R35, !PT ;  /* 0x0000002332237209 */ /* 0x000fe40007810000 */
[----:B------:R-:W-:Y:S02]  /*64e0*/  ISETP.GT.AND P3, PT, R39, 0x69, PT ;  /* 0x000000692700780c */ /* 0x000fe40003f64270 */
[----:B------:R-:W-:-:S02]  /*64f0*/  FSEL R54, R54, -INF , P2 ;  /* 0xff80000036367808 */ /* 0x000fc40001000000 */
[----:B------:R-:W-:Y:S02]  /*6500*/  FMNMX.FTZ R35, R52, R35, !PT ;  /* 0x0000002334237209 */ /* 0x000fe40007810000 */
[C---:B------:R-:W-:Y:S02]  /*6510*/  ISETP.GT.AND P2, PT, R39.reuse, 0x70, PT ;  /* 0x000000702700780c */ /* 0x040fe40003f44270 */
[----:B--2---:R-:W-:Y:S02]  /*6520*/  FSEL R56, R56, -INF , P3 ;  /* 0xff80000038387808 */ /* 0x004fe40001800000 */
[----:B------:R-:W-:Y:S02]  /*6530*/  FMNMX.FTZ R35, R54, R35, !PT ;  /* 0x0000002336237209 */ /* 0x000fe40007810000 */
[----:B------:R-:W-:Y:S02]  /*6540*/  ISETP.GT.AND P3, PT, R39, 0x71, PT ;  /* 0x000000712700780c */ /* 0x000fe40003f64270 */
[----:B------:R-:W-:-:S02]  /*6550*/  FSEL R62, R80, -INF , P2 ;  /* 0xff800000503e7808 */ /* 0x000fc40001000000 */
[----:B------:R-:W-:Y:S02]  /*6560*/  FMNMX.FTZ R35, R56, R35, !PT ;  /* 0x0000002338237209 */ /* 0x000fe40007810000 */
[C---:B------:R-:W-:Y:S02]  /*6570*/  ISETP.GT.AND P2, PT, R39.reuse, 0x78, PT ;  /* 0x000000782700780c */ /* 0x040fe40003f44270 */
[----:B------:R-:W-:Y:S02]  /*6580*/  FSEL R60, R60, -INF , P3 ;  /* 0xff8000003c3c7808 */ /* 0x000fe40001800000 */
[----:B------:R-:W-:Y:S02]  /*6590*/  FMNMX.FTZ R35, R62, R35, !PT ;  /* 0x000000233e237209 */ /* 0x000fe40007810000 */
[----:B------:R-:W-:Y:S02]  /*65a0*/  ISETP.GT.AND P3, PT, R39, 0x79, PT ;  /* 0x000000792700780c */ /* 0x000fe40003f64270 */
[----:B------:R-:W-:-:S02]  /*65b0*/  FSEL R64, R64, -INF , P2 ;  /* 0xff80000040407808 */ /* 0x000fc40001000000 */
[----:B------:R-:W-:Y:S02]  /*65c0*/  FMNMX.FTZ R35, R60, R35, !PT ;  /* 0x000000233c237209 */ /* 0x000fe40007810000 */
[C---:B------:R-:W-:Y:S02]  /*65d0*/  ISETP.GT.AND P5, PT, R69.reuse, RZ, PT ;  /* 0x000000ff4500720c */ /* 0x040fe40003fa4270 */
[----:B------:R-:W-:Y:S02]  /*65e0*/  FSEL R58, R58, -INF , P3 ;  /* 0xff8000003a3a7808 */ /* 0x000fe40001800000 */
[----:B------:R-:W-:Y:S02]  /*65f0*/  FMNMX.FTZ R35, R64, R35, !PT ;  /* 0x0000002340237209 */ /* 0x000fe40007810000 */
[----:B------:R-:W-:Y:S02]  /*6600*/  ISETP.GT.AND P6, PT, R69, 0x1, PT ;  /* 0x000000014500780c */ /* 0x000fe40003fc4270 */
[----:B------:R-:W-:-:S02]  /*6610*/  FSEL R0, R0, -INF , P5 ;  /* 0xff80000000007808 */ /* 0x000fc40002800000 */
[----:B------:R-:W-:Y:S02]  /*6620*/  FMNMX.FTZ R35, R58, R35, !PT ;  /* 0x000000233a237209 */ /* 0x000fe40007810000 */
[C---:B------:R-:W-:Y:S02]  /*6630*/  ISETP.GT.AND P3, PT, R69.reuse, 0x8, PT ;  /* 0x000000084500780c */ /* 0x040fe40003f64270 */
[----:B------:R-:W-:Y:S01]  /*6640*/  FSEL R70, R2, -INF , P6 ;  /* 0xff80000002467808 */ /* 0x000fe20003000000 */
[----:B------:R-:W1:Y:S01]  /*6650*/  SHFL.BFLY PT, R10, R35, 0x2, 0x1f ;  /* 0x0c401f00230a7f89 */ /* 0x000e6200000e0000 */
        /* <DEDUP_REMOVED lines=10> */
[C---:B------:R-:W-:Y:S02]  /*6700*/  ISETP.GT.AND P3, PT, R69.reuse, 0x18, PT ;  /* 0x000000184500780c */ /* 0x040fe40003f64270 */
[----:B------:R-:W-:Y:S02]  /*6710*/  FSEL R20, R20, -INF , P6 ;  /* 0xff80000014147808 */ /* 0x000fe40003000000 */
[----:B------:R-:W-:Y:S02]  /*6720*/  FMNMX.FTZ R71, R74, R71, !PT ;  /* 0x000000474a477209 */ /* 0x000fe40007810000 */
[----:B------:R-:W-:Y:S01]  /*6730*/  ISETP.GT.AND P4, PT, R69, 0x19, PT ;  /* 0x000000194500780c */ /* 0x000fe20003f84270 */
[----:B------:R-:W-:Y:S02]  /*6740*/  WARPGROUP.DEPBAR.LE gsb0, 0x0 ;  /* 0x00008000000079c5 */ /* 0x000fe40000010000 */
[----:B------:R-:W-:Y:S01]  /*6750*/  WARPGROUP.ARRIVE ;  /* 0x00000000000079c5 */ /* 0x000fe20000000000 */
[----:B------:R-:W-:-:S02]  /*6760*/  FSEL R76, R21, -INF , P3 ;  /* 0xff800000154c7808 */ /* 0x000fc40001800000 */
[----:B------:R-:W-:Y:S02]  /*6770*/  FMNMX.FTZ R71, R20, R71, !PT ;  /* 0x0000004714477209 */ /* 0x000fe40007810000 */
[----:B------:R-:W-:Y:S01]  /*6780*/  ISETP.GT.AND P5, PT, R69, 0x20, PT ;  /* 0x000000204500780c */ /* 0x000fe20003fa4270 */
[----:B------:R-:W-:Y:S01]  /*6790*/  HGMMA.64x128x16.F32.BF16 R88, R160, gdesc[UR12].tnspB, R88, gsb0 ;  /* 0x41e0000ca0587df0 */ /* 0x000fe20008001858 */
[----:B------:R-:W-:Y:S01]  /*67a0*/  FSEL R24, R24, -INF , P4 ;  /* 0xff80000018187808 */ /* 0x000fe20002000000 */
[----:B------:R-:W-:Y:S01]  /*67b0*/  UIADD3 UR14, UR5, 0x300, URZ ;  /* 0x00000300050e7890 */ /* 0x000fe2000fffe03f */
[----:B------:R-:W-:Y:S01]  /*67c0*/  FMNMX.FTZ R71, R76, R71, !PT ;  /* 0x000000474c477209 */ /* 0x000fe20007810000 */
[----:B------:R-:W-:Y:S01]  /*67d0*/  UMOV UR15, 0x40000040 ;  /* 0x40000040000f7882 */ /* 0x000fe20000000000 */
[----:B-1----:R-:W-:Y:S02]  /*67e0*/  FMNMX.FTZ R37, R35, R10, !PT ;  /* 0x0000000a23257209 */ /* 0x002fe40007810000 */
[----:B------:R-:W-:-:S02]  /*67f0*/  ISETP.GT.AND P6, PT, R69, 0x21, PT ;  /* 0x000000214500780c */ /* 0x000fc40003fc4270 */
[----:B------:R-:W-:Y:S01]  /*6800*/  FSEL R78, R25, -INF , P5 ;  /* 0xff800000194e7808 */ /* 0x000fe20002800000 */
[----:B------:R-:W1:Y:S01]  /*6810*/  SHFL.BFLY PT, R10, R37, 0x1, 0x1f ;  /* 0x0c201f00250a7f89 */ /* 0x000e6200000e0000 */
[----:B------:R-:W-:Y:S02]  /*6820*/  FMNMX.FTZ R71, R24, R71, !PT ;  /* 0x0000004718477209 */ /* 0x000fe40007810000 */
[C---:B------:R-:W-:Y:S02]  /*6830*/  ISETP.GT.AND P3, PT, R69.reuse, 0x28, PT ;  /* 0x000000284500780c */ /* 0x040fe40003f64270 */
[----:B------:R-:W-:Y:S02]  /*6840*/  FSEL R26, R26, -INF , P6 ;  /* 0xff8000001a1a7808 */ /* 0x000fe40003000000 */
[----:B------:R-:W-:Y:S02]  /*6850*/  FMNMX.FTZ R71, R78, R71, !PT ;  /* 0x000000474e477209 */ /* 0x000fe40007810000 */
[----:B------:R-:W-:-:S02]  /*6860*/  ISETP.GT.AND P4, PT, R69, 0x29, PT ;  /* 0x000000294500780c */ /* 0x000fc40003f84270 */
[----:B------:R-:W-:Y:S02]  /*6870*/  FSEL R80, R27, -INF , P3 ;  /* 0xff8000001b507808 */ /* 0x000fe40001800000 */
        /* <DEDUP_REMOVED lines=13> */
[----:B-1----:R-:W-:Y:S02]  /*6950*/  FMNMX.FTZ R10, R37, R10, !PT ;  /* 0x0000000a250a7209 */ /* 0x002fe40007810000 */
[----:B------:R-:W-:Y:S02]  /*6960*/  ISETP.GT.AND P5, PT, R69, 0x40, PT ;  /* 0x000000404500780c */ /* 0x000fe40003fa4270 */
[----:B------:R-:W-:Y:S01]  /*6970*/  FSEL R164, R32, -INF , P4 ;  /* 0xff80000020a47808 */ /* 0x000fe20002000000 */
[----:B0-----:R-:W-:Y:S01]  /*6980*/  FMUL.FTZ R37, R10, R5 ;  /* 0x000000050a257220 */ /* 0x001fe20000410000 */
[----:B------:R-:W-:-:S02]  /*6990*/  FMNMX.FTZ R71, R86, R71, !PT ;  /* 0x0000004756477209 */ /* 0x000fc40007810000 */
[----:B------:R-:W-:Y:S02]  /*69a0*/  ISETP.GT.AND P6, PT, R69, 0x41, PT ;  /* 0x000000414500780c */ /* 0x000fe40003fc4270 */
[----:B------:R-:W-:Y:S02]  /*69b0*/  FSEL R32, R33, -INF , P5 ;  /* 0xff80000021207808 */ /* 0x000fe40002800000 */
[----:B------:R-:W-:Y:S02]  /*69c0*/  FMNMX.FTZ R71, R164, R71, !PT ;  /* 0x00000047a4477209 */ /* 0x000fe40007810000 */
[----:B------:R-:W-:Y:S02]  /*69d0*/  FSETP.NEU.FTZ.AND P2, PT, R10, -INF , PT ;  /* 0xff8000000a00780b */ /* 0x000fe40003f5d000 */
[----:B------:R-:W-:Y:S02]  /*69e0*/  ISETP.GT.AND P3, PT, R69, 0x48, PT ;  /* 0x000000484500780c */ /* 0x000fe40003f64270 */
[----:B------:R-:W-:-:S02]  /*69f0*/  FSEL R34, R34, -INF , P6 ;  /* 0xff80000022227808 */ /* 0x000fc40003000000 */
        /* <DEDUP_REMOVED lines=21> */
[----:B---3--:R-:W-:Y:S01]  /*6b50*/  FSEL R198, R49, -INF , P6 ;  /* 0xff80000031c67808 */ /* 0x008fe20003000000 */
        /* <DEDUP_REMOVED lines=11> */
[----:B----4-:R-:W-:Y:S01]  /*6c10*/  FSEL R168, R53, -INF , P4 ;  /* 0xff80000035a87808 */ /* 0x010fe20002000000 */
        /* <DEDUP_REMOVED lines=11> */
[----:B-----5:R-:W-:Y:S01]  /*6cd0*/  FSEL R72, R57, -INF , P6 ;  /* 0xff80000039487808 */ /* 0x020fe20003000000 */
        /* <DEDUP_REMOVED lines=16> */
[----:B------:R-:W-:Y:S01]  /*6de0*/  FFMA.FTZ R58, R58, R5, -R37 ;  /* 0x000000053a3a7223 */ /* 0x000fe20000010825 */
[----:B------:R-:W-:Y:S01]  /*6df0*/  FSEL R206, R61, -INF , P5 ;  /* 0xff8000003dce7808 */ /* 0x000fe20002800000 */
[----:B------:R-:W-:Y:S01]  /*6e00*/  MUFU.EX2 R35, R35 ;  /* 0x0000002300237308 */ /* 0x000fe20000000800 */
[----:B------:R-:W-:-:S02]  /*6e10*/  FMNMX.FTZ R71, R68, R71, !PT ;  /* 0x0000004744477209 */ /* 0x000fc40007810000 */
[----:B------:R-:W-:Y:S02]  /*6e20*/  ISETP.GT.AND P3, PT, R69, 0x78, PT ;  /* 0x000000784500780c */ /* 0x000fe40003f64270 */
[----:B------:R-:W-:Y:S01]  /*6e30*/  FSEL R208, R63, -INF , P6 ;  /* 0xff8000003fd07808 */ /* 0x000fe20003000000 */
[----:B------:R-:W-:Y:S02]  /*6e40*/  WARPGROUP.DEPBAR.LE gsb0, 0x0 ;  /* 0x00008000000079c5 */ /* 0x000fe40000010000 */
[----:B------:R-:W-:Y:S01]  /*6e50*/  WARPGROUP.ARRIVE ;  /* 0x00000000000079c5 */ /* 0x000fe20000000000 */
[----:B------:R-:W-:Y:S01]  /*6e60*/  FMNMX.FTZ R71, R206, R71, !PT ;  /* 0x00000047ce477209 */ /* 0x000fe20007810000 */
[-CC-:B------:R-:W-:Y:S01]  /*6e70*/  FFMA.FTZ R162, R46, R5.reuse, -R37.reuse ;  /* 0x000000052ea27223 */ /* 0x180fe20000010825 */
[----:B------:R-:W-:Y:S01]  /*6e80*/  ISETP.GT.AND P4, PT, R69, 0x79, PT ;  /* 0x000000794500780c */ /* 0x000fe20003f84270 */
[----:B------:R-:W-:Y:S01]  /*6e90*/  FFMA.FTZ R46, R62, R5, -R37 ;  /* 0x000000053e2e7223 */ /* 0x000fe20000010825 */
[----:B------:R-:W-:Y:S01]  /*6ea0*/  FSEL R160, R65, -INF , P3 ;  /* 0xff80000041a07808 */ /* 0x000fe20001800000 */
[----:B------:R-:W-:Y:S01]  /*6eb0*/  HGMMA.64x128x16.F32.BF16 R88, R156, gdesc[UR12].tnspB, R88, gsb0 ;  /* 0x41e0000c9c587df0 */ /* 0x000fe20008001858 */
[----:B------:R-:W-:Y:S01]  /*6ec0*/  FMNMX.FTZ R71, R208, R71, !PT ;  /* 0x00000047d0477209 */ /* 0x000fe20007810000 */
[----:B------:R-:W-:Y:S01]  /*6ed0*/  UIADD3 UR14, UR5, 0x380, URZ ;  /* 0x00000380050e7890 */ /* 0x000fe2000fffe03f */
[----:B------:R-:W-:Y:S01]  /*6ee0*/  FSEL R210, R67, -INF , P4 ;  /* 0xff80000043d27808 */ /* 0x000fe20002000000 */
[----:B------:R-:W-:Y:S01]  /*6ef0*/  UMOV UR15, 0x40000040 ;  /* 0x40000040000f7882 */ /* 0x000fe20000000000 */
[----:B------:R-:W-:Y:S01]  /*6f00*/  FMNMX.FTZ R71, R160, R71, !PT ;  /* 0x00000047a0477209 */ /* 0x000fe20007810000 */
[----:B------:R-:W-:Y:S01]  /*6f10*/  MUFU.EX2 R180, R180 ;  /* 0x000000b400b47308 */ /* 0x000fe20000000800 */
[----:B------:R-:W-:-:S02]  /*6f20*/  UMOV UR5, UR37 ;  /* 0x0000002500057c82 */ /* 0x000fc40008000000 */
[----:B------:R-:W-:-:S05]  /*6f30*/  FMNMX.FTZ R71, R210, R71, !PT ;  /* 0x00000047d2477209 */ /* 0x000fca0007810000 */
        /* <DEDUP_REMOVED lines=10> */
[----:B0-----:R-:W-:-:S02]  /*6fe0*/  FMNMX.FTZ R12, R2, R53, !PT ;  /* 0x00000035020c7209 */ /* 0x001fc40007810000 */
[----:B------:R-:W-:Y:S02]  /*6ff0*/  FSEL R2, R10, RZ, P2 ;  /* 0x000000ff0a027208 */ /* 0x000fe40001000000 */
[C---:B------:R-:W-:Y:S01]  /*7000*/  FSETP.NEU.FTZ.AND P2, PT, R12.reuse, -INF , PT ;  /* 0xff8000000c00780b */ /* 0x040fe20003f5d000 */
[-C--:B------:R-:W-:Y:S02]  /*7010*/  FMUL.FTZ R37, R12, R5.reuse ;  /* 0x000000050c257220 */ /* 0x080fe40000410000 */
[----:B------:R-:W-:Y:S01]  /*7020*/  MUFU.EX2 R25, R25 ;  /* 0x0000001900197308 */ /* 0x000fe20000000800 */
[----:B------:R-:W-:Y:S02]  /*7030*/  FADD.FTZ R2, -R2, R11 ;  /* 0x0000000b02027221 */ /* 0x000fe40000010100 */
[----:B------:R-:W-:Y:S02]  /*7040*/  FSEL R37, R37, RZ, P2 ;  /* 0x000000ff25257208 */ /* 0x000fe40001000000 */
[----:B------:R-:W-:-:S03]  /*7050*/  FMUL.FTZ R2, R2, R5 ;  /* 0x0000000502027220 */ /* 0x000fc60000410000 */
[----:B------:R-:W-:Y:S01]  /*7060*/  MUFU.EX2 R174, R174 ;  /* 0x000000ae00ae7308 */ /* 0x000fe20000000800 */
[-CC-:B------:R-:W-:Y:S01]  /*7070*/  FFMA.FTZ R181, R0, R5.reuse, -R37.reuse ;  /* 0x0000000500b57223 */ /* 0x180fe20000010825 */
[----:B------:R-:W-:Y:S01]  /*7080*/  FSEL R0, R12, RZ, P2 ;  /* 0x000000ff0c007208 */ /* 0x000fe20001000000 */
[-CC-:B------:R-:W-:Y:S01]  /*7090*/  FFMA.FTZ R50, R70, R5.reuse, -R37.reuse ;  /* 0x0000000546327223 */ /* 0x180fe20000010825 */
[-CC-:B------:R-:W-:Y:S01]  /*70a0*/  FFMA.FTZ R183, R66, R5.reuse, -R37.reuse ;  /* 0x0000000542b77223 */ /* 0x180fe20000010825 */
[-CC-:B------:R-:W-:Y:S01]  /*70b0*/  FFMA.FTZ R14, R14, R5.reuse, -R37.reuse ;  /* 0x000000050e0e7223 */ /* 0x180fe20000010825 */
[-C--:B------:R-:W-:Y:S01]  /*70c0*/  FFMA.FTZ R177, R74, R5.reuse, -R37 ;  /* 0x000000054ab17223 */ /* 0x080fe20000010825 */
[----:B------:R-:W-:Y:S01]  /*70d0*/  FADD.FTZ R0, -R0, R13 ;  /* 0x0000000d00007221 */ /* 0x000fe20000010100 */
[----:B------:R-:W0:Y:S01]  /*70e0*/  MUFU.EX2 R2, R2 ;  /* 0x0000000200027308 */ /* 0x000e220000000800 */
[-CC-:B------:R-:W-:Y:S01]  /*70f0*/  FFMA.FTZ R20, R20, R5.reuse, -R37.reuse ;  /* 0x0000000514147223 */ /* 0x180fe20000010825 */
[-CC-:B------:R-:W-:Y:S01]  /*7100*/  FFMA.FTZ R165, R32, R5.reuse, -R37.reuse ;  /* 0x0000000520a57223 */ /* 0x180fe20000010825 */
[-C--:B------:R-:W-:Y:S01]  /*7110*/  FMUL.FTZ R0, R0, R5.reuse ;  /* 0x0000000500007220 */ /* 0x080fe20000410000 */
[-CC-:B------:R-:W-:Y:S01]  /*7120*/  FFMA.FTZ R179, R76, R5.reuse, -R37.reuse ;  /* 0x000000054cb37223 */ /* 0x180fe20000010825 */
[----:B------:R-:W-:Y:S01]  /*7130*/  FFMA.FTZ R32, R34, R5, -R37 ;  /* 0x0000000522207223 */ /* 0x000fe20000010825 */
[----:B------:R-:W-:-:S02]  /*7140*/  IMAD.U32 R34, RZ, RZ, UR8 ;  /* 0x00000008ff227e24 */ /* 0x000fc4000f8e00ff */
        /* <DEDUP_REMOVED lines=10> */
[----:B0-----:R-:W-:Y:S01]  /*71f0*/  FFMA.FTZ R13, R2, R4, R35 ;  /* 0x00000004020d7223 */ /* 0x001fe20000010023 */
[-CC-:B------:R-:W-:Y:S01]  /*7200*/  FFMA.FTZ R54, R164, R5.reuse, -R37.reuse ;  /* 0x00000005a4367223 */ /* 0x180fe20000010825 */
[-CC-:B------:R-:W-:Y:S01]  /*7210*/  FFMA.FTZ R167, R166, R5.reuse, -R37.reuse ;  /* 0x00000005a6a77223 */ /* 0x180fe20000010825 */
[-C--:B------:R-:W-:Y:S01]  /*7220*/  FFMA.FTZ R161, R196, R5.reuse, -R37 ;  /* 0x00000005c4a17223 */ /* 0x080fe20000010825 */
[----:B------:R-:W-:Y:S01]  /*7230*/  FADD.FTZ R13, R180, R13 ;  /* 0x0000000db40d7221 */ /* 0x000fe20000010000 */
        /* <DEDUP_REMOVED lines=11> */
[----:B------:R-:W-:Y:S01]  /*72f0*/  FADD.FTZ R4, R176, R13 ;  /* 0x0000000db0047221 */ /* 0x000fe20000010000 */
[----:B-1----:R-:W-:Y:S01]  /*7300*/  FFMA.FTZ R3, R0, R3, R181 ;  /* 0x0000000300037223 */ /* 0x002fe200000100b5 */
[C---:B------:R-:W-:Y:S01]  /*7310*/  F2FP.BF16.F32.PACK_AB R176, R15.reuse, R176 ;  /* 0x000000b00fb0723e */ /* 0x040fe200000010ff */
[----:B------:R-:W-:Y:S01]  /*7320*/  FFMA.FTZ R208, R208, R5, -R37 ;  /* 0x00000005d0d07223 */ /* 0x000fe20000010825 */
[----:B------:R-:W-:Y:S01]  /*7330*/  FADD.FTZ R13, R15, R4 ;  /* 0x000000040f0d7221 */ /* 0x000fe20000010000 */
[----:B------:R-:W-:-:S02]  /*7340*/  PLOP3.LUT P2, PT, PT, PT, UP0, 0x80, 0x0 ;  /* 0x000000000000781c */ /* 0x000fc40003f4f008 */
[----:B------:R-:W1:Y:S01]  /*7350*/  MUFU.EX2 R14, R14 ;  /* 0x0000000e000e7308 */ /* 0x000e620000000800 */
[----:B------:R-:W-:Y:S01]  /*7360*/  FADD.FTZ R4, R178, R13 ;  /* 0x0000000db2047221 */ /* 0x000fe20000010000 */
[----:B------:R-:W-:Y:S02]  /*7370*/  F2FP.BF16.F32.PACK_AB R180, R180, R35 ;  /* 0x00000023b4b4723e */ /* 0x000fe400000010ff */
[----:B------:R-:W-:Y:S01]  /*7380*/  F2FP.BF16.F32.PACK_AB R182, R39, R182 ;  /* 0x000000b627b6723e */ /* 0x000fe200000010ff */
[----:B------:R-:W-:Y:S01]  /*7390*/  FADD.FTZ R13, R21, R4 ;  /* 0x00000004150d7221 */ /* 0x000fe20000010000 */
[----:B0-----:R-:W-:Y:S01]  /*73a0*/  FADD.FTZ R4, R50, R3 ;  /* 0x0000000332047221 */ /* 0x001fe20000010000 */
[----:B------:R-:W-:Y:S01]  /*73b0*/  @!P1 VIADD R3, R34, 0x34840 ;  /* 0x0003484022039836 */ /* 0x000fe20000000000 */
[----:B------:R-:W-:Y:S01]  /*73c0*/  MUFU.EX2 R177, R177 ;  /* 0x000000b100b17308 */ /* 0x000fe20000000800 */
[----:B------:R-:W-:Y:S01]  /*73d0*/  FADD.FTZ R56, R172, R13 ;  /* 0x0000000dac387221 */ /* 0x000fe20000010000 */
[----:B--2---:R-:W-:Y:S01]  /*73e0*/  FADD.FTZ R13, R183, R4 ;  /* 0x00000004b70d7221 */ /* 0x004fe20000010000 */
[----:B------:R-:W-:Y:S01]  /*73f0*/  FFMA.FTZ R34, R194, R5, -R37 ;  /* 0x00000005c2227223 */ /* 0x000fe20000010825 */
[----:B------:R-:W-:Y:S01]  /*7400*/  @!P1 PRMT R3, RZ, 0x654, R3 ;  /* 0x00000654ff039816 */ /* 0x000fe20000000003 */
[----:B------:R-:W-:-:S02]  /*7410*/  WARPGROUP.DEPBAR.LE gsb0, 0x0 ;  /* 0x00008000000079c5 */ /* 0x000fc40000010000 */
[----:B------:R-:W-:Y:S01]  /*7420*/  WARPGROUP.ARRIVE ;  /* 0x00000000000079c5 */ /* 0x000fe20000000000 */
[----:B------:R-:W0:Y:S01]  /*7430*/  MUFU.EX2 R27, R27 ;  /* 0x0000001b001b7308 */ /* 0x000e220000000800 */
[----:B------:R-:W-:Y:S01]  /*7440*/  FADD.FTZ R53, R25, R56 ;  /* 0x0000003819357221 */ /* 0x000fe20000010000 */
[----:B-1----:R-:W-:Y:S01]  /*7450*/  FADD.FTZ R4, R14, R13 ;  /* 0x0000000d0e047221 */ /* 0x002fe20000010000 */
[----:B------:R-:W-:Y:S02]  /*7460*/  F2FP.BF16.F32.PACK_AB R178, R21, R178 ;  /* 0x000000b215b2723e */ /* 0x000fe400000010ff */
[----:B------:R-:W-:Y:S01]  /*7470*/  HGMMA.64x128x16.F32.BF16 R88, R152, gdesc[UR12].tnspB, R88, gsb0 ;  /* 0x41e0000c98587df0 */ /* 0x000fe20008001858 */
[----:B------:R-:W-:Y:S01]  /*7480*/  FADD.FTZ R56, R174, R53 ;  /* 0x00000035ae387221 */ /* 0x000fe20000010000 */
[----:B------:R-:W-:Y:S01]  /*7490*/  IMAD.U32 R53, RZ, RZ, UR9 ;  /* 0x00000009ff357e24 */ /* 0x000fe2000f8e00ff */
[----:B------:R-:W-:Y:S01]  /*74a0*/  MUFU.EX2 R20, R20 ;  /* 0x0000001400147308 */ /* 0x000fe20000000800 */
[----:B------:R-:W-:-:S02]  /*74b0*/  F2FP.BF16.F32.PACK_AB R172, R25, R172 ;  /* 0x000000ac19ac723e */ /* 0x000fc400000010ff */
[----:B------:R-:W-:Y:S01]  /*74c0*/  @!P1 VIADD R53, R53, 0x34860 ;  /* 0x0003486035359836 */ /* 0x000fe20000000000 */
[----:B------:R-:W-:Y:S02]  /*74d0*/  F2FP.BF16.F32.PACK_AB R181, R50, R181 ;  /* 0x000000b532b5723e */ /* 0x000fe400000010ff */
[----:B------:R-:W-:Y:S02]  /*74e0*/  F2FP.BF16.F32.PACK_AB R183, R14, R183 ;  /* 0x000000b70eb7723e */ /* 0x000fe400000010ff */
[----:B------:R-:W1:Y:S01]  /*74f0*/  MUFU.EX2 R28, R28 ;  /* 0x0000001c001c7308 */ /* 0x000e620000000800 */
[C---:B0-----:R-:W-:Y:S01]  /*7500*/  FADD.FTZ R13, R27.reuse, R56 ;  /* 0x000000381b0d7221 */ /* 0x041fe20000010000 */
[----:B------:R-:W-:Y:S01]  /*7510*/  @!P1 PRMT R53, RZ, 0x654, R53 ;  /* 0x00000654ff359816 */ /* 0x000fe20000000035 */
[----:B------:R-:W-:Y:S01]  /*7520*/  FFMA.FTZ R56, R198, R5, -R37 ;  /* 0x00000005c6387223 */ /* 0x000fe20000010825 */
[----:B------:R-:W-:-:S04]  /*7530*/  F2FP.BF16.F32.PACK_AB R174, R27, R174 ;  /* 0x000000ae1bae723e */ /* 0x000fc800000010ff */
[----:B------:R-:W-:Y:S08]  /*7540*/  MUFU.EX2 R179, R179 ;  /* 0x000000b300b37308 */ /* 0x000ff00000000800 */
[----:B------:R-:W0:Y:S08]  /*7550*/  MUFU.EX2 R29, R29 ;  /* 0x0000001d001d7308 */ /* 0x000e300000000800 */
[----:B------:R-:W-:Y:S08]  /*7560*/  MUFU.EX2 R24, R24 ;  /* 0x0000001800187308 */ /* 0x000ff00000000800 */
[----:B------:R-:W2:Y:S08]  /*7570*/  MUFU.EX2 R170, R170 ;  /* 0x000000aa00aa7308 */ /* 0x000eb00000000800 */
[----:B------:R-:W-:Y:S08]  /*7580*/  MUFU.EX2 R173, R173 ;  /* 0x000000ad00ad7308 */ /* 0x000ff00000000800 */
[----:B------:R-:W3:Y:S08]  /*7590*/  MUFU.EX2 R31, R31 ;  /* 0x0000001f001f7308 */ /* 0x000ef00000000800 */
[----:B------:R-:W-:Y:S08]  /*75a0*/  MUFU.EX2 R26, R26 ;  /* 0x0000001a001a7308 */ /* 0x000ff00000000800 */
[----:B------:R-:W4:Y:S08]  /*75b0*/  MUFU.EX2 R33, R33 ;  /* 0x0000002100217308 */ /* 0x000f300000000800 */
[----:B------:R1:W-:Y:S08]  /*75c0*/  MUFU.EX2 R11, R58 ;  /* 0x0000003a000b7308 */ /* 0x0003f00000000800 */
[----:B------:R-:W-:Y:S01]  /*75d0*/  MUFU.EX2 R175, R175 ;  /* 0x000000af00af7308 */ /* 0x000fe20000000800 */
[----:B-1----:R-:W-:-:S04]  /*75e0*/  FADD.FTZ R58, R28, R13 ;  /* 0x0000000d1c3a7221 */ /* 0x002fc80000010000 */
[----:B0-----:R-:W-:-:S03]  /*75f0*/  FADD.FTZ R13, R29, R58 ;  /* 0x0000003a1d0d7221 */ /* 0x001fc60000010000 */
[----:B------:R-:W0:Y:S01]  /*7600*/  MUFU.EX2 R36, R36 ;  /* 0x0000002400247308 */ /* 0x000e220000000800 */
[----:B--2---:R-:W-:Y:S01]  /*7610*/  FADD.FTZ R58, R170, R13 ;  /* 0x0000000daa3a7221 */ /* 0x004fe20000010000 */
[----:B---3--:R-:W-:-:S03]  /*7620*/  F2FP.BF16.F32.PACK_AB R170, R31, R170 ;  /* 0x000000aa1faa723e */ /* 0x008fc600000010ff */
[----:B------:R-:W-:-:S03]  /*7630*/  FADD.FTZ R58, R31, R58 ;  /* 0x0000003a1f3a7221 */ /* 0x000fc60000010000 */
[----:B------:R-:W-:Y:S01]  /*7640*/  MUFU.EX2 R52, R52 ;  /* 0x0000003400347308 */ /* 0x000fe20000000800 */
[----:B----4-:R-:W-:-:S07]  /*7650*/  FADD.FTZ R13, R33, R58 ;  /* 0x0000003a210d7221 */ /* 0x010fce0000010000 */
[----:B------:R-:W1:Y:S01]  /*7660*/  MUFU.EX2 R38, R38 ;  /* 0x0000002600267308 */ /* 0x000e620000000800 */
[C---:B0-----:R-:W-:Y:S01]  /*7670*/  FADD.FTZ R13, R36.reuse, R13 ;  /* 0x0000000d240d7221 */ /* 0x041fe20000010000 */
[----:B------:R-:W-:-:S06]  /*7680*/  F2FP.BF16.F32.PACK_AB R164, R36, R33 ;  /* 0x0000002124a4723e */ /* 0x000fcc00000010ff */
[----:B------:R-:W-:Y:S08]  /*7690*/  MUFU.EX2 R169, R169 ;  /* 0x000000a900a97308 */ /* 0x000ff00000000800 */
[----:B------:R-:W0:Y:S01]  /*76a0*/  MUFU.EX2 R41, R41 ;  /* 0x0000002900297308 */ /* 0x000e220000000800 */
[----:B-1----:R-:W-:-:S07]  /*76b0*/  FADD.FTZ R58, R38, R13 ;  /* 0x0000000d263a7221 */ /* 0x002fce0000010000 */
[----:B------:R-:W-:Y:S01]  /*76c0*/  MUFU.EX2 R30, R30 ;  /* 0x0000001e001e7308 */ /* 0x000fe20000000800 */
[----:B------:R-:W-:Y:S02]  /*76d0*/  WARPGROUP.DEPBAR.LE gsb0, 0x0 ;  /* 0x00008000000079c5 */ /* 0x000fe40000010000 */
[----:B------:R1:W-:Y:S05]  /*76e0*/  @!P1 SYNCS.ARRIVE.TRANS64.RED.A1T0 RZ, [R3+URZ], RZ ;  /* 0x000000ff03ff99a7 */ /* 0x0003ea000810043f */
[----:B------:R-:W2:Y:S01]  /*76f0*/  MUFU.EX2 R40, R40 ;  /* 0x0000002800287308 */ /* 0x000ea20000000800 */
[C---:B0-----:R-:W-:Y:S01]  /*7700*/  FADD.FTZ R13, R41.reuse, R58 ;  /* 0x0000003a290d7221 */ /* 0x041fe20000010000 */
[----:B------:R-:W-:Y:S01]  /*7710*/  F2FP.BF16.F32.PACK_AB R166, R41, R38 ;  /* 0x0000002629a6723e */ /* 0x000fe200000010ff */
[----:B-1----:R-:W-:Y:S01]  /*7720*/  FADD.FTZ R3, R177, R4 ;  /* 0x00000004b1037221 */ /* 0x002fe20000010000 */
[----:B------:R0:W-:Y:S01]  /*7730*/  @!P1 SYNCS.ARRIVE.TRANS64.RED.A1T0 RZ, [R53+URZ], RZ ;  /* 0x000000ff35ff99a7 */ /* 0x0001e2000810043f */
[----:B------:R-:W-:-:S03]  /*7740*/  F2FP.BF16.F32.PACK_AB R177, R20, R177 ;  /* 0x000000b114b1723e */ /* 0x000fc600000010ff */
[----:B------:R-:W-:Y:S01]  /*7750*/  MUFU.EX2 R171, R171 ;  /* 0x000000ab00ab7308 */ /* 0x000fe20000000800 */
[----:B------:R-:W-:-:S04]  /*7760*/  FADD.FTZ R4, R20, R3 ;  /* 0x0000000314047221 */ /* 0x000fc80000010000 */
[----:B------:R-:W-:Y:S01]  /*7770*/  FADD.FTZ R3, R179, R4 ;  /* 0x00000004b3037221 */ /* 0x000fe20000010000 */
[C---:B------:R-:W-:Y:S02]  /*7780*/  F2FP.BF16.F32.PACK_AB R179, R24.reuse, R179 ;  /* 0x000000b318b3723e */ /* 0x040fe400000010ff */
[----:B------:R-:W0:Y:S01]  /*7790*/  MUFU.EX2 R43, R43 ;  /* 0x0000002b002b7308 */ /* 0x000e220000000800 */
[----:B------:R-:W-:Y:S01]  /*77a0*/  FADD.FTZ R4, R24, R3 ;  /* 0x0000000318047221 */ /* 0x000fe20000010000 */
[----:B--2---:R-:W-:-:S03]  /*77b0*/  FADD.FTZ R58, R40, R13 ;  /* 0x0000000d283a7221 */ /* 0x004fc60000010000 */
[----:B------:R-:W-:Y:S01]  /*77c0*/  FADD.FTZ R3, R173, R4 ;  /* 0x00000004ad037221 */ /* 0x000fe20000010000 */
[C---:B------:R-:W-:Y:S02]  /*77d0*/  F2FP.BF16.F32.PACK_AB R173, R26.reuse, R173 ;  /* 0x000000ad1aad723e */ /* 0x040fe400000010ff */
[----:B------:R-:W1:Y:S01]  /*77e0*/  MUFU.EX2 R54, R54 ;  /* 0x0000003600367308 */ /* 0x000e620000000800 */
[----:B------:R-:W-:-:S04]  /*77f0*/  FADD.FTZ R4, R26, R3 ;  /* 0x000000031a047221 */ /* 0x000fc80000010000 */
[----:B------:R-:W-:Y:S01]  /*7800*/  FADD.FTZ R3, R175, R4 ;  /* 0x00000004af037221 */ /* 0x000fe20000010000 */
[C---:B------:R-:W-:Y:S02]  /*7810*/  F2FP.BF16.F32.PACK_AB R175, R52.reuse, R175 ;  /* 0x000000af34af723e */ /* 0x040fe400000010ff */
[----:B------:R-:W2:Y:S01]  /*7820*/  MUFU.EX2 R162, R162 ;  /* 0x000000a200a27308 */ /* 0x000ea20000000800 */
[----:B------:R-:W-:Y:S01]  /*7830*/  FADD.FTZ R4, R52, R3 ;  /* 0x0000000334047221 */ /* 0x000fe20000010000 */
[----:B0-----:R-:W-:-:S03]  /*7840*/  FADD.FTZ R53, R43, R58 ;  /* 0x0000003a2b357221 */ /* 0x001fc60000010000 */
[----:B------:R-:W-:Y:S01]  /*7850*/  FADD.FTZ R3, R169, R4 ;  /* 0x00000004a9037221 */ /* 0x000fe20000010000 */
[C---:B------:R-:W-:Y:S02]  /*7860*/  F2FP.BF16.F32.PACK_AB R169, R30.reuse, R169 ;  /* 0x000000a91ea9723e */ /* 0x040fe400000010ff */
[----:B------:R-:W0:Y:S01]  /*7870*/  MUFU.EX2 R165, R165 ;  /* 0x000000a500a57308 */ /* 0x000e220000000800 */
[----:B------:R-:W-:Y:S01]  /*7880*/  FADD.FTZ R4, R30, R3 ;  /* 0x000000031e047221 */ /* 0x000fe20000010000 */
[-CC-:B------:R-:W-:Y:S01]  /*7890*/  FFMA.FTZ R3, R160, R5.reuse, -R37.reuse ;  /* 0x00000005a0037223 */ /* 0x180fe20000010825 */
[----:B------:R-:W-:Y:S01]  /*78a0*/  FFMA.FTZ R37, R210, R5, -R37 ;  /* 0x00000005d2257223 */ /* 0x000fe20000010825 */
[----:B------:R-:W-:Y:S01]  /*78b0*/  F2FP.BF16.F32.PACK_AB R160, R43, R40 ;  /* 0x000000282ba0723e */ /* 0x000fe200000010ff */
[----:B------:R-:W-:Y:S01]  /*78c0*/  FADD.FTZ R13, R171, R4 ;  /* 0x00000004ab0d7221 */ /* 0x000fe20000010000 */
[C---:B-1----:R-:W-:Y:S02]  /*78d0*/  F2FP.BF16.F32.PACK_AB R171, R54.reuse, R171 ;  /* 0x000000ab36ab723e */ /* 0x042fe400000010ff */
[----:B------:R-:W1:Y:S01]  /*78e0*/  MUFU.EX2 R45, R45 ;  /* 0x0000002d002d7308 */ /* 0x000e620000000800 */
[----:B------:R-:W-:Y:S01]  /*78f0*/  FADD.FTZ R4, R54, R13 ;  /* 0x0000000d36047221 */ /* 0x000fe20000010000 */
[----:B--2---:R-:W-:-:S06]  /*7900*/  FADD.FTZ R58, R162, R53 ;  /* 0x00000035a23a7221 */ /* 0x004fcc0000010000 */
        /* <DEDUP_REMOVED lines=12> */
[----:B------:R-:W-:Y:S01]  /*79d0*/  MUFU.EX2 R44, R44 ;  /* 0x0000002c002c7308 */ /* 0x000fe20000000800 */
[C---:B--2---:R-:W-:Y:S01]  /*79e0*/  FADD.FTZ R15, R47.reuse, R58 ;  /* 0x0000003a2f0f7221 */ /* 0x044fe20000010000 */
[----:B------:R-:W-:-:S06]  /*79f0*/  F2FP.BF16.F32.PACK_AB R156, R47, R42 ;  /* 0x0000002a2f9c723e */ /* 0x000fcc00000010ff */
[----:B------:R-:W1:Y:S01]  /*7a00*/  MUFU.EX2 R161, R161 ;  /* 0x000000a100a17308 */ /* 0x000e620000000800 */
[C---:B0-----:R-:W-:Y:S01]  /*7a10*/  FADD.FTZ R4, R34.reuse, R13 ;  /* 0x0000000d22047221 */ /* 0x041fe20000010000 */
[----:B------:R-:W-:-:S06]  /*7a20*/  F2FP.BF16.F32.PACK_AB R167, R34, R167 ;  /* 0x000000a722a7723e */ /* 0x000fcc00000010ff */
[----:B------:R-:W0:Y:S08]  /*7a30*/  MUFU.EX2 R49, R49 ;  /* 0x0000003100317308 */ /* 0x000e300000000800 */
[----:B------:R-:W2:Y:S01]  /*7a40*/  MUFU.EX2 R56, R56 ;  /* 0x0000003800387308 */ /* 0x000ea20000000800 */
[----:B-1----:R-:W-:-:S07]  /*7a50*/  FADD.FTZ R13, R161, R4 ;  /* 0x00000004a10d7221 */ /* 0x002fce0000010000 */
[----:B------:R-:W-:Y:S01]  /*7a60*/  MUFU.EX2 R46, R46 ;  /* 0x0000002e002e7308 */ /* 0x000fe20000000800 */
[----:B0-----:R-:W-:-:S07]  /*7a70*/  F2FP.BF16.F32.PACK_AB R158, R49, R44 ;  /* 0x0000002c319e723e */ /* 0x001fce00000010ff */
[----:B------:R-:W0:Y:S01]  /*7a80*/  MUFU.EX2 R163, R163 ;  /* 0x000000a300a37308 */ /* 0x000e220000000800 */
[C---:B--2---:R-:W-:Y:S01]  /*7a90*/  FADD.FTZ R4, R56.reuse, R13 ;  /* 0x0000000d38047221 */ /* 0x044fe20000010000 */
[----:B------:R-:W-:-:S06]  /*7aa0*/  F2FP.BF16.F32.PACK_AB R161, R56, R161 ;  /* 0x000000a138a1723e */ /* 0x000fcc00000010ff */
[----:B------:R-:W1:Y:S08]  /*7ab0*/  MUFU.EX2 R51, R51 ;  /* 0x0000003300337308 */ /* 0x000e700000000800 */
[----:B------:R2:W3:Y:S01]  /*7ac0*/  MUFU.EX2 R55, R168 ;  /* 0x000000a800377308 */ /* 0x0004e20000000800 */
[----:B0-----:R-:W-:-:S07]  /*7ad0*/  FADD.FTZ R4, R163, R4 ;  /* 0x00000004a3047221 */ /* 0x001fce0000010000 */
[----:B------:R-:W0:Y:S01]  /*7ae0*/  MUFU.EX2 R48, R48 ;  /* 0x0000003000307308 */ /* 0x000e220000000800 */
[----:B--2---:R-:W-:Y:S01]  /*7af0*/  F2FP.BF16.F32.PACK_AB R168, R29, R28 ;  /* 0x0000001c1da8723e */ /* 0x004fe200000010ff */
[----:B------:R-:W-:Y:S01]  /*7b00*/  FADD.FTZ R28, R44, R15 ;  /* 0x0000000f2c1c7221 */ /* 0x000fe20000010000 */
[----:B-1----:R-:W-:-:S03]  /*7b10*/  F2FP.BF16.F32.PACK_AB R152, R51, R46 ;  /* 0x0000002e3398723e */ /* 0x002fc600000010ff */
[----:B------:R-:W-:Y:S02]  /*7b20*/  FADD.FTZ R15, R49, R28 ;  /* 0x0000001c310f7221 */ /* 0x000fe40000010000 */
[----:B------:R-:W1:Y:S01]  /*7b30*/  MUFU.EX2 R157, R202 ;  /* 0x000000ca009d7308 */ /* 0x000e620000000800 */
[C---:B---3--:R-:W-:Y:S01]  /*7b40*/  FADD.FTZ R4, R55.reuse, R4 ;  /* 0x0000000437047221 */ /* 0x048fe20000010000 */
[----:B------:R-:W-:Y:S01]  /*7b50*/  FADD.FTZ R28, R46, R15 ;  /* 0x0000000f2e1c7221 */ /* 0x000fe20000010000 */
[----:B------:R-:W-:-:S03]  /*7b60*/  F2FP.BF16.F32.PACK_AB R163, R55, R163 ;  /* 0x000000a337a3723e */ /* 0x000fc600000010ff */
[----:B------:R-:W-:Y:S02]  /*7b70*/  FADD.FTZ R13, R51, R28 ;  /* 0x0000001c330d7221 */ /* 0x000fe40000010000 */
[----:B------:R-:W2:Y:S01]  /*7b80*/  MUFU.EX2 R72, R72 ;  /* 0x0000004800487308 */ /* 0x000ea20000000800 */
[----:B0-----:R-:W-:Y:S01]  /*7b90*/  F2FP.BF16.F32.PACK_AB R154, R11, R48 ;  /* 0x000000300b9a723e */ /* 0x001fe200000010ff */
[----:B------:R-:W-:-:S06]  /*7ba0*/  FADD.FTZ R28, R48, R13 ;  /* 0x0000000d301c7221 */ /* 0x000fcc0000010000 */
[----:B------:R-:W0:Y:S01]  /*7bb0*/  MUFU.EX2 R204, R204 ;  /* 0x000000cc00cc7308 */ /* 0x000e220000000800 */
[----:B-1----:R-:W-:Y:S01]  /*7bc0*/  FADD.FTZ R13, R157, R4 ;  /* 0x000000049d0d7221 */ /* 0x002fe20000010000 */
[----:B------:R-:W-:Y:S01]  /*7bd0*/  FADD.FTZ R4, R11, R28 ;  /* 0x0000001c0b047221 */ /* 0x000fe20000010000 */
[----:B------:R-:W-:-:S05]  /*7be0*/  IMAD.MOV.U32 R11, RZ, RZ, R10 ;  /* 0x000000ffff0b7224 */ /* 0x000fca00078e000a */
        /* <DEDUP_REMOVED lines=12> */
[----:B------:R-:W-:-:S03]  /*7cb0*/  F2FP.BF16.F32.PACK_AB R153, R153, R206 ;  /* 0x000000ce9999723e */ /* 0x000fc600000010ff */
[----:B-1----:R-:W-:-:S04]  /*7cc0*/  FADD.FTZ R13, R28, R13 ;  /* 0x0000000d1c0d7221 */ /* 0x002fc80000010000 */
[C---:B--2---:R-:W-:Y:S01]  /*7cd0*/  FADD.FTZ R3, R37.reuse, R13 ;  /* 0x0000000d25037221 */ /* 0x044fe20000010000 */
[----:B------:R-:W-:Y:S02]  /*7ce0*/  F2FP.BF16.F32.PACK_AB R155, R37, R28 ;  /* 0x0000001c259b723e */ /* 0x000fe400000010ff */
[----:B------:R-:W-:Y:S01]  /*7cf0*/  MOV R13, R12 ;  /* 0x0000000c000d7202 */ /* 0x000fe20000000f00 */
[----:B------:R-:W-:Y:S06]  /*7d00*/  @P2 BRA `(.L_x_2012) ;  /* 0xffffffcc00782947 */ /* 0x000fec000383ffff */
.L_x_2003:
[----:B------:R-:W-:-:S13]  /*7d10*/  ISETP.LE.AND P2, PT, RZ, UR4, PT ;  /* 0x00000004ff007c0c */ /* 0x000fda000bf43270 */
[----:B------:R-:W-:Y:S05]  /*7d20*/  @!P2 BRA `(.L_x_2013) ;  /* 0x00000028006ca947 */ /* 0x000fea0003800000 */
[----:B------:R-:W-:Y:S01]  /*7d30*/  IMAD.MOV.U32 R11, RZ, RZ, R12 ;  /* 0x000000ffff0b7224 */ /* 0x000fe200078e000c */
[----:B------:R-:W-:Y:S01]  /*7d40*/  UMOV UR5, UR37 ;  /* 0x0000002500057c82 */ /* 0x000fe20008000000 */
[----:B------:R-:W-:Y:S01]  /*7d50*/  IMAD.MOV.U32 R13, RZ, RZ, R10 ;  /* 0x000000ffff0d7224 */ /* 0x000fe200078e000a */
[----:B------:R-:W-:Y:S01]  /*7d60*/  UMOV UR6, UR36 ;  /* 0x0000002400067c82 */ /* 0x000fe20008000000 */
[----:B------:R-:W-:-:S05]  /*7d70*/  ULDC UR7, c[0x0][0x9d8] ;  /* 0x0002760000077ab9 */ /* 0x000fca0000000800 */
.L_x_2022:
[----:B------:R-:W-:-:S04]  /*7d80*/  UIADD3 UR9, UR6, 0x1, URZ ;  /* 0x0000000106097890 */ /* 0x000fc8000fffe03f */
[----:B------:R-:W-:-:S04]  /*7d90*/  UISETP.NE.AND UP0, UPT, UR9, 0x2, UPT ;  /* 0x000000020900788c */ /* 0x000fc8000bf05270 */
[----:B------:R-:W-:Y:S02]  /*7da0*/  USEL UR9, UR9, URZ, UP0 ;  /* 0x0000003f09097287 */ /* 0x000fe40008000000 */
[----:B------:R-:W-:-:S04]  /*7db0*/  USEL UR37, URZ, 0x1, UP0 ;  /* 0x000000013f257887 */ /* 0x000fc80008000000 */
[----:B------:R-:W-:Y:S01]  /*7dc0*/  ULOP3.LUT UR37, UR5, UR37, URZ, 0x3c, !UPT ;  /* 0x0000002505257292 */ /* 0x000fe2000f8e3c3f */
[----:B------:R-:W-:Y:S01]  /*7dd0*/  UMOV UR36, UR9 ;  /* 0x0000000900247c82 */ /* 0x000fe20008000000 */
[----:B------:R-:W-:Y:S10]  /*7de0*/  @!P0 BRA `(.L_x_2014) ;  /* 0x0000000000048947 */ /* 0x000ff40003800000 */
[----:B------:R-:W-:Y:S01]  /*7df0*/  BPT.TRAP 0x1 ;  /* 0x000000040000795c */ /* 0x000fe20000300000 */
.L_x_2014:
[----:B------:R-:W-:Y:S01]  /*7e00*/  ULEA UR8, UR36, UR38, 0x3 ;  /* 0x0000002624087291 */ /* 0x000fe2000f8e183f */
[----:B------:R-:W-:-:S05]  /*7e10*/  IMAD.U32 R5, RZ, RZ, UR37 ;  /* 0x00000025ff057e24 */ /* 0x000fca000f8e00ff */
[----:B------:R-:W-:-:S04]  /*7e20*/  SHF.L.U32 R5, R5, 0x1f, RZ ;  /* 0x0000001f05057819 */ /* 0x000fc800000006ff */
[----:B------:R0:W1:Y:S01]  /*7e30*/  SYNCS.PHASECHK.TRANS64.TRYWAIT P2, [UR8+0x34830], R5 ;  /* 0x03483005ff0075a7 */ /* 0x0000620008040148 */
[----:B------:R-:W-:Y:S05]  /*7e40*/  @!P0 BRA `(.L_x_2015) ;  /* 0x0000000000048947 */ /* 0x000fea0003800000 */
[----:B------:R-:W-:Y:S01]  /*7e50*/  BPT.TRAP 0x1 ;  /* 0x000000040000795c */ /* 0x000fe20000300000 */
.L_x_2015:
[----:B-1----:R-:W-:Y:S05]  /*7e60*/  @P2 BRA `(.L_x_2016) ;  /* 0x0000000000082947 */ /* 0x002fea0003800000 */
[----:B------:R-:W1:Y:S02]  /*7e70*/  SYNCS.PHASECHK.TRANS64.TRYWAIT P2, [UR8+0x34830], R5 ;  /* 0x03483005ff0075a7 */ /* 0x000e640008040148 */
[----:B-1----:R-:W-:Y:S05]  /*7e80*/  @!P2 BRA `(.L_x_2017) ;  /* 0x000000ac0010a947 */ /* 0x002fea0003800000 */
.L_x_2016:
        /* <DEDUP_REMOVED lines=141> */
.L_x_2018:
[----:B------:R-:W-:Y:S01]  /*8760*/  ULEA UR8, UR6, UR38, 0x3 ;  /* 0x0000002606087291 */ /* 0x000fe2000f8e183f */
[----:B------:R-:W-:-:S05]  /*8770*/  IMAD.U32 R0, RZ, RZ, UR5 ;  /* 0x00000005ff007e24 */ /* 0x000fca000f8e00ff */
[----:B------:R-:W-:-:S04]  /*8780*/  SHF.L.U32 R0, R0, 0x1f, RZ ;  /* 0x0000001f00007819 */ /* 0x000fc800000006ff */
[----:B------:R2:W3:Y:S01]  /*8790*/  SYNCS.PHASECHK.TRANS64.TRYWAIT P2, [UR8+0x34850], R0 ;  /* 0x03485000ff0075a7 */ /* 0x0004e20008040148 */
[----:B------:R-:W-:Y:S05]  /*87a0*/  @!P0 BRA `(.L_x_2019) ;  /* 0x0000000000048947 */ /* 0x000fea0003800000 */
[----:B------:R-:W-:Y:S01]  /*87b0*/  BPT.TRAP 0x1 ;  /* 0x000000040000795c */ /* 0x000fe20000300000 */
.L_x_2019:
[----:B---3--:R-:W-:Y:S05]  /*87c0*/  @P2 BRA `(.L_x_2020) ;  /* 0x0000000000082947 */ /* 0x008fea0003800000 */
[----:B------:R-:W3:Y:S02]  /*87d0*/  SYNCS.PHASECHK.TRANS64.TRYWAIT P2, [UR8+0x34850], R0 ;  /* 0x03485000ff0075a7 */ /* 0x000ee40008040148 */
[----:B---3--:R-:W-:Y:S05]  /*87e0*/  @!P2 BRA `(.L_x_2021) ;  /* 0x000000a000d0a947 */ /* 0x008fea0003800000 */
.L_x_2020:
[----:B------:R-:W-:Y:S01]  /*87f0*/  UIADD3 UR5, UR38, 0x400, URZ ;  /* 0x0000040026057890 */ /* 0x000fe2000fffe03f */
[----:B------:R-:W-:Y:S01]  /*8800*/  WARPGROUP.ARRIVE ;  /* 0x00000000000079c5 */ /* 0x000fe20000000000 */
[----:B------:R-:W-:Y:S01]  /*8810*/  UMOV UR15, 0x40000040 ;  /* 0x40000040000f7882 */ /* 0x000fe20000000000 */
[----:B0-2---:R-:W-:Y:S01]  /*8820*/  FMUL.FTZ R0, R24, UR7 ;  /* 0x0000000718007c20 */ /* 0x005fe20008410000 */
[----:B------:R-:W-:Y:S01]  /*8830*/  USHF.R.U32.HI UR5, URZ, 0x4, UR5 ;  /* 0x000000043f057899 */ /* 0x000fe20008011605 */
[----:B------:R-:W-:Y:S01]  /*8840*/  FMUL.FTZ R12, R25, UR7 ;  /* 0x00000007190c7c20 */ /* 0x000fe20008410000 */
[----:B------:R-:W-:Y:S01]  /*8850*/  FMUL.FTZ R24, R28, UR7 ;  /* 0x000000071c187c20 */ /* 0x000fe20008410000 */
[----:B------:R-:W-:Y:S01]  /*8860*/  FMUL.FTZ R32, R32, UR7 ;  /* 0x0000000720207c20 */ /* 0x000fe20008410000 */
[----:B------:R-:W-:Y:S01]  /*8870*/  ULOP3.LUT UR5, UR5, 0x3fff, URZ, 0xc0, !UPT ;  /* 0x00003fff05057892 */ /* 0x000fe2000f8ec03f */
[----:B------:R-:W1:Y:S01]  /*8880*/  MUFU.TANH R0, R0 ;  /* 0x0000000000007308 */ /* 0x000e620000002400 */
        /* <DEDUP_REMOVED lines=17> */
[----:B------:R-:W2:Y:S01]  /*89a0*/  MUFU.TANH R24, R24 ;  /* 0x0000001800187308 */ /* 0x000ea20000002400 */
[----:B------:R-:W-:Y:S01]  /*89b0*/  UMOV UR15, 0x40000040 ;  /* 0x40000040000f7882 */ /* 0x000fe20000000000 */
[----:B-1----:R-:W-:Y:S01]  /*89c0*/  FMNMX.FTZ R5, R0, R13, !PT ;  /* 0x0000000d00057209 */ /* 0x002fe20007810000 */
[----:B------:R-:W-:Y:S01]  /*89d0*/  FMUL.FTZ R20, R27, UR7 ;  /* 0x000000071b147c20 */ /* 0x000fe20008410000 */
[----:B------:R-:W-:Y:S01]  /*89e0*/  FMUL.FTZ R214, R60, UR7 ;  /* 0x000000073cd67c20 */ /* 0x000fe20008410000 */
[----:B------:R-:W-:Y:S01]  /*89f0*/  FMUL.FTZ R26, R30, UR7 ;  /* 0x000000071e1a7c20 */ /* 0x000fe20008410000 */
[----:B------:R-:W-:Y:S01]  /*8a00*/  FMUL.FTZ R216, R61, UR7 ;  /* 0x000000073dd87c20 */ /* 0x000fe20008410000 */
[----:B0-----:R-:W-:Y:S01]  /*8a10*/  FMNMX.FTZ R5, R12, R5, !PT ;  /* 0x000000050c057209 */ /* 0x001fe20007810000 */
        /* <DEDUP_REMOVED lines=41> */
[----:B------:R-:W-:Y:S01]  /*8cb0*/  ISETP.LT.AND P2, PT, RZ, UR4, PT ;  /* 0x00000004ff007c0c */ /* 0x000fe2000bf41270 */
[----:B------:R-:W-:-:S06]  /*8cc0*/  UIADD3 UR6, UR4, -0x1, URZ ;  /* 0xffffffff04067890 */ /* 0x000fcc000fffe03f */
[----:B------:R-:W-:Y:S01]  /*8cd0*/  MUFU.TANH R202, R202 ;  /* 0x000000ca00ca7308 */ /* 0x000fe20000002400 */
[----:B------:R-:W-:Y:S01]  /*8ce0*/  UMOV UR4, UR6 ;  /* 0x0000000600047c82 */ /* 0x000fe20008000000 */
[----:B------:R-:W-:-:S06]  /*8cf0*/  UMOV UR6, UR36 ;  /* 0x0000002400067c82 */ /* 0x000fcc0008000000 */
[----:B------:R-:W-:Y:S08]  /*8d00*/  MUFU.TANH R206, R206 ;  /* 0x000000ce00ce7308 */ /* 0x000ff00000002400 */
[----:B------:R-:W-:Y:S08]  /*8d10*/  MUFU.TANH R208, R208 ;  /* 0x000000d000d07308 */ /* 0x000ff00000002400 */
[----:B------:R-:W-:Y:S08]  /*8d20*/  MUFU.TANH R210, R210 ;  /* 0x000000d200d27308 */ /* 0x000ff00000002400 */
[----:B------:R-:W0:Y:S08]  /*8d30*/  MUFU.TANH R14, R14 ;  /* 0x0000000e000e7308 */ /* 0x000e300000002400 */
[----:B------:R-:W-:Y:S08]  /*8d40*/  MUFU.TANH R212, R212 ;  /* 0x000000d400d47308 */ /* 0x000ff00000002400 */
[----:B------:R-:W1:Y:S01]  /*8d50*/  MUFU.TANH R20, R20 ;  /* 0x0000001400147308 */ /* 0x000e620000002400 */
[----:B0-----:R-:W-:-:S07]  /*8d60*/  FMNMX.FTZ R25, R14, R11, !PT ;  /* 0x0000000b0e197209 */ /* 0x001fce0007810000 */
[----:B------:R-:W-:Y:S08]  /*8d70*/  MUFU.TANH R214, R214 ;  /* 0x000000d600d67308 */ /* 0x000ff00000002400 */
[----:B------:R-:W0:Y:S01]  /*8d80*/  MUFU.TANH R26, R26 ;  /* 0x0000001a001a7308 */ /* 0x000e220000002400 */
[----:B-1----:R-:W-:-:S07]  /*8d90*/  FMNMX.FTZ R25, R20, R25, !PT ;  /* 0x0000001914197209 */ /* 0x002fce0007810000 */
[----:B------:R-:W-:Y:S08]  /*8da0*/  MUFU.TANH R216, R216 ;  /* 0x000000d800d87308 */ /* 0x000ff00000002400 */
[----:B------:R-:W1:Y:S01]  /*8db0*/  MUFU.TANH R28, R28 ;  /* 0x0000001c001c7308 */ /* 0x000e620000002400 */
[----:B0-----:R-:W-:Y:S01]  /*8dc0*/  FMNMX.FTZ R25, R26, R25, !PT ;  /* 0x000000191a197209 */ /* 0x001fe20007810000 */
[----:B------:R-:W-:-:S02]  /*8dd0*/  WARPGROUP.DEPBAR.LE gsb0, 0x0 ;  /* 0x00008000000079c5 */ /* 0x000fc40000010000 */
[----:B------:R-:W-:Y:S01]  /*8de0*/  WARPGROUP.ARRIVE ;  /* 0x00000000000079c5 */ /* 0x000fe20000000000 */
[----:B------:R-:W-:Y:S01]  /*8df0*/  FMUL.FTZ R180, R29, UR7 ;  /* 0x000000071db47c20 */ /* 0x000fe20008410000 */
[----:B------:R-:W-:Y:S02]  /*8e00*/  FMUL.FTZ R182, R33, UR7 ;  /* 0x0000000721b67c20 */ /* 0x000fe40008410000 */
[----:B------:R-:W-:Y:S02]  /*8e10*/  MUFU.TANH R218, R218 ;  /* 0x000000da00da7308 */ /* 0x000fe40000002400 */
[----:B------:R-:W-:Y:S01]  /*8e20*/  HGMMA.64x128x16.F32.BF16 R88, R176, gdesc[UR12].tnspB, R88, gsb0 ;  /* 0x41e0000cb0587df0 */ /* 0x000fe20008001858 */
[----:B------:R-:W-:Y:S01]  /*8e30*/  UIADD3 UR14, UR5, 0x100, URZ ;  /* 0x00000100050e7890 */ /* 0x000fe2000fffe03f */
[----:B------:R-:W-:-:S04]  /*8e40*/  UMOV UR15, 0x40000040 ;  /* 0x40000040000f7882 */ /* 0x000fc80000000000 */
[----:B------:R-:W0:Y:S01]  /*8e50*/  MUFU.TANH R180, R180 ;  /* 0x000000b400b47308 */ /* 0x000e220000002400 */
[----:B-1----:R-:W-:-:S07]  /*8e60*/  FMNMX.FTZ R25, R28, R25, !PT ;  /* 0x000000191c197209 */ /* 0x002fce0007810000 */
[----:B------:R-:W1:Y:S08]  /*8e70*/  MUFU.TANH R182, R182 ;  /* 0x000000b600b67308 */ /* 0x000e700000002400 */
[----:B------:R-:W2:Y:S01]  /*8e80*/  MUFU.TANH R30, R30 ;  /* 0x0000001e001e7308 */ /* 0x000ea20000002400 */
[----:B0-----:R-:W-:-:S04]  /*8e90*/  FMNMX.FTZ R5, R180, R5, !PT ;  /* 0x00000005b4057209 */ /* 0x001fc80007810000 */
[----:B------:R-:W-:-:S03]  /*8ea0*/  FMNMX.FTZ R5, R32, R5, !PT ;  /* 0x0000000520057209 */ /* 0x000fc60007810000 */
[----:B------:R-:W0:Y:S01]  /*8eb0*/  MUFU.TANH R34, R34 ;  /* 0x0000002200227308 */ /* 0x000e220000002400 */
[----:B-1----:R-:W-:-:S04]  /*8ec0*/  FMNMX.FTZ R5, R182, R5, !PT ;  /* 0x00000005b6057209 */ /* 0x002fc80007810000 */
[----:B------:R-:W-:-:S03]  /*8ed0*/  FMNMX.FTZ R5, R194, R5, !PT ;  /* 0x00000005c2057209 */ /* 0x000fc60007810000 */
[----:B------:R-:W1:Y:S01]  /*8ee0*/  MUFU.TANH R36, R36 ;  /* 0x0000002400247308 */ /* 0x000e620000002400 */
[----:B------:R-:W-:Y:S02]  /*8ef0*/  FMNMX.FTZ R5, R196, R5, !PT ;  /* 0x00000005c4057209 */ /* 0x000fe40007810000 */
[----:B--2---:R-:W-:Y:S02]  /*8f00*/  FMNMX.FTZ R27, R30, R25, !PT ;  /* 0x000000191e1b7209 */ /* 0x004fe40007810000 */
[----:B------:R-:W-:-:S03]  /*8f10*/  FMNMX.FTZ R5, R198, R5, !PT ;  /* 0x00000005c6057209 */ /* 0x000fc60007810000 */
[----:B------:R-:W-:Y:S01]  /*8f20*/  MUFU.TANH R220, R220 ;  /* 0x000000dc00dc7308 */ /* 0x000fe20000002400 */
[----:B------:R-:W-:Y:S02]  /*8f30*/  FMNMX.FTZ R5, R200, R5, !PT ;  /* 0x00000005c8057209 */ /* 0x000fe40007810000 */
[----:B0-----:R-:W-:Y:S02]  /*8f40*/  FMNMX.FTZ R27, R34, R27, !PT ;  /* 0x0000001b221b7209 */ /* 0x001fe40007810000 */
[----:B------:R-:W-:-:S03]  /*8f50*/  FMNMX.FTZ R5, R204, R5, !PT ;  /* 0x00000005cc057209 */ /* 0x000fc60007810000 */
[----:B------:R-:W0:Y:S01]  /*8f60*/  MUFU.TANH R38, R38 ;  /* 0x0000002600267308 */ /* 0x000e220000002400 */
[----:B------:R-:W-:Y:S02]  /*8f70*/  FMNMX.FTZ R5, R202, R5, !PT ;  /* 0x00000005ca057209 */ /* 0x000fe40007810000 */
[----:B-1----:R-:W-:-:S05]  /*8f80*/  FMNMX.FTZ R27, R36, R27, !PT ;  /* 0x0000001b241b7209 */ /* 0x002fca0007810000 */
        /* <DEDUP_REMOVED lines=8> */
[----:B0-----:R-:W-:-:S07]  /*9010*/  FMNMX.FTZ R29, R42, R29, !PT ;  /* 0x0000001d2a1d7209 */ /* 0x001fce0007810000 */
[----:B------:R-:W-:Y:S08]  /*9020*/  MUFU.TANH R228, R228 ;  /* 0x000000e400e47308 */ /* 0x000ff00000002400 */
[----:B------:R-:W0:Y:S01]  /*9030*/  MUFU.TANH R46, R46 ;  /* 0x0000002e002e7308 */ /* 0x000e220000002400 */
[----:B-1----:R-:W-:-:S07]  /*9040*/  FMNMX.FTZ R29, R44, R29, !PT ;  /* 0x0000001d2c1d7209 */ /* 0x002fce0007810000 */
[----:B------:R-:W-:Y:S08]  /*9050*/  MUFU.TANH R230, R230 ;  /* 0x000000e600e67308 */ /* 0x000ff00000002400 */
[----:B------:R-:W-:Y:S01]  /*9060*/  MUFU.TANH R232, R232 ;  /* 0x000000e800e87308 */ /* 0x000fe20000002400 */
[----:B0-----:R-:W-:-:S07]  /*9070*/  FMNMX.FTZ R29, R46, R29, !PT ;  /* 0x0000001d2e1d7209 */ /* 0x001fce0007810000 */
        /* <DEDUP_REMOVED lines=11> */
[----:B------:R-:W0:Y:S08]  /*9130*/  MUFU.TANH R176, R176 ;  /* 0x000000b000b07308 */ /* 0x000e300000002400 */
[----:B------:R-:W1:Y:S08]  /*9140*/  MUFU.TANH R178, R178 ;  /* 0x000000b200b27308 */ /* 0x000e700000002400 */
[----:B------:R-:W2:Y:S01]  /*9150*/  MUFU.TANH R48, R48 ;  /* 0x0000003000307308 */ /* 0x000ea20000002400 */
[----:B0-----:R-:W-:-:S07]  /*9160*/  FMNMX.FTZ R5, R176, R5, !PT ;  /* 0x00000005b0057209 */ /* 0x001fce0007810000 */
[----:B------:R-:W0:Y:S01]  /*9170*/  MUFU.TANH R50, R50 ;  /* 0x0000003200327308 */ /* 0x000e220000002400 */
[----:B-1----:R-:W-:-:S04]  /*9180*/  FMNMX.FTZ R5, R178, R5, !PT ;  /* 0x00000005b2057209 */ /* 0x002fc80007810000 */
[----:B------:R-:W-:-:S03]  /*9190*/  FMNMX.FTZ R5, R206, R5, !PT ;  /* 0x00000005ce057209 */ /* 0x000fc60007810000 */
[----:B------:R-:W-:Y:S01]  /*91a0*/  MUFU.TANH R234, R234 ;  /* 0x000000ea00ea7308 */ /* 0x000fe20000002400 */
[----:B------:R-:W-:Y:S02]  /*91b0*/  FMNMX.FTZ R5, R208, R5, !PT ;  /* 0x00000005d0057209 */ /* 0x000fe40007810000 */
[----:B--2---:R-:W-:Y:S02]  /*91c0*/  FMNMX.FTZ R31, R48, R29, !PT ;  /* 0x0000001d301f7209 */ /* 0x004fe40007810000 */
[----:B------:R-:W-:-:S03]  /*91d0*/  FMNMX.FTZ R5, R210, R5, !PT ;  /* 0x00000005d2057209 */ /* 0x000fc60007810000 */
[----:B------:R-:W1:Y:S01]  /*91e0*/  MUFU.TANH R54, R54 ;  /* 0x0000003600367308 */ /* 0x000e620000002400 */
[----:B------:R-:W-:Y:S02]  /*91f0*/  FMNMX.FTZ R5, R212, R5, !PT ;  /* 0x00000005d4057209 */ /* 0x000fe40007810000 */
[----:B0-----:R-:W-:Y:S02]  /*9200*/  FMNMX.FTZ R31, R50, R31, !PT ;  /* 0x0000001f321f7209 */ /* 0x001fe40007810000 */
[----:B------:R-:W-:Y:S02]  /*9210*/  FMNMX.FTZ R5, R214, R5, !PT ;  /* 0x00000005d6057209 */ /* 0x000fe40007810000 */
[----:B------:R-:W-:Y:S01]  /*9220*/  FMNMX.FTZ R31, R52, R31, !PT ;  /* 0x0000001f341f7209 */ /* 0x000fe20007810000 */
[----:B------:R-:W0:Y:S01]  /*9230*/  MUFU.TANH R56, R56 ;  /* 0x0000003800387308 */ /* 0x000e220000002400 */
[----:B------:R-:W-:-:S04]  /*9240*/  FMNMX.FTZ R5, R216, R5, !PT ;  /* 0x00000005d8057209 */ /* 0x000fc80007810000 */
[----:B------:R-:W-:-:S03]  /*9250*/  FMNMX.FTZ R5, R218, R5, !PT ;  /* 0x00000005da057209 */ /* 0x000fc60007810000 */
[----:B------:R-:W2:Y:S01]  /*9260*/  MUFU.TANH R58, R58 ;  /* 0x0000003a003a7308 */ /* 0x000ea20000002400 */
[----:B-1----:R-:W-:-:S07]  /*9270*/  FMNMX.FTZ R31, R54, R31, !PT ;  /* 0x0000001f361f7209 */ /* 0x002fce0007810000 */
[----:B------:R-:W1:Y:S01]  /*9280*/  MUFU.TANH R60, R60 ;  /* 0x0000003c003c7308 */ /* 0x000e620000002400 */
[----:B0-----:R-:W-:-:S07]  /*9290*/  FMNMX.FTZ R33, R56, R31, !PT ;  /* 0x0000001f38217209 */ /* 0x001fce0007810000 */
[----:B------:R-:W0:Y:S01]  /*92a0*/  MUFU.TANH R62, R62 ;  /* 0x0000003e003e7308 */ /* 0x000e220000002400 */
[----:B--2---:R-:W-:-:S07]  /*92b0*/  FMNMX.FTZ R33, R58, R33, !PT ;  /* 0x000000213a217209 */ /* 0x004fce0007810000 */
[----:B------:R-:W2:Y:S01]  /*92c0*/  MUFU.TANH R64, R64 ;  /* 0x0000004000407308 */ /* 0x000ea20000002400 */
[----:B-1----:R-:W-:-:S07]  /*92d0*/  FMNMX.FTZ R33, R60, R33, !PT ;  /* 0x000000213c217209 */ /* 0x002fce0007810000 */
[----:B------:R-:W1:Y:S01]  /*92e0*/  MUFU.TANH R66, R66 ;  /* 0x0000004200427308 */ /* 0x000e620000002400 */
[----:B0-----:R-:W-:-:S07]  /*92f0*/  FMNMX.FTZ R33, R62, R33, !PT ;  /* 0x000000213e217209 */ /* 0x001fce0007810000 */
[----:B------:R-:W-:Y:S01]  /*9300*/  MUFU.TANH R72, R72 ;  /* 0x0000004800487308 */ /* 0x000fe20000002400 */
[----:B--2---:R-:W-:-:S07]  /*9310*/  FMNMX.FTZ R37, R64, R33, !PT ;  /* 0x0000002140257209 */ /* 0x004fce0007810000 */
[----:B------:R-:W-:Y:S01]  /*9320*/  MUFU.TANH R74, R74 ;  /* 0x0000004a004a7308 */ /* 0x000fe20000002400 */
[----:B-1----:R-:W-:-:S07]  /*9330*/  FMNMX.FTZ R37, R66, R37, !PT ;  /* 0x0000002542257209 */ /* 0x002fce0007810000 */
        /* <DEDUP_REMOVED lines=20> */
[----:B------:R-:W1:Y:S01]  /*9480*/  MUFU.TANH R86, R86 ;  /* 0x0000005600567308 */ /* 0x000e620000002400 */
[----:B------:R-:W-:Y:S02]  /*9490*/  FMNMX.FTZ R5, R222, R5, !PT ;  /* 0x00000005de057209 */ /* 0x000fe40007810000 */
[----:B--2---:R-:W-:Y:S02]  /*94a0*/  FMNMX.FTZ R37, R68, R37, !PT ;  /* 0x0000002544257209 */ /* 0x004fe40007810000 */
[----:B------:R-:W-:-:S04]  /*94b0*/  FMNMX.FTZ R5, R224, R5, !PT ;  /* 0x00000005e0057209 */ /* 0x000fc80007810000 */
[----:B------:R-:W-:Y:S02]  /*94c0*/  FMNMX.FTZ R5, R226, R5, !PT ;  /* 0x00000005e2057209 */ /* 0x000fe40007810000 */
[----:B0-----:R-:W-:Y:S02]  /*94d0*/  FMNMX.FTZ R37, R70, R37, !PT ;  /* 0x0000002546257209 */ /* 0x001fe40007810000 */
        /* <DEDUP_REMOVED lines=10> */
[----:B------:R-:W0:Y:S01]  /*9580*/  SHFL.BFLY PT, R2, R5, 0x2, 0x1f ;  /* 0x0c401f0005027f89 */ /* 0x000e2200000e0000 */
[----:B------:R-:W-:-:S04]  /*9590*/  FMNMX.FTZ R41, R82, R41, !PT ;  /* 0x0000002952297209 */ /* 0x000fc80007810000 */
[----:B-1----:R-:W-:Y:S02]  /*95a0*/  FMNMX.FTZ R41, R86, R41, !PT ;  /* 0x0000002956297209 */ /* 0x002fe40007810000 */
[----:B0-----:R-:W-:Y:S02]  /*95b0*/  FMNMX.FTZ R2, R5, R2, !PT ;  /* 0x0000000205027209 */ /* 0x001fe40007810000 */
[----:B------:R-:W0:Y:S03]  /*95c0*/  LDC R5, c[0x0][0x988] ;  /* 0x00026200ff057b82 */ /* 0x000e260000000800 */
        /* <DEDUP_REMOVED lines=9> */
[-C--:B------:R-:W-:Y:S01]  /*9660*/  FMUL.FTZ R2, R2, R5.reuse ;  /* 0x0000000502027220 */ /* 0x080fe20000410000 */
[----:B------:R0:W-:Y:S01]  /*9670*/  MUFU.EX2 R25, R194 ;  /* 0x000000c200197308 */ /* 0x0001e20000000800 */
[----:B------:R-:W-:Y:S02]  /*9680*/  WARPGROUP.DEPBAR.LE gsb0, 0x0 ;  /* 0x00008000000079c5 */ /* 0x000fe40000010000 */
[----:B------:R-:W-:Y:S01]  /*9690*/  WARPGROUP.ARRIVE ;  /* 0x00000000000079c5 */ /* 0x000fe20000000000 */
[----:B------:R-:W-:Y:S01]  /*96a0*/  FMUL.FTZ R168, R87, UR7 ;  /* 0x0000000757a87c20 */ /* 0x000fe20008410000 */
[-CC-:B------:R-:W-:Y:S01]  /*96b0*/  FFMA.FTZ R170, R12, R5.reuse, -R35.reuse ;  /* 0x000000050caa7223 */ /* 0x180fe20000010823 */
[-CC-:B------:R-:W-:Y:S01]  /*96c0*/  FFMA.FTZ R15, R24, R5.reuse, -R35.reuse ;  /* 0x00000005180f7223 */ /* 0x180fe20000010823 */
[-CC-:B------:R-:W-:Y:S01]  /*96d0*/  FFMA.FTZ R21, R32, R5.reuse, -R35.reuse ;  /* 0x0000000520157223 */ /* 0x180fe20000010823 */
[----:B------:R1:W-:Y:S01]  /*96e0*/  MUFU.EX2 R27, R198 ;  /* 0x000000c6001b7308 */ /* 0x0003e20000000800 */
[----:B------:R-:W-:Y:S01]  /*96f0*/  HGMMA.64x128x16.F32.BF16 R88, R164, gdesc[UR12].tnspB, R88, gsb0 ;  /* 0x41e0000ca4587df0 */ /* 0x000fe20008001858 */
[----:B------:R-:W-:Y:S01]  /*9700*/  UIADD3 UR14, UR5, 0x280, URZ ;  /* 0x00000280050e7890 */ /* 0x000fe2000fffe03f */
[-CC-:B0-----:R-:W-:Y:S01]  /*9710*/  FFMA.FTZ R194, R202, R5.reuse, -R35.reuse ;  /* 0x00000005cac27223 */ /* 0x181fe20000010823 */
[----:B------:R-:W-:Y:S01]  /*9720*/  UMOV UR15, 0x40000040 ;  /* 0x40000040000f7882 */ /* 0x000fe20000000000 */
[-CC-:B------:R-:W-:Y:S01]  /*9730*/  FFMA.FTZ R51, R84, R5.reuse, -R35.reuse ;  /* 0x0000000554337223 */ /* 0x180fe20000010823 */
[-CC-:B------:R-:W-:Y:S01]  /*9740*/  FFMA.FTZ R24, R180, R5.reuse, -R35.reuse ;  /* 0x00000005b4187223 */ /* 0x180fe20000010823 */
[-CC-:B------:R-:W-:Y:S01]  /*9750*/  FFMA.FTZ R32, R182, R5.reuse, -R35.reuse ;  /* 0x00000005b6207223 */ /* 0x180fe20000010823 */
[----:B------:R-:W0:Y:S01]  /*9760*/  MUFU.TANH R168, R168 ;  /* 0x000000a800a87308 */ /* 0x000e220000002400 */
        /* <DEDUP_REMOVED lines=12> */
[----:B0-----:R-:W-:Y:S01]  /*9830*/  FMNMX.FTZ R0, R168, R41, !PT ;  /* 0x00000029a8007209 */ /* 0x001fe20007810000 */
[-CC-:B------:R-:W-:Y:S01]  /*9840*/  FFMA.FTZ R41, R218, R5.reuse, -R35.reuse ;  /* 0x00000005da297223 */ /* 0x180fe20000010823 */
[----:B-1----:R-:W-:-:S03]  /*9850*/  FFMA.FTZ R204, R224, R5, -R35 ;  /* 0x00000005e0cc7223 */ /* 0x002fc60000010823 */
[----:B------:R-:W0:Y:S02]  /*9860*/  SHFL.BFLY PT, R47, R0, 0x2, 0x1f ;  /* 0x0c401f00002f7f89 */ /* 0x000e2400000e0000 */
[----:B------:R-:W-:Y:S01]  /*9870*/  MUFU.EX2 R2, R2 ;  /* 0x0000000200027308 */ /* 0x000fe20000000800 */
[----:B--2---:R-:W-:-:S07]  /*9880*/  FFMA.FTZ R206, R228, R5, -R35 ;  /* 0x00000005e4ce7223 */ /* 0x004fce0000010823 */
[----:B------:R-:W-:Y:S08]  /*9890*/  MUFU.EX2 R13, R13 ;  /* 0x0000000d000d7308 */ /* 0x000ff00000000800 */
[----:B------:R-:W1:Y:S01]  /*98a0*/  MUFU.EX2 R170, R170 ;  /* 0x000000aa00aa7308 */ /* 0x000e620000000800 */
[----:B0-----:R-:W-:Y:S01]  /*98b0*/  FMNMX.FTZ R53, R0, R47, !PT ;  /* 0x0000002f00357209 */ /* 0x001fe20007810000 */
[----:B------:R-:W-:-:S06]  /*98c0*/  FFMA.FTZ R47, R226, R5, -R35 ;  /* 0x00000005e22f7223 */ /* 0x000fcc0000010823 */
[----:B------:R-:W-:Y:S01]  /*98d0*/  MUFU.EX2 R15, R15 ;  /* 0x0000000f000f7308 */ /* 0x000fe20000000800 */
[----:B------:R-:W0:Y:S07]  /*98e0*/  SHFL.BFLY PT, R12, R53, 0x1, 0x1f ;  /* 0x0c201f00350c7f89 */ /* 0x000e2e00000e0000 */
[----:B------:R-:W2:Y:S01]  /*98f0*/  MUFU.EX2 R24, R24 ;  /* 0x0000001800187308 */ /* 0x000ea20000000800 */
[----:B-1----:R-:W-:-:S07]  /*9900*/  F2FP.BF16.F32.PACK_AB R180, R170, R13 ;  /* 0x0000000daab4723e */ /* 0x002fce00000010ff */
[----:B------:R-:W-:Y:S08]  /*9910*/  MUFU.EX2 R21, R21 ;  /* 0x0000001500157308 */ /* 0x000ff00000000800 */
[----:B------:R-:W-:Y:S01]  /*9920*/  MUFU.EX2 R32, R32 ;  /* 0x0000002000207308 */ /* 0x000fe20000000800 */
[----:B--2---:R-:W-:Y:S02]  /*9930*/  F2FP.BF16.F32.PACK_AB R182, R24, R15 ;  /* 0x0000000f18b6723e */ /* 0x004fe400000010ff */
[----:B0-----:R-:W-:-:S05]  /*9940*/  FMNMX.FTZ R12, R53, R12, !PT ;  /* 0x0000000c350c7209 */ /* 0x001fca0007810000 */
        /* <DEDUP_REMOVED lines=10> */
[----:B------:R-:W-:Y:S01]  /*99f0*/  FFMA.FTZ R30, R42, R5, -R11 ;  /* 0x000000052a1e7223 */ /* 0x000fe2000001080b */
[----:B------:R-:W-:-:S02]  /*9a00*/  IMAD.U32 R42, RZ, RZ, UR8 ;  /* 0x00000008ff2a7e24 */ /* 0x000fc4000f8e00ff */
[-CC-:B------:R-:W-:Y:S01]  /*9a10*/  FFMA.FTZ R26, R34, R5.reuse, -R11.reuse ;  /* 0x00000005221a7223 */ /* 0x180fe2000001080b */
[-CC-:B------:R-:W-:Y:S01]  /*9a20*/  FFMA.FTZ R179, R36, R5.reuse, -R11.reuse ;  /* 0x0000000524b37223 */ /* 0x180fe2000001080b */
[-CC-:B------:R-:W-:Y:S01]  /*9a30*/  FFMA.FTZ R175, R44, R5.reuse, -R11.reuse ;  /* 0x000000052caf7223 */ /* 0x180fe2000001080b */
[-CC-:B------:R-:W-:Y:S01]  /*9a40*/  FFMA.FTZ R28, R38, R5.reuse, -R11.reuse ;  /* 0x00000005261c7223 */ /* 0x180fe2000001080b */
[----:B------:R-:W-:Y:S01]  /*9a50*/  @!P1 IADD3 R42, R42, 0x34860, RZ ;  /* 0x000348602a2a9810 */ /* 0x000fe20007ffe0ff */
[----:B------:R-:W0:Y:S01]  /*9a60*/  MUFU.EX2 R181, R181 ;  /* 0x000000b500b57308 */ /* 0x000e220000000800 */
[-CC-:B------:R-:W-:Y:S01]  /*9a70*/  FFMA.FTZ R173, R40, R5.reuse, -R11.reuse ;  /* 0x0000000528ad7223 */ /* 0x180fe2000001080b */
[-CC-:B------:R-:W-:Y:S01]  /*9a80*/  FFMA.FTZ R34, R46, R5.reuse, -R11.reuse ;  /* 0x000000052e227223 */ /* 0x180fe2000001080b */
[----:B------:R-:W-:Y:S01]  /*9a90*/  @!P1 PRMT R44, RZ, 0x654, R42 ;  /* 0x00000654ff2c9816 */ /* 0x000fe2000000002a */
        /* <DEDUP_REMOVED lines=17> */
[-CC-:B------:R-:W-:Y:S01]  /*9bb0*/  FFMA.FTZ R82, R82, R5.reuse, -R11.reuse ;  /* 0x0000000552527223 */ /* 0x180fe2000001080b */
[----:B------:R-:W-:Y:S01]  /*9bc0*/  FFMA.FTZ R86, R86, R5, -R11 ;  /* 0x0000000556567223 */ /* 0x000fe2000001080b */
[----:B------:R-:W-:Y:S01]  /*9bd0*/  F2FP.BF16.F32.PACK_AB R174, R194, R29 ;  /* 0x0000001dc2ae723e */ /* 0x000fe200000010ff */
[----:B------:R-:W-:Y:S01]  /*9be0*/  MUFU.EX2 R20, R20 ;  /* 0x0000001400147308 */ /* 0x000fe20000000800 */
[C---:B-1----:R-:W-:Y:S01]  /*9bf0*/  FADD.FTZ R42, R14.reuse, R3 ;  /* 0x000000030e2a7221 */ /* 0x042fe20000010000 */
[----:B------:R-:W-:-:S06]  /*9c00*/  F2FP.BF16.F32.PACK_AB R181, R14, R181 ;  /* 0x000000b50eb5723e */ /* 0x000fcc00000010ff */
[----:B------:R-:W-:Y:S01]  /*9c10*/  MUFU.EX2 R177, R177 ;  /* 0x000000b100b17308 */ /* 0x000fe20000000800 */
[----:B------:R-:W-:Y:S02]  /*9c20*/  WARPGROUP.DEPBAR.LE gsb0, 0x0 ;  /* 0x00008000000079c5 */ /* 0x000fe40000010000 */
[----:B------:R-:W-:Y:S01]  /*9c30*/  WARPGROUP.ARRIVE ;  /* 0x00000000000079c5 */ /* 0x000fe20000000000 */
[-CC-:B------:R-:W-:Y:S01]  /*9c40*/  FFMA.FTZ R164, R196, R5.reuse, -R35.reuse ;  /* 0x00000005c4a47223 */ /* 0x180fe20000010823 */
[-CC-:B------:R-:W-:Y:S01]  /*9c50*/  FFMA.FTZ R166, R200, R5.reuse, -R35.reuse ;  /* 0x00000005c8a67223 */ /* 0x180fe20000010823 */
[-CC-:B------:R-:W-:Y:S01]  /*9c60*/  FFMA.FTZ R196, R178, R5.reuse, -R35.reuse ;  /* 0x00000005b2c47223 */ /* 0x180fe20000010823 */
[-C--:B------:R-:W-:Y:S01]  /*9c70*/  FFMA.FTZ R200, R172, R5.reuse, -R35 ;  /* 0x00000005acc87223 */ /* 0x080fe20000010823 */
[----:B------:R-:W-:Y:S01]  /*9c80*/  MUFU.EX2 R26, R26 ;  /* 0x0000001a001a7308 */ /* 0x000fe20000000800 */
[----:B------:R-:W-:Y:S01]  /*9c90*/  HGMMA.64x128x16.F32.BF16 R88, R160, gdesc[UR12].tnspB, R88, gsb0 ;  /* 0x41e0000ca0587df0 */ /* 0x000fe20008001858 */
[----:B------:R-:W-:Y:S01]  /*9ca0*/  UIADD3 UR14, UR5, 0x300, URZ ;  /* 0x00000300050e7890 */ /* 0x000fe2000fffe03f */
[-CC-:B------:R-:W-:Y:S01]  /*9cb0*/  FFMA.FTZ R165, R56, R5.reuse, -R11.reuse ;  /* 0x0000000538a57223 */ /* 0x180fe2000001080b */
[----:B------:R-:W-:Y:S01]  /*9cc0*/  UMOV UR15, 0x40000040 ;  /* 0x40000040000f7882 */ /* 0x000fe20000000000 */
[----:B------:R-:W-:-:S03]  /*9cd0*/  FFMA.FTZ R167, R60, R5, -R11 ;  /* 0x000000053ca77223 */ /* 0x000fc6000001080b */
[----:B------:R-:W-:Y:S08]  /*9ce0*/  MUFU.EX2 R179, R179 ;  /* 0x000000b300b37308 */ /* 0x000ff00000000800 */
[----:B------:R-:W0:Y:S08]  /*9cf0*/  MUFU.EX2 R164, R164 ;  /* 0x000000a400a47308 */ /* 0x000e300000000800 */
[----:B------:R-:W-:Y:S08]  /*9d00*/  MUFU.EX2 R28, R28 ;  /* 0x0000001c001c7308 */ /* 0x000ff00000000800 */
[----:B------:R-:W-:Y:S01]  /*9d10*/  MUFU.EX2 R173, R173 ;  /* 0x000000ad00ad7308 */ /* 0x000fe20000000800 */
[----:B0-----:R-:W-:-:S07]  /*9d20*/  F2FP.BF16.F32.PACK_AB R178, R164, R25 ;  /* 0x00000019a4b2723e */ /* 0x001fce00000010ff */
[----:B------:R-:W0:Y:S08]  /*9d30*/  MUFU.EX2 R166, R166 ;  /* 0x000000a600a67308 */ /* 0x000e300000000800 */
[----:B------:R-:W-:Y:S08]  /*9d40*/  MUFU.EX2 R30, R30 ;  /* 0x0000001e001e7308 */ /* 0x000ff00000000800 */
[----:B------:R-:W-:Y:S01]  /*9d50*/  MUFU.EX2 R175, R175 ;  /* 0x000000af00af7308 */ /* 0x000fe20000000800 */
[----:B0-----:R-:W-:-:S07]  /*9d60*/  F2FP.BF16.F32.PACK_AB R172, R166, R27 ;  /* 0x0000001ba6ac723e */ /* 0x001fce00000010ff */
[----:B------:R-:W-:Y:S08]  /*9d70*/  MUFU.EX2 R34, R34 ;  /* 0x0000002200227308 */ /* 0x000ff00000000800 */
[----:B------:R0:W-:Y:S08]  /*9d80*/  MUFU.EX2 R31, R176 ;  /* 0x000000b0001f7308 */ /* 0x0001f00000000800 */
[----:B------:R-:W-:Y:S01]  /*9d90*/  MUFU.EX2 R169, R169 ;  /* 0x000000a900a97308 */ /* 0x000fe20000000800 */
[----:B0-----:R-:W-:-:S07]  /*9da0*/  F2FP.BF16.F32.PACK_AB R176, R32, R21 ;  /* 0x0000001520b0723e */ /* 0x001fce00000010ff */
        /* <DEDUP_REMOVED lines=14> */
[----:B------:R-:W-:Y:S01]  /*9e90*/  UIADD3 UR14, UR5, 0x380, URZ ;  /* 0x00000380050e7890 */ /* 0x000fe2000fffe03f */
[----:B------:R-:W-:Y:S01]  /*9ea0*/  @!P1 LEA R35, R35, UR38, 0x3 ;  /* 0x0000002623239c11 */ /* 0x000fe2000f8e18ff */
[----:B------:R-:W-:Y:S01]  /*9eb0*/  UMOV UR15, 0x40000040 ;  /* 0x40000040000f7882 */ /* 0x000fe20000000000 */
[----:B------:R-:W-:-:S03]  /*9ec0*/  UMOV UR5, UR37 ;  /* 0x0000002500057c82 */ /* 0x000fc60008000000 */
[----:B------:R-:W-:Y:S01]  /*9ed0*/  MUFU.EX2 R160, R160 ;  /* 0x000000a000a07308 */ /* 0x000fe20000000800 */
[----:B------:R-:W-:-:S05]  /*9ee0*/  @!P1 VIADD R35, R35, 0x34840 ;  /* 0x0003484023239836 */ /* 0x000fca0000000000 */
[----:B------:R-:W-:Y:S02]  /*9ef0*/  @!P1 PRMT R35, RZ, 0x654, R35 ;  /* 0x00000654ff239816 */ /* 0x000fe40000000023 */
[----:B------:R-:W-:Y:S08]  /*9f00*/  MUFU.EX2 R39, R214 ;  /* 0x000000d600277308 */ /* 0x000ff00000000800 */
[----:B------:R-:W-:Y:S08]  /*9f10*/  MUFU.EX2 R167, R167 ;  /* 0x000000a700a77308 */ /* 0x000ff00000000800 */
[----:B------:R-:W-:Y:S08]  /*9f20*/  MUFU.EX2 R162, R162 ;  /* 0x000000a200a27308 */ /* 0x000ff00000000800 */
[----:B------:R-:W-:Y:S08]  /*9f30*/  MUFU.EX2 R41, R41 ;  /* 0x0000002900297308 */ /* 0x000ff00000000800 */
[----:B------:R-:W-:Y:S08]  /*9f40*/  MUFU.EX2 R64, R64 ;  /* 0x0000004000407308 */ /* 0x000ff00000000800 */
[----:B------:R-:W-:Y:S08]  /*9f50*/  MUFU.EX2 R200, R200 ;  /* 0x000000c800c87308 */ /* 0x000ff00000000800 */
[----:B------:R-:W0:Y:S08]  /*9f60*/  MUFU.EX2 R66, R66 ;  /* 0x0000004200427308 */ /* 0x000e300000000800 */
[----:B------:R-:W-:Y:S08]  /*9f70*/  MUFU.EX2 R43, R43 ;  /* 0x0000002b002b7308 */ /* 0x000ff00000000800 */
[----:B------:R-:W-:Y:S01]  /*9f80*/  MUFU.EX2 R68, R68 ;  /* 0x0000004400447308 */ /* 0x000fe20000000800 */
[----:B0-----:R-:W-:-:S07]  /*9f90*/  F2FP.BF16.F32.PACK_AB R161, R66, R64 ;  /* 0x0000004042a1723e */ /* 0x001fce00000010ff */
[----:B------:R-:W-:Y:S08]  /*9fa0*/  MUFU.EX2 R202, R202 ;  /* 0x000000ca00ca7308 */ /* 0x000ff00000000800 */
[----:B------:R-:W0:Y:S08]  /*9fb0*/  MUFU.EX2 R70, R70 ;  /* 0x0000004600467308 */ /* 0x000e300000000800 */
[----:B------:R-:W-:Y:S08]  /*9fc0*/  MUFU.EX2 R45, R45 ;  /* 0x0000002d002d7308 */ /* 0x000ff00000000800 */
[----:B------:R-:W-:Y:S01]  /*9fd0*/  MUFU.EX2 R72, R72 ;  /* 0x0000004800487308 */ /* 0x000fe20000000800 */
[----:B0-----:R-:W-:-:S07]  /*9fe0*/  F2FP.BF16.F32.PACK_AB R163, R70, R68 ;  /* 0x0000004446a3723e */ /* 0x001fce00000010ff */
[----:B------:R-:W0:Y:S08]  /*9ff0*/  MUFU.EX2 R204, R204 ;  /* 0x000000cc00cc7308 */ /* 0x000e300000000800 */
[----:B------:R-:W1:Y:S08]  /*a000*/  MUFU.EX2 R74, R74 ;  /* 0x0000004a004a7308 */ /* 0x000e700000000800 */
[----:B------:R-:W-:Y:S01]  /*a010*/  MUFU.EX2 R47, R47 ;  /* 0x0000002f002f7308 */ /* 0x000fe20000000800 */
[----:B------:R-:W-:-:S02]  /*a020*/  WARPGROUP.DEPBAR.LE gsb0, 0x0 ;  /* 0x00008000000079c5 */ /* 0x000fc40000010000 */
[----:B------:R-:W-:-:S05]  /*a030*/  WARPGROUP.ARRIVE ;  /* 0x00000000000079c5 */ /* 0x000fca0000000000 */
[----:B------:R-:W-:Y:S01]  /*a040*/  MUFU.EX2 R76, R76 ;  /* 0x0000004c004c7308 */ /* 0x000fe20000000800 */
[----:B0-----:R-:W-:Y:S02]  /*a050*/  F2FP.BF16.F32.PACK_AB R156, R204, R45 ;  /* 0x0000002dcc9c723e */ /* 0x001fe400000010ff */
[----:B-1----:R-:W-:Y:S01]  /*a060*/  F2FP.BF16.F32.PACK_AB R157, R74, R72 ;  /* 0x000000484a9d723e */ /* 0x002fe200000010ff */
[----:B------:R-:W-:Y:S04]  /*a070*/  HGMMA.64x128x16.F32.BF16 R88, R152, gdesc[UR12].tnspB, R88, gsb0 ;  /* 0x41e0000c98587df0 */ /* 0x000fe80008001858 */
[----:B------:R-:W0:Y:S08]  /*a080*/  MUFU.EX2 R206, R206 ;  /* 0x000000ce00ce7308 */ /* 0x000e300000000800 */
[----:B------:R-:W1:Y:S08]  /*a090*/  MUFU.EX2 R78, R78 ;  /* 0x0000004e004e7308 */ /* 0x000e700000000800 */
[----:B------:R-:W-:Y:S01]  /*a0a0*/  MUFU.EX2 R49, R49 ;  /* 0x0000003100317308 */ /* 0x000fe20000000800 */
[----:B0-----:R-:W-:-:S07]  /*a0b0*/  F2FP.BF16.F32.PACK_AB R158, R206, R47 ;  /* 0x0000002fce9e723e */ /* 0x001fce00000010ff */
[----:B------:R-:W-:Y:S01]  /*a0c0*/  MUFU.EX2 R80, R80 ;  /* 0x0000005000507308 */ /* 0x000fe20000000800 */
[----:B-1----:R-:W-:-:S07]  /*a0d0*/  F2FP.BF16.F32.PACK_AB R159, R78, R76 ;  /* 0x0000004c4e9f723e */ /* 0x002fce00000010ff */
[----:B------:R-:W0:Y:S08]  /*a0e0*/  MUFU.EX2 R208, R208 ;  /* 0x000000d000d07308 */ /* 0x000e300000000800 */
[----:B------:R-:W1:Y:S08]  /*a0f0*/  MUFU.EX2 R82, R82 ;  /* 0x0000005200527308 */ /* 0x000e700000000800 */
[----:B------:R-:W-:Y:S08]  /*a100*/  MUFU.EX2 R51, R51 ;  /* 0x0000003300337308 */ /* 0x000ff00000000800 */
[----:B------:R-:W-:Y:S08]  /*a110*/  MUFU.EX2 R86, R86 ;  /* 0x0000005600567308 */ /* 0x000ff00000000800 */
[----:B------:R-:W2:Y:S01]  /*a120*/  MUFU.EX2 R84, R84 ;  /* 0x0000005400547308 */ /* 0x000ea20000000800 */
[----:B------:R-:W-:-:S02]  /*a130*/  WARPGROUP.DEPBAR.LE gsb0, 0x0 ;  /* 0x00008000000079c5 */ /* 0x000fc40000010000 */
[----:B------:R3:W-:Y:S01]  /*a140*/  @!P1 SYNCS.ARRIVE.TRANS64.RED.A1T0 RZ, [R35+URZ], RZ ;  /* 0x000000ff23ff99a7 */ /* 0x0007e2000810043f */
[----:B0-----:R-:W-:Y:S02]  /*a150*/  F2FP.BF16.F32.PACK_AB R152, R208, R49 ;  /* 0x00000031d098723e */ /* 0x001fe400000010ff */
[----:B-1----:R-:W-:Y:S02]  /*a160*/  F2FP.BF16.F32.PACK_AB R153, R82, R80 ;  /* 0x000000505299723e */ /* 0x002fe400000010ff */
[----:B--2---:R-:W-:Y:S01]  /*a170*/  F2FP.BF16.F32.PACK_AB R154, R84, R51 ;  /* 0x00000033549a723e */ /* 0x004fe200000010ff */
[----:B---3--:R-:W-:Y:S01]  /*a180*/  FFMA.FTZ R35, R2, R4, R13 ;  /* 0x0000000402237223 */ /* 0x008fe2000001000d */
[----:B------:R0:W-:Y:S03]  /*a190*/  @!P1 SYNCS.ARRIVE.TRANS64.RED.A1T0 RZ, [R44+URZ], RZ ;  /* 0x000000ff2cff99a7 */ /* 0x0001e6000810043f */
[----:B------:R-:W-:Y:S01]  /*a1a0*/  FADD.FTZ R4, R170, R35 ;  /* 0x00000023aa047221 */ /* 0x000fe20000010000 */
[----:B------:R-:W-:Y:S01]  /*a1b0*/  FADD.FTZ R35, R183, R42 ;  /* 0x0000002ab7237221 */ /* 0x000fe20000010000 */
[----:B------:R-:W-:-:S02]  /*a1c0*/  F2FP.BF16.F32.PACK_AB R183, R20, R183 ;  /* 0x000000b714b7723e */ /* 0x000fc400000010ff */
[----:B------:R-:W-:Y:S01]  /*a1d0*/  FADD.FTZ R3, R15, R4 ;  /* 0x000000040f037221 */ /* 0x000fe20000010000 */
[----:B0-----:R-:W-:Y:S01]  /*a1e0*/  FADD.FTZ R44, R20, R35 ;  /* 0x00000023142c7221 */ /* 0x001fe20000010000 */
        /* <DEDUP_REMOVED lines=13> */
[----:B------:R-:W-:Y:S01]  /*a2c0*/  FADD.FTZ R44, R28, R35 ;  /* 0x000000231c2c7221 */ /* 0x000fe20000010000 */
[----:B------:R-:W0:Y:S01]  /*a2d0*/  MUFU.EX2 R11, R11 ;  /* 0x0000000b000b7308 */ /* 0x000e220000000800 */
        /* <DEDUP_REMOVED lines=9> */
[----:B------:R-:W-:Y:S02]  /*a370*/  F2FP.BF16.F32.PACK_AB R166, R162, R39 ;  /* 0x00000027a2a6723e */ /* 0x000fe400000010ff */
[----:B------:R-:W-:Y:S01]  /*a380*/  FADD.FTZ R3, R29, R42 ;  /* 0x0000002a1d037221 */ /* 0x000fe20000010000 */
[C---:B------:R-:W-:Y:S01]  /*a390*/  FADD.FTZ R44, R34.reuse, R35 ;  /* 0x00000023222c7221 */ /* 0x040fe20000010000 */
[----:B------:R-:W-:Y:S02]  /*a3a0*/  F2FP.BF16.F32.PACK_AB R175, R34, R175 ;  /* 0x000000af22af723e */ /* 0x000fe400000010ff */
[----:B------:R-:W-:Y:S01]  /*a3b0*/  FADD.FTZ R42, R194, R3 ;  /* 0x00000003c22a7221 */ /* 0x000fe20000010000 */
[----:B------:R-:W-:Y:S01]  /*a3c0*/  FADD.FTZ R13, R169, R44 ;  /* 0x0000002ca90d7221 */ /* 0x000fe20000010000 */
[----:B0-----:R-:W-:-:S02]  /*a3d0*/  F2FP.BF16.F32.PACK_AB R155, R11, R86 ;  /* 0x000000560b9b723e */ /* 0x001fc400000010ff */
        /* <DEDUP_REMOVED lines=45> */
[----:B------:R-:W-:Y:S02]  /*a6b0*/  IMAD.MOV.U32 R11, RZ, RZ, R12 ;  /* 0x000000ffff0b7224 */ /* 0x000fe400078e000c */
[----:B------:R-:W-:Y:S01]  /*a6c0*/  IMAD.MOV.U32 R13, RZ, RZ, R10 ;  /* 0x000000ffff0d7224 */ /* 0x000fe200078e000a */
[----:B------:R-:W-:Y:S06]  /*a6d0*/  @P2 BRA `(.L_x_2022) ;  /* 0xffffffd400a82947 */ /* 0x000fec000383ffff */
.L_x_2013:
        /* <DEDUP_REMOVED lines=67> */
.L_x_2023:
[----:B------:R-:W-:Y:S01]  /*ab10*/  ULEA UR5, UR36, UR38, 0x3 ;  /* 0x0000002624057291 */ /* 0x000fe2000f8e183f */
[----:B------:R-:W-:-:S05]  /*ab20*/  IMAD.U32 R0, RZ, RZ, UR37 ;  /* 0x00000025ff007e24 */ /* 0x000fca000f8e00ff */
[----:B------:R-:W-:-:S04]  /*ab30*/  SHF.L.U32 R0, R0, 0x1f, RZ ;  /* 0x0000001f00007819 */ /* 0x000fc800000006ff */
[----:B------:R0:W1:Y:S01]  /*ab40*/  SYNCS.PHASECHK.TRANS64.TRYWAIT P2, [UR5+0x34850], R0 ;  /* 0x03485000ff0075a7 */ /* 0x0000620008040145 */
[----:B------:R-:W-:Y:S05]  /*ab50*/  @!P0 BRA `(.L_x_2024) ;  /* 0x0000000000048947 */ /* 0x000fea0003800000 */
[----:B------:R-:W-:Y:S01]  /*ab60*/  BPT.TRAP 0x1 ;  /* 0x000000040000795c */ /* 0x000fe20000300000 */
.L_x_2024:
[----:B-1----:R-:W-:Y:S05]  /*ab70*/  @P2 BRA `(.L_x_2025) ;  /* 0x0000000000082947 */ /* 0x002fea0003800000 */
[----:B------:R-:W1:Y:S02]  /*ab80*/  SYNCS.PHASECHK.TRANS64.TRYWAIT P0, [UR5+0x34850], R0 ;  /* 0x03485000ff0075a7 */ /* 0x000e640008000145 */
[----:B-1----:R-:W-:Y:S05]  /*ab90*/  @!P0 BRA `(.L_x_2026) ;  /* 0x0000007c00fc8947 */ /* 0x002fea0003800000 */
.L_x_2025:
[----:B------:R-:W-:Y:S01]  /*aba0*/  UIADD3 UR38, UR38, 0x400, URZ ;  /* 0x0000040026267890 */ /* 0x000fe2000fffe03f */
[----:B------:R-:W-:Y:S01]  /*abb0*/  WARPGROUP.ARRIVE ;  /* 0x00000000000079c5 */ /* 0x000fe20000000000 */
[----:B------:R-:W-:Y:S01]  /*abc0*/  UMOV UR7, 0x40000040 ;  /* 0x4000004000077882 */ /* 0x000fe20000000000 */
[----:B01----:R-:W0:Y:S01]  /*abd0*/  SHFL.BFLY PT, R0, R3, 0x2, 0x1f ;  /* 0x0c401f0003007f89 */ /* 0x003e2200000e0000 */
[----:B------:R-:W-:Y:S01]  /*abe0*/  USHF.R.U32.HI UR38, URZ, 0x4, UR38 ;  /* 0x000000043f267899 */ /* 0x000fe20008011626 */
[----:B------:R-:W-:Y:S02]  /*abf0*/  R2UR UR8, R187 ;  /* 0x00000000bb0872ca */ /* 0x000fe400000e0000 */
[----:B------:R-:W1:Y:S01]  /*ac00*/  SHFL.BFLY PT, R7, R4, 0x2, 0x1f ;  /* 0x0c401f0004077f89 */ /* 0x000e6200000e0000 */
[----:B------:R-:W-:Y:S01]  /*ac10*/  ULOP3.LUT UR38, UR38, 0x3fff, URZ, 0xc0, !UPT ;  /* 0x00003fff26267892 */ /* 0x000fe2000f8ec03f */
[----:B------:R-:W-:-:S03]  /*ac20*/  MOV R13, UR5 ;  /* 0x00000005000d7c02 */ /* 0x000fc60008000f00 */
[----:B------:R-:W-:-:S04]  /*ac30*/  ULOP3.LUT UR4, UR38, 0x4000000, URZ, 0xfc, !UPT ;  /* 0x0400000026047892 */ /* 0x000fc8000f8efc3f */
[----:B------:R-:W-:Y:S02]  /*ac40*/  ULEA UR4, UR36, UR4, 0xb ;  /* 0x0000000424047291 */ /* 0x000fe4000f8e583f */
[----:B------:R-:W-:Y:S02]  /*ac50*/  UIADD3 UR36, UR36, 0x1, URZ ;  /* 0x0000000124247890 */ /* 0x000fe4000fffe03f */
[----:B------:R-:W-:Y:S02]  /*ac60*/  UIADD3 UR8, UR8, 0x1, URZ ;  /* 0x0000000108087890 */ /* 0x000fe4000fffe03f */
[----:B------:R-:W-:Y:S01]  /*ac70*/  UISETP.NE.AND UP0, UPT, UR36, 0x2, UPT ;  /* 0x000000022400788c */ /* 0x000fe2000bf05270 */
[----:B------:R-:W-:Y:S02]  /*ac80*/  UMOV UR6, UR4 ;  /* 0x0000000400067c82 */ /* 0x000fe40008000000 */
[----:B------:R-:W-:Y:S01]  /*ac90*/  HGMMA.64x128x16.F32.BF16 R24, R180, gdesc[UR4].tnspB, R24, gsb0 ;  /* 0x41e00004b4187df0 */ /* 0x000fe20008001818 */
[----:B------:R-:W-:Y:S01]  /*aca0*/  UIADD3 UR6, UR4, 0x80, URZ ;  /* 0x0000008004067890 */ /* 0x000fe2000fffe03f */
[----:B0-----:R-:W-:Y:S01]  /*acb0*/  FADD.FTZ R2, R0, R3 ;  /* 0x0000000300027221 */ /* 0x001fe20000010000 */
[----:B------:R-:W-:Y:S01]  /*acc0*/  UMOV UR7, 0x40000040 ;  /* 0x4000004000077882 */ /* 0x000fe20000000000 */
[----:B------:R-:W-:-:S02]  /*acd0*/  IMAD.MOV.U32 R3, RZ, RZ, RZ ;  /* 0x000000ffff037224 */ /* 0x000fc400078e00ff */
[----:B-1----:R-:W-:Y:S01]  /*ace0*/  FADD.FTZ R7, R7, R4 ;  /* 0x0000000407077221 */ /* 0x002fe20000010000 */
[----:B------:R-:W-:Y:S01]  /*acf0*/  IMAD.MOV.U32 R4, RZ, RZ, RZ ;  /* 0x000000ffff047224 */ /* 0x000fe200078e00ff */
[----:B------:R-:W0:Y:S01]  /*ad00*/  SHFL.BFLY PT, R9, R2, 0x1, 0x1f ;  /* 0x0c201f0002097f89 */ /* 0x000e2200000e0000 */
[----:B------:R-:W-:Y:S01]  /*ad10*/  IMAD.U32 R187, RZ, RZ, UR8 ;  /* 0x00000008ffbb7e24 */ /* 0x000fe2000f8e00ff */
[----:B------:R-:W-:Y:S02]  /*ad20*/  USEL UR36, UR36, URZ, UP0 ;  /* 0x0000003f24247287 */ /* 0x000fe40008000000 */
[----:B------:R-:W1:Y:S01]  /*ad30*/  SHFL.BFLY PT, R0, R7, 0x1, 0x1f ;  /* 0x0c201f0007007f89 */ /* 0x000e6200000e0000 */
[----:B0-----:R-:W-:Y:S01]  /*ad40*/  FADD.FTZ R9, R2, R9 ;  /* 0x0000000902097221 */ /* 0x001fe20000010000 */
[----:B------:R-:W-:Y:S02]  /*ad50*/  IMAD.MOV.U32 R2, RZ, RZ, -0x800000 ;  /* 0xff800000ff027424 */ /* 0x000fe400078e00ff */
[----:B-1----:R-:W-:-:S02]  /*ad60*/  FADD.FTZ R11, R7, R0 ;  /* 0x00000000070b7221 */ /* 0x002fc40000010000 */
[----:B------:R-:W-:Y:S01]  /*ad70*/  FSETP.NE.FTZ.AND P2, PT, R9, RZ, PT ;  /* 0x000000ff0900720b */ /* 0x000fe20003f55000 */
[----:B------:R-:W-:Y:S02]  /*ad80*/  IMAD.MOV.U32 R0, RZ, RZ, -0x800000 ;  /* 0xff800000ff007424 */ /* 0x000fe400078e00ff */
[----:B------:R-:W-:-:S10]  /*ad90*/  FSETP.NE.FTZ.AND P0, PT, R11, RZ, PT ;  /* 0x000000ff0b00720b */ /* 0x000fd40003f15000 */
[----:B------:R-:W0:Y:S01]  /*ada0*/  @P2 MUFU.LG2 R8, R9 ;  /* 0x0000000900082308 */ /* 0x000e220000000c00 */
[C---:B------:R-:W-:Y:S02]  /*adb0*/  @P2 FMUL.FTZ R14, R5.reuse, 0.69314718246459960938 ;  /* 0x3f317218050e2820 */ /* 0x040fe40000410000 */
[----:B------:R-:W-:-:S05]  /*adc0*/  @P0 FMUL.FTZ R7, R5, 0.69314718246459960938 ;  /* 0x3f31721805070820 */ /* 0x000fca0000410000 */
[----:B------:R-:W1:Y:S08]  /*add0*/  @P0 MUFU.LG2 R6, R11 ;  /* 0x0000000b00060308 */ /* 0x000e700000000c00 */
[----:B------:R-:W2:Y:S01]  /*ade0*/  @P0 MUFU.RCP R3, R11 ;  /* 0x0000000b00030308 */ /* 0x000ea20000001000 */
[----:B0-----:R-:W-:Y:S01]  /*adf0*/  @P2 FMUL.FTZ R5, R8, 0.69314718246459960938 ;  /* 0x3f31721808052820 */ /* 0x001fe20000410000 */
[----:B------:R-:W-:-:S03]  /*ae00*/  @!P1 VIADD R8, R13, 0x34860 ;  /* 0x000348600d089836 */ /* 0x000fc60000000000 */
[----:B------:R-:W-:Y:S02]  /*ae10*/  @P2 FFMA.FTZ R0, R14, R12, R5 ;  /* 0x0000000c0e002223 */ /* 0x000fe40000010005 */
[----:B------:R-:W-:Y:S01]  /*ae20*/  @!P1 PRMT R8, RZ, 0x654, R8 ;  /* 0x00000654ff089816 */ /* 0x000fe20000000008 */
[----:B------:R-:W0:Y:S01]  /*ae30*/  @P2 MUFU.RCP R4, R9 ;  /* 0x0000000900042308 */ /* 0x000e220000001000 */
[----:B-1----:R-:W-:-:S04]  /*ae40*/  @P0 FMUL.FTZ R6, R6, 0.69314718246459960938 ;  /* 0x3f31721806060820 */ /* 0x002fc80000410000 */
        /* <DEDUP_REMOVED lines=42> */
[-C--:B0-----:R-:W-:Y:S01]  /*b0f0*/  FMUL.FTZ R7, R31, R4.reuse ;  /* 0x000000041f077220 */ /* 0x081fe20000410000 */
[-C--:B------:R-:W-:Y:S01]  /*b100*/  FMUL.FTZ R95, R24, R3.reuse ;  /* 0x00000003185f7220 */ /* 0x080fe20000410000 */
[-C--:B------:R-:W-:Y:S01]  /*b110*/  FMUL.FTZ R14, R25, R3.reuse ;  /* 0x00000003190e7220 */ /* 0x080fe20000410000 */
[-C--:B------:R-:W-:Y:S01]  /*b120*/  FMUL.FTZ R91, R28, R3.reuse ;  /* 0x000000031c5b7220 */ /* 0x080fe20000410000 */
[-C--:B------:R-:W-:Y:S01]  /*b130*/  FMUL.FTZ R6, R29, R3.reuse ;  /* 0x000000031d067220 */ /* 0x080fe20000410000 */
        /* <DEDUP_REMOVED lines=57> */
.L_x_1996:
[----:B------:R-:W0:Y:S01]  /*b4d0*/  S2R R4, SR_CgaCtaId ;  /* 0x0000000000047919 */ /* 0x000e220000008800 */
[----:B------:R-:W-:Y:S01]  /*b4e0*/  MOV R3, 0x400 ;  /* 0x0000040000037802 */ /* 0x000fe20000000f00 */
[----:B------:R-:W-:Y:S01]  /*b4f0*/  BSSY B0, `(.L_x_2027) ;  /* 0x0000217000007945 */ /* 0x000fe20003800000 */
[----:B------:R-:W-:Y:S02]  /*b500*/  BAR.SYNC.DEFER_BLOCKING 0x5, 0x120 ;  /* 0x0144800000007b1d */ /* 0x000fe40000010000 */
[----:B0-----:R-:W-:-:S05]  /*b510*/  LEA R3, R4, R3, 0x18 ;  /* 0x0000000304037211 */ /* 0x001fca00078ec0ff */
[----:B------:R-:W0:Y:S02]  /*b520*/  LDS.128 R44, [R3+0x348d0] ;  /* 0x0348d000032c7984 */ /* 0x000e240000000c00 */
[----:B0-----:R-:W-:Y:S02]  /*b530*/  R2UR UR61, R45 ;  /* 0x000000002d3d72ca */ /* 0x001fe400000e0000 */
[----:B------:R-:W-:Y:S01]  /*b540*/  R2UR UR5, R46 ;  /* 0x000000002e0572ca */ /* 0x000fe200000e0000 */
[----:B------:R-:W-:Y:S06]  /*b550*/  BAR.ARV 0x4, 0x120 ;  /* 0x0104800000007b1d */ /* 0x000fec0000002000 */
[----:B------:R-:W-:Y:S08]  /*b560*/  @P0 BRA `(.L_x_2028) ;  /* 0x0000001400400947 */ /* 0x000ff00003800000 */
[----:B------:R-:W0:Y:S01]  /*b570*/  S2R R4, SR_SWINHI ;  /* 0x0000000000047919 */ /* 0x000e220000002f00 */
[----:B------:R-:W-:Y:S01]  /*b580*/  F2FP.BF16.F32.PACK_AB R7, R7, R8 ;  /* 0x000000080707723e */ /* 0x000fe200000010ff */
[----:B------:R-:W-:Y:S01]  /*b590*/  ULDC.64 UR8, c[0x0][0xbe0] ;  /* 0x0002f80000087ab9 */ /* 0x000fe20000000a00 */
[----:B------:R-:W-:Y:S01]  /*b5a0*/  F2FP.BF16.F32.PACK_AB R6, R6, R91 ;  /* 0x0000005b0606723e */ /* 0x000fe200000010ff */
[----:B------:R-:W-:Y:S01]  /*b5b0*/  UISETP.NE.U32.AND UP0, UPT, UR8, URZ, UPT ;  /* 0x0000003f0800728c */ /* 0x000fe2000bf05070 */
[----:B------:R-:W-:Y:S01]  /*b5c0*/  R2UR UR6, R185 ;  /* 0x00000000b90672ca */ /* 0x000fe200000e0000 */
[----:B------:R-:W-:Y:S01]  /*b5d0*/  ULDC.64 UR12, c[0x0][0x208] ;  /* 0x00008200000c7ab9 */ /* 0x000fe20000000a00 */
[----:B------:R-:W-:Y:S01]  /*b5e0*/  R2UR UR4, R23 ;  /* 0x00000000170472ca */ /* 0x000fe200000e0000 */
[----:B------:R-:W-:Y:S01]  /*b5f0*/  UISETP.NE.AND.EX UP0, UPT, UR9, URZ, UPT, UP0 ;  /* 0x0000003f0900728c */ /* 0x000fe2000bf05300 */
[----:B------:R-:W-:Y:S02]  /*b600*/  F2FP.BF16.F32.PACK_AB R64, R65, R64 ;  /* 0x000000404140723e */ /* 0x000fe400000010ff */
[----:B------:R-:W-:-:S02]  /*b610*/  F2FP.BF16.F32.PACK_AB R65, R67, R66 ;  /* 0x000000424341723e */ /* 0x000fc400000010ff */
[----:B------:R-:W-:Y:S02]  /*b620*/  F2FP.BF16.F32.PACK_AB R72, R73, R72 ;  /* 0x000000484948723e */ /* 0x000fe400000010ff */
[----:B------:R-:W-:Y:S02]  /*b630*/  F2FP.BF16.F32.PACK_AB R66, R69, R68 ;  /* 0x000000444542723e */ /* 0x000fe400000010ff */
[----:B------:R-:W-:Y:S02]  /*b640*/  F2FP.BF16.F32.PACK_AB R67, R71, R70 ;  /* 0x000000464743723e */ /* 0x000fe400000010ff */
[----:B------:R-:W-:Y:S01]  /*b650*/  F2FP.BF16.F32.PACK_AB R73, R75, R74 ;  /* 0x0000004a4b49723e */ /* 0x000fe200000010ff */
[----:B------:R-:W-:Y:S01]  /*b660*/  USHF.L.U64.HI UR11, UR4, 0x2, UR6 ;  /* 0x00000002040b7899 */ /* 0x000fe20008010206 */
[----:B------:R-:W-:Y:S01]  /*b670*/  F2FP.BF16.F32.PACK_AB R80, R81, R80 ;  /* 0x000000505150723e */ /* 0x000fe200000010ff */
[----:B------:R-:W-:Y:S01]  /*b680*/  USHF.L.U32 UR10, UR4, 0x2, URZ ;  /* 0x00000002040a7899 */ /* 0x000fe2000800063f */
[----:B------:R-:W-:Y:S01]  /*b690*/  F2FP.BF16.F32.PACK_AB R74, R77, R76 ;  /* 0x0000004c4d4a723e */ /* 0x000fe200000010ff */
[----:B------:R-:W-:Y:S01]  /*b6a0*/  ULDC.64 UR6, c[0x0][0xbd8] ;  /* 0x0002f60000067ab9 */ /* 0x000fe20000000a00 */
[----:B------:R-:W-:Y:S01]  /*b6b0*/  F2FP.BF16.F32.PACK_AB R75, R79, R78 ;  /* 0x0000004e4f4b723e */ /* 0x000fe200000010ff */
[----:B------:R-:W-:Y:S01]  /*b6c0*/  UISETP.NE.U32.AND UP1, UPT, UR6, URZ, UPT ;  /* 0x0000003f0600728c */ /* 0x000fe2000bf25070 */
[----:B------:R-:W-:Y:S01]  /*b6d0*/  F2FP.BF16.F32.PACK_AB R81, R83, R82 ;  /* 0x000000525351723e */ /* 0x000fe200000010ff */
[----:B------:R-:W-:Y:S01]  /*b6e0*/  UIADD3 UR4, UP2, UR10, UR6, URZ ;  /* 0x000000060a047290 */ /* 0x000fe2000ff5e03f */
[----:B------:R-:W-:Y:S01]  /*b6f0*/  F2FP.BF16.F32.PACK_AB R82, R85, R84 ;  /* 0x000000545552723e */ /* 0x000fe200000010ff */
[----:B------:R-:W-:Y:S01]  /*b700*/  UISETP.NE.AND.EX UP1, UPT, UR7, URZ, UPT, UP1 ;  /* 0x0000003f0700728c */ /* 0x000fe2000bf25310 */
[----:B------:R-:W-:Y:S01]  /*b710*/  F2FP.BF16.F32.PACK_AB R83, R87, R86 ;  /* 0x000000565753723e */ /* 0x000fe200000010ff */
[----:B------:R-:W-:Y:S01]  /*b720*/  @UP0 UIADD3 UR6, UP3, UR10, UR8, URZ ;  /* 0x000000080a060290 */ /* 0x000fe2000ff7e03f */
[----:B------:R-:W-:-:S02]  /*b730*/  MOV R20, R3 ;  /* 0x0000000300147202 */ /* 0x000fc40000000f00 */
[----:B0-----:R-:W-:Y:S01]  /*b740*/  MOV R21, R4 ;  /* 0x0000000400157202 */ /* 0x001fe20000000f00 */
[----:B------:R-:W-:Y:S02]  /*b750*/  UIADD3.X UR8, UR11, UR7, URZ, UP2, !UPT ;  /* 0x000000070b087290 */ /* 0x000fe400097fe43f */
[----:B------:R-:W-:Y:S01]  /*b760*/  @UP0 UIADD3.X UR7, UR11, UR9, URZ, UP3, !UPT ;  /* 0x000000090b070290 */ /* 0x000fe20009ffe43f */
[----:B------:R-:W-:-:S03]  /*b770*/  IMAD.WIDE R4, R190, 0x2, R20 ;  /* 0x00000002be047825 */ /* 0x000fc600078e0214 */
[C---:B------:R-:W-:Y:S02]  /*b780*/  IADD3 R45, P6, R4.reuse, 0x20, RZ ;  /* 0x00000020042d7810 */ /* 0x040fe40007fde0ff */
[C---:B------:R-:W-:Y:S02]  /*b790*/  LOP3.LUT R9, R4.reuse, 0x380, RZ, 0xc0, !PT ;  /* 0x0000038004097812 */ /* 0x040fe400078ec0ff */
[----:B------:R-:W-:Y:S01]  /*b7a0*/  IADD3 R99, P4, R4, 0x60, RZ ;  /* 0x0000006004637810 */ /* 0x000fe20007f9e0ff */
[--C-:B------:R-:W-:Y:S01]  /*b7b0*/  IMAD.X R29, RZ, RZ, R5.reuse, P6 ;  /* 0x000000ffff1d7224 */ /* 0x100fe200030e0605 */
[----:B------:R-:W-:Y:S02]  /*b7c0*/  LOP3.LUT R10, R45, 0x380, RZ, 0xc0, !PT ;  /* 0x000003802d0a7812 */ /* 0x000fe400078ec0ff */
[----:B------:R-:W-:Y:S01]  /*b7d0*/  SHF.R.U64 R9, R9, 0x3, RZ ;  /* 0x0000000309097819 */ /* 0x000fe200000012ff */
[----:B------:R-:W-:Y:S01]  /*b7e0*/  IMAD.X R11, RZ, RZ, R5, P4 ;  /* 0x000000ffff0b7224 */ /* 0x000fe200020e0605 */
[----:B------:R-:W-:-:S02]  /*b7f0*/  LOP3.LUT R44, R99, 0x380, RZ, 0xc0, !PT ;  /* 0x00000380632c7812 */ /* 0x000fc400078ec0ff */
[C---:B------:R-:W-:Y:S02]  /*b800*/  IADD3 R97, P5, R4.reuse, 0x40, RZ ;  /* 0x0000004004617810 */ /* 0x040fe40007fbe0ff */
[C---:B------:R-:W-:Y:S02]  /*b810*/  IADD3 R101, P3, R4.reuse, 0x4000, RZ ;  /* 0x0000400004657810 */ /* 0x040fe40007f7e0ff */
[C---:B------:R-:W-:Y:S01]  /*b820*/  IADD3 R103, P2, R4.reuse, 0x4020, RZ ;  /* 0x0000402004677810 */ /* 0x040fe20007f5e0ff */
[--C-:B------:R-:W-:Y:S01]  /*b830*/  IMAD.X R27, RZ, RZ, R5.reuse, P5 ;  /* 0x000000ffff1b7224 */ /* 0x100fe200028e0605 */
[C---:B------:R-:W-:Y:S01]  /*b840*/  IADD3 R105, P1, R4.reuse, 0x4040, RZ ;  /* 0x0000404004697810 */ /* 0x040fe20007f3e0ff */
[----:B------:R-:W-:Y:S01]  /*b850*/  IMAD.X R25, RZ, RZ, R5, P3 ;  /* 0x000000ffff197224 */ /* 0x000fe200018e0605 */
[----:B------:R-:W-:Y:S01]  /*b860*/  BAR.SYNC.DEFER_BLOCKING 0x1, 0x100 ;  /* 0x0044000000007b1d */ /* 0x000fe20000010000 */
[----:B------:R-:W-:Y:S02]  /*b870*/  IADD3 R107, P0, R4, 0x4060, RZ ;  /* 0x00004060046b7810 */ /* 0x000fe40007f1e0ff */
[----:B------:R-:W-:-:S02]  /*b880*/  SHF.R.U64 R10, R10, 0x3, RZ ;  /* 0x000000030a0a7819 */ /* 0x000fc400000012ff */
[----:B------:R-:W-:Y:S01]  /*b890*/  LOP3.LUT R4, R9, R4, RZ, 0x3c, !PT ;  /* 0x0000000409047212 */ /* 0x000fe200078e3cff */
[--C-:B------:R-:W-:Y:S01]  /*b8a0*/  IMAD.X R9, RZ, RZ, R5.reuse, P2 ;  /* 0x000000ffff097224 */ /* 0x100fe200010e0605 */
[----:B------:R-:W-:Y:S01]  /*b8b0*/  SHF.R.U64 R44, R44, 0x3, RZ ;  /* 0x000000032c2c7819 */ /* 0x000fe200000012ff */
[----:B------:R-:W-:Y:S01]  /*b8c0*/  IMAD.X R13, RZ, RZ, R5, P0 ;  /* 0x000000ffff0d7224 */ /* 0x000fe200000e0605 */
[----:B------:R-:W-:Y:S02]  /*b8d0*/  LOP3.LUT R28, R10, R45, RZ, 0x3c, !PT ;  /* 0x0000002d0a1c7212 */ /* 0x000fe400078e3cff */
[-C--:B------:R-:W-:Y:S02]  /*b8e0*/  IADD3.X R15, RZ, R5.reuse, RZ, P1, !PT ;  /* 0x00000005ff0f7210 */ /* 0x080fe40000ffe4ff */
[----:B------:R-:W-:Y:S02]  /*b8f0*/  MOV R45, R4 ;  /* 0x00000004002d7202 */ /* 0x000fe40000000f00 */
[----:B------:R-:W-:-:S02]  /*b900*/  LOP3.LUT R24, R97, 0x380, RZ, 0xc0, !PT ;  /* 0x0000038061187812 */ /* 0x000fc400078ec0ff */
[----:B------:R-:W-:Y:S02]  /*b910*/  F2FP.BF16.F32.PACK_AB R5, R12, R93 ;  /* 0x0000005d0c05723e */ /* 0x000fe400000010ff */
[----:B------:R-:W-:Y:S02]  /*b920*/  LOP3.LUT R10, R44, R99, RZ, 0x3c, !PT ;  /* 0x000000632c0a7212 */ /* 0x000fe400078e3cff */
[----:B------:R-:W-:Y:S02]  /*b930*/  LOP3.LUT R12, R103, 0x380, RZ, 0xc0, !PT ;  /* 0x00000380670c7812 */ /* 0x000fe400078ec0ff */
[----:B------:R-:W-:Y:S02]  /*b940*/  LOP3.LUT R44, R107, 0x380, RZ, 0xc0, !PT ;  /* 0x000003806b2c7812 */ /* 0x000fe400078ec0ff */
[----:B------:R-:W-:Y:S02]  /*b950*/  SHF.R.U64 R24, R24, 0x3, RZ ;  /* 0x0000000318187819 */ /* 0x000fe400000012ff */
[----:B------:R-:W-:-:S02]  /*b960*/  LOP3.LUT R46, R101, 0x380, RZ, 0xc0, !PT ;  /* 0x00000380652e7812 */ /* 0x000fc400078ec0ff */
[----:B------:R-:W-:Y:S02]  /*b970*/  F2FP.BF16.F32.PACK_AB R4, R14, R95 ;  /* 0x0000005f0e04723e */ /* 0x000fe400000010ff */
[----:B------:R-:W-:Y:S02]  /*b980*/  SHF.R.U64 R12, R12, 0x3, RZ ;  /* 0x000000030c0c7819 */ /* 0x000fe400000012ff */
[----:B------:R-:W-:Y:S01]  /*b990*/  LOP3.LUT R14, R105, 0x380, RZ, 0xc0, !PT ;  /* 0x00000380690e7812 */ /* 0x000fe200078ec0ff */
[----:B------:R0:W-:Y:S01]  /*b9a0*/  STSM.16.M88.4 [R45], R4 ;  /* 0x000000042d007844 */ /* 0x0001e20000000200 */
[----:B------:R-:W-:Y:S02]  /*b9b0*/  SHF.R.U64 R44, R44, 0x3, RZ ;  /* 0x000000032c2c7819 */ /* 0x000fe400000012ff */
[----:B------:R-:W-:Y:S02]  /*b9c0*/  LOP3.LUT R26, R24, R97, RZ, 0x3c, !PT ;  /* 0x00000061181a7212 */ /* 0x000fe400078e3cff */
[----:B------:R-:W-:-:S02]  /*b9d0*/  SHF.R.U64 R46, R46, 0x3, RZ ;  /* 0x000000032e2e7819 */ /* 0x000fc400000012ff */
[----:B------:R-:W-:Y:S02]  /*b9e0*/  LOP3.LUT R8, R12, R103, RZ, 0x3c, !PT ;  /* 0x000000670c087212 */ /* 0x000fe400078e3cff */
[----:B------:R-:W-:Y:S02]  /*b9f0*/  SHF.R.U64 R14, R14, 0x3, RZ ;  /* 0x000000030e0e7819 */ /* 0x000fe400000012ff */
[----:B------:R-:W-:Y:S02]  /*ba00*/  LOP3.LUT R12, R44, R107, RZ, 0x3c, !PT ;  /* 0x0000006b2c0c7212 */ /* 0x000fe400078e3cff */
[----:B------:R-:W-:Y:S02]  /*ba10*/  MOV R44, R28 ;  /* 0x0000001c002c7202 */ /* 0x000fe40000000f00 */
[----:B------:R-:W-:Y:S02]  /*ba20*/  MOV R29, R26 ;  /* 0x0000001a001d7202 */ /* 0x000fe40000000f00 */
[----:B------:R-:W-:-:S02]  /*ba30*/  LOP3.LUT R24, R46, R101, RZ, 0x3c, !PT ;  /* 0x000000652e187212 */ /* 0x000fc400078e3cff */
[----:B------:R-:W-:Y:S02]  /*ba40*/  MOV R28, R10 ;  /* 0x0000000a001c7202 */ /* 0x000fe40000000f00 */
[----:B------:R-:W-:Y:S02]  /*ba50*/  MOV R26, R8 ;  /* 0x00000008001a7202 */ /* 0x000fe40000000f00 */
[----:B------:R-:W-:Y:S02]  /*ba60*/  LOP3.LUT R14, R14, R105, RZ, 0x3c, !PT ;  /* 0x000000690e0e7212 */ /* 0x000fe400078e3cff */
[----:B------:R-:W-:Y:S02]  /*ba70*/  F2FP.BF16.F32.PACK_AB R8, R88, R89 ;  /* 0x000000595808723e */ /* 0x000fe400000010ff */
[----:B------:R-:W-:Y:S02]  /*ba80*/  F2FP.BF16.F32.PACK_AB R9, R35, R34 ;  /* 0x000000222309723e */ /* 0x000fe400000010ff */
[----:B------:R-:W-:-:S02]  /*ba90*/  F2FP.BF16.F32.PACK_AB R10, R37, R36 ;  /* 0x00000024250a723e */ /* 0x000fc400000010ff */
[----:B------:R-:W-:Y:S02]  /*baa0*/  F2FP.BF16.F32.PACK_AB R11, R39, R38 ;  /* 0x00000026270b723e */ /* 0x000fe400000010ff */
[----:B------:R-:W-:Y:S02]  /*bab0*/  MOV R27, R24 ;  /* 0x00000018001b7202 */ /* 0x000fe40000000f00 */
[----:B------:R-:W-:Y:S01]  /*bac0*/  MOV R25, R14 ;  /* 0x0000000e00197202 */ /* 0x000fe20000000f00 */
[----:B------:R1:W-:Y:S01]  /*bad0*/  STSM.16.M88.4 [R44], R8 ;  /* 0x000000082c007844 */ /* 0x0003e20000000200 */
[----:B------:R-:W-:Y:S02]  /*bae0*/  MOV R24, R12 ;  /* 0x0000000c00187202 */ /* 0x000fe40000000f00 */
[----:B0-----:R-:W-:Y:S02]  /*baf0*/  F2FP.BF16.F32.PACK_AB R4, R41, R40 ;  /* 0x000000282904723e */ /* 0x001fe400000010ff */
        /* <DEDUP_REMOVED lines=8> */
[----:B-1----:R-:W-:Y:S02]  /*bb80*/  F2FP.BF16.F32.PACK_AB R8, R57, R56 ;  /* 0x000000383908723e */ /* 0x002fe400000010ff */
[----:B------:R-:W-:Y:S01]  /*bb90*/  F2FP.BF16.F32.PACK_AB R9, R59, R58 ;  /* 0x0000003a3b09723e */ /* 0x000fe200000010ff */
[----:B------:R-:W-:Y:S01]  /*bba0*/  STSM.16.M88.4 [R28], R12 ;  /* 0x0000000c1c007844 */ /* 0x000fe20000000200 */
[----:B------:R-:W-:Y:S02]  /*bbb0*/  F2FP.BF16.F32.PACK_AB R10, R61, R60 ;  /* 0x0000003c3d0a723e */ /* 0x000fe400000010ff */
[----:B------:R-:W-:Y:S02]  /*bbc0*/  F2FP.BF16.F32.PACK_AB R11, R63, R62 ;  /* 0x0000003e3f0b723e */ /* 0x000fe400000010ff */
[----:B------:R-:W-:Y:S02]  /*bbd0*/  PLOP3.LUT P0, PT, PT, PT, UP1, 0x80, 0x0 ;  /* 0x000000000000781c */ /* 0x000fe40003f0f018 */
[----:B------:R-:W-:Y:S01]  /*bbe0*/  PLOP3.LUT P2, PT, PT, PT, UP0, 0x80, 0x0 ;  /* 0x000000000000781c */ /* 0x000fe20003f4f008 */
[----:B------:R1:W-:Y:S01]  /*bbf0*/  STSM.16.M88.4 [R27], R8 ;  /* 0x000000081b007844 */ /* 0x0003e20000000200 */
[----:B0-----:R-:W-:-:S02]  /*bc00*/  IMAD.U32 R4, RZ, RZ, UR4 ;  /* 0x00000004ff047e24 */ /* 0x001fc4000f8e00ff */
[----:B------:R-:W-:Y:S01]  /*bc10*/  IMAD.U32 R5, RZ, RZ, UR8 ;  /* 0x00000008ff057e24 */ /* 0x000fe2000f8e00ff */
[----:B------:R0:W-:Y:S04]  /*bc20*/  STSM.16.M88.4 [R26], R64 ;  /* 0x000000401a007844 */ /* 0x0001e80000000200 */
[----:B------:R0:W-:Y:S04]  /*bc30*/  STSM.16.M88.4 [R25], R72 ;  /* 0x0000004819007844 */ /* 0x0001e80000000200 */
[----:B------:R0:W-:Y:S01]  /*bc40*/  STSM.16.M88.4 [R24], R80 ;  /* 0x0000005018007844 */ /* 0x0001e20000000200 */
[----:B------:R-:W-:Y:S01]  /*bc50*/  BAR.SYNC.DEFER_BLOCKING 0x1, 0x100 ;  /* 0x0044000000007b1d */ /* 0x000fe20000010000 */
[----:B------:R-:W-:-:S02]  /*bc60*/  IMAD.U32 R6, RZ, RZ, UR6 ;  /* 0x00000006ff067e24 */ /* 0x000fc4000f8e00ff */
[----:B------:R-:W-:-:S03]  /*bc70*/  IMAD.U32 R7, RZ, RZ, UR7 ;  /* 0x00000007ff077e24 */ /* 0x000fc6000f8e00ff */
[----:B-1----:R-:W2:Y:S04]  /*bc80*/  @P0 LDG.E R8, desc[UR12][R4.64] ;  /* 0x0000000c04080981 */ /* 0x002ea8000c1e1900 */
[----:B------:R-:W3:Y:S01]  /*bc90*/  @P2 LDG.E R6, desc[UR12][R6.64] ;  /* 0x0000000c06062981 */ /* 0x000ee2000c1e1900 */
[----:B------:R-:W-:Y:S01]  /*bca0*/  IMAD R9, R18, 0x40, R16 ;  /* 0x0000004012097824 */ /* 0x000fe200078e0210 */
[----:B------:R-:W-:Y:S01]  /*bcb0*/  UMOV UR4, URZ ;  /* 0x0000003f00047c82 */ /* 0x000fe20008000000 */
[----:B------:R-:W-:Y:S02]  /*bcc0*/  ULDC UR10, c[0x0][0xa88] ;  /* 0x0002a200000a7ab9 */ /* 0x000fe40000000800 */
[----:B------:R-:W-:-:S03]  /*bcd0*/  IMAD.WIDE R20, R9, 0x2, R20 ;  /* 0x0000000209147825 */ /* 0x000fc600078e0214 */
[----:B------:R-:W-:Y:S02]  /*bce0*/  IADD3 R29, P1, R20, 0x1000, RZ ;  /* 0x00001000141d7810 */ /* 0x000fe40007f3e0ff */
[----:B--2---:R-:W-:Y:S02]  /*bcf0*/  @P0 R2UR UR4, R8 ;  /* 0x00000000080402ca */ /* 0x004fe400000e0000 */
[----:B---3--:R-:W-:Y:S01]  /*bd00*/  @P2 R2UR UR10, R6 ;  /* 0x00000000060a22ca */ /* 0x008fe200000e0000 */
[----:B0-----:R-:W-:-:S14]  /*bd10*/  @P2 BRA `(.L_x_2029) ;  /* 0x00000000001c2947 */ /* 0x001fdc0003800000 */
[----:B------:R-:W-:Y:S05]  /*bd20*/  @!P0 BRA `(.L_x_2029) ;  /* 0x0000000000188947 */ /* 0x000fea0003800000 */
[----:B------:R-:W-:Y:S02]  /*bd30*/  ULDC.64 UR6, c[0x0][0x208] ;  /* 0x0000820000067ab9 */ /* 0x000fe40000000a00 */
[----:B------:R-:W2:Y:S04]  /*bd40*/  LDG.E R7, desc[UR6][R4.64] ;  /* 0x0000000604077981 */ /* 0x000ea8000c1e1900 */
[----:B------:R-:W3:Y:S01]  /*bd50*/  LDG.E R6, desc[UR6][R4.64+0x4] ;  /* 0x0000040604067981 */ /* 0x000ee2000c1e1900 */
[----:B--2---:R-:W-:Y:S02]  /*bd60*/  R2UR UR6, R7 ;  /* 0x00000000070672ca */ /* 0x004fe400000e0000 */
[----:B---3--:R-:W-:-:S13]  /*bd70*/  R2UR UR10, R6 ;  /* 0x00000000060a72ca */ /* 0x008fda00000e0000 */
[----:B------:R-:W-:-:S12]  /*bd80*/  UIADD3 UR10, -UR6, UR10, URZ ;  /* 0x0000000a060a7290 */ /* 0x000fd8000fffe13f */
.L_x_2029:
[----:B------:R-:W-:Y:S01]  /*bd90*/  R2UR UR18, R184 ;  /* 0x00000000b81272ca */ /* 0x000fe200000e0000 */
[----:B------:R-:W-:Y:S01]  /*bda0*/  ULDC.64 UR12, c[0x0][0xb70] ;  /* 0x0002dc00000c7ab9 */ /* 0x000fe20000000a00 */
[----:B------:R-:W-:Y:S01]  /*bdb0*/  R2UR UR16, R185 ;  /* 0x00000000b91072ca */ /* 0x000fe200000e0000 */
[----:B------:R-:W-:Y:S01]  /*bdc0*/  USHF.R.S32.HI UR9, URZ, 0x1f, UR4 ;  /* 0x0000001f3f097899 */ /* 0x000fe20008011404 */
[----:B------:R-:W-:Y:S01]  /*bdd0*/  R2UR UR15, R23 ;  /* 0x00000000170f72ca */ /* 0x000fe200000e0000 */
[----:B------:R-:W-:Y:S01]  /*bde0*/  UMOV UR8, UR4 ;  /* 0x0000000400087c82 */ /* 0x000fe20008000000 */
[----:B------:R-:W-:Y:S01]  /*bdf0*/  R2UR UR17, R186 ;  /* 0x00000000ba1172ca */ /* 0x000fe200000e0000 */
[----:B------:R-:W-:Y:S01]  /*be00*/  ULDC.64 UR20, c[0x0][0x208] ;  /* 0x0000820000147ab9 */ /* 0x000fe20000000a00 */
[C---:B------:R-:W-:Y:S02]  /*be10*/  IADD3 R13, P2, R20.reuse, 0x2000, RZ ;  /* 0x00002000140d7810 */ /* 0x040fe40007f5e0ff */
[----:B------:R-:W-:-:S02]  /*be20*/  IADD3 R7, P6, R20, 0x3000, RZ ;  /* 0x0000300014077810 */ /* 0x000fc40007fde0ff */
[----:B------:R-:W-:Y:S01]  /*be30*/  LOP3.LUT R28, R29, 0x380, RZ, 0xc0, !PT ;  /* 0x000003801d1c7812 */ /* 0x000fe200078ec0ff */
[----:B------:R-:W-:Y:S01]  /*be40*/  USHF.R.S32.HI UR14, URZ, 0x1f, UR18 ;  /* 0x0000001f3f0e7899 */ /* 0x000fe20008011412 */
[----:B------:R-:W-:Y:S01]  /*be50*/  LOP3.LUT R12, R13, 0x380, RZ, 0xc0, !PT ;  /* 0x000003800d0c7812 */ /* 0x000fe200078ec0ff */
[----:B------:R-:W-:Y:S01]  /*be60*/  USEL UR16, UR16, URZ, !UP1 ;  /* 0x0000003f10107287 */ /* 0x000fe2000c800000 */
[----:B------:R-:W-:Y:S01]  /*be70*/  LOP3.LUT R4, R7, 0x380, RZ, 0xc0, !PT ;  /* 0x0000038007047812 */ /* 0x000fe200078ec0ff */
[----:B------:R-:W-:Y:S01]  /*be80*/  UIMAD UR11, UR14, UR12, URZ ;  /* 0x0000000c0e0b72a4 */ /* 0x000fe2000f8e023f */
[----:B------:R-:W-:Y:S01]  /*be90*/  SHF.R.U64 R28, R28, 0x3, RZ ;  /* 0x000000031c1c7819 */ /* 0x000fe200000012ff */
[----:B------:R-:W-:Y:S01]  /*bea0*/  UIMAD.WIDE.U32 UR6, UR18, UR12, UR8 ;  /* 0x0000000c120672a5 */ /* 0x000fe2000f8e0008 */
[----:B------:R-:W-:Y:S01]  /*beb0*/  IMAD.U32 R5, RZ, RZ, UR17 ;  /* 0x00000011ff057e24 */ /* 0x000fe2000f8e00ff */
[----:B------:R-:W-:Y:S01]  /*bec0*/  UIMAD UR11, UR18, UR13, UR11 ;  /* 0x0000000d120b72a4 */ /* 0x000fe2000f8e020b */
[----:B------:R-:W-:Y:S01]  /*bed0*/  SHF.R.U64 R12, R12, 0x3, RZ ;  /* 0x000000030c0c7819 */ /* 0x000fe200000012ff */
[----:B------:R-:W-:Y:S01]  /*bee0*/  USEL UR15, UR15, URZ, !UP1 ;  /* 0x0000003f0f0f7287 */ /* 0x000fe2000c800000 */
[----:B------:R-:W-:Y:S01]  /*bef0*/  SHF.R.U64 R4, R4, 0x3, RZ ;  /* 0x0000000304047819 */ /* 0x000fe200000012ff */
[----:B------:R-:W-:Y:S01]  /*bf00*/  ULDC.64 UR12, c[0x0][0xb78] ;  /* 0x0002de00000c7ab9 */ /* 0x000fe20000000a00 */
[----:B------:R-:W-:Y:S01]  /*bf10*/  UIADD3 UR7, UR7, UR11, URZ ;  /* 0x0000000b07077290 */ /* 0x000fe2000fffe03f */
[----:B------:R-:W-:Y:S01]  /*bf20*/  LEA R8, R5, R22, 0x7 ;  /* 0x0000001605087211 */ /* 0x000fe200078e38ff */
[----:B------:R-:W-:Y:S01]  /*bf30*/  UIMAD UR8, UR16, UR12, URZ ;  /* 0x0000000c100872a4 */ /* 0x000fe2000f8e023f */
[----:B------:R-:W-:Y:S01]  /*bf40*/  LOP3.LUT R28, R28, R29, RZ, 0x3c, !PT ;  /* 0x0000001d1c1c7212 */ /* 0x000fe200078e3cff */
[----:B------:R-:W-:Y:S01]  /*bf50*/  UIMAD.WIDE.U32 UR6, UR15, UR12, UR6 ;  /* 0x0000000c0f0672a5 */ /* 0x000fe2000f8e0006 */
[----:B------:R-:W-:Y:S01]  /*bf60*/  SHF.R.S32.HI R5, RZ, 0x1f, R8 ;  /* 0x0000001fff057819 */ /* 0x000fe20000011408 */
[----:B------:R-:W-:Y:S01]  /*bf70*/  UIMAD UR8, UR15, UR13, UR8 ;  /* 0x0000000d0f0872a4 */ /* 0x000fe2000f8e0208 */
[----:B------:R-:W-:Y:S01]  /*bf80*/  LOP3.LUT R12, R12, R13, RZ, 0x3c, !PT ;  /* 0x0000000d0c0c7212 */ /* 0x000fe200078e3cff */
[--C-:B------:R-:W-:Y:S01]  /*bf90*/  IMAD.X R29, RZ, RZ, R21.reuse, P1 ;  /* 0x000000ffff1d7224 */ /* 0x100fe200008e0615 */
[----:B------:R-:W-:Y:S01]  /*bfa0*/  IADD3 R37, P5, R20, 0x4000, RZ ;  /* 0x0000400014257810 */ /* 0x000fe20007fbe0ff */
[----:B------:R-:W-:Y:S01]  /*bfb0*/  IMAD.X R13, RZ, RZ, R21, P2 ;  /* 0x000000ffff0d7224 */ /* 0x000fe200010e0615 */
[----:B------:R-:W-:Y:S01]  /*bfc0*/  IADD3 R6, P0, R8, UR6, RZ ;  /* 0x0000000608067c10 */ /* 0x000fe2000ff1e0ff */
[----:B------:R-:W-:Y:S01]  /*bfd0*/  IMAD.U32 R10, RZ, RZ, UR8 ;  /* 0x00000008ff0a7e24 */ /* 0x000fe2000f8e00ff */
[----:B------:R-:W-:Y:S01]  /*bfe0*/  LOP3.LUT R4, R4, R7, RZ, 0x3c, !PT ;  /* 0x0000000704047212 */ /* 0x000fe200078e3cff */
[----:B------:R-:W-:Y:S01]  /*bff0*/  ULDC.64 UR12, c[0x0][0xaa0] ;  /* 0x0002a800000c7ab9 */ /* 0x000fe20000000a00 */
[----:B------:R-:W-:-:S02]  /*c000*/  IADD3 R41, P4, R20, 0x5000, RZ ;  /* 0x0000500014297810 */ /* 0x000fc40007f9e0ff */
[----:B------:R-:W-:Y:S01]  /*c010*/  IADD3.X R5, R5, UR7, R10, P0, !PT ;  /* 0x0000000705057c10 */ /* 0x000fe200087fe40a */
[----:B------:R-:W-:Y:S01]  /*c020*/  ULDC.64 UR6, c[0x0][0xb40] ;  /* 0x0002d00000067ab9 */ /* 0x000fe20000000a00 */
[----:B------:R-:W-:Y:S02]  /*c030*/  IADD3 R25, P3, R20, 0x6000, RZ ;  /* 0x0000600014197810 */ /* 0x000fe40007f7e0ff */
[----:B------:R-:W-:Y:S02]  /*c040*/  LEA R48, P0, R6, UR6, 0x2 ;  /* 0x0000000606307c11 */ /* 0x000fe4000f8010ff */
[----:B------:R-:W-:Y:S02]  /*c050*/  IADD3 R7, P2, R20, 0x7000, RZ ;  /* 0x0000700014077810 */ /* 0x000fe40007f5e0ff */
[----:B------:R-:W-:Y:S01]  /*c060*/  LEA.HI.X R49, R6, UR7, R5, 0x2, P0 ;  /* 0x0000000706317c11 */ /* 0x000fe200080f1405 */
[----:B------:R-:W-:Y:S01]  /*c070*/  VIADD R5, R8, 0x8 ;  /* 0x0000000808057836 */ /* 0x000fe20000000000 */
[----:B------:R-:W-:-:S02]  /*c080*/  LOP3.LUT P0, RZ, R188, 0x3, RZ, 0xc0, !PT ;  /* 0x00000003bcff7812 */ /* 0x000fc4000780c0ff */
[----:B------:R-:W-:Y:S02]  /*c090*/  LOP3.LUT R9, R20, 0x380, RZ, 0xc0, !PT ;  /* 0x0000038014097812 */ /* 0x000fe400078ec0ff */
[----:B------:R-:W-:Y:S02]  /*c0a0*/  ISETP.GE.OR P1, PT, R8, UR10, P0 ;  /* 0x0000000a08007c0c */ /* 0x000fe40008726670 */
[----:B------:R-:W-:Y:S01]  /*c0b0*/  ISETP.GE.OR P0, PT, R5, UR10, P0 ;  /* 0x0000000a05007c0c */ /* 0x000fe20008706670 */
[----:B------:R-:W-:Y:S01]  /*c0c0*/  IMAD.X R5, RZ, RZ, R21, P6 ;  /* 0x000000ffff057224 */ /* 0x000fe200030e0615 */
[----:B------:R-:W-:Y:S02]  /*c0d0*/  LOP3.LUT R36, R37, 0x380, RZ, 0xc0, !PT ;  /* 0x0000038025247812 */ /* 0x000fe400078ec0ff */
[----:B------:R-:W-:Y:S02]  /*c0e0*/  LOP3.LUT R40, R41, 0x380, RZ, 0xc0, !PT ;  /* 0x0000038029287812 */ /* 0x000fe400078ec0ff */
[----:B------:R-:W-:-:S02]  /*c0f0*/  LOP3.LUT R24, R25, 0x380, RZ, 0xc0, !PT ;  /* 0x0000038019187812 */ /* 0x000fc400078ec0ff */
[----:B------:R-:W-:Y:S02]  /*c100*/  LOP3.LUT R6, R7, 0x380, RZ, 0xc0, !PT ;  /* 0x0000038007067812 */ /* 0x000fe400078ec0ff */
[----:B------:R-:W-:Y:S01]  /*c110*/  SHF.R.U64 R9, R9, 0x3, RZ ;  /* 0x0000000309097819 */ /* 0x000fe200000012ff */
[----:B------:R-:W-:Y:S01]  /*c120*/  @!P1 STG.E desc[UR20][R48.64], R2 ;  /* 0x0000000230009986 */ /* 0x000fe2000c101914 */
[----:B------:R-:W-:Y:S02]  /*c130*/  SHF.R.U64 R36, R36, 0x3, RZ ;  /* 0x0000000324247819 */ /* 0x000fe400000012ff */
[----:B------:R-:W-:Y:S01]  /*c140*/  SHF.R.U64 R40, R40, 0x3, RZ ;  /* 0x0000000328287819 */ /* 0x000fe200000012ff */
[----:B------:R0:W-:Y:S01]  /*c150*/  @!P0 STG.E desc[UR20][R48.64+0x20], R0 ;  /* 0x0000200030008986 */ /* 0x0001e2000c101914 */
[----:B------:R-:W-:Y:S02]  /*c160*/  SHF.R.U64 R24, R24, 0x3, RZ ;  /* 0x0000000318187819 */ /* 0x000fe400000012ff */
[----:B------:R-:W-:Y:S01]  /*c170*/  SHF.R.U64 R6, R6, 0x3, RZ ;  /* 0x0000000306067819 */ /* 0x000fe200000012ff */
[----:B------:R-:W-:Y:S01]  /*c180*/  UIMAD UR6, UR9, UR12, URZ ;  /* 0x0000000c090672a4 */ /* 0x000fe2000f8e023f */
[----:B------:R-:W-:Y:S01]  /*c190*/  LOP3.LUT R20, R9, R20, RZ, 0x3c, !PT ;  /* 0x0000001409147212 */ /* 0x000fe200078e3cff */
[--C-:B------:R-:W-:Y:S01]  /*c1a0*/  IMAD.X R9, RZ, RZ, R21.reuse, P2 ;  /* 0x000000ffff097224 */ /* 0x100fe200010e0615 */
[----:B------:R-:W-:Y:S01]  /*c1b0*/  LOP3.LUT R36, R36, R37, RZ, 0x3c, !PT ;  /* 0x0000002524247212 */ /* 0x000fe200078e3cff */
[--C-:B------:R-:W-:Y:S01]  /*c1c0*/  IMAD.X R37, RZ, RZ, R21.reuse, P5 ;  /* 0x000000ffff257224 */ /* 0x100fe200028e0615 */
[----:B------:R-:W-:Y:S01]  /*c1d0*/  LOP3.LUT R40, R40, R41, RZ, 0x3c, !PT ;  /* 0x0000002928287212 */ /* 0x000fe200078e3cff */
[----:B------:R-:W-:Y:S01]  /*c1e0*/  IMAD.X R41, RZ, RZ, R21, P4 ;  /* 0x000000ffff297224 */ /* 0x000fe200020e0615 */
[----:B------:R-:W-:Y:S01]  /*c1f0*/  LOP3.LUT R24, R24, R25, RZ, 0x3c, !PT ;  /* 0x0000001918187212 */ /* 0x000fe200078e3cff */
[----:B------:R1:W5:Y:S01]  /*c200*/  LD.E.128 R32, desc[UR20][R20.64] ;  /* 0x0000001414207980 */ /* 0x000362000c101d00 */
[----:B------:R-:W-:-:S02]  /*c210*/  IADD3.X R25, RZ, R21, RZ, P3, !PT ;  /* 0x00000015ff197210 */ /* 0x000fc40001ffe4ff */
[----:B------:R-:W-:Y:S01]  /*c220*/  LOP3.LUT R8, R6, R7, RZ, 0x3c, !PT ;  /* 0x0000000706087212 */ /* 0x000fe200078e3cff */
[--C-:B------:R-:W-:Y:S01]  /*c230*/  IMAD.MOV.U32 R44, RZ, RZ, R16.reuse ;  /* 0x000000ffff2c7224 */ /* 0x100fe200078e0010 */
[----:B------:R-:W-:Y:S01]  /*c240*/  SHF.R.S32.HI R45, RZ, 0x1f, R16 ;  /* 0x0000001fff2d7819 */ /* 0x000fe20000011410 */
[----:B------:R-:W5:Y:S01]  /*c250*/  LD.E.128 R28, desc[UR20][R28.64] ;  /* 0x000000141c1c7980 */ /* 0x000f62000c101d00 */
[----:B------:R-:W-:Y:S01]  /*c260*/  UIMAD UR6, UR4, UR13, UR6 ;  /* 0x0000000d040672a4 */ /* 0x000fe2000f8e0206 */
[----:B------:R-:W-:Y:S01]  /*c270*/  ULDC.64 UR8, c[0x0][0xae0] ;  /* 0x0002b80000087ab9 */ /* 0x000fe20000000a00 */
[----:B-1----:R-:W-:Y:S01]  /*c280*/  IMAD.U32 R21, RZ, RZ, UR12 ;  /* 0x0000000cff157e24 */ /* 0x002fe2000f8e00ff */
[----:B------:R-:W5:Y:S04]  /*c290*/  LD.E.128 R12, desc[UR20][R12.64] ;  /* 0x000000140c0c7980 */ /* 0x000f68000c101d00 */
[----:B------:R-:W5:Y:S01]  /*c2a0*/  LD.E.128 R4, desc[UR20][R4.64] ;  /* 0x0000001404047980 */ /* 0x000f62000c101d00 */
[----:B------:R-:W-:-:S03]  /*c2b0*/  IMAD.WIDE.U32 R20, R21, UR4, R44 ;  /* 0x0000000415147c25 */ /* 0x000fc6000f8e002c */
[----:B------:R-:W5:Y:S04]  /*c2c0*/  LD.E.128 R36, desc[UR20][R36.64] ;  /* 0x0000001424247980 */ /* 0x000f68000c101d00 */
[----:B------:R-:W5:Y:S04]  /*c2d0*/  LD.E.128 R40, desc[UR20][R40.64] ;  /* 0x0000001428287980 */ /* 0x000f68000c101d00 */
[----:B------:R-:W5:Y:S04]  /*c2e0*/  LD.E.128 R24, desc[UR20][R24.64] ;  /* 0x0000001418187980 */ /* 0x000f68000c101d00 */
[----:B------:R-:W5:Y:S01]  /*c2f0*/  LD.E.128 R8, desc[UR20][R8.64] ;  /* 0x0000001408087980 */ /* 0x000f62000c101d00 */
[----:B------:R-:W-:Y:S01]  /*c300*/  UIMAD UR4, UR14, UR8, URZ ;  /* 0x000000080e0472a4 */ /* 0x000fe2000f8e023f */
[----:B------:R-:W-:Y:S01]  /*c310*/  @!PT LDS RZ, [RZ] ;  /* 0x00000000fffff984 */ /* 0x000fe20000000800 */
[----:B------:R-:W-:Y:S01]  /*c320*/  @!PT LDS RZ, [RZ] ;  /* 0x00000000fffff984 */ /* 0x000fe20000000800 */
[----:B------:R-:W-:Y:S01]  /*c330*/  @!PT LDS RZ, [RZ] ;  /* 0x00000000fffff984 */ /* 0x000fe20000000800 */
[----:B------:R-:W-:Y:S01]  /*c340*/  @!PT LDS RZ, [RZ] ;  /* 0x00000000fffff984 */ /* 0x000fe20000000800 */
[----:B------:R1:W-:Y:S06]  /*c350*/  MEMBAR.ALL.CTA ;  /* 0x0000000000007992 */ /* 0x0003ec0000008000 */
[----:B-1----:R-:W1:Y:S01]  /*c360*/  FENCE.VIEW.ASYNC.S ;  /* 0x00000000000073c6 */ /* 0x002e620000000000 */
[----:B------:R-:W-:Y:S01]  /*c370*/  VIADD R21, R21, UR6 ;  /* 0x0000000615157c36 */ /* 0x000fe20008000000 */
[----:B------:R-:W-:Y:S01]  /*c380*/  UIMAD UR10, UR17, -0x80, UR10 ;  /* 0xffffff80110a78a4 */ /* 0x000fe2000f8e020a */
[----:B------:R-:W-:Y:S01]  /*c390*/  IMAD.U32 R19, RZ, RZ, UR8 ;  /* 0x00000008ff137e24 */ /* 0x000fe2000f8e00ff */
[----:B------:R-:W-:Y:S01]  /*c3a0*/  UIMAD UR4, UR18, UR9, UR4 ;  /* 0x00000009120472a4 */ /* 0x000fe2000f8e0204 */
[----:B------:R-:W-:-:S02]  /*c3b0*/  ULDC.64 UR6, c[0x0][0xae8] ;  /* 0x0002ba0000067ab9 */ /* 0x000fc40000000a00 */
[----:B------:R-:W-:Y:S01]  /*c3c0*/  IMAD.WIDE.U32 R20, R19, UR18, R20 ;  /* 0x0000001213147c25 */ /* 0x000fe2000f8e0014 */
[----:B------:R-:W-:-:S03]  /*c3d0*/  ISETP.GE.AND P2, PT, R18, UR10, PT ;  /* 0x0000000a12007c0c */ /* 0x000fc6000bf46270 */
[----:B------:R-:W-:Y:S01]  /*c3e0*/  VIADD R21, R21, UR4 ;  /* 0x0000000415157c36 */ /* 0x000fe20008000000 */
[----:B------:R-:W-:Y:S01]  /*c3f0*/  UIMAD UR4, UR16, UR6, URZ ;  /* 0x00000006100472a4 */ /* 0x000fe2000f8e023f */
[----:B------:R-:W-:Y:S01]  /*c400*/  VIADD R3, R3, 0x34820 ;  /* 0x0003482003037836 */ /* 0x000fe20000000000 */
[C---:B------:R-:W-:Y:S01]  /*c410*/  IADD3 R19, R18.reuse, 0x60, RZ ;  /* 0x0000006012137810 */ /* 0x040fe20007ffe0ff */
[----:B------:R-:W-:Y:S01]  /*c420*/  IMAD.U32 R45, RZ, RZ, UR6 ;  /* 0x00000006ff2d7e24 */ /* 0x000fe2000f8e00ff */
[----:B------:R-:W-:Y:S02]  /*c430*/  UIMAD UR4, UR15, UR7, UR4 ;  /* 0x000000070f0472a4 */ /* 0x000fe4000f8e0204 */
[----:B------:R-:W-:Y:S01]  /*c440*/  PRMT R3, RZ, 0x654, R3 ;  /* 0x00000654ff037816 */ /* 0x000fe20000000003 */
[----:B------:R-:W-:Y:S01]  /*c450*/  IMAD.WIDE.U32 R44, R45, UR15, R20 ;  /* 0x0000000f2d2c7c25 */ /* 0x000fe2000f8e0014 */
[----:B------:R-:W-:Y:S02]  /*c460*/  ISETP.GE.AND P1, PT, R19, UR10, PT ;  /* 0x0000000a13007c0c */ /* 0x000fe4000bf26270 */
[----:B------:R-:W-:Y:S01]  /*c470*/  SHF.R.S32.HI R19, RZ, 0x1f, R18 ;  /* 0x0000001fff137819 */ /* 0x000fe20000011412 */
[C---:B0-----:R-:W-:Y:S01]  /*c480*/  VIADD R0, R18.reuse, 0x20 ;  /* 0x0000002012007836 */ /* 0x041fe20000000000 */
[----:B-1----:R0:W-:Y:S01]  /*c490*/  SYNCS.ARRIVE.TRANS64.RED.A1T0 RZ, [R3+URZ], RZ ;  /* 0x000000ff03ff79a7 */ /* 0x0021e2000810043f */
[----:B------:R-:W-:Y:S01]  /*c4a0*/  VIADD R2, R18, 0x40 ;  /* 0x0000004012027836 */ /* 0x000fe20000000000 */
[----:B------:R-:W-:Y:S01]  /*c4b0*/  BSSY B1, `(.L_x_2030) ;  /* 0x0000018000017945 */ /* 0x000fe20003800000 */
[----:B------:R-:W-:-:S02]  /*c4c0*/  IMAD.U32 R23, RZ, RZ, UR17 ;  /* 0x00000011ff177e24 */ /* 0x000fc4000f8e00ff */
[----:B------:R-:W-:Y:S01]  /*c4d0*/  VIADD R51, R45, UR4 ;  /* 0x000000042d337c36 */ /* 0x000fe20008000000 */
[----:B------:R-:W-:Y:S01]  /*c4e0*/  ISETP.GE.AND P4, PT, R0, UR10, PT ;  /* 0x0000000a00007c0c */ /* 0x000fe2000bf86270 */
[----:B------:R-:W-:Y:S01]  /*c4f0*/  IMAD.WIDE R20, R23, 0x80, R18 ;  /* 0x0000008017147825 */ /* 0x000fe200078e0212 */
[----:B------:R-:W-:Y:S01]  /*c500*/  ISETP.GE.AND P0, PT, R2, UR10, PT ;  /* 0x0000000a02007c0c */ /* 0x000fe2000bf06270 */
[----:B0-----:R-:W-:-:S12]  /*c510*/  @P2 BRA `(.L_x_2031) ;  /* 0x0000000000442947 */ /* 0x001fd80003800000 */
        /* <DEDUP_REMOVED lines=15> */
[----:B-----5:R0:W-:Y:S04]  /*c610*/  @!P2 STG.E.128 desc[UR8][R48.64], R32 ;  /* 0x000000203000a986 */ /* 0x0201e8000c101d08 */
[----:B------:R0:W-:Y:S02]  /*c620*/  @!P3 STG.E.128 desc[UR8][R48.64+0x80], R36 ;  /* 0x000080243000b986 */ /* 0x0001e4000c101d08 */
.L_x_2031:
[----:B------:R-:W-:Y:S05]  /*c630*/  BSYNC B1 ;  /* 0x0000000000017941 */ /* 0x000fea0003800000 */
.L_x_2030:
        /* <DEDUP_REMOVED lines=10> */
[----:B0----5:R-:W-:Y:S02]  /*c6e0*/  VIADD R32, R16, 0x40 ;  /* 0x0000004010207836 */ /* 0x021fe40000000000 */
        /* <DEDUP_REMOVED lines=10> */
.L_x_2033:
[----:B------:R-:W-:Y:S05]  /*c790*/  BSYNC B1 ;  /* 0x0000000000017941 */ /* 0x000fea0003800000 */
.L_x_2032:
[----:B------:R-:W-:Y:S04]  /*c7a0*/  BSSY B1, `(.L_x_2034) ;  /* 0x0000015000017945 */ /* 0x000fe80003800000 */
[----:B------:R-:W-:Y:S05]  /*c7b0*/  @P0 BRA `(.L_x_2035) ;  /* 0x00000000004c0947 */ /* 0x000fea0003800000 */
[----:B------:R-:W-:Y:S01]  /*c7c0*/  IADD3 R23, P0, R20, 0x40, RZ ;  /* 0x0000004014177810 */ /* 0x000fe20007f1e0ff */
[----:B------:R-:W-:Y:S01]  /*c7d0*/  ULDC.64 UR6, c[0x0][0xad8] ;  /* 0x0002b60000067ab9 */ /* 0x000fe20000000a00 */
[----:B------:R-:W-:Y:S01]  /*c7e0*/  IMAD.MOV.U32 R2, RZ, RZ, R44 ;  /* 0x000000ffff027224 */ /* 0x000fe200078e002c */
[C---:B-1---5:R-:W-:Y:S01]  /*c7f0*/  IADD3 R28, R16.reuse, 0x40, RZ ;  /* 0x00000040101c7810 */ /* 0x062fe20007ffe0ff */
        /* <DEDUP_REMOVED lines=10> */
[----:B------:R-:W-:Y:S01]  /*c8a0*/  LEA R28, P0, R2, UR6, 0x1 ;  /* 0x00000006021c7c11 */ /* 0x000fe2000f8008ff */
[----:B------:R-:W-:-:S05]  /*c8b0*/  IMAD.IADD R3, R3, 0x1, R23 ;  /* 0x0000000103037824 */ /* 0x000fca00078e0217 */
[----:B------:R-:W-:-:S05]  /*c8c0*/  LEA.HI.X R29, R2, UR7, R3, 0x1, P0 ;  /* 0x00000007021d7c11 */ /* 0x000fca00080f0c03 */
[----:B------:R2:W-:Y:S04]  /*c8d0*/  @!P2 STG.E.128 desc[UR8][R28.64], R12 ;  /* 0x0000000c1c00a986 */ /* 0x0005e8000c101d08 */
[----:B------:R2:W-:Y:S02]  /*c8e0*/  @!P3 STG.E.128 desc[UR8][R28.64+0x80], R24 ;  /* 0x000080181c00b986 */ /* 0x0005e4000c101d08 */
.L_x_2035:
[----:B------:R-:W-:Y:S05]  /*c8f0*/  BSYNC B1 ;  /* 0x0000000000017941 */ /* 0x000fea0003800000 */
.L_x_2034:
[----:B------:R-:W-:Y:S05]  /*c900*/  @P1 BRA `(.L_x_2036) ;  /* 0x0000000c00541947 */ /* 0x000fea0003800000 */
[----:B--2--5:R-:W-:Y:S01]  /*c910*/  IADD3 R13, P0, R20, 0x60, RZ ;  /* 0x00000060140d7810 */ /* 0x024fe20007f1e0ff */
        /* <DEDUP_REMOVED lines=8> */
[----:B------:R-:W-:-:S03]  /*c9a0*/  ULDC.64 UR8, c[0x0][0x208] ;  /* 0x0000820000087ab9 */ /* 0x000fc60000000a00 */
[----:B------:R-:W-:-:S04]  /*c9b0*/  IMAD R20, R20, UR6, RZ ;  /* 0x0000000614147c24 */ /* 0x000fc8000f8e02ff */
        /* <DEDUP_REMOVED lines=11> */
.L_x_2028:
[----:B------:R-:W-:Y:S01]  /*ca70*/  R2UR UR8, R185 ;  /* 0x00000000b90872ca */ /* 0x000fe200000e0000 */
[----:B------:R-:W-:Y:S01]  /*ca80*/  ULDC.64 UR6, c[0x0][0xbe0] ;  /* 0x0002f80000067ab9 */ /* 0x000fe20000000a00 */
[----:B------:R-:W-:Y:S01]  /*ca90*/  R2UR UR4, R23 ;  /* 0x00000000170472ca */ /* 0x000fe200000e0000 */
[----:B------:R-:W-:Y:S01]  /*caa0*/  UISETP.NE.U32.AND UP0, UPT, UR6, URZ, UPT ;  /* 0x0000003f0600728c */ /* 0x000fe2000bf05070 */
[----:B------:R-:W-:-:S03]  /*cab0*/  ULDC.64 UR12, c[0x0][0x208] ;  /* 0x00008200000c7ab9 */ /* 0x000fc60000000a00 */
[----:B------:R-:W-:-:S06]  /*cac0*/  UISETP.NE.AND.EX UP1, UPT, UR7, URZ, UPT, UP0 ;  /* 0x0000003f0700728c */ /* 0x000fcc000bf25300 */
[----:B------:R-:W-:Y:S02]  /*cad0*/  PLOP3.LUT P2, PT, PT, PT, UP1, 0x80, 0x0 ;  /* 0x000000000000781c */ /* 0x000fe40003f4f018 */
[----:B------:R-:W-:Y:S02]  /*cae0*/  USHF.L.U64.HI UR10, UR4, 0x2, UR8 ;  /* 0x00000002040a7899 */ /* 0x000fe40008010208 */
[----:B------:R-:W-:Y:S01]  /*caf0*/  USHF.L.U32 UR4, UR4, 0x2, URZ ;  /* 0x0000000204047899 */ /* 0x000fe2000800063f */
[----:B------:R-:W-:-:S03]  /*cb00*/  ULDC.64 UR8, c[0x0][0xbd8] ;  /* 0x0002f60000087ab9 */ /* 0x000fc60000000a00 */
[----:B------:R-:W-:Y:S02]  /*cb10*/  @UP1 UIADD3 UR6, UP2, UR4, UR6, URZ ;  /* 0x0000000604061290 */ /* 0x000fe4000ff5e03f */
[----:B------:R-:W-:Y:S02]  /*cb20*/  UISETP.NE.U32.AND UP0, UPT, UR8, URZ, UPT ;  /* 0x0000003f0800728c */ /* 0x000fe4000bf05070 */
[----:B------:R-:W-:Y:S02]  /*cb30*/  @UP1 UIADD3.X UR7, UR10, UR7, URZ, UP2, !UPT ;  /* 0x000000070a071290 */ /* 0x000fe400097fe43f */
[----:B------:R-:W-:Y:S01]  /*cb40*/  IMAD.U32 R4, RZ, RZ, UR6 ;  /* 0x00000006ff047e24 */ /* 0x000fe2000f8e00ff */
[----:B------:R-:W-:Y:S02]  /*cb50*/  UISETP.NE.AND.EX UP0, UPT, UR9, URZ, UPT, UP0 ;  /* 0x0000003f0900728c */ /* 0x000fe4000bf05300 */
[----:B------:R-:W-:Y:S01]  /*cb60*/  UIADD3 UR4, UP1, UR4, UR8, URZ ;  /* 0x0000000804047290 */ /* 0x000fe2000ff3e03f */
[----:B------:R-:W-:-:S03]  /*cb70*/  IMAD.U32 R5, RZ, RZ, UR7 ;  /* 0x00000007ff057e24 */ /* 0x000fc6000f8e00ff */
[----:B------:R-:W-:Y:S01]  /*cb80*/  PLOP3.LUT P1, PT, PT, PT, UP0, 0x80, 0x0 ;  /* 0x000000000000781c */ /* 0x000fe20003f2f008 */
[----:B------:R-:W-:Y:S01]  /*cb90*/  UIADD3.X UR6, UR10, UR9, URZ, UP1, !UPT ;  /* 0x000000090a067290 */ /* 0x000fe20008ffe43f */
[----:B------:R-:W2:Y:S01]  /*cba0*/  @P2 LDG.E R4, desc[UR12][R4.64] ;  /* 0x0000000c04042981 */ /* 0x000ea2000c1e1900 */
[----:B------:R-:W-:Y:S02]  /*cbb0*/  IMAD.MOV.U32 R7, RZ, RZ, RZ ;  /* 0x000000ffff077224 */ /* 0x000fe400078e00ff */
[----:B------:R-:W-:Y:S02]  /*cbc0*/  IMAD.U32 R2, RZ, RZ, UR4 ;  /* 0x00000004ff027e24 */ /* 0x000fe4000f8e00ff */
[----:B------:R-:W-:Y:S01]  /*cbd0*/  IMAD.U32 R3, RZ, RZ, UR6 ;  /* 0x00000006ff037e24 */ /* 0x000fe2000f8e00ff */
[----:B------:R-:W-:Y:S01]  /*cbe0*/  ULDC UR4, c[0x0][0xa88] ;  /* 0x0002a20000047ab9 */ /* 0x000fe20000000800 */
[----:B------:R-:W-:-:S04]  /*cbf0*/  ISETP.GT.AND P0, PT, R192, 0x7f, PT ;  /* 0x0000007fc000780c */ /* 0x000fc80003f04270 */
[----:B------:R0:W5:Y:S01]  /*cc00*/  @P1 LDG.E R7, desc[UR12][R2.64] ;  /* 0x0000000c02071981 */ /* 0x000162000c1e1900 */
[----:B--2---:R-:W-:Y:S01]  /*cc10*/  @P2 R2UR UR4, R4 ;  /* 0x00000000040422ca */ /* 0x004fe200000e0000 */
        /* <DEDUP_REMOVED lines=8> */
.L_x_2037:
[----:B------:R-:W-:Y:S01]  /*cca0*/  R2UR UR8, R184 ;  /* 0x00000000b80872ca */ /* 0x000fe200000e0000 */
[----:B------:R-:W-:Y:S01]  /*ccb0*/  BSSY B1, `(.L_x_2038) ;  /* 0x0000025000017945 */ /* 0x000fe20003800000 */
[----:B------:R-:W-:Y:S02]  /*ccc0*/  R2UR UR7, R23 ;  /* 0x00000000170772ca */ /* 0x000fe400000e0000 */
[----:B------:R-:W-:Y:S02]  /*ccd0*/  R2UR UR6, R185 ;  /* 0x00000000b90672ca */ /* 0x000fe400000e0000 */
[----:B------:R-:W-:Y:S02]  /*cce0*/  SHF.R.S32.HI R9, RZ, 0x1f, R16 ;  /* 0x0000001fff097819 */ /* 0x000fe40000011410 */
[----:B-----5:R-:W-:-:S05]  /*ccf0*/  SHF.R.S32.HI R6, RZ, 0x1f, R7 ;  /* 0x0000001fff067819 */ /* 0x020fca0000011407 */
[----:B------:R-:W-:Y:S02]  /*cd00*/  USHF.R.S32.HI UR8, URZ, 0x1f, UR8 ;  /* 0x0000001f3f087899 */ /* 0x000fe40008011408 */
[----:B------:R-:W-:Y:S02]  /*cd10*/  USEL UR9, UR7, URZ, !UP0 ;  /* 0x0000003f07097287 */ /* 0x000fe4000c000000 */
[----:B------:R-:W-:Y:S01]  /*cd20*/  USEL UR10, UR6, URZ, !UP0 ;  /* 0x0000003f060a7287 */ /* 0x000fe2000c000000 */
[----:B------:R-:W-:Y:S11]  /*cd30*/  @P0 BRA `(.L_x_2039) ;  /* 0x0000000000700947 */ /* 0x000ff60003800000 */
[----:B------:R-:W0:Y:S01]  /*cd40*/  S2R R2, SR_TID.X ;  /* 0x0000000000027919 */ /* 0x000e220000002100 */
[----:B------:R-:W-:-:S13]  /*cd50*/  R2UR UR6, R186 ;  /* 0x00000000ba0672ca */ /* 0x000fda00000e0000 */
[----:B------:R-:W-:-:S04]  /*cd60*/  IMAD.U32 R0, RZ, RZ, UR6 ;  /* 0x00000006ff007e24 */ /* 0x000fc8000f8e00ff */
[----:B0-----:R-:W-:-:S05]  /*cd70*/  IMAD R0, R0, 0x80, R2 ;  /* 0x0000008000007824 */ /* 0x001fca00078e0202 */
[----:B------:R-:W-:-:S04]  /*cd80*/  IADD3 R0, R0, -0x80, RZ ;  /* 0xffffff8000007810 */ /* 0x000fc80007ffe0ff */
[----:B------:R-:W-:-:S13]  /*cd90*/  ISETP.GE.AND P0, PT, R0, UR4, PT ;  /* 0x0000000400007c0c */ /* 0x000fda000bf06270 */
[----:B------:R-:W-:Y:S05]  /*cda0*/  @P0 BRA `(.L_x_2039) ;  /* 0x0000000000540947 */ /* 0x000fea0003800000 */
[----:B------:R-:W-:Y:S01]  /*cdb0*/  R2UR UR7, R184 ;  /* 0x00000000b80772ca */ /* 0x000fe200000e0000 */
[----:B------:R-:W-:Y:S01]  /*cdc0*/  ULDC.64 UR12, c[0x0][0xb70] ;  /* 0x0002dc00000c7ab9 */ /* 0x000fe20000000a00 */
[C---:B------:R-:W-:Y:S01]  /*cdd0*/  IADD3 R2, P0, R0.reuse, R7, RZ ;  /* 0x0000000700027210 */ /* 0x040fe20007f1e0ff */
[----:B------:R-:W-:Y:S02]  /*cde0*/  UIMAD UR6, UR8, UR12, URZ ;  /* 0x0000000c080672a4 */ /* 0x000fe4000f8e023f */
[----:B------:R-:W-:Y:S01]  /*cdf0*/  IMAD.U32 R5, RZ, RZ, UR12 ;  /* 0x0000000cff057e24 */ /* 0x000fe2000f8e00ff */
[----:B------:R-:W-:Y:S01]  /*ce00*/  ULDC.64 UR14, c[0x0][0x208] ;  /* 0x00008200000e7ab9 */ /* 0x000fe20000000a00 */
[----:B------:R-:W-:-:S06]  /*ce10*/  LEA.HI.X.SX32 R3, R0, R6, 0x1, P0 ;  /* 0x0000000600037211 */ /* 0x000fcc00000f0eff */
[----:B------:R-:W-:Y:S02]  /*ce20*/  UIMAD UR6, UR7, UR13, UR6 ;  /* 0x0000000d070672a4 */ /* 0x000fe4000f8e0206 */
[----:B------:R-:W-:Y:S01]  /*ce30*/  IMAD.WIDE.U32 R2, R5, UR7, R2 ;  /* 0x0000000705027c25 */ /* 0x000fe2000f8e0002 */
[----:B------:R-:W-:Y:S02]  /*ce40*/  ULDC.64 UR12, c[0x0][0xb78] ;  /* 0x0002de00000c7ab9 */ /* 0x000fe40000000a00 */
[----:B------:R-:W-:Y:S01]  /*ce50*/  UIMAD UR7, UR10, UR12, URZ ;  /* 0x0000000c0a0772a4 */ /* 0x000fe2000f8e023f */
[----:B------:R-:W-:Y:S02]  /*ce60*/  VIADD R3, R3, UR6 ;  /* 0x0000000603037c36 */ /* 0x000fe40008000000 */
        /* <DEDUP_REMOVED lines=9> */
.L_x_2039:
[----:B------:R-:W-:Y:S05]  /*cf00*/  BSYNC B1 ;  /* 0x0000000000017941 */ /* 0x000fea0003800000 */
.L_x_2038:
[----:B------:R-:W-:Y:S01]  /*cf10*/  R2UR UR11, R186 ;  /* 0x00000000ba0b72ca */ /* 0x000fe200000e0000 */
[----:B------:R-:W-:Y:S01]  /*cf20*/  ULDC.64 UR6, c[0x0][0xaa0] ;  /* 0x0002a80000067ab9 */ /* 0x000fe20000000a00 */
[----:B------:R-:W-:Y:S01]  /*cf30*/  R2UR UR14, R184 ;  /* 0x00000000b80e72ca */ /* 0x000fe200000e0000 */
[----:B------:R-:W-:Y:S01]  /*cf40*/  IMAD.MOV.U32 R2, RZ, RZ, R16 ;  /* 0x000000ffff027224 */ /* 0x000fe200078e0010 */
[----:B------:R-:W-:Y:S01]  /*cf50*/  ULDC.64 UR12, c[0x0][0xae0] ;  /* 0x0002b800000c7ab9 */ /* 0x000fe20000000a00 */
[----:B0-----:R-:W-:Y:S01]  /*cf60*/  IMAD.MOV.U32 R3, RZ, RZ, R9 ;  /* 0x000000ffff037224 */ /* 0x001fe200078e0009 */
[----:B------:R-:W-:Y:S01]  /*cf70*/  BSSY B1, `(.L_x_2040) ;  /* 0x000002e000017945 */ /* 0x000fe20003800000 */
[----:B------:R-:W-:Y:S01]  /*cf80*/  IMAD R0, R6, UR6, RZ ;  /* 0x0000000606007c24 */ /* 0x000fe2000f8e02ff */
[----:B------:R-:W-:Y:S01]  /*cf90*/  MOV R6, R18 ;  /* 0x0000001200067202 */ /* 0x000fe20000000f00 */
[----:B------:R-:W-:Y:S01]  /*cfa0*/  IMAD.WIDE.U32 R2, R7, UR6, R2 ;  /* 0x0000000607027c25 */ /* 0x000fe2000f8e0002 */
[----:B------:R-:W-:-:S03]  /*cfb0*/  UIMAD UR6, UR8, UR12, URZ ;  /* 0x0000000c080672a4 */ /* 0x000fc6000f8e023f */
[----:B------:R-:W-:Y:S01]  /*cfc0*/  IMAD R7, R7, UR7, R0 ;  /* 0x0000000707077c24 */ /* 0x000fe2000f8e0200 */
[----:B------:R-:W-:Y:S01]  /*cfd0*/  UIMAD UR7, UR11, -0x80, UR4 ;  /* 0xffffff800b0778a4 */ /* 0x000fe2000f8e0204 */
[----:B------:R-:W-:Y:S01]  /*cfe0*/  IMAD.U32 R5, RZ, RZ, UR12 ;  /* 0x0000000cff057e24 */ /* 0x000fe2000f8e00ff */
[----:B------:R-:W-:Y:S01]  /*cff0*/  UIMAD UR6, UR14, UR13, UR6 ;  /* 0x0000000d0e0672a4 */ /* 0x000fe2000f8e0206 */
[C---:B------:R-:W-:Y:S01]  /*d000*/  VIADD R4, R18.reuse, 0x60 ;  /* 0x0000006012047836 */ /* 0x040fe20000000000 */
[----:B------:R-:W-:Y:S01]  /*d010*/  IADD3 R3, R3, R7, RZ ;  /* 0x0000000703037210 */ /* 0x000fe20007ffe0ff */
[----:B------:R-:W-:Y:S01]  /*d020*/  ULDC.64 UR12, c[0x0][0xae8] ;  /* 0x0002ba00000c7ab9 */ /* 0x000fe20000000a00 */
[C---:B------:R-:W-:Y:S01]  /*d030*/  ISETP.GE.AND P2, PT, R18.reuse, UR7, PT ;  /* 0x0000000712007c0c */ /* 0x040fe2000bf46270 */
[----:B------:R-:W-:Y:S01]  /*d040*/  UIMAD UR4, UR10, UR12, URZ ;  /* 0x0000000c0a0472a4 */ /* 0x000fe2000f8e023f */
[----:B------:R-:W-:Y:S01]  /*d050*/  VIADD R0, R18, 0x20 ;  /* 0x0000002012007836 */ /* 0x000fe20000000000 */
[----:B------:R-:W-:Y:S01]  /*d060*/  ISETP.GE.AND P0, PT, R4, UR7, PT ;  /* 0x0000000704007c0c */ /* 0x000fe2000bf06270 */
[----:B------:R-:W-:Y:S01]  /*d070*/  IMAD.WIDE.U32 R2, R5, UR14, R2 ;  /* 0x0000000e05027c25 */ /* 0x000fe2000f8e0002 */
[----:B------:R-:W-:Y:S01]  /*d080*/  UIMAD UR4, UR9, UR13, UR4 ;  /* 0x0000000d090472a4 */ /* 0x000fe2000f8e0204 */
[----:B------:R-:W-:-:S02]  /*d090*/  SHF.R.S32.HI R7, RZ, 0x1f, R18 ;  /* 0x0000001fff077819 */ /* 0x000fc40000011412 */
[----:B------:R-:W-:Y:S01]  /*d0a0*/  VIADD R3, R3, UR6 ;  /* 0x0000000603037c36 */ /* 0x000fe20008000000 */
[----:B------:R-:W-:Y:S01]  /*d0b0*/  ISETP.GE.AND P3, PT, R0, UR7, PT ;  /* 0x0000000700007c0c */ /* 0x000fe2000bf66270 */
[----:B------:R-:W-:Y:S02]  /*d0c0*/  IMAD.U32 R5, RZ, RZ, UR12 ;  /* 0x0000000cff057e24 */ /* 0x000fe4000f8e00ff */
[----:B------:R-:W-:Y:S02]  /*d0d0*/  VIADD R0, R18, 0x40 ;  /* 0x0000004012007836 */ /* 0x000fe40000000000 */
[----:B------:R-:W-:-:S03]  /*d0e0*/  IMAD.WIDE.U32 R4, R5, UR9, R2 ;  /* 0x0000000905047c25 */ /* 0x000fc6000f8e0002 */
[----:B------:R-:W-:Y:S01]  /*d0f0*/  ISETP.GE.AND P1, PT, R0, UR7, PT ;  /* 0x0000000700007c0c */ /* 0x000fe2000bf26270 */
[----:B------:R-:W-:Y:S02]  /*d100*/  IMAD.U32 R9, RZ, RZ, UR11 ;  /* 0x0000000bff097e24 */ /* 0x000fe4000f8e00ff */
[----:B------:R-:W-:Y:S02]  /*d110*/  VIADD R11, R5, UR4 ;  /* 0x00000004050b7c36 */ /* 0x000fe40008000000 */
[----:B------:R-:W-:Y:S01]  /*d120*/  IMAD.WIDE R6, R9, 0x80, R6 ;  /* 0x0000008009067825 */ /* 0x000fe200078e0206 */
[----:B------:R-:W-:Y:S07]  /*d130*/  @P2 BRA `(.L_x_2041) ;  /* 0x0000000000442947 */ /* 0x000fee0003800000 */
        /* <DEDUP_REMOVED lines=17> */
.L_x_2041:
[----:B------:R-:W-:Y:S05]  /*d250*/  BSYNC B1 ;  /* 0x0000000000017941 */ /* 0x000fea0003800000 */
.L_x_2040:
[----:B------:R-:W-:Y:S04]  /*d260*/  BSSY B1, `(.L_x_2042) ;  /* 0x0000015000017945 */ /* 0x000fe80003800000 */
[----:B------:R-:W-:Y:S05]  /*d270*/  @P3 BRA `(.L_x_2043) ;  /* 0x00000000004c3947 */ /* 0x000fea0003800000 */
[----:B0-----:R-:W-:Y:S01]  /*d280*/  IADD3 R9, P2, R6, 0x20, RZ ;  /* 0x0000002006097810 */ /* 0x001fe20007f5e0ff */
        /* <DEDUP_REMOVED lines=18> */
.L_x_2043:
[----:B------:R-:W-:Y:S05]  /*d3b0*/  BSYNC B1 ;  /* 0x0000000000017941 */ /* 0x000fea0003800000 */
.L_x_2042:
[----:B------:R-:W-:Y:S04]  /*d3c0*/  BSSY B1, `(.L_x_2044) ;  /* 0x0000015000017945 */ /* 0x000fe80003800000 */
[----:B------:R-:W-:Y:S05]  /*d3d0*/  @P1 BRA `(.L_x_2045) ;  /* 0x00000000004c1947 */ /* 0x000fea0003800000 */
[----:B01----:R-:W-:Y:S01]  /*d3e0*/  IADD3 R9, P1, R6, 0x40, RZ ;  /* 0x0000004006097810 */ /* 0x003fe20007f3e0ff */
        /* <DEDUP_REMOVED lines=18> */
.L_x_2045:
[----:B------:R-:W-:Y:S05]  /*d510*/  BSYNC B1 ;  /* 0x0000000000017941 */ /* 0x000fea0003800000 */
.L_x_2044:
[----:B------:R-:W-:Y:S05]  /*d520*/  @P0 BRA `(.L_x_2036) ;  /* 0x00000000004c0947 */ /* 0x000fea0003800000 */
[----:B------:R-:W-:Y:S01]  /*d530*/  IADD3 R5, P0, R6, 0x60, RZ ;  /* 0x0000006006057810 */ /* 0x000fe20007f1e0ff */
[----:B------:R-:W-:Y:S01]  /*d540*/  ULDC.64 UR6, c[0x0][0xad8] ;  /* 0x0002b60000067ab9 */ /* 0x000fe20000000a00 */
[----:B------:R-:W-:Y:S01]  /*d550*/  IMAD.MOV.U32 R2, RZ, RZ, R4 ;  /* 0x000000ffff027224 */ /* 0x000fe200078e0004 */
[----:B------:R-:W-:Y:S01]  /*d560*/  ULDC UR4, c[0x0][0xa8c] ;  /* 0x0002a30000047ab9 */ /* 0x000fe20000000800 */
[----:B------:R-:W-:Y:S01]  /*d570*/  IADD3.X R6, RZ, R7, RZ, P0, !PT ;  /* 0x00000007ff067210 */ /* 0x000fe200007fe4ff */
[----:B------:R-:W-:Y:S01]  /*d580*/  IMAD.MOV.U32 R3, RZ, RZ, R11 ;  /* 0x000000ffff037224 */ /* 0x000fe200078e000b */
        /* <DEDUP_REMOVED lines=13> */
.L_x_2036:
[----:B------:R-:W-:Y:S05]  /*d660*/  BSYNC B0 ;  /* 0x0000000000007941 */ /* 0x000fea0003800000 */
.L_x_2027:
[----:B------:R-:W-:Y:S02]  /*d670*/  ULDC UR4, c[0x0][0xc14] ;  /* 0x0003050000047ab9 */ /* 0x000fe40000000800 */
[----:B------:R-:W-:-:S13]  /*d680*/  ISETP.GE.AND P0, PT, R47, UR4, PT ;  /* 0x000000042f007c0c */ /* 0x000fda000bf06270 */
[----:B------:R-:W-:Y:S05]  /*d690*/  @!P0 BRA `(.L_x_2046) ;  /* 0xffffff3400c48947 */ /* 0x000fea000383ffff */
[----:B------:R-:W-:Y:S05]  /*d6a0*/  EXIT ;  /* 0x000000000000794d */ /* 0x000fea0003800000 */
.L_x_1991:
        /* <DEDUP_REMOVED lines=38> */
[----:B-1----:R-:W-:Y:S01]  /*d910*/  SEL R3, R6, RZ, P0 ;  /* 0x000000ff06037207 */ /* 0x002fe20000000000 */
[----:B------:R-:W-:Y:S01]  /*d920*/  IMAD.MOV.U32 R6, RZ, RZ, RZ ;  /* 0x000000ffff067224 */ /* 0x000fe200078e00ff */
[----:B------:R-:W-:Y:S02]  /*d930*/  ISETP.GE.U32.AND P0, PT, R7, 0x8, PT ;  /* 0x000000080700780c */ /* 0x000fe40003f06070 */
[----:B------:R-:W-:-:S05]  /*d940*/  IADD3 R3, R4, R3, RZ ;  /* 0x0000000304037210 */ /* 0x000fca0007ffe0ff */
[----:B------:R-:W1:Y:S06]  /*d950*/  SHFL.UP PT, R2, R3, 0x8, RZ ;  /* 0x0500000003027989 */ /* 0x000e6c00000e00ff */
        /* <DEDUP_REMOVED lines=19> */
.L_x_2051:
[----:B------:R-:W-:Y:S01]  /*da90*/  IADD3 R6, R6, 0x1f, RZ ;  /* 0x0000001f06067810 */ /* 0x000fe20007ffe0ff */
[----:B------:R-:W-:-:S03]  /*daa0*/  IMAD.U32 R19, RZ, RZ, UR7 ;  /* 0x00000007ff137e24 */ /* 0x000fc6000f8e00ff */
[----:B------:R-:W-:-:S13]  /*dab0*/  ISETP.GE.AND P0, PT, R6, UR5, PT ;  /* 0x0000000506007c0c */ /* 0x000fda000bf06270 */
[----:B------:R-:W-:Y:S05]  /*dac0*/  @P0 BRA `(.L_x_2048) ;  /* 0x0000000400cc0947 */ /* 0x000fea0003800000 */
[----:B------:R-:W0:Y:S01]  /*dad0*/  S2R R2, SR_TID.X ;  /* 0x0000000000027919 */ /* 0x000e220000002100 */
        /* <DEDUP_REMOVED lines=11> */
.L_x_2050:
[----:B------:R-:W-:Y:S05]  /*db90*/  BSYNC B0 ;  /* 0x0000000000007941 */ /* 0x000fea0003800000 */
.L_x_2049:
        /* <DEDUP_REMOVED lines=18> */
[----:B0-----:R-:W-:-:S04]  /*dcc0*/  SEL R9, R8, RZ, P0 ;  /* 0x000000ff08097207 */ /* 0x001fc80000000000 */
[----:B------:R-:W-:-:S05]  /*dcd0*/  IADD3 R4, R4, R9, RZ ;  /* 0x0000000904047210 */ /* 0x000fca0007ffe0ff */
[----:B------:R-:W0:Y:S02]  /*dce0*/  SHFL.IDX PT, R3, R4, 0x1f, 0x1f ;  /* 0x03e01f0004037f89 */ /* 0x000e2400000e0000 */
[----:B0-----:R-:W-:-:S04]  /*dcf0*/  IMAD R2, R3, UR4, RZ ;  /* 0x0000000403027c24 */ /* 0x001fc8000f8e02ff */
[----:B------:R-:W-:-:S05]  /*dd00*/  IMAD.IADD R5, R2, 0x1, R5 ;  /* 0x0000000102057824 */ /* 0x000fca00078e0205 */
[----:B------:R-:W-:-:S13]  /*dd10*/  ISETP.GT.AND P0, PT, R5, UR6, PT ;  /* 0x0000000605007c0c */ /* 0x000fda000bf04270 */
[----:B------:R-:W-:Y:S05]  /*dd20*/  @!P0 BRA `(.L_x_2051) ;  /* 0xfffffffc00588947 */ /* 0x000fea000383ffff */
.L_x_2047:
        /* <DEDUP_REMOVED lines=21> */
.L_x_2052:
[----:B-1----:R-:W-:Y:S01]  /*de80*/  IMAD.MOV R2, RZ, RZ, -R3 ;  /* 0x000000ffff027224 */ /* 0x002fe200078e0a03 */
[----:B--2---:R-:W-:Y:S01]  /*de90*/  IABS R4, R6 ;  /* 0x0000000600047213 */ /* 0x004fe20000000000 */
[----:B---3--:R-:W-:Y:S02]  /*dea0*/  IMAD R16, R16, UR4, R7 ;  /* 0x0000000410107c24 */ /* 0x008fe4000f8e0207 */
[----:B------:R-:W-:Y:S01]  /*deb0*/  IMAD R5, R2, R11, RZ ;  /* 0x0000000b02057224 */ /* 0x000fe200078e02ff */
[----:B------:R-:W-:Y:S01]  /*dec0*/  IADD3 R4, RZ, -R4, RZ ;  /* 0x80000004ff047210 */ /* 0x000fe20007ffe0ff */
[----:B------:R-:W-:-:S04]  /*ded0*/  IMAD.MOV.U32 R2, RZ, RZ, RZ ;  /* 0x000000ffff027224 */ /* 0x000fc800078e00ff */
[----:B------:R-:W-:Y:S01]  /*dee0*/  IMAD.HI.U32 R2, R3, R5, R2 ;  /* 0x0000000503027227 */ /* 0x000fe200078e0002 */
[----:B------:R-:W-:-:S04]  /*def0*/  IADD3 R5, -R16, UR6, RZ ;  /* 0x0000000610057c10 */ /* 0x000fc8000fffe1ff */
        /* <DEDUP_REMOVED lines=18> */
[----:B------:R-:W-:-:S03]  /*e020*/  IMAD.IADD R4, R5, 0x1, R4 ;  /* 0x0000000105047824 */ /* 0x000fc600078e0204 */
[----:B------:R-:W-:-:S04]  /*e030*/  IABS R7, R8 ;  /* 0x0000000800077213 */ /* 0x000fc80000000000 */
[----:B------:R-:W1:Y:S08]  /*e040*/  I2F.RP R10, R7 ;  /* 0x00000007000a7306 */ /* 0x000e700000209400 */
[----:B-1----:R-:W1:Y:S02]  /*e050*/  MUFU.RCP R10, R10 ;  /* 0x0000000a000a7308 */ /* 0x002e640000001000 */
[----:B-1----:R-:W-:-:S06]  /*e060*/  VIADD R2, R10, 0xffffffe ;  /* 0x0ffffffe0a027836 */ /* 0x002fcc0000000000 */
[----:B------:R1:W2:Y:S02]  /*e070*/  F2I.FTZ.U32.TRUNC.NTZ R3, R2 ;  /* 0x0000000200037305 */ /* 0x0002a4000021f000 */
[----:B-1----:R-:W-:Y:S01]  /*e080*/  IMAD.MOV.U32 R2, RZ, RZ, RZ ;  /* 0x000000ffff027224 */ /* 0x002fe200078e00ff */
[----:B--2---:R-:W-:-:S05]  /*e090*/  IADD3 R6, RZ, -R3, RZ ;  /* 0x80000003ff067210 */ /* 0x004fca0007ffe0ff */
        /* <DEDUP_REMOVED lines=16> */
[----:B------:R-:W-:Y:S02]  /*e1a0*/  @!P0 LOP3.LUT R3, RZ, R8, RZ, 0x33, !PT ;  /* 0x00000008ff038212 */ /* 0x000fe400078e33ff */
[----:B------:R-:W-:Y:S02]  /*e1b0*/  IADD3 R8, -R8, RZ, RZ ;  /* 0x000000ff08087210 */ /* 0x000fe40007ffe1ff */
[----:B------:R-:W-:-:S03]  /*e1c0*/  LOP3.LUT R2, RZ, R3, RZ, 0x33, !PT ;  /* 0x00000003ff027212 */ /* 0x000fc600078e33ff */
[----:B------:R-:W-:Y:S02]  /*e1d0*/  IMAD R18, R3, R8, R4 ;  /* 0x0000000803127224 */ /* 0x000fe400078e0204 */
[----:B------:R-:W-:Y:S01]  /*e1e0*/  IMAD.IADD R17, R17, 0x1, R2 ;  /* 0x0000000111117824 */ /* 0x000fe200078e0202 */
[----:B------:R-:W-:Y:S06]  /*e1f0*/  BRA `(.L_x_2053) ;  /* 0x00000000000c7947 */ /* 0x000fec0003800000 */
.L_x_2048:
[----:B------:R-:W-:Y:S02]  /*e200*/  IMAD.MOV.U32 R17, RZ, RZ, RZ ;  /* 0x000000ffff117224 */ /* 0x000fe400078e00ff */
[----:B------:R-:W-:Y:S02]  /*e210*/  IMAD.U32 R16, RZ, RZ, UR6 ;  /* 0x00000006ff107e24 */ /* 0x000fe4000f8e00ff */
[----:B------:R-:W-:-:S07]  /*e220*/  IMAD.MOV.U32 R18, RZ, RZ, RZ ;  /* 0x000000ffff127224 */ /* 0x000fce00078e00ff */
.L_x_2053:
[----:B------:R-:W1:Y:S01]  /*e230*/  S2R R2, SR_TID.X ;  /* 0x0000000000027919 */ /* 0x000e620000002100 */
[----:B------:R-:W-:Y:S01]  /*e240*/  STL [R1+0x20], RZ ;  /* 0x000020ff01007387 */ /* 0x000fe20000100800 */
        /* <DEDUP_REMOVED lines=10> */
[----:B------:R1:W-:Y:S03]  /*e2f0*/  STL [R1], RZ ;  /* 0x000000ff01007387 */ /* 0x0003e60000100800 */
[----:B------:R-:W-:Y:S05]  /*e300*/  @P0 BRA `(.L_x_2054) ;  /* 0x0000004000980947 */ /* 0x000fea0003800000 */
[----:B-1----:R-:W-:Y:S01]  /*e310*/  IMAD.MOV.U32 R0, RZ, RZ, 0x1 ;  /* 0x00000001ff007424 */ /* 0x002fe200078e00ff */
[----:B------:R1:W-:Y:S01]  /*e320*/  STL [R1], RZ ;  /* 0x000000ff01007387 */ /* 0x0003e20000100800 */
[----:B------:R-:W-:Y:S01]  /*e330*/  ULDC UR38, c[0x0][0xc] ;  /* 0x0000030000267ab9 */ /* 0x000fe20000000800 */
[----:B------:R-:W-:Y:S02]  /*e340*/  ULDC.64 UR36, c[0x0][0x198] ;  /* 0x0000660000247ab9 */ /* 0x000fe40000000a00 */
[----:B------:R1:W-:Y:S04]  /*e350*/  STL [R1+0x8], R0 ;  /* 0x0000080001007387 */ /* 0x0003e80000100800 */
[----:B------:R1:W-:Y:S02]  /*e360*/  STL [R1+0x20], RZ ;  /* 0x000020ff01007387 */ /* 0x0003e40000100800 */
.L_x_2121:
[----:B--2---:R-:W2:Y:S01]  /*e370*/  LDC.64 R2, c[0x0][0xc60] ;  /* 0x00031800ff027b82 */ /* 0x004ea20000000a00 */
[----:B------:R-:W-:Y:S01]  /*e380*/  ULDC.64 UR4, c[0x0][0x208] ;  /* 0x0000820000047ab9 */ /* 0x000fe20000000a00 */
[----:B--2---:R-:W-:-:S05]  /*e390*/  IMAD.WIDE R2, R19, 0x4, R2 ;  /* 0x0000000413027825 */ /* 0x004fca00078e0202 */
[----:B------:R-:W2:Y:S01]  /*e3a0*/  LDG.E R5, desc[UR4][R2.64] ;  /* 0x0000000402057981 */ /* 0x000ea2000c1e1900 */
[----:B------:R-:W-:Y:S05]  /*e3b0*/  YIELD ;  /* 0x0000000000007946 */ /* 0x000fea0003800000 */
[----:B------:R-:W-:Y:S01]  /*e3c0*/  ULDC.64 UR4, c[0x0][0xa28] ;  /* 0x00028a0000047ab9 */ /* 0x000fe20000000a00 */
[----:B-1----:R-:W-:Y:S01]  /*e3d0*/  IMAD.MOV.U32 R0, RZ, RZ, RZ ;  /* 0x000000ffff007224 */ /* 0x002fe200078e00ff */
[----:B------:R-:W-:Y:S01]  /*e3e0*/  ISETP.NE.U32.AND P0, PT, RZ, UR4, PT ;  /* 0x00000004ff007c0c */ /* 0x000fe2000bf05070 */
[----:B------:R-:W-:Y:S01]  /*e3f0*/  ULDC.64 UR8, c[0x0][0x208] ;  /* 0x0000820000087ab9 */ /* 0x000fe20000000a00 */
[----:B------:R-:W-:Y:S01]  /*e400*/  IMAD.MOV.U32 R6, RZ, RZ, RZ ;  /* 0x000000ffff067224 */ /* 0x000fe200078e00ff */
[----:B------:R-:W-:Y:S01]  /*e410*/  ULDC.64 UR6, c[0x0][0xa08] ;  /* 0x0002820000067ab9 */ /* 0x000fe20000000a00 */
[----:B------:R-:W-:-:S02]  /*e420*/  ISETP.NE.AND.EX P0, PT, RZ, UR5, PT, P0 ;  /* 0x00000005ff007c0c */ /* 0x000fc4000bf05300 */
[----:B--2---:R-:W-:Y:S01]  /*e430*/  SHF.R.S32.HI R4, RZ, 0x1f, R5 ;  /* 0x0000001fff047819 */ /* 0x004fe20000011405 */
[----:B------:R1:W-:Y:S10]  /*e440*/  STL [R1+0x10], R5 ;  /* 0x0000100501007387 */ /* 0x0003f40000100800 */
[----:B------:R-:W-:-:S04]  /*e450*/  @P0 LEA R2, P1, R5, UR4, 0x2 ;  /* 0x0000000405020c11 */ /* 0x000fc8000f8210ff */
[C-C-:B------:R-:W-:Y:S01]  /*e460*/  @P0 LEA.HI.X R3, R5.reuse, UR5, R4.reuse, 0x2, P1 ;  /* 0x0000000505030c11 */ /* 0x140fe200088f1404 */
[----:B------:R-:W-:Y:S02]  /*e470*/  ULDC.64 UR4, c[0x0][0xa18] ;  /* 0x0002860000047ab9 */ /* 0x000fe40000000a00 */
[----:B------:R-:W-:Y:S02]  /*e480*/  ISETP.NE.U32.AND P1, PT, RZ, UR4, PT ;  /* 0x00000004ff007c0c */ /* 0x000fe4000bf25070 */
[C---:B------:R-:W-:Y:S01]  /*e490*/  SHF.L.U32 R11, R5.reuse, 0x2, RZ ;  /* 0x00000002050b7819 */ /* 0x040fe200000006ff */
[----:B------:R2:W5:Y:S01]  /*e4a0*/  @P0 LDG.E R0, desc[UR8][R2.64] ;  /* 0x0000000802000981 */ /* 0x000562000c1e1900 */
[----:B------:R-:W-:Y:S02]  /*e4b0*/  ISETP.NE.AND.EX P1, PT, RZ, UR5, PT, P1 ;  /* 0x00000005ff007c0c */ /* 0x000fe4000bf25310 */
[----:B------:R-:W-:Y:S01]  /*e4c0*/  SHF.L.U64.HI R10, R5, 0x2, R4 ;  /* 0x00000002050a7819 */ /* 0x000fe20000010204 */
[----:B------:R-:W-:Y:S04]  /*e4d0*/  STL [R1+0x18], R11 ;  /* 0x0000180b01007387 */ /* 0x000fe80000100800 */
[----:B------:R-:W-:Y:S06]  /*e4e0*/  STL [R1+0x1c], R10 ;  /* 0x00001c0a01007387 */ /* 0x000fec0000100800 */
[----:B------:R-:W-:-:S04]  /*e4f0*/  @P1 IADD3 R8, P0, R11, UR4, RZ ;  /* 0x000000040b081c10 */ /* 0x000fc8000ff1e0ff */
[C---:B------:R-:W-:Y:S01]  /*e500*/  @P1 IADD3.X R9, R10.reuse, UR5, RZ, P0, !PT ;  /* 0x000000050a091c10 */ /* 0x040fe200087fe4ff */
[----:B------:R-:W-:Y:S02]  /*e510*/  ULDC.64 UR4, c[0x0][0xa00] ;  /* 0x0002800000047ab9 */ /* 0x000fe40000000a00 */
[----:B------:R-:W-:Y:S02]  /*e520*/  ISETP.NE.U32.AND P2, PT, RZ, UR4, PT ;  /* 0x00000004ff007c0c */ /* 0x000fe4000bf45070 */
[C---:B--2---:R-:W-:Y:S02]  /*e530*/  IADD3 R2, P0, R11.reuse, UR4, RZ ;  /* 0x000000040b027c10 */ /* 0x044fe4000ff1e0ff */
[----:B------:R-:W-:Y:S02]  /*e540*/  ISETP.NE.AND.EX P2, PT, RZ, UR5, PT, P2 ;  /* 0x00000005ff007c0c */ /* 0x000fe4000bf45320 */
[----:B------:R-:W-:Y:S01]  /*e550*/  IADD3.X R3, R10, UR5, RZ, P0, !PT ;  /* 0x000000050a037c10 */ /* 0x000fe200087fe4ff */
[----:B------:R-:W-:Y:S01]  /*e560*/  ULDC UR4, c[0x0][0x288] ;  /* 0x0000a20000047ab9 */ /* 0x000fe20000000800 */
[----:B------:R-:W-:-:S04]  /*e570*/  IADD3 R4, P0, R11, UR6, RZ ;  /* 0x000000060b047c10 */ /* 0x000fc8000ff1e0ff */
[----:B-1----:R-:W-:-:S05]  /*e580*/  IADD3.X R5, R10, UR7, RZ, P0, !PT ;  /* 0x000000070a057c10 */ /* 0x002fca00087fe4ff */
[----:B------:R-:W2:Y:S01]  /*e590*/  @P2 LDG.E R6, desc[UR8][R2.64] ;  /* 0x0000000802062981 */ /* 0x000ea2000c1e1900 */
[----:B------:R-:W-:-:S04]  /*e5a0*/  ISETP.NE.U32.AND P0, PT, RZ, UR6, PT ;  /* 0x00000006ff007c0c */ /* 0x000fc8000bf05070 */
[----:B------:R-:W-:Y:S01]  /*e5b0*/  ISETP.NE.AND.EX P0, PT, RZ, UR7, PT, P0 ;  /* 0x00000007ff007c0c */ /* 0x000fe2000bf05300 */
[----:B--2---:R1:W-:Y:S02]  /*e5c0*/  STL [R1+0x24], R6 ;  /* 0x0000240601007387 */ /* 0x0043e40000100800 */
[----:B-1----:R-:W-:Y:S01]  /*e5d0*/  IMAD.U32 R6, RZ, RZ, UR4 ;  /* 0x00000004ff067e24 */ /* 0x002fe2000f8e00ff */
[----:B------:R-:W-:Y:S02]  /*e5e0*/  ULDC.64 UR4, c[0x0][0x3f8] ;  /* 0x0000fe0000047ab9 */ /* 0x000fe40000000a00 */
[----:B------:R-:W-:-:S03]  /*e5f0*/  UISETP.NE.U32.AND UP0, UPT, UR4, URZ, UPT ;  /* 0x0000003f0400728c */ /* 0x000fc6000bf05070 */
[----:B------:R-:W-:Y:S01]  /*e600*/  ULDC UR4, c[0x0][0x404] ;  /* 0x0001010000047ab9 */ /* 0x000fe20000000800 */
[----:B------:R-:W-:Y:S01]  /*e610*/  UISETP.NE.AND.EX UP0, UPT, UR5, URZ, UPT, UP0 ;  /* 0x0000003f0500728c */ /* 0x000fe2000bf05300 */
[----:B------:R1:W5:Y:S02]  /*e620*/  @P1 LDG.E R6, desc[UR8][R8.64] ;  /* 0x0000000808061981 */ /* 0x000364000c1e1900 */
[----:B------:R-:W-:Y:S01]  /*e630*/  ULDC UR5, c[0x0][0x2e0] ;  /* 0x0000b80000057ab9 */ /* 0x000fe20000000800 */
[----:B------:R-:W-:-:S04]  /*e640*/  USEL UR4, UR4, 0x1, UP0 ;  /* 0x0000000104047887 */ /* 0x000fc80008000000 */
[----:B------:R-:W-:-:S06]  /*e650*/  UIMAD UR4, UR4, UR5, URZ ;  /* 0x00000005040472a4 */ /* 0x000fcc000f8e023f */
[----:B------:R-:W-:Y:S01]  /*e660*/  IMAD.U32 R7, RZ, RZ, UR4 ;  /* 0x00000004ff077e24 */ /* 0x000fe2000f8e00ff */
[----:B-1----:R-:W-:Y:S06]  /*e670*/  @P1 BRA `(.L_x_2055) ;  /* 0x0000000000141947 */ /* 0x002fec0003800000 */
[----:B------:R-:W-:Y:S05]  /*e680*/  @!P2 BRA `(.L_x_2055) ;  /* 0x000000000010a947 */ /* 0x000fea0003800000 */
[----:B------:R-:W-:Y:S02]  /*e690*/  ULDC.64 UR4, c[0x0][0x208] ;  /* 0x0000820000047ab9 */ /* 0x000fe40000000a00 */
[----:B-----5:R-:W2:Y:S04]  /*e6a0*/  LDG.E R6, desc[UR4][R2.64] ;  /* 0x0000000402067981 */ /* 0x020ea8000c1e1900 */
[----:B------:R-:W2:Y:S02]  /*e6b0*/  LDG.E R9, desc[UR4][R2.64+0x4] ;  /* 0x0000040402097981 */ /* 0x000ea4000c1e1900 */
[----:B--2---:R-:W-:-:S07]  /*e6c0*/  IMAD.IADD R6, R9, 0x1, -R6 ;  /* 0x0000000109067824 */ /* 0x004fce00078e0a06 */
.L_x_2055:
[----:B------:R-:W-:Y:S01]  /*e6d0*/  IMAD.MOV.U32 R3, RZ, RZ, RZ ;  /* 0x000000ffff037224 */ /* 0x000fe200078e00ff */
[----:B------:R-:W-:-:S05]  /*e6e0*/  ULDC.64 UR4, c[0x0][0x208] ;  /* 0x0000820000047ab9 */ /* 0x000fca0000000a00 */
[----:B------:R-:W2:Y:S01]  /*e6f0*/  @P0 LDG.E R3, desc[UR4][R4.64] ;  /* 0x0000000404030981 */ /* 0x000ea2000c1e1900 */
[----:B------:R-:W-:Y:S02]  /*e700*/  ULDC.64 UR4, c[0x0][0xa20] ;  /* 0x0002880000047ab9 */ /* 0x000fe40000000a00 */
[----:B------:R-:W-:-:S04]  /*e710*/  ISETP.NE.U32.AND P1, PT, RZ, UR4, PT ;  /* 0x00000004ff007c0c */ /* 0x000fc8000bf25070 */
[----:B------:R-:W-:Y:S01]  /*e720*/  ISETP.NE.AND.EX P1, PT, RZ, UR5, PT, P1 ;  /* 0x00000005ff007c0c */ /* 0x000fe2000bf25310 */
[----:B--2--5:R-:W-:-:S05]  /*e730*/  IMAD.IADD R2, R3, 0x1, R0 ;  /* 0x0000000103027824 */ /* 0x024fca00078e0200 */
[----:B------:R1:W-:Y:S07]  /*e740*/  STL [R1+0x4], R2 ;  /* 0x0000040201007387 */ /* 0x0003ee0000100800 */
[----:B------:R-:W-:Y:S05]  /*e750*/  @!P1 BRA `(.L_x_2056) ;  /* 0x0000000000149947 */ /* 0x000fea0003800000 */
[----:B-1----:R-:W-:Y:S01]  /*e760*/  IADD3 R2, P0, R11, UR4, RZ ;  /* 0x000000040b027c10 */ /* 0x002fe2000ff1e0ff */
[----:B------:R-:W-:-:S03]  /*e770*/  ULDC.64 UR6, c[0x0][0x208] ;  /* 0x0000820000067ab9 */ /* 0x000fc60000000a00 */
[----:B------:R-:W-:-:S05]  /*e780*/  IADD3.X R3, R10, UR5, RZ, P0, !PT ;  /* 0x000000050a037c10 */ /* 0x000fca00087fe4ff */
[----:B------:R1:W5:Y:S01]  /*e790*/  LDG.E R7, desc[UR6][R2.64] ;  /* 0x0000000602077981 */ /* 0x000362000c1e1900 */
[----:B------:R-:W-:Y:S05]  /*e7a0*/  BRA `(.L_x_2057) ;  /* 0x0000000000147947 */ /* 0x000fea0003800000 */
.L_x_2056:
[----:B------:R-:W-:Y:S05]  /*e7b0*/  @!P0 BRA `(.L_x_2057) ;  /* 0x0000000000108947 */ /* 0x000fea0003800000 */
[----:B------:R-:W-:Y:S02]  /*e7c0*/  ULDC.64 UR4, c[0x0][0x208] ;  /* 0x0000820000047ab9 */ /* 0x000fe40000000a00 */
[----:B------:R-:W2:Y:S04]  /*e7d0*/  LDG.E R7, desc[UR4][R4.64] ;  /* 0x0000000404077981 */ /* 0x000ea8000c1e1900 */
[----:B-1----:R-:W2:Y:S02]  /*e7e0*/  LDG.E R2, desc[UR4][R4.64+0x4] ;  /* 0x0000040404027981 */ /* 0x002ea4000c1e1900 */
[----:B--2---:R-:W-:-:S07]  /*e7f0*/  IMAD.IADD R7, R2, 0x1, -R7 ;  /* 0x0000000102077824 */ /* 0x004fce00078e0a07 */
.L_x_2057:
[----:B-----5:R-:W-:Y:S01]  /*e800*/  IADD3 R7, -R0, R7, RZ ;  /* 0x0000000700077210 */ /* 0x020fe20007ffe1ff */
[----:B------:R-:W-:Y:S01]  /*e810*/  BSSY B6, `(.L_x_2058) ;  /* 0x0000311000067945 */ /* 0x000fe20003800000 */
[----:B------:R-:W-:-:S04]  /*e820*/  LEA R0, R17, 0xff, 0x7 ;  /* 0x000000ff11007811 */ /* 0x000fc800078e38ff */
[C---:B------:R-:W-:Y:S01]  /*e830*/  IADD3 R6, R7.reuse, R0, -R6 ;  /* 0x0000000007067210 */ /* 0x040fe20007ffe806 */
[----:B------:R-:W-:-:S03]  /*e840*/  VIADD R7, R7, 0x7f ;  /* 0x0000007f07077836 */ /* 0x000fc60000000000 */
[----:B-1----:R-:W-:Y:S02]  /*e850*/  SHF.R.S32.HI R3, RZ, 0x1f, R6 ;  /* 0x0000001fff037819 */ /* 0x002fe40000011406 */
[----:B------:R-:W-:Y:S02]  /*e860*/  SHF.R.S32.HI R0, RZ, 0x1f, R7 ;  /* 0x0000001fff007819 */ /* 0x000fe40000011407 */
[----:B------:R-:W-:Y:S02]  /*e870*/  LEA.HI R3, R3, R6, RZ, 0x7 ;  /* 0x0000000603037211 */ /* 0x000fe400078f38ff */
[----:B------:R-:W-:Y:S02]  /*e880*/  LEA.HI R0, R0, R7, RZ, 0x7 ;  /* 0x0000000700007211 */ /* 0x000fe400078f38ff */
[----:B------:R-:W-:Y:S02]  /*e890*/  SHF.R.S32.HI R3, RZ, 0x7, R3 ;  /* 0x00000007ff037819 */ /* 0x000fe40000011403 */
[----:B------:R-:W-:-:S04]  /*e8a0*/  SHF.R.S32.HI R0, RZ, 0x7, R0 ;  /* 0x00000007ff007819 */ /* 0x000fc80000011400 */
[----:B------:R-:W-:-:S04]  /*e8b0*/  VIMNMX R2, R0, R3, PT ;  /* 0x0000000300027248 */ /* 0x000fc80003fe0100 */
[----:B------:R-:W-:Y:S01]  /*e8c0*/  ISETP.GT.AND P0, PT, R2, RZ, PT ;  /* 0x000000ff0200720c */ /* 0x000fe20003f04270 */
[----:B------:R1:W-:-:S12]  /*e8d0*/  STL [R1+0x14], R2 ;  /* 0x0000140201007387 */ /* 0x0003d80000100800 */
[----:B-1----:R-:W-:Y:S05]  /*e8e0*/  @P0 BRA `(.L_x_2059) ;  /* 0x0000000000480947 */ /* 0x002fea0003800000 */
[----:B------:R-:W1:Y:S02]  /*e8f0*/  S2R R2, SR_TID.X ;  /* 0x0000000000027919 */ /* 0x000e640000002100 */
        /* <DEDUP_REMOVED lines=17> */
.L_x_2059:
[----:B------:R-:W1:Y:S01]  /*ea10*/  S2R R3, SR_CgaCtaId ;  /* 0x0000000000037919 */ /* 0x000e620000008800 */
[----:B------:R-:W-:-:S04]  /*ea20*/  MOV R0, 0x400 ;  /* 0x0000040000007802 */ /* 0x000fc80000000f00 */
[----:B-1----:R-:W-:-:S05]  /*ea30*/  LEA R2, R3, R0, 0x18 ;  /* 0x0000000003027211 */ /* 0x002fca00078ec0ff */
[----:B------:R1:W-:Y:S01]  /*ea40*/  STL [R1+0xc], R2 ;  /* 0x00000c0201007387 */ /* 0x0003e20000100800 */
[----:B------:R-:W-:-:S05]  /*ea50*/  VIADD R0, R2, 0x1c400 ;  /* 0x0001c40002007836 */ /* 0x000fca0000000000 */
[----:B------:R-:W-:-:S13]  /*ea60*/  LOP3.LUT P0, RZ, R0, 0x3ff, RZ, 0xc0, !PT ;  /* 0x000003ff00ff7812 */ /* 0x000fda000780c0ff */
[----:B-1----:R-:W-:Y:S05]  /*ea70*/  @!P0 BRA `(.L_x_2061) ;  /* 0x0000000000408947 */ /* 0x002fea0003800000 */
        /* <DEDUP_REMOVED lines=16> */
.L_x_2061:
        /* <DEDUP_REMOVED lines=17> */
[----:B01----:R-:W-:-:S07]  /*ec90*/  IMAD.MOV.U32 R13, RZ, RZ, RZ ;  /* 0x000000ffff0d7224 */ /* 0x003fce00078e00ff */
[----:B------:R-:W-:-:S07]  /*eca0*/  LEPC R20, `(.L_x_2063) ;  /* 0x000000001014794e */ /* 0x000fce0000000000 */
[----:B--2---:R-:W-:Y:S05]  /*ecb0*/  CALL.ABS.NOINC R2 ;  /* 0x0000000002007343 */ /* 0x004fea0003c00000 */
.L_x_2063:
        /* <DEDUP_REMOVED lines=16> */
.L_x_2062:
        /* <DEDUP_REMOVED lines=18> */
[----:B------:R-:W1:Y:S01]  /*eee0*/  LDC R0, c[0x0][0x428] ;  /* 0x00010a00ff007b82 */ /* 0x000e620000000800 */
[----:B----4-:R-:W-:-:S06]  /*eef0*/  IMAD.MOV.U32 R4, RZ, RZ, R7 ;  /* 0x000000ffff047224 */ /* 0x010fcc00078e0007 */
[----:B------:R2:W5:Y:S01]  /*ef00*/  @P0 LDG.E R4, desc[UR6][R2.64] ;  /* 0x0000000602040981 */ /* 0x000562000c1e1900 */
[----:B------:R-:W-:Y:S01]  /*ef10*/  IMAD R17, R17, 0x80, R8 ;  /* 0x0000008011117824 */ /* 0x000fe200078e0208 */
[----:B------:R-:W-:Y:S02]  /*ef20*/  PLOP3.LUT P1, PT, P6, PT, PT, 0x8, 0x0 ;  /* 0x000000000000781c */ /* 0x000fe4000372e170 */
[----:B-1----:R-:W-:Y:S01]  /*ef30*/  ISETP.NE.AND P0, PT, R0, 0x1, PT ;  /* 0x000000010000780c */ /* 0x002fe20003f05270 */
[----:B------:R-:W-:-:S12]  /*ef40*/  IMAD.MOV.U32 R0, RZ, RZ, R18 ;  /* 0x000000ffff007224 */ /* 0x000fd800078e0012 */
[----:B------:R-:W1:Y:S08]  /*ef50*/  @P0 LDC R5, c[0x0][0x42c] ;  /* 0x00010b00ff050b82 */ /* 0x000e700000000800 */
[----:B------:R-:W3:Y:S01]  /*ef60*/  @P0 LDC R6, c[0x0][0x430] ;  /* 0x00010c00ff060b82 */ /* 0x000ee20000000800 */
[----:B-1----:R-:W-:-:S05]  /*ef70*/  @P0 IMAD.HI.U32 R5, R18, R5, RZ ;  /* 0x0000000512050227 */ /* 0x002fca00078e00ff */
[----:B---3--:R-:W-:Y:S02]  /*ef80*/  @P0 SHF.R.U32.HI R0, RZ, R6, R5 ;  /* 0x00000006ff000219 */ /* 0x008fe40000011605 */
[----:B------:R-:W-:-:S04]  /*ef90*/  ISETP.NE.U32.AND P0, PT, RZ, UR4, PT ;  /* 0x00000004ff007c0c */ /* 0x000fc8000bf05070 */
[----:B------:R-:W-:-:S04]  /*efa0*/  ISETP.NE.AND.EX P0, PT, RZ, UR5, PT, P0 ;  /* 0x00000005ff007c0c */ /* 0x000fc8000bf05300 */
[----:B--2---:R-:W-:-:S09]  /*efb0*/  SEL R7, R7, RZ, !P0 ;  /* 0x000000ff07077207 */ /* 0x004fd20004000000 */
.L_x_2064:
        /* <DEDUP_REMOVED lines=16> */
.L_x_2065:
        /* <DEDUP_REMOVED lines=15> */
.L_x_2066:
        /* <DEDUP_REMOVED lines=18> */
.L_x_2137:
[----:B------:R-:W-:Y:S01]  /*f2d0*/  UMOV UR4, 0xffffffff ;  /* 0xffffffff00047882 */ /* 0x000fe20000000000 */
[----:B0-----:R-:W-:Y:S02]  /*f2e0*/  SHF.R.S32.HI R13, RZ, 0x1f, R4 ;  /* 0x0000001fff0d7819 */ /* 0x001fe40000011404 */
[----:B------:R-:W-:Y:S05]  /*f2f0*/  BRA.DIV UR4, `(.L_x_2068) ;  /* 0x0000003a04707947 */ /* 0x000fea000b800000 */
[----:B------:R-:W-:-:S13]  /*f300*/  ELECT P6, URZ, PT ;  /* 0x00000000003f782f */ /* 0x000fda00038c0000 */
.L_x_2140:
[----:B------:R-:W-:Y:S05]  /*f310*/  @!P6 BRA `(.L_x_2069) ;  /* 0x00000004002ce947 */ /* 0x000fea0003800000 */
[----:B------:R-:W-:-:S04]  /*f320*/  ISETP.NE.U32.AND P0, PT, R2, RZ, PT ;  /* 0x000000ff0200720c */ /* 0x000fc80003f05070 */
[----:B------:R-:W-:-:S13]  /*f330*/  ISETP.NE.AND.EX P0, PT, R3, RZ, PT, P0 ;  /* 0x000000ff0300720c */ /* 0x000fda0003f05300 */
[----:B------:R-:W-:Y:S05]  /*f340*/  @!P0 BRA `(.L_x_2070) ;  /* 0x00000000004c8947 */ /* 0x000fea0003800000 */
[----:B------:R-:W0:Y:S01]  /*f350*/  LDC R10, c[0x0][0x41c] ;  /* 0x00010700ff0a7b82 */ /* 0x000e220000000800 */
[----:B------:R-:W-:Y:S01]  /*f360*/  IMAD.MOV.U32 R6, RZ, RZ, R5 ;  /* 0x000000ffff067224 */ /* 0x000fe200078e0005 */
[----:B------:R-:W-:Y:S01]  /*f370*/  ULDC.64 UR4, c[0x0][0x408] ;  /* 0x0001020000047ab9 */ /* 0x000fe20000000a00 */
[----:B------:R-:W-:Y:S01]  /*f380*/  ULDC.64 UR6, c[0x0][0x208] ;  /* 0x0000820000067ab9 */ /* 0x000fe20000000a00 */
[----:B0-----:R-:W-:-:S13]  /*f390*/  ISETP.NE.AND P0, PT, R10, 0x1, PT ;  /* 0x000000010a00780c */ /* 0x001fda0003f05270 */
[----:B------:R-:W0:Y:S02]  /*f3a0*/  @P0 LDC.64 R8, c[0x0][0x420] ;  /* 0x00010800ff080b82 */ /* 0x000e240000000a00 */
[----:B0-----:R-:W-:-:S05]  /*f3b0*/  @P0 IMAD.HI.U32 R8, R5, R8, RZ ;  /* 0x0000000805080227 */ /* 0x001fca00078e00ff */
[----:B------:R-:W-:-:S04]  /*f3c0*/  @P0 SHF.R.U32.HI R6, RZ, R9, R8 ;  /* 0x00000009ff060219 */ /* 0x000fc80000011608 */
[--C-:B------:R-:W-:Y:S01]  /*f3d0*/  SHF.R.S32.HI R9, RZ, 0x1f, R6.reuse ;  /* 0x0000001fff097819 */ /* 0x100fe20000011406 */
[----:B------:R-:W-:-:S04]  /*f3e0*/  IMAD.MOV R8, RZ, RZ, -R6 ;  /* 0x000000ffff087224 */ /* 0x000fc800078e0a06 */
[----:B------:R-:W-:Y:S02]  /*f3f0*/  IMAD R5, R10, R8, R5 ;  /* 0x000000080a057224 */ /* 0x000fe400078e0205 */
[----:B------:R-:W-:-:S04]  /*f400*/  IMAD R8, R13, UR4, RZ ;  /* 0x000000040d087c24 */ /* 0x000fc8000f8e02ff */
[----:B------:R-:W-:Y:S01]  /*f410*/  IMAD R10, R4, UR5, R8 ;  /* 0x00000005040a7c24 */ /* 0x000fe2000f8e0208 */
[----:B------:R-:W-:-:S05]  /*f420*/  MOV R8, R6 ;  /* 0x0000000600087202 */ /* 0x000fca0000000f00 */
[----:B------:R-:W-:-:S04]  /*f430*/  IMAD.WIDE.U32 R8, R4, UR4, R8 ;  /* 0x0000000404087c25 */ /* 0x000fc8000f8e0008 */
[----:B------:R-:W-:Y:S01]  /*f440*/  IMAD.IADD R6, R9, 0x1, R10 ;  /* 0x0000000109067824 */ /* 0x000fe200078e020a */
[----:B------:R-:W-:-:S04]  /*f450*/  LEA R10, P0, R8, R2, 0x2 ;  /* 0x00000002080a7211 */ /* 0x000fc800078010ff */
[----:B------:R-:W-:-:S05]  /*f460*/  LEA.HI.X R11, R8, R3, R6, 0x2, P0 ;  /* 0x00000003080b7211 */ /* 0x000fca00000f1406 */
[----:B------:R0:W5:Y:S04]  /*f470*/  LDG.E R6, desc[UR6][R10.64] ;  /* 0x000000060a067981 */ /* 0x000168000c1e1900 */
.L_x_2070:
        /* <DEDUP_REMOVED lines=9> */
.L_x_2141:
        /* <DEDUP_REMOVED lines=11> */
.L_x_2072:
        /* <DEDUP_REMOVED lines=18> */
[----:B------:R-:W-:-:S04]  /*f6e0*/  ULEA UR11, UR11, UR5, 0x7 ;  /* 0x000000050b0b7291 */ /* 0x000fc8000f8e383f */
        /* <DEDUP_REMOVED lines=14> */
.L_x_2069:
[----:B------:R-:W2:Y:S01]  /*f7d0*/  LDL.LU R11, [R1+0x20] ;  /* 0x00002000010b7983 */ /* 0x000ea20000300800 */
[----:B------:R-:W-:Y:S01]  /*f7e0*/  MOV R9, 0x400 ;  /* 0x0000040000097802 */ /* 0x000fe20000000f00 */
[----:B------:R-:W-:Y:S05]  /*f7f0*/  WARPSYNC.ALL ;  /* 0x0000000000007948 */ /* 0x000fea0003800000 */
[----:B------:R-:W0:Y:S01]  /*f800*/  S2R R10, SR_CgaCtaId ;  /* 0x00000000000a7919 */ /* 0x000e220000008800 */
[----:B------:R-:W-:-:S13]  /*f810*/  ELECT P0, URZ, PT ;  /* 0x00000000003f782f */ /* 0x000fda0003800000 */
[----:B------:R-:W-:Y:S01]  /*f820*/  @P0 R2UR UR13, R7 ;  /* 0x00000000070d02ca */ /* 0x000fe200000e0000 */
[----:B------:R-:W-:Y:S01]  /*f830*/  UIADD3 UR4, UP0, UR36, 0x270, URZ ;  /* 0x0000027024047890 */ /* 0x000fe2000ff1e03f */
[C---:B------:R-:W-:Y:S01]  /*f840*/  @P0 R2UR UR12, R18.reuse ;  /* 0x00000000120c02ca */ /* 0x040fe200000e0000 */
[----:B------:R-:W-:Y:S01]  /*f850*/  UMOV UR6, 0x0 ;  /* 0x0000000000067882 */ /* 0x000fe20000000000 */
[----:B------:R-:W-:Y:S01]  /*f860*/  @P0 R2UR UR11, R17 ;  /* 0x00000000110b02ca */ /* 0x000fe200000e0000 */
        /* <DEDUP_REMOVED lines=37> */
.L_x_2142:
[----:B------:R-:W-:Y:S05]  /*fac0*/  BSYNC B0 ;  /* 0x0000000000007941 */ /* 0x000fea0003800000 */
.L_x_2073:
[----:B0-----:R-:W2:Y:S01]  /*fad0*/  LDL R8, [R1+0x14] ;  /* 0x0000140001087983 */ /* 0x001ea20000100800 */
[----:B------:R-:W-:Y:S01]  /*fae0*/  BSSY B0, `(.L_x_2075) ;  /* 0x0000195000007945 */ /* 0x000fe20003800000 */
[----:B--2---:R-:W-:-:S13]  /*faf0*/  ISETP.GE.AND P0, PT, R8, 0x2, PT ;  /* 0x000000020800780c */ /* 0x004fda0003f06270 */
[----:B------:R-:W-:Y:S05]  /*fb00*/  @!P0 BRA `(.L_x_2076) ;  /* 0x0000001800488947 */ /* 0x000fea0003800000 */
[C---:B------:R-:W-:Y:S01]  /*fb10*/  LOP3.LUT R7, R8.reuse, 0x1, RZ, 0xc0, !PT ;  /* 0x0000000108077812 */ /* 0x040fe200078ec0ff */
[----:B------:R-:W-:Y:S01]  /*fb20*/  BSSY B1, `(.L_x_2077) ;  /* 0x000008e000017945 */ /* 0x000fe20003800000 */
[----:B------:R-:W-:Y:S02]  /*fb30*/  IADD3 R10, R8, -0x2, RZ ;  /* 0xfffffffe080a7810 */ /* 0x000fe40007ffe0ff */
[----:B------:R-:W-:-:S03]  /*fb40*/  ISETP.NE.U32.AND P0, PT, R7, 0x1, PT ;  /* 0x000000010700780c */ /* 0x000fc60003f05070 */
[----:B------:R-:W-:-:S10]  /*fb50*/  IMAD.MOV.U32 R7, RZ, RZ, R10 ;  /* 0x000000ffff077224 */ /* 0x000fd400078e000a */
[----:B------:R-:W-:Y:S05]  /*fb60*/  @!P0 BRA `(.L_x_2078) ;  /* 0x0000000800248947 */ /* 0x000fea0003800000 */
        /* <DEDUP_REMOVED lines=10> */
[----:B------:R-:W-:Y:S02]  /*fc10*/  IMAD.MOV.U32 R8, RZ, RZ, R6 ;  /* 0x000000ffff087224 */ /* 0x000fe400078e0006 */
[----:B------:R-:W-:Y:S01]  /*fc20*/  IMAD.MOV.U32 R7, RZ, RZ, R10 ;  /* 0x000000ffff077224 */ /* 0x000fe200078e000a */
        /* <DEDUP_REMOVED lines=9> */
[----:B------:R-:W-:Y:S01]  /*fcc0*/  @P0 SHF.R.U32.HI R7, RZ, R9, R8 ;  /* 0x00000009ff070219 */ /* 0x000fe20000011608 */
[----:B------:R-:W-:-:S03]  /*fcd0*/  IMAD R8, R13, UR4, RZ ;  /* 0x000000040d087c24 */ /* 0x000fc6000f8e02ff */
[--C-:B------:R-:W-:Y:S01]  /*fce0*/  SHF.R.S32.HI R9, RZ, 0x1f, R7.reuse ;  /* 0x0000001fff097819 */ /* 0x100fe20000011407 */
[C---:B------:R-:W-:Y:S02]  /*fcf0*/  IMAD R14, R4.reuse, UR5, R8 ;  /* 0x00000005040e7c24 */ /* 0x040fe4000f8e0208 */
[--C-:B------:R-:W-:Y:S02]  /*fd00*/  IMAD.MOV.U32 R8, RZ, RZ, R7.reuse ;  /* 0x000000ffff087224 */ /* 0x100fe400078e0007 */
[----:B------:R-:W-:Y:S02]  /*fd10*/  IMAD.MOV R7, RZ, RZ, -R7 ;  /* 0x000000ffff077224 */ /* 0x000fe400078e0a07 */
[----:B------:R-:W-:-:S04]  /*fd20*/  IMAD.WIDE.U32 R8, R4, UR4, R8 ;  /* 0x0000000404087c25 */ /* 0x000fc8000f8e0008 */
[----:B------:R-:W-:Y:S01]  /*fd30*/  IMAD R7, R15, R7, R10 ;  /* 0x000000070f077224 */ /* 0x000fe200078e020a */
[----:B------:R-:W-:Y:S02]  /*fd40*/  IADD3 R14, R14, R9, RZ ;  /* 0x000000090e0e7210 */ /* 0x000fe40007ffe0ff */
[----:B------:R-:W-:-:S04]  /*fd50*/  LEA R2, P0, R8, R2, 0x2 ;  /* 0x0000000208027211 */ /* 0x000fc800078010ff */
[----:B------:R-:W-:-:S05]  /*fd60*/  LEA.HI.X R3, R8, R3, R14, 0x2, P0 ;  /* 0x0000000308037211 */ /* 0x000fca00000f140e */
[----:B------:R0:W5:Y:S04]  /*fd70*/  LDG.E R8, desc[UR6][R2.64] ;  /* 0x0000000602087981 */ /* 0x000168000c1e1900 */
.L_x_2081:
[----:B0-----:R-:W0:Y:S01]  /*fd80*/  S2R R3, SR_CgaCtaId ;  /* 0x0000000000037919 */ /* 0x001e220000008800 */
[----:B------:R-:W-:-:S04]  /*fd90*/  MOV R2, 0x400 ;  /* 0x0000040000027802 */ /* 0x000fc80000000f00 */
[----:B0-----:R-:W-:Y:S02]  /*fda0*/  LEA R2, R3, R2, 0x18 ;  /* 0x0000000203027211 */ /* 0x001fe400078ec0ff */
[----:B------:R-:W-:-:S03]  /*fdb0*/  SHF.L.U32 R3, R12, 0x1f, RZ ;  /* 0x0000001f0c037819 */ /* 0x000fc600000006ff */
[----:B------:R-:W-:-:S04]  /*fdc0*/  IMAD R2, R11, 0x8, R2 ;  /* 0x000000080b027824 */ /* 0x000fc800078e0202 */
[----:B------:R-:W0:Y:S02]  /*fdd0*/  SYNCS.PHASECHK.TRANS64.TRYWAIT P0, [R2+URZ+0x34840], R3 ;  /* 0x03484003020075a7 */ /* 0x000e24000800017f */
[----:B0-----:R-:W-:Y:S05]  /*fde0*/  @!P0 BRA `(.L_x_2082) ;  /* 0x0000003000088947 */ /* 0x001fea0003800000 */
.L_x_2143:
        /* <DEDUP_REMOVED lines=11> */
.L_x_2083:
        /* <DEDUP_REMOVED lines=37> */
.L_x_2144:
        /* <DEDUP_REMOVED lines=13> */
.L_x_2085:
        /* <DEDUP_REMOVED lines=31> */
.L_x_2080:
[----:B------:R-:W-:Y:S05]  /*103b0*/  BSYNC B2 ;  /* 0x0000000000027941 */ /* 0x000fea0003800000 */
.L_x_2079:
[----:B------:R-:W2:Y:S04]  /*103c0*/  LDL.LU R2, [R1+0x14] ;  /* 0x0000140001027983 */ /* 0x000ea80000300800 */
[----:B------:R0:W-:Y:S04]  /*103d0*/  STL [R1], R11 ;  /* 0x0000000b01007387 */ /* 0x0001e80000100800 */
[----:B------:R0:W-:Y:S02]  /*103e0*/  STL [R1+0x8], R12 ;  /* 0x0000080c01007387 */ /* 0x0001e40000100800 */
[----:B0-2---:R-:W-:-:S07]  /*103f0*/  VIADD R7, R2, 0xfffffffd ;  /* 0xfffffffd02077836 */ /* 0x005fce0000000000 */
.L_x_2078:
[----:B------:R-:W-:Y:S05]  /*10400*/  BSYNC B1 ;  /* 0x0000000000017941 */ /* 0x000fea0003800000 */
.L_x_2077:
[----:B------:R-:W-:-:S13]  /*10410*/  ISETP.NE.AND P0, PT, R10, RZ, PT ;  /* 0x000000ff0a00720c */ /* 0x000fda0003f05270 */
[----:B------:R-:W-:Y:S05]  /*10420*/  @!P0 BRA `(.L_x_2076) ;  /* 0x0000001000008947 */ /* 0x000fea0003800000 */
[----:B------:R-:W-:-:S07]  /*10430*/  MOV R10, R6 ;  /* 0x00000006000a7202 */ /* 0x000fce0000000f00 */
.L_x_2100:
        /* <DEDUP_REMOVED lines=33> */
.L_x_2088:
[----:B------:R-:W1:Y:S01]  /*10650*/  S2R R3, SR_CgaCtaId ;  /* 0x0000000000037919 */ /* 0x000e620000008800 */
[----:B------:R-:W-:-:S04]  /*10660*/  MOV R2, 0x400 ;  /* 0x0000040000027802 */ /* 0x000fc80000000f00 */
[----:B-1----:R-:W-:Y:S02]  /*10670*/  LEA R2, R3, R2, 0x18 ;  /* 0x0000000203027211 */ /* 0x002fe400078ec0ff */
[----:B------:R-:W-:-:S03]  /*10680*/  SHF.L.U32 R3, R9, 0x1f, RZ ;  /* 0x0000001f09037819 */ /* 0x000fc600000006ff */
[----:B------:R-:W-:-:S04]  /*10690*/  IMAD R2, R8, 0x8, R2 ;  /* 0x0000000808027824 */ /* 0x000fc800078e0202 */
[----:B------:R-:W1:Y:S02]  /*106a0*/  SYNCS.PHASECHK.TRANS64.TRYWAIT P0, [R2+URZ+0x34840], R3 ;  /* 0x03484003020075a7 */ /* 0x000e64000800017f */
[----:B-1----:R-:W-:Y:S05]  /*106b0*/  @!P0 BRA `(.L_x_2089) ;  /* 0x0000002400fc8947 */ /* 0x002fea0003800000 */
.L_x_2145:
[----:B0-----:R-:W0:Y:S02]  /*106c0*/  S2R R11, SR_TID.X ;  /* 0x00000000000b7919 */ /* 0x001e240000002100 */
[----:B0-----:R-:W-:-:S04]  /*106d0*/  LOP3.LUT R11, R11, 0x7f, RZ, 0xc0, !PT ;  /* 0x0000007f0b0b7812 */ /* 0x001fc800078ec0ff */
[----:B------:R-:W-:-:S13]  /*106e0*/  ISETP.NE.AND P0, PT, R11, RZ, PT ;  /* 0x000000ff0b00720c */ /* 0x000fda0003f05270 */
[----:B------:R-:W-:Y:S05]  /*106f0*/  @P0 BRA `(.L_x_2090) ;  /* 0x00000000001c0947 */ /* 0x000fea0003800000 */
[----:B------:R-:W0:Y:S01]  /*10700*/  S2R R11, SR_TID.X ;  /* 0x00000000000b7919 */ /* 0x000e220000002100 */
[----:B-1----:R-:W-:-:S04]  /*10710*/  MOV R3, 0xc000 ;  /* 0x0000c00000037802 */ /* 0x002fc80000000f00 */
[----:B------:R2:W-:Y:S01]  /*10720*/  SYNCS.ARRIVE.TRANS64 RZ, [R2+URZ+0x34830], R3 ;  /* 0x0348300302ff79a7 */ /* 0x0005e2000800003f */
[----:B0-----:R-:W-:-:S04]  /*10730*/  LOP3.LUT R11, R11, 0x1f, RZ, 0xc0, !PT ;  /* 0x0000001f0b0b7812 */ /* 0x001fc800078ec0ff */
[----:B------:R-:W-:-:S13]  /*10740*/  ISETP.NE.AND P1, PT, R11, RZ, PT ;  /* 0x000000ff0b00720c */ /* 0x000fda0003f25270 */
[----:B--2---:R-:W-:Y:S05]  /*10750*/  @!P1 BRA `(.L_x_2090) ;  /* 0x0000000000049947 */ /* 0x004fea0003800000 */
[----:B------:R-:W-:Y:S01]  /*10760*/  BPT.TRAP 0x1 ;  /* 0x000000040000795c */ /* 0x000fe20000300000 */
.L_x_2090:
        /* <DEDUP_REMOVED lines=37> */
.L_x_2146:
        /* <DEDUP_REMOVED lines=8> */
.L_x_2092:
        /* <DEDUP_REMOVED lines=19> */
[----:B------:R-:W-:-:S04]  /*10b70*/  ULEA UR11, UR11, UR5, 0x7 ;  /* 0x000000050b0b7291 */ /* 0x000fc8000f8e383f */
        /* <DEDUP_REMOVED lines=9> */
.L_x_2087:
[----:B------:R-:W-:Y:S05]  /*10c10*/  BSYNC B1 ;  /* 0x0000000000017941 */ /* 0x000fea0003800000 */
.L_x_2086:
[----:B------:R-:W-:Y:S01]  /*10c20*/  IADD3 R2, R8, 0x1, RZ ;  /* 0x0000000108027810 */ /* 0x000fe20007ffe0ff */
[----:B------:R-:W-:Y:S03]  /*10c30*/  BSSY B1, `(.L_x_2093) ;  /* 0x000007b000017945 */ /* 0x000fe60003800000 */
        /* <DEDUP_REMOVED lines=30> */
.L_x_2095:
[----:B------:R-:W2:Y:S01]  /*10e20*/  S2R R3, SR_CgaCtaId ;  /* 0x0000000000037919 */ /* 0x000ea20000008800 */
[----:B------:R-:W-:-:S04]  /*10e30*/  MOV R2, 0x400 ;  /* 0x0000040000027802 */ /* 0x000fc80000000f00 */
[----:B--2---:R-:W-:Y:S02]  /*10e40*/  LEA R2, R3, R2, 0x18 ;  /* 0x0000000203027211 */ /* 0x004fe400078ec0ff */
[----:B------:R-:W-:-:S03]  /*10e50*/  SHF.L.U32 R3, R14, 0x1f, RZ ;  /* 0x0000001f0e037819 */ /* 0x000fc600000006ff */
[----:B------:R-:W-:-:S04]  /*10e60*/  IMAD R2, R15, 0x8, R2 ;  /* 0x000000080f027824 */ /* 0x000fc800078e0202 */
[----:B------:R-:W2:Y:S02]  /*10e70*/  SYNCS.PHASECHK.TRANS64.TRYWAIT P0, [R2+URZ+0x34840], R3 ;  /* 0x03484003020075a7 */ /* 0x000ea4000800017f */
[----:B--2---:R-:W-:Y:S05]  /*10e80*/  @!P0 BRA `(.L_x_2096) ;  /* 0x0000002000308947 */ /* 0x004fea0003800000 */
.L_x_2147:
        /* <DEDUP_REMOVED lines=11> */
.L_x_2097:
[----:B0-----:R-:W3:Y:S01]  /*10f40*/  LDL R14, [R1] ;  /* 0x00000000010e7983 */ /* 0x001ee20000100800 */
[----:B------:R-:W-:-:S03]  /*10f50*/  MOV R15, 0x400 ;  /* 0x00000400000f7802 */ /* 0x000fc60000000f00 */
[----:B------:R-:W4:Y:S01]  /*10f60*/  LDL R11, [R1+0x4] ;  /* 0x00000400010b7983 */ /* 0x000f220000100800 */
[----:B------:R-:W0:Y:S01]  /*10f70*/  S2R R17, SR_CgaCtaId ;  /* 0x0000000000117919 */ /* 0x000e220000008800 */
[----:B------:R-:W-:Y:S01]  /*10f80*/  R2UR UR11, R12 ;  /* 0x000000000c0b72ca */ /* 0x000fe200000e0000 */
[----:B------:R-:W-:Y:S01]  /*10f90*/  UIADD3 UR4, UP0, UR36, 0x370, URZ ;  /* 0x0000037024047890 */ /* 0x000fe2000ff1e03f */
[----:B------:R-:W-:Y:S02]  /*10fa0*/  R2UR UR12, R0 ;  /* 0x00000000000c72ca */ /* 0x000fe400000e0000 */
[----:B0-----:R-:W-:-:S04]  /*10fb0*/  LEA R15, R17, R15, 0x18 ;  /* 0x0000000f110f7211 */ /* 0x001fc800078ec0ff */
[----:B--2---:R-:W-:Y:S02]  /*10fc0*/  IADD3 R2, R15, 0x34800, RZ ;  /* 0x000348000f027810 */ /* 0x004fe40007ffe0ff */
        /* <DEDUP_REMOVED lines=29> */
.L_x_2148:
        /* <DEDUP_REMOVED lines=8> */
.L_x_2099:
        /* <DEDUP_REMOVED lines=21> */
[----:B------:R-:W-:Y:S02]  /*11370*/  ULEA UR11, UR11, UR5, 0x7 ;  /* 0x000000050b0b7291 */ /* 0x000fe4000f8e383f */
[----:B------:R-:W-:-:S09]  /*11380*/  UIADD3.X UR5, URZ, UR37, URZ, UP0, !UPT ;  /* 0x000000253f057290 */ /* 0x000fd200087fe43f */
[----:B------:R0:W-:Y:S02]  /*11390*/  UTMALDG.4D [UR8], [UR4], desc[UR6] ;  /* 0x00000608040075b4 */ /* 0x0001e40008019000 */
[----:B0-----:R-:W-:Y:S01]  /*113a0*/  UMOV UR8, UR14 ;  /* 0x0000000e00087c82 */ /* 0x001fe20008000000 */
[----:B------:R-:W-:Y:S02]  /*113b0*/  UMOV UR10, UR15 ;  /* 0x0000000f000a7c82 */ /* 0x000fe40008000000 */
[----:B------:R1:W-:Y:S02]  /*113c0*/  UTMALDG.4D [UR8], [UR4], desc[UR6] ;  /* 0x00000608040075b4 */ /* 0x0003e40008019000 */
[----:B-1----:R-:W-:Y:S01]  /*113d0*/  NOP ;  /* 0x0000000000007918 */ /* 0x002fe20000000000 */
.L_x_2094:
[----:B------:R-:W-:Y:S05]  /*113e0*/  BSYNC B1 ;  /* 0x0000000000017941 */ /* 0x000fea0003800000 */
.L_x_2093:
[C---:B------:R-:W-:Y:S02]  /*113f0*/  ISETP.GT.AND P0, PT, R7.reuse, 0x1, PT ;  /* 0x000000010700780c */ /* 0x040fe40003f04270 */
[----:B------:R-:W-:-:S05]  /*11400*/  IADD3 R2, R7, -0x2, RZ ;  /* 0xfffffffe07027810 */ /* 0x000fca0007ffe0ff */
[----:B------:R-:W-:-:S06]  /*11410*/  IMAD.MOV.U32 R7, RZ, RZ, R2 ;  /* 0x000000ffff077224 */ /* 0x000fcc00078e0002 */
[----:B------:R-:W-:Y:S05]  /*11420*/  @P0 BRA `(.L_x_2100) ;  /* 0xfffffff000040947 */ /* 0x000fea000383ffff */
.L_x_2076:
[----:B------:R-:W-:Y:S05]  /*11430*/  BSYNC B0 ;  /* 0x0000000000007941 */ /* 0x000fea0003800000 */
.L_x_2075:
        /* <DEDUP_REMOVED lines=18> */
.L_x_2102:
[----:B------:R-:W-:Y:S05]  /*11560*/  BSYNC B0 ;  /* 0x0000000000007941 */ /* 0x000fea0003800000 */
.L_x_2101:
        /* <DEDUP_REMOVED lines=11> */
.L_x_2149:
        /* <DEDUP_REMOVED lines=11> */
.L_x_2106:
[----:B------:R-:W2:Y:S01]  /*116d0*/  LDL.LU R8, [R1+0x4] ;  /* 0x0000040001087983 */ /* 0x000ea20000300800 */
[----:B------:R-:W-:-:S03]  /*116e0*/  MOV R4, 0x400 ;  /* 0x0000040000047802 */ /* 0x000fc60000000f00 */
[----:B-1----:R-:W3:Y:S01]  /*116f0*/  LDL R2, [R1] ;  /* 0x0000000001027983 */ /* 0x002ee20000100800 */
        /* <DEDUP_REMOVED lines=11> */
[----:B--2---:R-:W-:Y:S01]  /*117b0*/  R2UR UR5, R8 ;  /* 0x00000000080572ca */ /* 0x004fe200000e0000 */
[----:B---3--:R-:W-:-:S05]  /*117c0*/  IMAD R2, R2, 0x8000, R4 ;  /* 0x0000800002027824 */ /* 0x008fca00078e0204 */
[----:B------:R-:W-:-:S07]  /*117d0*/  R2UR UR6, R2 ;  /* 0x00000000020672ca */ /* 0x000fce00000e0000 */
[----:B------:R-:W-:Y:S02]  /*117e0*/  ULEA UR11, UR11, UR5, 0x7 ;  /* 0x000000050b0b7291 */ /* 0x000fe4000f8e383f */
[----:B------:R-:W-:-:S04]  /*117f0*/  UIADD3.X UR5, URZ, UR37, URZ, UP0, !UPT ;  /* 0x000000253f057290 */ /* 0x000fc800087fe43f */
        /* <DEDUP_REMOVED lines=8> */
.L_x_2104:
[----:B------:R-:W-:Y:S05]  /*11880*/  BSYNC B0 ;  /* 0x0000000000007941 */ /* 0x000fea0003800000 */
.L_x_2103:
        /* <DEDUP_REMOVED lines=9> */
.L_x_2060:
[----:B------:R-:W-:Y:S05]  /*11920*/  BSYNC B6 ;  /* 0x0000000000067941 */ /* 0x000fea0003800000 */
.L_x_2058:
[----:B------:R-:W-:-:S03]  /*11930*/  UMOV UR4, 0xffffffff ;  /* 0xffffffff00047882 */ /* 0x000fc60000000000 */
[----:B------:R-:W-:Y:S05]  /*11940*/  BRA.DIV UR4, `(.L_x_2107) ;  /* 0x0000001604bc7947 */ /* 0x000fea000b800000 */
[----:B------:R2:W3:Y:S04]  /*11950*/  SHFL.IDX PT, R4, R16, RZ, 0x1f ;  /* 0x00001fff10047589 */ /* 0x0004e800000e0000 */
[----:B------:R-:W4:Y:S02]  /*11960*/  SHFL.IDX PT, R16, R16, 0x1, 0x1f ;  /* 0x00201f0010107f89 */ /* 0x000f2400000e0000 */
.L_x_2153:
[----:B-1----:R-:W1:Y:S01]  /*11970*/  S2R R0, SR_TID.X ;  /* 0x0000000000007919 */ /* 0x002e620000002100 */
[----:B------:R-:W-:Y:S01]  /*11980*/  ULDC UR4, c[0x0][0xc14] ;  /* 0x0003050000047ab9 */ /* 0x000fe20000000800 */
[----:B------:R-:W-:Y:S01]  /*11990*/  BSSY B0, `(.L_x_2108) ;  /* 0x000000c000007945 */ /* 0x000fe20003800000 */
[----:B------:R-:W-:Y:S01]  /*119a0*/  IMAD.MOV.U32 R17, RZ, RZ, RZ ;  /* 0x000000ffff117224 */ /* 0x000fe200078e00ff */
[----:B-1----:R-:W-:Y:S02]  /*119b0*/  LOP3.LUT R6, R0, 0x1f, RZ, 0xc0, !PT ;  /* 0x0000001f00067812 */ /* 0x002fe400078ec0ff */
[----:B------:R-:W-:Y:S02]  /*119c0*/  MOV R0, UR4 ;  /* 0x0000000400007c02 */ /* 0x000fe40008000f00 */
        /* <DEDUP_REMOVED lines=8> */
.L_x_2109:
[----:B------:R-:W-:Y:S05]  /*11a50*/  BSYNC B0 ;  /* 0x0000000000007941 */ /* 0x000fea0003800000 */
.L_x_2108:
        /* <DEDUP_REMOVED lines=23> */
.L_x_2161:
[----:B------:R-:W-:Y:S02]  /*11bd0*/  ULDC UR4, c[0x0][0xc10] ;  /* 0x0003040000047ab9 */ /* 0x000fe40000000800 */
[----:B------:R-:W-:-:S05]  /*11be0*/  MOV R5, UR4 ;  /* 0x0000000400057c02 */ /* 0x000fca0008000f00 */
[----:B-1----:R-:W-:-:S04]  /*11bf0*/  IMAD R3, R14, R5, RZ ;  /* 0x000000050e037224 */ /* 0x002fc800078e02ff */
[----:B--2-4-:R-:W-:-:S05]  /*11c00*/  IMAD.IADD R16, R16, 0x1, R3 ;  /* 0x0000000110107824 */ /* 0x014fca00078e0203 */
[----:B---3--:R-:W-:-:S13]  /*11c10*/  ISETP.GT.AND P0, PT, R16, R4, PT ;  /* 0x000000041000720c */ /* 0x008fda0003f04270 */
[----:B------:R-:W-:Y:S05]  /*11c20*/  @P0 BRA `(.L_x_2111) ;  /* 0x0000000000b80947 */ /* 0x000fea0003800000 */
[----:B------:R-:W1:Y:S02]  /*11c30*/  LDC R0, c[0x0][0xc14] ;  /* 0x00030500ff007b82 */ /* 0x000e640000000800 */
.L_x_2116:
        /* <DEDUP_REMOVED lines=15> */
.L_x_2114:
[----:B------:R-:W-:Y:S05]  /*11d30*/  BSYNC B0 ;  /* 0x0000000000007941 */ /* 0x000fea0003800000 */
.L_x_2113:
        /* <DEDUP_REMOVED lines=14> */
[----:B------:R-:W-:Y:S02]  /*11e20*/  ISETP.GE.U32.AND P0, PT, R6, 0x10, PT ;  /* 0x000000100600780c */ /* 0x000fe40003f06070 */
[----:B------:R-:W-:-:S05]  /*11e30*/  IADD3 R3, R2, R3, RZ ;  /* 0x0000000302037210 */ /* 0x000fca0007ffe0ff */
[----:B------:R-:W0:Y:S02]  /*11e40*/  SHFL.UP PT, R14, R3, 0x8, RZ ;  /* 0x05000000030e7989 */ /* 0x000e2400000e00ff */
[----:B0-----:R-:W-:-:S05]  /*11e50*/  SEL R14, R14, RZ, P1 ;  /* 0x000000ff0e0e7207 */ /* 0x001fca0000800000 */
[----:B------:R-:W-:-:S05]  /*11e60*/  IMAD.IADD R5, R3, 0x1, R14 ;  /* 0x0000000103057824 */ /* 0x000fca00078e020e */
[----:B------:R-:W0:Y:S02]  /*11e70*/  SHFL.UP PT, R14, R5, 0x10, RZ ;  /* 0x06000000050e7989 */ /* 0x000e2400000e00ff */
[----:B0-----:R-:W-:-:S05]  /*11e80*/  SEL R14, R14, RZ, P0 ;  /* 0x000000ff0e0e7207 */ /* 0x001fca0000000000 */
[----:B------:R-:W-:-:S05]  /*11e90*/  IMAD.IADD R2, R5, 0x1, R14 ;  /* 0x0000000105027824 */ /* 0x000fca00078e020e */
[----:B------:R0:W1:Y:S02]  /*11ea0*/  SHFL.IDX PT, R14, R2, 0x1f, 0x1f ;  /* 0x03e01f00020e7f89 */ /* 0x00006400000e0000 */
.L_x_2169:
[----:B------:R-:W-:Y:S02]  /*11eb0*/  ULDC UR4, c[0x0][0xc10] ;  /* 0x0003040000047ab9 */ /* 0x000fe40000000800 */
[----:B------:R-:W-:-:S04]  /*11ec0*/  IMAD.U32 R5, RZ, RZ, UR4 ;  /* 0x00000004ff057e24 */ /* 0x000fc8000f8e00ff */
[----:B-1----:R-:W-:-:S04]  /*11ed0*/  IMAD R3, R14, R5, RZ ;  /* 0x000000050e037224 */ /* 0x002fc800078e02ff */
[----:B------:R-:W-:-:S05]  /*11ee0*/  IMAD.IADD R16, R3, 0x1, R16 ;  /* 0x0000000103107824 */ /* 0x000fca00078e0210 */
[----:B------:R-:W-:-:S13]  /*11ef0*/  ISETP.GT.AND P0, PT, R16, R4, PT ;  /* 0x000000041000720c */ /* 0x000fda0003f04270 */
[----:B------:R-:W-:Y:S05]  /*11f00*/  @!P0 BRA `(.L_x_2116) ;  /* 0xfffffffc004c8947 */ /* 0x000fea000383ffff */
.L_x_2111:
        /* <DEDUP_REMOVED lines=8> */
.L_x_2173:
[----:B------:R-:W-:Y:S01]  /*11f90*/  ISETP.NE.AND P0, PT, R3, RZ, PT ;  /* 0x000000ff0300720c */ /* 0x000fe20003f05270 */
[----:B------:R-:W-:-:S12]  /*11fa0*/  IMAD.MOV.U32 R7, RZ, RZ, RZ ;  /* 0x000000ffff077224 */ /* 0x000fd800078e00ff */
[----:B------:R-:W-:Y:S05]  /*11fb0*/  @!P0 BRA `(.L_x_2118) ;  /* 0x0000000000108947 */ /* 0x000fea0003800000 */
[----:B------:R-:W-:Y:S01]  /*11fc0*/  UMOV UR4, 0xffffffff ;  /* 0xffffffff00047882 */ /* 0x000fe20000000000 */
[----:B------:R-:W-:Y:S02]  /*11fd0*/  IADD3 R12, R6, -0x1, RZ ;  /* 0xffffffff060c7810 */ /* 0x000fe40007ffe0ff */
[----:B------:R-:W-:Y:S05]  /*11fe0*/  BRA.DIV UR4, `(.L_x_2119) ;  /* 0x0000001a04487947 */ /* 0x000fea000b800000 */
[----:B------:R3:W4:Y:S02]  /*11ff0*/  SHFL.IDX PT, R7, R2, R12, 0x1f ;  /* 0x00001f0c02077589 */ /* 0x00072400000e0000 */
.L_x_2118:
        /* <DEDUP_REMOVED lines=24> */
[----:B------:R-:W-:Y:S01]  /*12180*/  @!P0 IADD3 R4, R4, -R9, RZ ;  /* 0x8000000904048210 */ /* 0x000fe20007ffe0ff */
        /* <DEDUP_REMOVED lines=8> */
[----:B------:R-:W-:Y:S01]  /*12210*/  IMAD R4, R8, R9, RZ ;  /* 0x0000000908047224 */ /* 0x000fe200078e02ff */
[----:B------:R-:W-:-:S03]  /*12220*/  IADD3 R9, -R9, RZ, RZ ;  /* 0x000000ff09097210 */ /* 0x000fc60007ffe1ff */
        /* <DEDUP_REMOVED lines=25> */
[----:B------:R-:W-:Y:S02]  /*123c0*/  @!P0 IADD3 R3, -R3, RZ, RZ ;  /* 0x000000ff03038210 */ /* 0x000fe40007ffe1ff */
[----:B------:R-:W-:-:S13]  /*123d0*/  ISETP.NE.AND P0, PT, R8, RZ, PT ;  /* 0x000000ff0800720c */ /* 0x000fda0003f05270 */
[----:B------:R-:W-:Y:S01]  /*123e0*/  @!P0 LOP3.LUT R3, RZ, R8, RZ, 0x33, !PT ;  /* 0x00000008ff038212 */ /* 0x000fe200078e33ff */
[----:B------:R-:W-:-:S03]  /*123f0*/  IMAD.MOV R8, RZ, RZ, -R8 ;  /* 0x000000ffff087224 */ /* 0x000fc600078e0a08 */
[----:B------:R-:W-:Y:S01]  /*12400*/  LOP3.LUT R2, RZ, R3, RZ, 0x33, !PT ;  /* 0x00000003ff027212 */ /* 0x000fe200078e33ff */
[----:B------:R-:W-:-:S04]  /*12410*/  IMAD R18, R3, R8, R4 ;  /* 0x0000000803127224 */ /* 0x000fc800078e0204 */
[----:B------:R-:W-:Y:S01]  /*12420*/  IMAD.IADD R17, R17, 0x1, R2 ;  /* 0x0000000111117824 */ /* 0x000fe200078e0202 */
[----:B------:R-:W-:Y:S06]  /*12430*/  BRA `(.L_x_2120) ;  /* 0x00000000001c7947 */ /* 0x000fec0003800000 */
.L_x_2112:
[----:B------:R-:W-:Y:S01]  /*12440*/  UMOV UR4, URZ ;  /* 0x0000003f00047c82 */ /* 0x000fe20008000000 */
[----:B------:R-:W-:Y:S01]  /*12450*/  UMOV UR5, URZ ;  /* 0x0000003f00057c82 */ /* 0x000fe20008000000 */
[----:B------:R-:W-:Y:S01]  /*12460*/  ULDC UR6, c[0x0][0xc14] ;  /* 0x0003050000067ab9 */ /* 0x000fe20000000800 */
[----:B------:R-:W-:Y:S01]  /*12470*/  IMAD.MOV.U32 R16, RZ, RZ, R4 ;  /* 0x000000ffff107224 */ /* 0x000fe200078e0004 */
[----:B------:R-:W-:Y:S01]  /*12480*/  MOV R19, UR6 ;  /* 0x0000000600137c02 */ /* 0x000fe20008000f00 */
[----:B------:R-:W-:Y:S02]  /*12490*/  IMAD.U32 R17, RZ, RZ, UR4 ;  /* 0x00000004ff117e24 */ /* 0x000fe4000f8e00ff */
[----:B------:R-:W-:-:S07]  /*124a0*/  IMAD.U32 R18, RZ, RZ, UR5 ;  /* 0x00000005ff127e24 */ /* 0x000fce000f8e00ff */
.L_x_2120:
        /* <DEDUP_REMOVED lines=12> */
.L_x_2054:
        /* <DEDUP_REMOVED lines=12> */
.L_x_2176:
[----:B------:R-:W-:Y:S05]  /*12630*/  BSYNC B0 ;  /* 0x0000000000007941 */ /* 0x000fea0003800000 */
.L_x_2122:
[----:B------:R-:W-:-:S03]  /*12640*/  UMOV UR4, 0xffffffff ;  /* 0xffffffff00047882 */ /* 0x000fc60000000000 */
[----:B------:R-:W-:Y:S05]  /*12650*/  BRA.DIV UR4, `(.L_x_2124) ;  /* 0x0000001204e87947 */ /* 0x000fea000b800000 */
[----:B------:R-:W2:Y:S02]  /*12660*/  S2R R2, SR_TID.X ;  /* 0x0000000000027919 */ /* 0x000ea40000002100 */
[----:B--2---:R-:W-:-:S04]  /*12670*/  SHF.R.U32.HI R2, RZ, 0x5, R2 ;  /* 0x00000005ff027819 */ /* 0x004fc80000011602 */
[----:B------:R-:W-:-:S05]  /*12680*/  LOP3.LUT R2, R2, 0x3, RZ, 0xc0, !PT ;  /* 0x0000000302027812 */ /* 0x000fca00078ec0ff */
[----:B------:R2:W3:Y:S02]  /*12690*/  SHFL.IDX PT, R14, R2, RZ, 0x1f ;  /* 0x00001fff020e7589 */ /* 0x0004e400000e0000 */
.L_x_2179:
[----:B---3--:R-:W-:Y:S01]  /*126a0*/  ISETP.NE.AND P0, PT, R14, RZ, PT ;  /* 0x000000ff0e00720c */ /* 0x008fe20003f05270 */
[----:B------:R-:W-:-:S12]  /*126b0*/  BSSY B0, `(.L_x_2125) ;  /* 0x0000029000007945 */ /* 0x000fd80003800000 */
[----:B------:R-:W-:Y:S05]  /*126c0*/  @P0 BRA `(.L_x_2126) ;  /* 0x00000000009c0947 */ /* 0x000fea0003800000 */
[----:B------:R-:W-:-:S03]  /*126d0*/  UMOV UR4, 0xffffffff ;  /* 0xffffffff00047882 */ /* 0x000fc60000000000 */
[----:B------:R-:W-:Y:S05]  /*126e0*/  BRA.DIV UR4, `(.L_x_2127) ;  /* 0x0000001204f87947 */ /* 0x000fea000b800000 */
[----:B------:R-:W-:-:S13]  /*126f0*/  ELECT P6, URZ, PT ;  /* 0x00000000003f782f */ /* 0x000fda00038c0000 */
.L_x_2182:
        /* <DEDUP_REMOVED lines=8> */
.L_x_2128:
        /* <DEDUP_REMOVED lines=10> */
[----:B------:R-:W-:Y:S02]  /*12820*/  LOP3.LUT R4, R7, R4, RZ, 0x3c, !PT ;  /* 0x0000000407047212 */ /* 0x000fe400078e3cff */
[----:B------:R-:W-:-:S02]  /*12830*/  LEA R7, R3, R2, 0x3 ;  /* 0x0000000203077211 */ /* 0x000fc400078e18ff */
[----:B------:R-:W-:Y:S01]  /*12840*/  SHF.L.U32 R2, R4, 0x1f, RZ ;  /* 0x0000001f04027819 */ /* 0x000fe200000006ff */
[----:B-1----:R-:W-:Y:S06]  /*12850*/  @!P0 BRA `(.L_x_2129) ;  /* 0x0000001000bc8947 */ /* 0x002fec0003800000 */
.L_x_2183:
[----:B------:R-:W2:Y:S02]  /*12860*/  SYNCS.PHASECHK.TRANS64.TRYWAIT P0, [R7+URZ], R2 ;  /* 0x00000002070075a7 */ /* 0x000ea4000800017f */
[----:B--2---:R-:W-:Y:S05]  /*12870*/  @!P0 BRA `(.L_x_2130) ;  /* 0x0000001000c88947 */ /* 0x004fea0003800000 */
.L_x_2184:
[----:B------:R-:W-:Y:S05]  /*12880*/  @!P2 BRA `(.L_x_2131) ;  /* 0x000000000004a947 */ /* 0x000fea0003800000 */
[----:B------:R-:W-:Y:S01]  /*12890*/  BPT.TRAP 0x1 ;  /* 0x000000040000795c */ /* 0x000fe20000300000 */
.L_x_2131:
[----:B------:R-:W3:Y:S01]  /*128a0*/  LDL.LU R4, [R1] ;  /* 0x0000000001047983 */ /* 0x000ee20000300800 */
[----:B------:R-:W-:-:S04]  /*128b0*/  VIADD R0, R0, 0x34860 ;  /* 0x0003486000007836 */ /* 0x000fc80000000000 */
[----:B---3--:R-:W-:-:S04]  /*128c0*/  IMAD R4, R4, 0x8, R0 ;  /* 0x0000000804047824 */ /* 0x008fc800078e0200 */
[----:B------:R-:W3:Y:S02]  /*128d0*/  SYNCS.PHASECHK.TRANS64.TRYWAIT P0, [R4+URZ], R5 ;  /* 0x00000005040075a7 */ /* 0x000ee4000800017f */
[----:B---3--:R-:W-:Y:S05]  /*128e0*/  @!P0 BRA `(.L_x_2132) ;  /* 0x0000001000c08947 */ /* 0x008fea0003800000 */
.L_x_2185:
[----:B------:R-:W-:-:S07]  /*128f0*/  IMAD R3, R3, 0x8, R0 ;  /* 0x0000000803037824 */ /* 0x000fce00078e0200 */
.L_x_2133:
[----:B----4-:R4:W0:Y:S02]  /*12900*/  SYNCS.PHASECHK.TRANS64.TRYWAIT P0, [R3+URZ], R2 ;  /* 0x00000002030075a7 */ /* 0x010824000800017f */
[----:B0-----:R-:W-:Y:S05]  /*12910*/  @!P0 NANOSLEEP.SYNCS 0x989680 ;  /* 0x009896800000895d */ /* 0x001fea0003900000 */
[----:B------:R-:W0:Y:S02]  /*12920*/  @!P0 SYNCS.PHASECHK.TRANS64 P0, [R3+URZ], R2 ;  /* 0x00000002030085a7 */ /* 0x000e24000800007f */
[----:B0-----:R-:W-:Y:S05]  /*12930*/  @!P0 BRA `(.L_x_2133) ;  /* 0xfffffffc00f08947 */ /* 0x001fea000383ffff */
.L_x_2126:
[----:B------:R-:W-:Y:S05]  /*12940*/  BSYNC B0 ;  /* 0x0000000000007941 */ /* 0x000fea0003800000 */
.L_x_2125:
[----:B------:R-:W-:Y:S05]  /*12950*/  EXIT ;  /* 0x000000000000794d */ /* 0x000fea0003800000 */
.L_x_1998:
[----:B0-----:R-:W-:-:S04]  /*12960*/  IMAD.U32 R3, RZ, RZ, UR38 ;  /* 0x00000026ff037e24 */ /* 0x001fc8000f8e00ff */
[----:B------:R0:W1:Y:S03]  /*12970*/  SYNCS.PHASECHK.TRANS64.TRYWAIT P1, [R3+URZ+0x34800], R0 ;  /* 0x03480000030075a7 */ /* 0x000066000802017f */
[----:B-1----:R-:W-:Y:S05]  /*12980*/  @!P1 NANOSLEEP.SYNCS 0x989680 ;  /* 0x009896800000995d */ /* 0x002fea0003900000 */
[----:B------:R-:W1:Y:S02]  /*12990*/  @!P1 SYNCS.PHASECHK.TRANS64 P1, [R3+URZ+0x34800], R0 ;  /* 0x03480000030095a7 */ /* 0x000e64000802007f */
[----:B-1----:R-:W-:Y:S05]  /*129a0*/  @!P1 BRA `(.L_x_1998) ;  /* 0xfffffffc00ec9947 */ /* 0x002fea000383ffff */
[----:B------:R-:W-:Y:S05]  /*129b0*/  BRA `(.L_x_2134) ;  /* 0xfffffeec00cc7947 */ /* 0x000fea000383ffff */
.L_x_2002:
[----:B-1----:R1:W2:Y:S02]  /*129c0*/  SYNCS.PHASECHK.TRANS64.TRYWAIT P2, [R0+URZ+0x34830], R3 ;  /* 0x03483003000075a7 */ /* 0x0022a4000804017f */
[----:B--2---:R-:W-:Y:S05]  /*129d0*/  @!P2 NANOSLEEP.SYNCS 0x989680 ;  /* 0x009896800000a95d */ /* 0x004fea0003900000 */
[----:B------:R-:W2:Y:S02]  /*129e0*/  @!P2 SYNCS.PHASECHK.TRANS64 P2, [R0+URZ+0x34830], R3 ;  /* 0x034830030000a5a7 */ /* 0x000ea4000804007f */
[----:B--2---:R-:W-:Y:S05]  /*129f0*/  @!P2 BRA `(.L_x_2002) ;  /* 0xfffffffc00f0a947 */ /* 0x004fea000383ffff */
[----:B------:R-:W-:Y:S05]  /*12a00*/  BRA `(.L_x_2001) ;  /* 0xfffffeec00f47947 */ /* 0x000fea000383ffff */
.L_x_2007:
[----:B-1----:R-:W-:-:S04]  /*12a10*/  IMAD.U32 R10, RZ, RZ, UR8 ;  /* 0x00000008ff0a7e24 */ /* 0x002fc8000f8e00ff */
[----:B------:R1:W2:Y:S03]  /*12a20*/  SYNCS.PHASECHK.TRANS64.TRYWAIT P2, [R10+URZ+0x34830], R5 ;  /* 0x034830050a0075a7 */ /* 0x0002a6000804017f */
[----:B--2---:R-:W-:Y:S05]  /*12a30*/  @!P2 NANOSLEEP.SYNCS 0x989680 ;  /* 0x009896800000a95d */ /* 0x004fea0003900000 */
[----:B------:R-:W2:Y:S02]  /*12a40*/  @!P2 SYNCS.PHASECHK.TRANS64 P2, [R10+URZ+0x34830], R5 ;  /* 0x034830050a00a5a7 */ /* 0x000ea4000804007f */
[----:B--2---:R-:W-:Y:S05]  /*12a50*/  @!P2 BRA `(.L_x_2007) ;  /* 0xfffffffc00eca947 */ /* 0x004fea000383ffff */
[----:B------:R-:W-:Y:S05]  /*12a60*/  BRA `(.L_x_2006) ;  /* 0xffffff2000607947 */ /* 0x000fea000383ffff */
.L_x_2011:
[----:B01----:R-:W-:-:S04]  /*12a70*/  IMAD.U32 R5, RZ, RZ, UR9 ;  /* 0x00000009ff057e24 */ /* 0x003fc8000f8e00ff */
[----:B------:R0:W1:Y:S03]  /*12a80*/  SYNCS.PHASECHK.TRANS64.TRYWAIT P2, [R5+URZ+0x34850], R0 ;  /* 0x03485000050075a7 */ /* 0x000066000804017f */
[----:B-1----:R-:W-:Y:S05]  /*12a90*/  @!P2 NANOSLEEP.SYNCS 0x989680 ;  /* 0x009896800000a95d */ /* 0x002fea0003900000 */
[----:B------:R-:W1:Y:S02]  /*12aa0*/  @!P2 SYNCS.PHASECHK.TRANS64 P2, [R5+URZ+0x34850], R0 ;  /* 0x034850000500a5a7 */ /* 0x000e64000804007f */
[----:B-1----:R-:W-:Y:S05]  /*12ab0*/  @!P2 BRA `(.L_x_2011) ;  /* 0xfffffffc00eca947 */ /* 0x002fea000383ffff */
[----:B------:R-:W-:Y:S05]  /*12ac0*/  BRA `(.L_x_2010) ;  /* 0xffffff2800a07947 */ /* 0x000fea000383ffff */
.L_x_2017:
[----:B-1----:R-:W-:-:S04]  /*12ad0*/  MOV R10, UR8 ;  /* 0x00000008000a7c02 */ /* 0x002fc80008000f00 */
[----:B------:R1:W2:Y:S03]  /*12ae0*/  SYNCS.PHASECHK.TRANS64.TRYWAIT P2, [R10+URZ+0x34830], R5 ;  /* 0x034830050a0075a7 */ /* 0x0002a6000804017f */
[----:B--2---:R-:W-:Y:S05]  /*12af0*/  @!P2 NANOSLEEP.SYNCS 0x989680 ;  /* 0x009896800000a95d */ /* 0x004fea0003900000 */
[----:B------:R-:W2:Y:S02]  /*12b00*/  @!P2 SYNCS.PHASECHK.TRANS64 P2, [R10+URZ+0x34830], R5 ;  /* 0x034830050a00a5a7 */ /* 0x000ea4000804007f */
[----:B--2---:R-:W-:Y:S05]  /*12b10*/  @!P2 BRA `(.L_x_2017) ;  /* 0xfffffffc00eca947 */ /* 0x004fea000383ffff */
[----:B------:R-:W-:Y:S05]  /*12b20*/  BRA `(.L_x_2016) ;  /* 0xffffff5000d87947 */ /* 0x000fea000383ffff */
.L_x_2021:
[----:B01----:R-:W-:-:S04]  /*12b30*/  IMAD.U32 R5, RZ, RZ, UR8 ;  /* 0x00000008ff057e24 */ /* 0x003fc8000f8e00ff */
[----:B------:R0:W1:Y:S03]  /*12b40*/  SYNCS.PHASECHK.TRANS64.TRYWAIT P2, [R5+URZ+0x34850], R0 ;  /* 0x03485000050075a7 */ /* 0x000066000804017f */
[----:B-1----:R-:W-:Y:S05]  /*12b50*/  @!P2 NANOSLEEP.SYNCS 0x989680 ;  /* 0x009896800000a95d */ /* 0x002fea0003900000 */
[----:B------:R-:W1:Y:S02]  /*12b60*/  @!P2 SYNCS.PHASECHK.TRANS64 P2, [R5+URZ+0x34850], R0 ;  /* 0x034850000500a5a7 */ /* 0x000e64000804007f */
[----:B-1----:R-:W-:Y:S05]  /*12b70*/  @!P2 BRA `(.L_x_2021) ;  /* 0xfffffffc00eca947 */ /* 0x002fea000383ffff */
[----:B------:R-:W-:Y:S05]  /*12b80*/  BRA `(.L_x_2020) ;  /* 0xffffff5c00187947 */ /* 0x000fea000383ffff */
.L_x_2026:
[----:B-1----:R-:W-:-:S04]  /*12b90*/  IMAD.U32 R7, RZ, RZ, UR5 ;  /* 0x00000005ff077e24 */ /* 0x002fc8000f8e00ff */
[----:B------:R1:W2:Y:S03]  /*12ba0*/  SYNCS.PHASECHK.TRANS64.TRYWAIT P0, [R7+URZ+0x34850], R0 ;  /* 0x03485000070075a7 */ /* 0x0002a6000800017f */
[----:B--2---:R-:W-:Y:S05]  /*12bb0*/  @!P0 NANOSLEEP.SYNCS 0x989680 ;  /* 0x009896800000895d */ /* 0x004fea0003900000 */
[----:B------:R-:W2:Y:S02]  /*12bc0*/  @!P0 SYNCS.PHASECHK.TRANS64 P0, [R7+URZ+0x34850], R0 ;  /* 0x03485000070085a7 */ /* 0x000ea4000800007f */
[----:B--2---:R-:W-:Y:S05]  /*12bd0*/  @!P0 BRA `(.L_x_2026) ;  /* 0xfffffffc00ec8947 */ /* 0x004fea000383ffff */
[----:B------:R-:W-:Y:S05]  /*12be0*/  BRA `(.L_x_2025) ;  /* 0xffffff7c00ec7947 */ /* 0x000fea000383ffff */
.L_x_2067:
[----:B------:R-:W1:Y:S01]  /*12bf0*/  S2R R8, SR_TID.X ;  /* 0x0000000000087919 */ /* 0x000e620000002100 */
[----:B------:R-:W-:Y:S01]  /*12c00*/  BSSY B0, `(.L_x_2135) ;  /* 0x000000a000007945 */ /* 0x000fe20003800000 */
[----:B------:R-:W-:Y:S02]  /*12c10*/  IMAD.MOV.U32 R12, RZ, RZ, RZ ;  /* 0x000000ffff0c7224 */ /* 0x000fe400078e00ff */
[----:B------:R-:W-:Y:S02]  /*12c20*/  IMAD.MOV.U32 R11, RZ, RZ, 0x1f ;  /* 0x0000001fff0b7424 */ /* 0x000fe400078e00ff */
[----:B------:R-:W-:Y:S01]  /*12c30*/  IMAD.MOV.U32 R15, RZ, RZ, -0x1 ;  /* 0xffffffffff0f7424 */ /* 0x000fe200078e00ff */
[----:B-1----:R-:W-:-:S04]  /*12c40*/  SHF.R.U32.HI R8, RZ, 0x5, R8 ;  /* 0x00000005ff087819 */ /* 0x002fc80000011608 */
[----:B------:R-:W-:-:S05]  /*12c50*/  LOP3.LUT R8, R8, 0x3, RZ, 0xc0, !PT ;  /* 0x0000000308087812 */ /* 0x000fca00078ec0ff */
[----:B0-----:R-:W-:-:S07]  /*12c60*/  IMAD.MOV.U32 R13, RZ, RZ, R8 ;  /* 0x000000ffff0d7224 */ /* 0x001fce00078e0008 */
[----:B------:R-:W-:Y:S05]  /*12c70*/  WARPSYNC.COLLECTIVE R15, `(.L_x_2136) ;  /* 0x000000000f087348 */ /* 0x000fea0003c00000 */
[----:B------:R0:W1:Y:S02]  /*12c80*/  SHFL.IDX P6, R14, R13, R12, R11 ;  /* 0x0000000c0d0e7389 */ /* 0x00006400000c000b */
[----:B01----:R-:W-:Y:S01]  /*12c90*/  ENDCOLLECTIVE ;  /* 0x000000000000791b */ /* 0x003fe20003800000 */
.L_x_2136:
[----:B------:R-:W-:Y:S05]  /*12ca0*/  BSYNC B0 ;  /* 0x0000000000007941 */ /* 0x000fea0003800000 */
.L_x_2135:
[----:B------:R-:W-:Y:S05]  /*12cb0*/  BRA `(.L_x_2137) ;  /* 0xffffffc400847947 */ /* 0x000fea000383ffff */
.L_x_2068:
[----:B------:R-:W-:Y:S01]  /*12cc0*/  BSSY B0, `(.L_x_2138) ;  /* 0x0000006000007945 */ /* 0x000fe20003800000 */
[----:B------:R-:W-:-:S07]  /*12cd0*/  MOV R15, 0xffffffff ;  /* 0xffffffff000f7802 */ /* 0x000fce0000000f00 */
[----:B------:R-:W-:Y:S05]  /*12ce0*/  WARPSYNC.COLLECTIVE R15, `(.L_x_2139) ;  /* 0x000000000f0c7348 */ /* 0x000fea0003c00000 */
[----:B------:R-:W-:Y:S02]  /*12cf0*/  ELECT P6, UR62, PT ;  /* 0x00000000003e782f */ /* 0x000fe400038c0000 */
[----:B------:R-:W-:Y:S01]  /*12d00*/  MOV R14, UR62 ;  /* 0x0000003e000e7c02 */ /* 0x000fe20008000f00 */
[----:B------:R-:W-:Y:S10]  /*12d10*/  ENDCOLLECTIVE ;  /* 0x000000000000791b */ /* 0x000ff40003800000 */
.L_x_2139:
[----:B------:R-:W-:Y:S05]  /*12d20*/  BSYNC B0 ;  /* 0x0000000000007941 */ /* 0x000fea0003800000 */
.L_x_2138:
[----:B------:R-:W-:Y:S05]  /*12d30*/  BRA `(.L_x_2140) ;  /* 0xffffffc400747947 */ /* 0x000fea000383ffff */
.L_x_2071:
[----:B0-----:R0:W1:Y:S02]  /*12d40*/  SYNCS.PHASECHK.TRANS64.TRYWAIT P0, [R8+URZ+0x34840], R9 ;  /* 0x03484009080075a7 */ /* 0x001064000800017f */
[----:B-1----:R-:W-:Y:S05]  /*12d50*/  @!P0 NANOSLEEP.SYNCS 0x989680 ;  /* 0x009896800000895d */ /* 0x002fea0003900000 */
[----:B------:R-:W1:Y:S02]  /*12d60*/  @!P0 SYNCS.PHASECHK.TRANS64 P0, [R8+URZ+0x34840], R9 ;  /* 0x03484009080085a7 */ /* 0x000e64000800007f */
[----:B-1----:R-:W-:Y:S05]  /*12d70*/  @!P0 BRA `(.L_x_2071) ;  /* 0xfffffffc00f08947 */ /* 0x002fea000383ffff */
[----:B------:R-:W-:Y:S05]  /*12d80*/  BRA `(.L_x_2141) ;  /* 0xffffffc400e07947 */ /* 0x000fea000383ffff */
.L_x_2074:
        /* <DEDUP_REMOVED lines=8> */
.L_x_2082:
[----:B0-----:R0:W1:Y:S02]  /*12e10*/  SYNCS.PHASECHK.TRANS64.TRYWAIT P0, [R2+URZ+0x34840], R3 ;  /* 0x03484003020075a7 */ /* 0x001064000800017f */
[----:B-1----:R-:W-:Y:S05]  /*12e20*/  @!P0 NANOSLEEP.SYNCS 0x989680 ;  /* 0x009896800000895d */ /* 0x002fea0003900000 */
[----:B------:R-:W1:Y:S02]  /*12e30*/  @!P0 SYNCS.PHASECHK.TRANS64 P0, [R2+URZ+0x34840], R3 ;  /* 0x03484003020085a7 */ /* 0x000e64000800007f */
[----:B-1----:R-:W-:Y:S05]  /*12e40*/  @!P0 BRA `(.L_x_2082) ;  /* 0xfffffffc00f08947 */ /* 0x002fea000383ffff */
[----:B------:R-:W-:Y:S05]  /*12e50*/  BRA `(.L_x_2143) ;  /* 0xffffffcc00e47947 */ /* 0x000fea000383ffff */
.L_x_2084:
[----:B0-----:R0:W1:Y:S02]  /*12e60*/  SYNCS.PHASECHK.TRANS64.TRYWAIT P0, [R3+URZ+0x60], R2 ;  /* 0x00006002030075a7 */ /* 0x001064000800017f */
[----:B-1----:R-:W-:Y:S05]  /*12e70*/  @!P0 NANOSLEEP.SYNCS 0x989680 ;  /* 0x009896800000895d */ /* 0x002fea0003900000 */
[----:B------:R-:W1:Y:S02]  /*12e80*/  @!P0 SYNCS.PHASECHK.TRANS64 P0, [R3+URZ+0x60], R2 ;  /* 0x00006002030085a7 */ /* 0x000e64000800007f */
[----:B-1----:R-:W-:Y:S05]  /*12e90*/  @!P0 BRA `(.L_x_2084) ;  /* 0xfffffffc00f08947 */ /* 0x002fea000383ffff */
[----:B------:R-:W-:Y:S05]  /*12ea0*/  BRA `(.L_x_2144) ;  /* 0xffffffd000907947 */ /* 0x000fea000383ffff */
.L_x_2089:
[----:B-1----:R1:W2:Y:S02]  /*12eb0*/  SYNCS.PHASECHK.TRANS64.TRYWAIT P0, [R2+URZ+0x34840], R3 ;  /* 0x03484003020075a7 */ /* 0x0022a4000800017f */
[----:B--2---:R-:W-:Y:S05]  /*12ec0*/  @!P0 NANOSLEEP.SYNCS 0x989680 ;  /* 0x009896800000895d */ /* 0x004fea0003900000 */
[----:B------:R-:W2:Y:S02]  /*12ed0*/  @!P0 SYNCS.PHASECHK.TRANS64 P0, [R2+URZ+0x34840], R3 ;  /* 0x03484003020085a7 */ /* 0x000ea4000800007f */
[----:B--2---:R-:W-:Y:S05]  /*12ee0*/  @!P0 BRA `(.L_x_2089) ;  /* 0xfffffffc00f08947 */ /* 0x004fea000383ffff */
[----:B------:R-:W-:Y:S05]  /*12ef0*/  BRA `(.L_x_2145) ;  /* 0xffffffd400f07947 */ /* 0x000fea000383ffff */
.L_x_2091:
[----:B0-----:R0:W1:Y:S02]  /*12f00*/  SYNCS.PHASECHK.TRANS64.TRYWAIT P1, [R3+URZ+0x60], R2 ;  /* 0x00006002030075a7 */ /* 0x001064000802017f */
[----:B-1----:R-:W-:Y:S05]  /*12f10*/  @!P1 NANOSLEEP.SYNCS 0x989680 ;  /* 0x009896800000995d */ /* 0x002fea0003900000 */
[----:B------:R-:W1:Y:S02]  /*12f20*/  @!P1 SYNCS.PHASECHK.TRANS64 P1, [R3+URZ+0x60], R2 ;  /* 0x00006002030095a7 */ /* 0x000e64000802007f */
[----:B-1----:R-:W-:Y:S05]  /*12f30*/  @!P1 BRA `(.L_x_2091) ;  /* 0xfffffffc00f09947 */ /* 0x002fea000383ffff */
[----:B------:R-:W-:Y:S05]  /*12f40*/  BRA `(.L_x_2146) ;  /* 0xffffffd8009c7947 */ /* 0x000fea000383ffff */
.L_x_2096:
[----:B--2---:R2:W3:Y:S02]  /*12f50*/  SYNCS.PHASECHK.TRANS64.TRYWAIT P0, [R2+URZ+0x34840], R3 ;  /* 0x03484003020075a7 */ /* 0x0044e4000800017f */
[----:B---3--:R-:W-:Y:S05]  /*12f60*/  @!P0 NANOSLEEP.SYNCS 0x989680 ;  /* 0x009896800000895d */ /* 0x008fea0003900000 */
[----:B------:R-:W3:Y:S02]  /*12f70*/  @!P0 SYNCS.PHASECHK.TRANS64 P0, [R2+URZ+0x34840], R3 ;  /* 0x03484003020085a7 */ /* 0x000ee4000800007f */
[----:B---3--:R-:W-:Y:S05]  /*12f80*/  @!P0 BRA `(.L_x_2096) ;  /* 0xfffffffc00f08947 */ /* 0x008fea000383ffff */
[----:B------:R-:W-:Y:S05]  /*12f90*/  BRA `(.L_x_2147) ;  /* 0xffffffdc00bc7947 */ /* 0x000fea000383ffff */
.L_x_2098:
[----:B0-----:R0:W1:Y:S02]  /*12fa0*/  SYNCS.PHASECHK.TRANS64.TRYWAIT P1, [R2+URZ+0x60], R9 ;  /* 0x00006009020075a7 */ /* 0x001064000802017f */
[----:B-1----:R-:W-:Y:S05]  /*12fb0*/  @!P1 NANOSLEEP.SYNCS 0x989680 ;  /* 0x009896800000995d */ /* 0x002fea0003900000 */
[----:B------:R-:W1:Y:S02]  /*12fc0*/  @!P1 SYNCS.PHASECHK.TRANS64 P1, [R2+URZ+0x60], R9 ;  /* 0x00006009020095a7 */ /* 0x000e64000802007f */
[----:B-1----:R-:W-:Y:S05]  /*12fd0*/  @!P1 BRA `(.L_x_2098) ;  /* 0xfffffffc00f09947 */ /* 0x002fea000383ffff */
[----:B------:R-:W-:Y:S05]  /*12fe0*/  BRA `(.L_x_2148) ;  /* 0xffffffe0006c7947 */ /* 0x000fea000383ffff */
.L_x_2105:
[----:B-1----:R1:W2:Y:S02]  /*12ff0*/  SYNCS.PHASECHK.TRANS64.TRYWAIT P0, [R3+URZ+0x34860], R2 ;  /* 0x03486002030075a7 */ /* 0x0022a4000800017f */
[----:B--2---:R-:W-:Y:S05]  /*13000*/  @!P0 NANOSLEEP.SYNCS 0x989680 ;  /* 0x009896800000895d */ /* 0x004fea0003900000 */
[----:B------:R-:W2:Y:S02]  /*13010*/  @!P0 SYNCS.PHASECHK.TRANS64 P0, [R3+URZ+0x34860], R2 ;  /* 0x03486002030085a7 */ /* 0x000ea4000800007f */
[----:B--2---:R-:W-:Y:S05]  /*13020*/  @!P0 BRA `(.L_x_2105) ;  /* 0xfffffffc00f08947 */ /* 0x004fea000383ffff */
[----:B------:R-:W-:Y:S05]  /*13030*/  BRA `(.L_x_2149) ;  /* 0xffffffe400787947 */ /* 0x000fea000383ffff */
.L_x_2107:
        /* <DEDUP_REMOVED lines=8> */
.L_x_2151:
[----:B------:R-:W-:Y:S05]  /*130c0*/  BSYNC B0 ;  /* 0x0000000000007941 */ /* 0x000fea0003800000 */
.L_x_2150:
[----:B------:R-:W-:Y:S01]  /*130d0*/  IMAD.MOV.U32 R13, RZ, RZ, R16 ;  /* 0x000000ffff0d7224 */ /* 0x000fe200078e0010 */
[----:B------:R-:W-:Y:S01]  /*130e0*/  MOV R12, 0x1 ;  /* 0x00000001000c7802 */ /* 0x000fe20000000f00 */
[----:B------:R-:W-:Y:S02]  /*130f0*/  IMAD.MOV.U32 R11, RZ, RZ, 0x1f ;  /* 0x0000001fff0b7424 */ /* 0x000fe400078e00ff */
[----:B------:R-:W-:Y:S02]  /*13100*/  IMAD.MOV.U32 R15, RZ, RZ, -0x1 ;  /* 0xffffffffff0f7424 */ /* 0x000fe400078e00ff */
[----:B------:R-:W-:-:S07]  /*13110*/  IMAD.MOV.U32 R4, RZ, RZ, R14 ;  /* 0x000000ffff047224 */ /* 0x000fce00078e000e */
[----:B------:R-:W-:Y:S05]  /*13120*/  WARPSYNC.COLLECTIVE R15, `(.L_x_2152) ;  /* 0x000000000f087348 */ /* 0x000fea0003c00000 */
[----:B------:R0:W1:Y:S02]  /*13130*/  SHFL.IDX P6, R14, R13, R12, R11 ;  /* 0x0000000c0d0e7389 */ /* 0x00006400000c000b */
[----:B01----:R-:W-:Y:S01]  /*13140*/  ENDCOLLECTIVE ;  /* 0x000000000000791b */ /* 0x003fe20003800000 */
.L_x_2152:
[----:B------:R-:W-:Y:S01]  /*13150*/  IMAD.MOV.U32 R16, RZ, RZ, R14 ;  /* 0x000000ffff107224 */ /* 0x000fe200078e000e */
[----:B------:R-:W-:Y:S06]  /*13160*/  BRA `(.L_x_2153) ;  /* 0xffffffe800007947 */ /* 0x000fec000383ffff */
.L_x_2110:
[----:B------:R-:W-:Y:S01]  /*13170*/  BSSY B0, `(.L_x_2154) ;  /* 0x0000008000007945 */ /* 0x000fe20003800000 */
[----:B0----5:R-:W-:Y:S01]  /*13180*/  IMAD.MOV.U32 R13, RZ, RZ, R17 ;  /* 0x000000ffff0d7224 */ /* 0x021fe200078e0011 */
[----:B------:R-:W-:Y:S01]  /*13190*/  MOV R15, 0xffffffff ;  /* 0xffffffff000f7802 */ /* 0x000fe20000000f00 */
[----:B------:R-:W-:Y:S02]  /*131a0*/  IMAD.MOV.U32 R12, RZ, RZ, 0x1 ;  /* 0x00000001ff0c7424 */ /* 0x000fe400078e00ff */
[----:B------:R-:W-:-:S07]  /*131b0*/  IMAD.MOV.U32 R11, RZ, RZ, RZ ;  /* 0x000000ffff0b7224 */ /* 0x000fce00078e00ff */
[----:B-1234-:R-:W-:Y:S05]  /*131c0*/  WARPSYNC.COLLECTIVE R15, `(.L_x_2155) ;  /* 0x000000000f087348 */ /* 0x01efea0003c00000 */
[----:B------:R0:W0:Y:S02]  /*131d0*/  SHFL.UP P6, R14, R13, R12, R11 ;  /* 0x0400000c0d0e7389 */ /* 0x00002400000c000b */
[----:B01234-:R-:W-:Y:S01]  /*131e0*/  ENDCOLLECTIVE ;  /* 0x000000000000791b */ /* 0x01ffe20003800000 */
.L_x_2155:
[----:B------:R-:W-:Y:S05]  /*131f0*/  BSYNC B0 ;  /* 0x0000000000007941 */ /* 0x000fea0003800000 */
.L_x_2154:
        /* <DEDUP_REMOVED lines=10> */
.L_x_2156:
        /* <DEDUP_REMOVED lines=8> */
.L_x_2157:
        /* <DEDUP_REMOVED lines=8> */
.L_x_2158:
        /* <DEDUP_REMOVED lines=8> */
.L_x_2159:
[----:B------:R-:W-:Y:S02]  /*13420*/  IMAD.MOV.U32 R12, RZ, RZ, 0x1f ;  /* 0x0000001fff0c7424 */ /* 0x000fe400078e00ff */
[----:B------:R-:W-:Y:S01]  /*13430*/  IMAD.MOV.U32 R11, RZ, RZ, 0x1f ;  /* 0x0000001fff0b7424 */ /* 0x000fe200078e00ff */
[----:B------:R-:W-:-:S04]  /*13440*/  SEL R2, R14, RZ, P0 ;  /* 0x000000ff0e027207 */ /* 0x000fc80000000000 */
[----:B------:R-:W-:-:S05]  /*13450*/  IADD3 R2, R5, R2, RZ ;  /* 0x0000000205027210 */ /* 0x000fca0007ffe0ff */
[----:B------:R-:W-:-:S07]  /*13460*/  IMAD.MOV.U32 R13, RZ, RZ, R2 ;  /* 0x000000ffff0d7224 */ /* 0x000fce00078e0002 */
[----:B------:R-:W-:Y:S05]  /*13470*/  WARPSYNC.COLLECTIVE R15, `(.L_x_2160) ;  /* 0x000000000f087348 */ /* 0x000fea0003c00000 */
[----:B------:R0:W1:Y:S02]  /*13480*/  SHFL.IDX P6, R14, R13, R12, R11 ;  /* 0x0000000c0d0e7389 */ /* 0x00006400000c000b */
[----:B01----:R-:W-:Y:S01]  /*13490*/  ENDCOLLECTIVE ;  /* 0x000000000000791b */ /* 0x003fe20003800000 */
.L_x_2160:
[----:B------:R-:W-:Y:S05]  /*134a0*/  BRA `(.L_x_2161) ;  /* 0xffffffe400c87947 */ /* 0x000fea000383ffff */
.L_x_2115:
[----:B------:R-:W-:Y:S01]  /*134b0*/  BSSY B0, `(.L_x_2162) ;  /* 0x0000008000007945 */ /* 0x000fe20003800000 */
[----:B-----5:R-:W-:Y:S01]  /*134c0*/  IMAD.MOV.U32 R13, RZ, RZ, R17 ;  /* 0x000000ffff0d7224 */ /* 0x020fe200078e0011 */
[----:B------:R-:W-:Y:S01]  /*134d0*/  MOV R15, 0xffffffff ;  /* 0xffffffff000f7802 */ /* 0x000fe20000000f00 */
[----:B------:R-:W-:Y:S02]  /*134e0*/  IMAD.MOV.U32 R12, RZ, RZ, 0x1 ;  /* 0x00000001ff0c7424 */ /* 0x000fe400078e00ff */
[----:B------:R-:W-:-:S07]  /*134f0*/  IMAD.MOV.U32 R11, RZ, RZ, RZ ;  /* 0x000000ffff0b7224 */ /* 0x000fce00078e00ff */
[----:B0-----:R-:W-:Y:S05]  /*13500*/  WARPSYNC.COLLECTIVE R15, `(.L_x_2163) ;  /* 0x000000000f087348 */ /* 0x001fea0003c00000 */
[----:B------:R1:W2:Y:S02]  /*13510*/  SHFL.UP P6, R14, R13, R12, R11 ;  /* 0x0400000c0d0e7389 */ /* 0x0002a400000c000b */
[----:B012---:R-:W-:Y:S01]  /*13520*/  ENDCOLLECTIVE ;  /* 0x000000000000791b */ /* 0x007fe20003800000 */
.L_x_2163:
[----:B------:R-:W-:Y:S05]  /*13530*/  BSYNC B0 ;  /* 0x0000000000007941 */ /* 0x000fea0003800000 */
.L_x_2162:
        /* <DEDUP_REMOVED lines=10> */
.L_x_2164:
        /* <DEDUP_REMOVED lines=8> */
.L_x_2165:
        /* <DEDUP_REMOVED lines=8> */
.L_x_2166:
        /* <DEDUP_REMOVED lines=8> */
.L_x_2167:
        /* <DEDUP_REMOVED lines=8> */
.L_x_2168:
[----:B------:R-:W-:Y:S05]  /*137e0*/  BRA `(.L_x_2169) ;  /* 0xffffffe400b07947 */ /* 0x000fea000383ffff */
.L_x_2117:
[----:B------:R-:W-:Y:S01]  /*137f0*/  BSSY B0, `(.L_x_2170) ;  /* 0x0000006000007945 */ /* 0x000fe20003800000 */
[----:B------:R-:W-:Y:S01]  /*13800*/  PLOP3.LUT P6, PT, P6, PT, PT, 0x8, 0x0 ;  /* 0x000000000000781c */ /* 0x000fe200037ce170 */
[----:B------:R-:W-:-:S12]  /*13810*/  IMAD.MOV.U32 R15, RZ, RZ, -0x1 ;  /* 0xffffffffff0f7424 */ /* 0x000fd800078e00ff */
[----:B0-----:R-:W-:Y:S05]  /*13820*/  WARPSYNC.COLLECTIVE R15, `(.L_x_2171) ;  /* 0x000000000f087348 */ /* 0x001fea0003c00000 */
[----:B------:R-:W-:Y:S01]  /*13830*/  VOTE.ANY R14, PT, P6 ;  /* 0x00000000000e7806 */ /* 0x000fe200030e0100 */
[----:B0-----:R-:W-:Y:S06]  /*13840*/  ENDCOLLECTIVE ;  /* 0x000000000000791b */ /* 0x001fec0003800000 */
.L_x_2171:
[----:B------:R-:W-:Y:S05]  /*13850*/  BSYNC B0 ;  /* 0x0000000000007941 */ /* 0x000fea0003800000 */
.L_x_2170:
[----:B------:R-:W-:Y:S02]  /*13860*/  IMAD.MOV.U32 R3, RZ, RZ, R14 ;  /* 0x000000ffff037224 */ /* 0x000fe400078e000e */
[----:B------:R-:W-:Y:S02]  /*13870*/  IMAD.MOV.U32 R13, RZ, RZ, R17 ;  /* 0x000000ffff0d7224 */ /* 0x000fe400078e0011 */
[----:B------:R-:W0:Y:S01]  /*13880*/  POPC R6, R3 ;  /* 0x0000000300067309 */ /* 0x000e220000000000 */
[----:B------:R-:W-:Y:S02]  /*13890*/  IMAD.MOV.U32 R11, RZ, RZ, 0x1f ;  /* 0x0000001fff0b7424 */ /* 0x000fe400078e00ff */
[----:B------:R-:W-:Y:S01]  /*138a0*/  IMAD.MOV.U32 R15, RZ, RZ, -0x1 ;  /* 0xffffffffff0f7424 */ /* 0x000fe200078e00ff */
[----:B0-----:R-:W-:-:S07]  /*138b0*/  MOV R12, R6 ;  /* 0x00000006000c7202 */ /* 0x001fce0000000f00 */
[----:B------:R-:W-:Y:S05]  /*138c0*/  WARPSYNC.COLLECTIVE R15, `(.L_x_2172) ;  /* 0x000000000f087348 */ /* 0x000fea0003c00000 */
[----:B------:R0:W1:Y:S02]  /*138d0*/  SHFL.IDX P6, R14, R13, R12, R11 ;  /* 0x0000000c0d0e7389 */ /* 0x00006400000c000b */
[----:B01----:R-:W-:Y:S01]  /*138e0*/  ENDCOLLECTIVE ;  /* 0x000000000000791b */ /* 0x003fe20003800000 */
.L_x_2172:
[----:B------:R-:W-:Y:S01]  /*138f0*/  IMAD.MOV.U32 R17, RZ, RZ, R14 ;  /* 0x000000ffff117224 */ /* 0x000fe200078e000e */
[----:B------:R-:W-:Y:S06]  /*13900*/  BRA `(.L_x_2173) ;  /* 0xffffffe400a07947 */ /* 0x000fec000383ffff */
.L_x_2119:
[----:B------:R-:W-:Y:S01]  /*13910*/  BSSY B0, `(.L_x_2174) ;  /* 0x0000007000007945 */ /* 0x000fe20003800000 */
[----:B------:R-:W-:Y:S02]  /*13920*/  IMAD.MOV.U32 R13, RZ, RZ, R2 ;  /* 0x000000ffff0d7224 */ /* 0x000fe400078e0002 */
[----:B------:R-:W-:Y:S02]  /*13930*/  IMAD.MOV.U32 R11, RZ, RZ, 0x1f ;  /* 0x0000001fff0b7424 */ /* 0x000fe400078e00ff */
[----:B------:R-:W-:-:S07]  /*13940*/  IMAD.MOV.U32 R15, RZ, RZ, -0x1 ;  /* 0xffffffffff0f7424 */ /* 0x000fce00078e00ff */
[----:B012---:R-:W-:Y:S05]  /*13950*/  WARPSYNC.COLLECTIVE R15, `(.L_x_2175) ;  /* 0x000000000f087348 */ /* 0x007fea0003c00000 */
[----:B------:R3:W4:Y:S02]  /*13960*/  SHFL.IDX P6, R14, R13, R12, R11 ;  /* 0x0000000c0d0e7389 */ /* 0x00072400000c000b */
[----:B01234-:R-:W-:Y:S01]  /*13970*/  ENDCOLLECTIVE ;  /* 0x000000000000791b */ /* 0x01ffe20003800000 */
.L_x_2175:
[----:B------:R-:W-:Y:S05]  /*13980*/  BSYNC B0 ;  /* 0x0000000000007941 */ /* 0x000fea0003800000 */
.L_x_2174:
[----:B------:R-:W-:Y:S01]  /*13990*/  MOV R7, R14 ;  /* 0x0000000e00077202 */ /* 0x000fe20000000f00 */
[----:B------:R-:W-:Y:S06]  /*139a0*/  BRA `(.L_x_2118) ;  /* 0xffffffe400947947 */ /* 0x000fec000383ffff */
.L_x_2123:
[----:B-1----:R1:W2:Y:S02]  /*139b0*/  SYNCS.PHASECHK.TRANS64.TRYWAIT P0, [R0+URZ+0x34820], R3 ;  /* 0x03482003000075a7 */ /* 0x0022a4000800017f */
[----:B--2---:R-:W-:Y:S05]  /*139c0*/  @!P0 NANOSLEEP.SYNCS 0x989680 ;  /* 0x009896800000895d */ /* 0x004fea0003900000 */
[----:B------:R-:W2:Y:S02]  /*139d0*/  @!P0 SYNCS.PHASECHK.TRANS64 P0, [R0+URZ+0x34820], R3 ;  /* 0x03482003000085a7 */ /* 0x000ea4000800007f */
[----:B--2---:R-:W-:Y:S05]  /*139e0*/  @!P0 BRA `(.L_x_2123) ;  /* 0xfffffffc00f08947 */ /* 0x004fea000383ffff */
[----:B------:R-:W-:Y:S05]  /*139f0*/  BRA `(.L_x_2176) ;  /* 0xffffffec000c7947 */ /* 0x000fea000383ffff */
.L_x_2124:
[----:B------:R-:W2:Y:S01]  /*13a00*/  S2R R2, SR_TID.X ;  /* 0x0000000000027919 */ /* 0x000ea20000002100 */
[----:B------:R-:W-:Y:S01]  /*13a10*/  BSSY B0, `(.L_x_2177) ;  /* 0x000000a000007945 */ /* 0x000fe20003800000 */
[----:B------:R-:W-:Y:S02]  /*13a20*/  IMAD.MOV.U32 R12, RZ, RZ, RZ ;  /* 0x000000ffff0c7224 */ /* 0x000fe400078e00ff */
[----:B------:R-:W-:Y:S02]  /*13a30*/  IMAD.MOV.U32 R11, RZ, RZ, 0x1f ;  /* 0x0000001fff0b7424 */ /* 0x000fe400078e00ff */
[----:B------:R-:W-:Y:S01]  /*13a40*/  IMAD.MOV.U32 R15, RZ, RZ, -0x1 ;  /* 0xffffffffff0f7424 */ /* 0x000fe200078e00ff */
[----:B--2---:R-:W-:-:S04]  /*13a50*/  SHF.R.U32.HI R2, RZ, 0x5, R2 ;  /* 0x00000005ff027819 */ /* 0x004fc80000011602 */
[----:B------:R-:W-:-:S05]  /*13a60*/  LOP3.LUT R2, R2, 0x3, RZ, 0xc0, !PT ;  /* 0x0000000302027812 */ /* 0x000fca00078ec0ff */
[----:B0-----:R-:W-:-:S07]  /*13a70*/  IMAD.MOV.U32 R13, RZ, RZ, R2 ;  /* 0x000000ffff0d7224 */ /* 0x001fce00078e0002 */
[----:B-1----:R-:W-:Y:S05]  /*13a80*/  WARPSYNC.COLLECTIVE R15, `(.L_x_2178) ;  /* 0x000000000f087348 */ /* 0x002fea0003c00000 */
[----:B------:R0:W2:Y:S02]  /*13a90*/  SHFL.IDX P6, R14, R13, R12, R11 ;  /* 0x0000000c0d0e7389 */ /* 0x0000a400000c000b */
[----:B012---:R-:W-:Y:S01]  /*13aa0*/  ENDCOLLECTIVE ;  /* 0x000000000000791b */ /* 0x007fe20003800000 */
.L_x_2178:
[----:B------:R-:W-:Y:S05]  /*13ab0*/  BSYNC B0 ;  /* 0x0000000000007941 */ /* 0x000fea0003800000 */
.L_x_2177:
[----:B------:R-:W-:Y:S05]  /*13ac0*/  BRA `(.L_x_2179) ;  /* 0xffffffe800f47947 */ /* 0x000fea000383ffff */
.L_x_2127:
[----:B------:R-:W-:Y:S01]  /*13ad0*/  BSSY B1, `(.L_x_2180) ;  /* 0x0000006000017945 */ /* 0x000fe20003800000 */
[----:B------:R-:W-:-:S07]  /*13ae0*/  IMAD.MOV.U32 R15, RZ, RZ, -0x1 ;  /* 0xffffffffff0f7424 */ /* 0x000fce00078e00ff */
[----:B012---:R-:W-:Y:S05]  /*13af0*/  WARPSYNC.COLLECTIVE R15, `(.L_x_2181) ;  /* 0x000000000f0c7348 */ /* 0x007fea0003c00000 */
[----:B------:R-:W-:Y:S02]  /*13b00*/  ELECT P6, UR62, PT ;  /* 0x00000000003e782f */ /* 0x000fe400038c0000 */
[----:B------:R-:W-:Y:S01]  /*13b10*/  MOV R14, UR62 ;  /* 0x0000003e000e7c02 */ /* 0x000fe20008000f00 */
[----:B012---:R-:W-:Y:S10]  /*13b20*/  ENDCOLLECTIVE ;  /* 0x000000000000791b */ /* 0x007ff40003800000 */
.L_x_2181:
[----:B------:R-:W-:Y:S05]  /*13b30*/  BSYNC B1 ;  /* 0x0000000000017941 */ /* 0x000fea0003800000 */
.L_x_2180:
[----:B------:R-:W-:Y:S05]  /*13b40*/  BRA `(.L_x_2182) ;  /* 0xffffffe800ec7947 */ /* 0x000fea000383ffff */
.L_x_2129:
[----:B-1----:R1:W2:Y:S02]  /*13b50*/  SYNCS.PHASECHK.TRANS64.TRYWAIT P0, [R6+URZ], R5 ;  /* 0x00000005060075a7 */ /* 0x0022a4000800017f */
[----:B--2---:R-:W-:Y:S05]  /*13b60*/  @!P0 NANOSLEEP.SYNCS 0x989680 ;  /* 0x009896800000895d */ /* 0x004fea0003900000 */
[----:B------:R-:W2:Y:S02]  /*13b70*/  @!P0 SYNCS.PHASECHK.TRANS64 P0, [R6+URZ], R5 ;  /* 0x00000005060085a7 */ /* 0x000ea4000800007f */
[----:B--2---:R-:W-:Y:S05]  /*13b80*/  @!P0 BRA `(.L_x_2129) ;  /* 0xfffffffc00f08947 */ /* 0x004fea000383ffff */
[----:B------:R-:W-:Y:S05]  /*13b90*/  BRA `(.L_x_2183) ;  /* 0xffffffec00307947 */ /* 0x000fea000383ffff */
.L_x_2130:
[----:B--2---:R2:W3:Y:S02]  /*13ba0*/  SYNCS.PHASECHK.TRANS64.TRYWAIT P0, [R7+URZ], R2 ;  /* 0x00000002070075a7 */ /* 0x0044e4000800017f */
[----:B---3--:R-:W-:Y:S05]  /*13bb0*/  @!P0 NANOSLEEP.SYNCS 0x989680 ;  /* 0x009896800000895d */ /* 0x008fea0003900000 */
[----:B------:R-:W3:Y:S02]  /*13bc0*/  @!P0 SYNCS.PHASECHK.TRANS64 P0, [R7+URZ], R2 ;  /* 0x00000002070085a7 */ /* 0x000ee4000800007f */
[----:B---3--:R-:W-:Y:S05]  /*13bd0*/  @!P0 BRA `(.L_x_2130) ;  /* 0xfffffffc00f08947 */ /* 0x008fea000383ffff */
[----:B------:R-:W-:Y:S05]  /*13be0*/  BRA `(.L_x_2184) ;  /* 0xffffffec00247947 */ /* 0x000fea000383ffff */
.L_x_2132:
[----:B---3--:R3:W4:Y:S02]  /*13bf0*/  SYNCS.PHASECHK.TRANS64.TRYWAIT P0, [R4+URZ], R5 ;  /* 0x00000005040075a7 */ /* 0x008724000800017f */
[----:B----4-:R-:W-:Y:S05]  /*13c00*/  @!P0 NANOSLEEP.SYNCS 0x989680 ;  /* 0x009896800000895d */ /* 0x010fea0003900000 */
[----:B------:R-:W4:Y:S02]  /*13c10*/  @!P0 SYNCS.PHASECHK.TRANS64 P0, [R4+URZ], R5 ;  /* 0x00000005040085a7 */ /* 0x000f24000800007f */
[----:B----4-:R-:W-:Y:S05]  /*13c20*/  @!P0 BRA `(.L_x_2132) ;  /* 0xfffffffc00f08947 */ /* 0x010fea000383ffff */
[----:B------:R-:W-:Y:S05]  /*13c30*/  BRA `(.L_x_2185) ;  /* 0xffffffec002c7947 */ /* 0x000fea000383ffff */
.L_x_2186:
        /* <DEDUP_REMOVED lines=12> */
.L_x_2664:


//--------------------- .text._ZN7cutlass13device_kernelIN5flash11enable_sm90INS1_16FlashAttnFwdSm90INS1_25CollectiveMainloopFwdSm90ILi2EN4cute5tupleIJNS5_1CILi1EEES8_S8_EEENS6_IJNS7_ILi128EEESA_NS7_ILi192EEEEEELi128ENS_10bfloat16_tEfNS_4arch4Sm90ELb1ELb0ELb1ELb1ELb0ELb1ELb0ELb1ELb1ELb0ELb0ELb0EEENS1_21CollectiveEpilogueFwdINS6_IJSA_SA_SA_EEES9_SD_SF_Li256ELb1ELb0ELb0ELb0EEENS1_36VarlenDynamicPersistentTileSchedulerILi128ELi128ELi256ELi32ELb0ELb0ELb1ELb1ELb1ELb1EEEEEEEEEvNT_6ParamsE --------------------------
	.section	.text._ZN7cutlass13device_kernelIN5flash11enable_sm90INS1_16FlashAttnFwdSm90INS1_25CollectiveMainloopFwdSm90ILi2EN4cute5tupleIJNS5_1CILi1EEES8_S8_EEENS6_IJNS7_ILi128EEESA_NS7_ILi192EEEEEELi128ENS_10bfloat16_tEfNS_4arch4Sm90ELb1ELb0ELb1ELb1ELb0ELb1ELb0ELb1ELb1ELb0ELb0ELb0EEENS1_21CollectiveEpilogueFwdINS6_IJSA_SA_SA_EEES9_SD_SF_Li256ELb1ELb0ELb0ELb0EEENS1_36VarlenDynamicPersistentTileSchedulerILi128ELi128ELi256ELi32ELb0ELb0ELb1ELb1ELb1ELb1EEEEEEEEEvNT_6ParamsE,"ax",@progbits
	.align	128
.text._ZN7cutlass13device_kernelIN5flash11enable_sm90INS1_16FlashAttnFwdSm90INS1_25CollectiveMainloopFwdSm90ILi2EN4cute5tupleIJNS5_1CILi1EEES8_S8_EEENS6_IJNS7_ILi128EEESA_NS7_ILi192EEEEEELi128ENS_10bfloat16_tEfNS_4arch4Sm90ELb1ELb0ELb1ELb1ELb0ELb1ELb0ELb1ELb1ELb0ELb0ELb0EEENS1_21CollectiveEpilogueFwdINS6_IJSA_SA_SA_EEES9_SD_SF_Li256ELb1ELb0ELb0ELb0EEENS1_36VarlenDynamicPersistentTileSchedulerILi128ELi128ELi256ELi32ELb0ELb0ELb1ELb1ELb1ELb1EEEEEEEEEvNT_6ParamsE:
        .type           _ZN7cutlass13device_kernelIN5flash11enable_sm90INS1_16FlashAttnFwdSm90INS1_25CollectiveMainloopFwdSm90ILi2EN4cute5tupleIJNS5_1CILi1EEES8_S8_EEENS6_IJNS7_ILi128EEESA_NS7_ILi192EEEEEELi128ENS_10bfloat16_tEfNS_4arch4Sm90ELb1ELb0ELb1ELb1ELb0ELb1ELb0ELb1ELb1ELb0ELb0ELb0EEENS1_21CollectiveEpilogueFwdINS6_IJSA_SA_SA_EEES9_SD_SF_Li256ELb1ELb0ELb0ELb0EEENS1_36VarlenDynamicPersistentTileSchedulerILi128ELi128ELi256ELi32ELb0ELb0ELb1ELb1ELb1ELb1EEEEEEEEEvNT_6ParamsE,@function
        .size           _ZN7cutlass13device_kernelIN5flash11enable_sm90INS1_16FlashAttnFwdSm90INS1_25CollectiveMainloopFwdSm90ILi2EN4cute5tupleIJNS5_1CILi1EEES8_S8_EEENS6_IJNS7_ILi128EEESA_NS7_ILi192EEEEEELi128ENS_10bfloat16_tEfNS_4arch4Sm90ELb1ELb0ELb1ELb1ELb0ELb1ELb0ELb1ELb1ELb0ELb0ELb0EEENS1_21CollectiveEpilogueFwdINS6_IJSA_SA_SA_EEES9_SD_SF_Li256ELb1ELb0ELb0ELb0EEENS1_36VarlenDynamicPersistentTileSchedulerILi128ELi128ELi256ELi32ELb0ELb0ELb1ELb1ELb1ELb1EEEEEEEEEvNT_6ParamsE,(.L_x_2665 - _ZN7cutlass13device_kernelIN5flash11enable_sm90INS1_16FlashAttnFwdSm90INS1_25CollectiveMainloopFwdSm90ILi2EN4cute5tupleIJNS5_1CILi1EEES8_S8_EEENS6_IJNS7_ILi128EEESA_NS7_ILi192EEEEEELi128ENS_10bfloat16_tEfNS_4arch4Sm90ELb1ELb0ELb1ELb1ELb0ELb1ELb0ELb1ELb1ELb0ELb0ELb0EEENS1_21CollectiveEpilogueFwdINS6_IJSA_SA_SA_EEES9_SD_SF_Li256ELb1ELb0ELb0ELb0EEENS1_36VarlenDynamicPersistentTileSchedulerILi128ELi128ELi256ELi32ELb0ELb0ELb1ELb1ELb1ELb1EEEEEEEEEvNT_6ParamsE)
        .other          _ZN7cutlass13device_kernelIN5flash11enable_sm90INS1_16FlashAttnFwdSm90INS1_25CollectiveMainloopFwdSm90ILi2EN4cute5tupleIJNS5_1CILi1EEES8_S8_EEENS6_IJNS7_ILi128EEESA_NS7_ILi192EEEEEELi128ENS_10bfloat16_tEfNS_4arch4Sm90ELb1ELb0ELb1ELb1ELb0ELb1ELb0ELb1ELb1ELb0ELb0ELb0EEENS1_21CollectiveEpilogueFwdINS6_IJSA_SA_SA_EEES9_SD_SF_Li256ELb1ELb0ELb0ELb0EEENS1_36VarlenDynamicPersistentTileSchedulerILi128ELi128ELi256ELi32ELb0ELb0ELb1ELb1ELb1ELb1EEEEEEEEEvNT_6ParamsE,@"STO_CUDA_ENTRY STV_DEFAULT"
_ZN7cutlass13device_kernelIN5flash11enable_sm90INS1_16FlashAttnFwdSm90INS1_25CollectiveMainloopFwdSm90ILi2EN4cute5tupleIJNS5_1CILi1EEES8_S8_EEENS6_IJNS7_ILi128EEESA_NS7_ILi192EEEEEELi128ENS_10bfloat16_tEfNS_4arch4Sm90ELb1ELb0ELb1ELb1ELb0ELb1ELb0ELb1ELb1ELb0ELb0ELb0EEENS1_21CollectiveEpilogueFwdINS6_IJSA_SA_SA_EEES9_SD_SF_Li256ELb1ELb0ELb0ELb0EEENS1_36VarlenDynamicPersistentTileSchedulerILi128ELi128ELi256ELi32ELb0ELb0ELb1ELb1ELb1ELb1EEEEEEEEEvNT_6ParamsE:
        /* <DEDUP_REMOVED lines=26> */
.L_x_2188:
[----:B------:R-:W-:Y:S05]  /*01a0*/  BSYNC B0 ;  /* 0x0000000000007941 */ /* 0x000fea0003800000 */
.L_x_2187:
        /* <DEDUP_REMOVED lines=40> */
.L_x_2189:
        /* <DEDUP_REMOVED lines=22> */
.L_x_2190:
        /* <DEDUP_REMOVED lines=18> */
.L_x_2191:
        /* <DEDUP_REMOVED lines=22> */
.L_x_2192:
        /* <DEDUP_REMOVED lines=22> */
.L_x_2193:
        /* <DEDUP_REMOVED lines=9> */
.L_x_2196:
        /* <DEDUP_REMOVED lines=9> */
[----:B------:R-:W-:Y:S01]  /*0a90*/  IMAD.U32 R18, RZ, RZ, UR4 ;  /* 0x00000004ff127e24 */ /* 0x000fe2000f8e00ff */
[----:B------:R-:W-:-:S04]  /*0aa0*/  ULDC UR4, c[0x0][0xc14] ;  /* 0x0003050000047ab9 */ /* 0x000fc80000000800 */
[----:B------:R-:W1:Y:S01]  /*0ab0*/  LDS.128 R192, [R18+0x348d0] ;  /* 0x0348d00012c07984 */ /* 0x000e620000000c00 */
[----:B------:R-:W-:Y:S06]  /*0ac0*/  BAR.ARV 0x4, 0x120 ;  /* 0x0104800000007b1d */ /* 0x000fec0000002000 */
[----:B-1----:R-:W-:-:S13]  /*0ad0*/  ISETP.GE.AND P0, PT, R195, UR4, PT ;  /* 0x00000004c3007c0c */ /* 0x002fda000bf06270 */
[----:B------:R-:W-:Y:S05]  /*0ae0*/  @P0 BRA `(.L_x_2197) ;  /* 0x0000023c002c0947 */ /* 0x000fea0003800000 */
[----:B------:R-:W2:Y:S01]  /*0af0*/  LDL.LU R11, [R1+0x34] ;  /* 0x00003400010b7983 */ /* 0x000ea20000300800 */
[----:B------:R-:W-:Y:S01]  /*0b00*/  VIADD R213, R3, 0xffffff80 ;  /* 0xffffff8003d57836 */ /* 0x000fe20000000000 */
[----:B------:R-:W-:Y:S01]  /*0b10*/  CS2R R188, SRZ ;  /* 0x0000000000bc7805 */ /* 0x000fe2000001ff00 */
[----:B------:R-:W-:Y:S02]  /*0b20*/  VIADD R215, R18, 0x10400 ;  /* 0x0001040012d77836 */ /* 0x000fe40000000000 */
[----:B------:R-:W-:Y:S01]  /*0b30*/  IMAD.MOV.U32 R209, RZ, RZ, RZ ;  /* 0x000000ffffd17224 */ /* 0x000fe200078e00ff */
[----:B------:R-:W-:Y:S01]  /*0b40*/  SHF.R.S32.HI R0, RZ, 0x1f, R213 ;  /* 0x0000001fff007819 */ /* 0x000fe200000114d5 */
[----:B------:R-:W-:Y:S02]  /*0b50*/  IMAD.MOV.U32 R19, RZ, RZ, RZ ;  /* 0x000000ffff137224 */ /* 0x000fe400078e00ff */
[----:B------:R-:W-:Y:S01]  /*0b60*/  IMAD.MOV.U32 R185, RZ, RZ, RZ ;  /* 0x000000ffffb97224 */ /* 0x000fe200078e00ff */
[----:B------:R-:W-:-:S02]  /*0b70*/  LEA.HI R3, R0, R213, RZ, 0x7 ;  /* 0x000000d500037211 */ /* 0x000fc400078f38ff */
[CC--:B0-----:R-:W-:Y:S02]  /*0b80*/  LEA.HI R2, R0.reuse, R213.reuse, RZ, 0x4 ;  /* 0x000000d500027211 */ /* 0x0c1fe400078f20ff */
[----:B------:R-:W-:Y:S02]  /*0b90*/  LOP3.LUT R218, R3, 0xffffff80, RZ, 0xc0, !PT ;  /* 0xffffff8003da7812 */ /* 0x000fe400078ec0ff */
[----:B------:R-:W-:Y:S02]  /*0ba0*/  SHF.R.S32.HI R5, RZ, 0x4, R2 ;  /* 0x00000004ff057819 */ /* 0x000fe40000011402 */
[CC--:B------:R-:W-:Y:S01]  /*0bb0*/  LEA.HI R197, R0.reuse, R213.reuse, RZ, 0x5 ;  /* 0x000000d500c57211 */ /* 0x0c0fe200078f28ff */
[----:B------:R-:W-:Y:S01]  /*0bc0*/  IMAD.IADD R218, R213, 0x1, -R218 ;  /* 0x00000001d5da7824 */ /* 0x000fe200078e0ada */
[CC--:B------:R-:W-:Y:S02]  /*0bd0*/  LEA.HI R202, R0.reuse, R213.reuse, RZ, 0x3 ;  /* 0x000000d500ca7211 */ /* 0x0c0fe400078f18ff */
[----:B------:R-:W-:-:S02]  /*0be0*/  LEA.HI R10, R0, R213, RZ, 0x2 ;  /* 0x000000d5000a7211 */ /* 0x000fc400078f10ff */
[----:B------:R-:W-:Y:S02]  /*0bf0*/  SHF.R.S32.HI R7, RZ, 0x1f, R218 ;  /* 0x0000001fff077819 */ /* 0x000fe400000114da */
[C---:B------:R-:W-:Y:S02]  /*0c00*/  LOP3.LUT R0, R2.reuse, 0x3fffff0, RZ, 0xc0, !PT ;  /* 0x03fffff002007812 */ /* 0x040fe400078ec0ff */
[----:B------:R-:W-:Y:S02]  /*0c10*/  LEA.HI R6, R7, R218, RZ, 0x2 ;  /* 0x000000da07067211 */ /* 0x000fe400078f10ff */
[----:B------:R-:W-:Y:S01]  /*0c20*/  LEA.HI R2, R2, R5, RZ, 0x1 ;  /* 0x0000000502027211 */ /* 0x000fe200078f08ff */
[----:B------:R-:W-:Y:S01]  /*0c30*/  IMAD.IADD R0, R213, 0x1, -R0 ;  /* 0x00000001d5007824 */ /* 0x000fe200078e0a00 */
[--C-:B------:R-:W-:Y:S02]  /*0c40*/  SHF.R.S32.HI R8, RZ, 0x2, R6.reuse ;  /* 0x00000002ff087819 */ /* 0x100fe40000011406 */
[----:B------:R-:W-:-:S02]  /*0c50*/  SHF.R.S32.HI R9, RZ, 0x1f, R6 ;  /* 0x0000001fff097819 */ /* 0x000fc40000011406 */
[----:B------:R-:W-:Y:S02]  /*0c60*/  LOP3.LUT R4, R202, 0x1ffffff8, RZ, 0xc0, !PT ;  /* 0x1ffffff8ca047812 */ /* 0x000fe400078ec0ff */
[----:B------:R-:W-:Y:S02]  /*0c70*/  LOP3.LUT R2, R2, 0x1ffffffe, RZ, 0xc0, !PT ;  /* 0x1ffffffe02027812 */ /* 0x000fe400078ec0ff */
[----:B------:R-:W-:Y:S01]  /*0c80*/  LOP3.LUT R12, R10, 0xfffffffc, RZ, 0xc0, !PT ;  /* 0xfffffffc0a0c7812 */ /* 0x000fe200078ec0ff */
[----:B------:R-:W-:Y:S01]  /*0c90*/  IMAD.IADD R4, R213, 0x1, -R4 ;  /* 0x00000001d5047824 */ /* 0x000fe200078e0a04 */
[----:B------:R-:W-:Y:S01]  /*0ca0*/  LEA.HI R9, R9, R8, RZ, 0x3 ;  /* 0x0000000809097211 */ /* 0x000fe200078f18ff */
[----:B------:R-:W-:Y:S01]  /*0cb0*/  IMAD.IADD R2, R5, 0x1, -R2 ;  /* 0x0000000105027824 */ /* 0x000fe200078e0a02 */
[----:B------:R-:W-:Y:S01]  /*0cc0*/  SHF.R.S32.HI R184, RZ, 0x2, R10 ;  /* 0x00000002ffb87819 */ /* 0x000fe2000001140a */
[----:B------:R-:W-:Y:S01]  /*0cd0*/  IMAD.IADD R213, R213, 0x1, -R12 ;  /* 0x00000001d5d57824 */ /* 0x000fe200078e0a0c */
[----:B------:R-:W-:Y:S01]  /*0ce0*/  SHF.R.S32.HI R5, RZ, 0x1f, R10 ;  /* 0x0000001fff057819 */ /* 0x000fe2000001140a */
[----:B------:R-:W-:Y:S01]  /*0cf0*/  IMAD.SHL.U32 R200, R4, 0x8, RZ ;  /* 0x0000000804c87824 */ /* 0x000fe200078e00ff */
[----:B------:R-:W-:Y:S01]  /*0d00*/  LOP3.LUT R9, R9, 0xfffffff8, RZ, 0xc0, !PT ;  /* 0xfffffff809097812 */ /* 0x000fe200078ec0ff */
[----:B------:R-:W-:Y:S01]  /*0d10*/  IMAD.SHL.U32 R22, R213, 0x8, RZ ;  /* 0x00000008d5167824 */ /* 0x000fe200078e00ff */
[----:B------:R-:W-:Y:S01]  /*0d20*/  LEA.HI R7, R7, R218, RZ, 0x5 ;  /* 0x000000da07077211 */ /* 0x000fe200078f28ff */
[----:B------:R-:W-:Y:S01]  /*0d30*/  VIADD R210, R184, 0x40 ;  /* 0x00000040b8d27836 */ /* 0x000fe20000000000 */
[----:B------:R-:W-:Y:S01]  /*0d40*/  LEA.HI R5, R5, R184, RZ, 0x3 ;  /* 0x000000b805057211 */ /* 0x000fe200078f18ff */
[----:B------:R-:W-:Y:S01]  /*0d50*/  IMAD.IADD R8, R8, 0x1, -R9 ;  /* 0x0000000108087824 */ /* 0x000fe200078e0a09 */
[----:B------:R-:W-:Y:S01]  /*0d60*/  SHF.R.S32.HI R7, RZ, 0x5, R7 ;  /* 0x00000005ff077819 */ /* 0x000fe20000011407 */
[C---:B------:R-:W-:Y:S01]  /*0d70*/  VIADD R187, R22.reuse, 0x40 ;  /* 0x0000004016bb7836 */ /* 0x040fe20000000000 */
[----:B------:R-:W-:Y:S01]  /*0d80*/  SHF.R.S32.HI R197, RZ, 0x5, R197 ;  /* 0x00000005ffc57819 */ /* 0x000fe200000114c5 */
[----:B------:R-:W-:Y:S01]  /*0d90*/  VIADD R186, R22, 0x20 ;  /* 0x0000002016ba7836 */ /* 0x000fe20000000000 */
[----:B------:R-:W-:Y:S01]  /*0da0*/  LOP3.LUT R5, R5, 0xfffffff8, RZ, 0xc0, !PT ;  /* 0xfffffff805057812 */ /* 0x000fe200078ec0ff */
[----:B------:R-:W-:Y:S01]  /*0db0*/  IMAD R8, R7, 0x10, R8 ;  /* 0x0000001007087824 */ /* 0x000fe200078e0208 */
[----:B------:R-:W-:Y:S01]  /*0dc0*/  SHF.R.S32.HI R7, RZ, 0x1f, R210 ;  /* 0x0000001fff077819 */ /* 0x000fe200000114d2 */
[----:B------:R-:W-:Y:S01]  /*0dd0*/  IMAD R9, R197, 0x10, R0 ;  /* 0x00000010c5097824 */ /* 0x000fe200078e0200 */
[----:B------:R-:W-:Y:S01]  /*0de0*/  SHF.R.S32.HI R0, RZ, 0x1f, R187 ;  /* 0x0000001fff007819 */ /* 0x000fe200000114bb */
[----:B------:R-:W-:Y:S01]  /*0df0*/  IMAD.IADD R217, R184, 0x1, -R5 ;  /* 0x00000001b8d97824 */ /* 0x000fe200078e0a05 */
[----:B------:R-:W-:Y:S01]  /*0e00*/  SHF.R.S32.HI R5, RZ, 0x1f, R186 ;  /* 0x0000001fff057819 */ /* 0x000fe200000114ba */
[----:B------:R-:W-:Y:S01]  /*0e10*/  IMAD.SHL.U32 R191, R210, 0x40, RZ ;  /* 0x00000040d2bf7824 */ /* 0x000fe200078e00ff */
[----:B------:R-:W-:Y:S01]  /*0e20*/  LEA.HI R7, R7, R210, RZ, 0x3 ;  /* 0x000000d207077211 */ /* 0x000fe200078f18ff */
[----:B------:R-:W-:Y:S01]  /*0e30*/  IMAD R227, R9, 0x8, R2 ;  /* 0x0000000809e37824 */ /* 0x000fe200078e0202 */
[-C--:B------:R-:W-:Y:S01]  /*0e40*/  LEA.HI R2, R0, R187.reuse, RZ, 0x6 ;  /* 0x000000bb00027211 */ /* 0x080fe200078f30ff */
[----:B------:R-:W-:Y:S01]  /*0e50*/  IMAD.SHL.U32 R196, R217, 0x40, RZ ;  /* 0x00000040d9c47824 */ /* 0x000fe200078e00ff */
[-C--:B------:R-:W-:Y:S01]  /*0e60*/  LEA.HI R216, R5, R186.reuse, RZ, 0x3 ;  /* 0x000000ba05d87211 */ /* 0x080fe200078f18ff */
[----:B------:R-:W-:Y:S01]  /*0e70*/  IMAD.SHL.U32 R7, R7, 0x40, RZ ;  /* 0x0000004007077824 */ /* 0x000fe200078e00ff */
[----:B------:R-:W-:Y:S01]  /*0e80*/  LEA.HI R5, R5, R186, RZ, 0x6 ;  /* 0x000000ba05057211 */ /* 0x000fe200078f30ff */
[----:B------:R-:W-:Y:S01]  /*0e90*/  IMAD.SHL.U32 R2, R2, 0x80, RZ ;  /* 0x0000008002027824 */ /* 0x000fe200078e00ff */
[----:B------:R-:W-:Y:S01]  /*0ea0*/  LOP3.LUT R191, R191, 0x1c0, RZ, 0xc0, !PT ;  /* 0x000001c0bfbf7812 */ /* 0x000fe200078ec0ff */
[----:B------:R-:W-:Y:S01]  /*0eb0*/  IMAD.SHL.U32 R16, R213, 0x4, RZ ;  /* 0x00000004d5107824 */ /* 0x000fe200078e00ff */
[----:B------:R-:W-:Y:S01]  /*0ec0*/  LEA.HI R222, R0, R187, RZ, 0x3 ;  /* 0x000000bb00de7211 */ /* 0x000fe200078f18ff */
[----:B------:R-:W-:Y:S01]  /*0ed0*/  IMAD.SHL.U32 R0, R5, 0x80, RZ ;  /* 0x0000008005007824 */ /* 0x000fe200078e00ff */
[----:B------:R-:W-:Y:S01]  /*0ee0*/  LOP3.LUT R196, R196, 0x1c0, RZ, 0xc0, !PT ;  /* 0x000001c0c4c47812 */ /* 0x000fe200078ec0ff */
[----:B------:R-:W-:Y:S01]  /*0ef0*/  IMAD.SHL.U32 R227, R227, 0x8, RZ ;  /* 0x00000008e3e37824 */ /* 0x000fe200078e00ff */
[----:B------:R-:W-:-:S02]  /*0f00*/  SHF.R.U32.HI R225, RZ, 0x3, R191 ;  /* 0x00000003ffe17819 */ /* 0x000fc400000116bf */
[C---:B------:R-:W-:Y:S02]  /*0f10*/  LOP3.LUT R12, R191.reuse, 0x38, R222, 0xf8, !PT ;  /* 0x00000038bf0c7812 */ /* 0x040fe400078ef8de */
[----:B------:R-:W-:Y:S02]  /*0f20*/  SHF.R.S32.HI R226, RZ, 0x7, R3 ;  /* 0x00000007ffe27819 */ /* 0x000fe40000011403 */
[----:B------:R-:W-:Y:S02]  /*0f30*/  LOP3.LUT R10, R191, 0x38, R216, 0xf8, !PT ;  /* 0x00000038bf0a7812 */ /* 0x000fe400078ef8d8 */
[----:B------:R-:W-:Y:S02]  /*0f40*/  LOP3.LUT R199, R7, 0xfffffe00, RZ, 0xc0, !PT ;  /* 0xfffffe0007c77812 */ /* 0x000fe400078ec0ff */
[----:B------:R-:W-:Y:S02]  /*0f50*/  SHF.R.U32.HI R198, RZ, 0x3, R196 ;  /* 0x00000003ffc67819 */ /* 0x000fe400000116c4 */
[----:B------:R-:W-:-:S02]  /*0f60*/  LOP3.LUT R7, R196, 0x38, R222, 0xf8, !PT ;  /* 0x00000038c4077812 */ /* 0x000fc400078ef8de */
[----:B------:R-:W-:Y:S02]  /*0f70*/  LOP3.LUT R2, R2, 0xffffe000, RZ, 0xc0, !PT ;  /* 0xffffe00002027812 */ /* 0x000fe400078ec0ff */
[-C--:B------:R-:W-:Y:S02]  /*0f80*/  LOP3.LUT R12, R12, R225.reuse, RZ, 0x3c, !PT ;  /* 0x000000e10c0c7212 */ /* 0x080fe400078e3cff */
[----:B------:R-:W-:Y:S02]  /*0f90*/  LEA.HI R3, R3, R226, RZ, 0x1 ;  /* 0x000000e203037211 */ /* 0x000fe400078f08ff */
[----:B------:R-:W-:Y:S02]  /*0fa0*/  LOP3.LUT R5, R196, 0x38, R216, 0xf8, !PT ;  /* 0x00000038c4057812 */ /* 0x000fe400078ef8d8 */
[----:B------:R-:W-:Y:S02]  /*0fb0*/  LOP3.LUT R0, R0, 0xffffe000, RZ, 0xc0, !PT ;  /* 0xffffe00000007812 */ /* 0x000fe400078ec0ff */
[----:B------:R-:W-:-:S02]  /*0fc0*/  LOP3.LUT R9, R10, R225, RZ, 0x3c, !PT ;  /* 0x000000e10a097212 */ /* 0x000fc400078e3cff */
[----:B------:R-:W-:Y:S01]  /*0fd0*/  LOP3.LUT R10, R7, R198, RZ, 0x3c, !PT ;  /* 0x000000c6070a7212 */ /* 0x000fe200078e3cff */
[----:B------:R-:W-:Y:S01]  /*0fe0*/  IMAD R7, R197, 0x200, R2 ;  /* 0x00000200c5077824 */ /* 0x000fe200078e0202 */
[----:B------:R-:W-:Y:S02]  /*0ff0*/  IADD3 R12, R12, R2, R199 ;  /* 0x000000020c0c7210 */ /* 0x000fe40007ffe0c7 */
[----:B------:R-:W-:Y:S01]  /*1000*/  LOP3.LUT R3, R3, 0x3fffffe, RZ, 0xc0, !PT ;  /* 0x03fffffe03037812 */ /* 0x000fe200078ec0ff */
[----:B------:R-:W-:Y:S01]  /*1010*/  IMAD.IADD R10, R7, 0x1, R10 ;  /* 0x00000001070a7824 */ /* 0x000fe200078e020a */
[----:B------:R-:W-:Y:S01]  /*1020*/  LOP3.LUT R5, R5, R198, RZ, 0x3c, !PT ;  /* 0x000000c605057212 */ /* 0x000fe200078e3cff */
[----:B------:R-:W-:Y:S01]  /*1030*/  IMAD R219, R12, 0x2, R215 ;  /* 0x000000020cdb7824 */ /* 0x000fe200078e02d7 */
[----:B------:R-:W-:Y:S01]  /*1040*/  IADD3 R220, R9, R0, R199 ;  /* 0x0000000009dc7210 */ /* 0x000fe20007ffe0c7 */
[----:B------:R-:W-:Y:S01]  /*1050*/  IMAD R0, R197, 0x200, R0 ;  /* 0x00000200c5007824 */ /* 0x000fe200078e0200 */
[----:B------:R-:W-:Y:S01]  /*1060*/  LOP3.LUT R2, R191, 0x38, R22, 0xf8, !PT ;  /* 0x00000038bf027812 */ /* 0x000fe200078ef816 */
[----:B------:R-:W-:Y:S01]  /*1070*/  IMAD.IADD R3, R226, 0x1, -R3 ;  /* 0x00000001e2037824 */ /* 0x000fe200078e0a03 */
[----:B------:R-:W-:Y:S01]  /*1080*/  LOP3.LUT R201, R6, 0x7ffffffc, RZ, 0xc0, !PT ;  /* 0x7ffffffc06c97812 */ /* 0x000fe200078ec0ff */
[----:B------:R-:W-:Y:S01]  /*1090*/  IMAD.IADD R0, R0, 0x1, R5 ;  /* 0x0000000100007824 */ /* 0x000fe200078e0205 */
[----:B------:R-:W-:Y:S01]  /*10a0*/  LOP3.LUT R2, R199, R2, R225, 0xf6, !PT ;  /* 0x00000002c7027212 */ /* 0x000fe200078ef6e1 */
[----:B------:R-:W-:Y:S01]  /*10b0*/  IMAD R204, R3, 0x40, R8 ;  /* 0x0000004003cc7824 */ /* 0x000fe200078e0208 */
[----:B------:R-:W-:Y:S01]  /*10c0*/  SHF.R.S32.HI R202, RZ, 0x3, R202 ;  /* 0x00000003ffca7819 */ /* 0x000fe200000114ca */
[----:B------:R-:W-:Y:S01]  /*10d0*/  IMAD.IADD R201, R218, 0x1, -R201 ;  /* 0x00000001dac97824 */ /* 0x000fe200078e0ac9 */
[----:B------:R-:W-:Y:S01]  /*10e0*/  SHF.R.S32.HI R211, RZ, 0x1f, R184 ;  /* 0x0000001fffd37819 */ /* 0x000fe200000114b8 */
[--C-:B------:R-:W-:Y:S01]  /*10f0*/  IMAD R223, R2, 0x2, R215.reuse ;  /* 0x0000000202df7824 */ /* 0x100fe200078e02d7 */
[----:B------:R-:W-:Y:S01]  /*1100*/  SHF.R.S32.HI R216, RZ, 0x3, R216 ;  /* 0x00000003ffd87819 */ /* 0x000fe200000114d8 */
[--C-:B------:R-:W-:Y:S01]  /*1110*/  IMAD R220, R220, 0x2, R215.reuse ;  /* 0x00000002dcdc7824 */ /* 0x100fe200078e02d7 */
[----:B------:R-:W-:Y:S01]  /*1120*/  SHF.R.S32.HI R222, RZ, 0x3, R222 ;  /* 0x00000003ffde7819 */ /* 0x000fe200000114de */
[----:B------:R-:W-:-:S02]  /*1130*/  IMAD R224, R0, 0x2, R215 ;  /* 0x0000000200e07824 */ /* 0x000fc400078e02d7 */
[----:B------:R-:W-:Y:S01]  /*1140*/  IMAD R221, R10, 0x2, R215 ;  /* 0x000000020add7824 */ /* 0x000fe200078e02d7 */
[----:B--2---:R-:W-:-:S07]  /*1150*/  LOP3.LUT R190, R11, 0x1, RZ, 0xfc, !PT ;  /* 0x000000010bbe7812 */ /* 0x004fce00078efcff */
.L_x_2434:
[----:B0-----:R-:W0:Y:S01]  /*1160*/  LDC.64 R2, c[0x0][0xc60] ;  /* 0x00031800ff027b82 */ /* 0x001e220000000a00 */
[----:B------:R-:W-:Y:S01]  /*1170*/  ULDC.64 UR4, c[0x0][0xa28] ;  /* 0x00028a0000047ab9 */ /* 0x000fe20000000a00 */
[----:B------:R-:W-:Y:S01]  /*1180*/  ULDC.64 UR8, c[0x0][0xa18] ;  /* 0x0002860000087ab9 */ /* 0x000fe20000000a00 */
[----:B------:R-:W-:Y:S01]  /*1190*/  ULDC.64 UR6, c[0x0][0xa08] ;  /* 0x0002820000067ab9 */ /* 0x000fe20000000a00 */
[----:B0-----:R-:W-:-:S05]  /*11a0*/  IMAD.WIDE R2, R195, 0x4, R2 ;  /* 0x00000004c3027825 */ /* 0x001fca00078e0202 */
[----:B--2---:R-:W2:Y:S01]  /*11b0*/  LDG.E R208, desc[UR56][R2.64] ;  /* 0x0000003802d07981 */ /* 0x004ea2000c1e1900 */
[----:B------:R-:W-:Y:S01]  /*11c0*/  ISETP.NE.U32.AND P2, PT, RZ, UR4, PT ;  /* 0x00000004ff007c0c */ /* 0x000fe2000bf45070 */
[----:B------:R-:W-:Y:S01]  /*11d0*/  IMAD.MOV.U32 R0, RZ, RZ, RZ ;  /* 0x000000ffff007224 */ /* 0x000fe200078e00ff */
[----:B------:R-:W-:Y:S01]  /*11e0*/  ISETP.NE.U32.AND P1, PT, RZ, UR8, PT ;  /* 0x00000008ff007c0c */ /* 0x000fe2000bf25070 */
[----:B-----5:R-:W-:Y:S01]  /*11f0*/  IMAD.MOV.U32 R26, RZ, RZ, RZ ;  /* 0x000000ffff1a7224 */ /* 0x020fe200078e00ff */
        /* <DEDUP_REMOVED lines=10> */
[----:B------:R-:W-:-:S03]  /*12a0*/  IADD3 R6, P4, R206, UR6, RZ ;  /* 0x00000006ce067c10 */ /* 0x000fc6000ff9e0ff */
[----:B------:R0:W5:Y:S01]  /*12b0*/  @P2 LDG.E R0, desc[UR56][R2.64] ;  /* 0x0000003802002981 */ /* 0x000162000c1e1900 */
[----:B---34-:R-:W-:Y:S01]  /*12c0*/  @P1 IADD3 R4, P2, R206, UR8, RZ ;  /* 0x00000008ce041c10 */ /* 0x018fe2000ff5e0ff */
        /* <DEDUP_REMOVED lines=29> */
.L_x_2198:
[----:B------:R-:W-:Y:S02]  /*14a0*/  IMAD.U32 R24, RZ, RZ, UR5 ;  /* 0x00000005ff187e24 */ /* 0x000fe4000f8e00ff */
[----:B------:R-:W-:Y:S01]  /*14b0*/  IMAD.U32 R27, RZ, RZ, UR4 ;  /* 0x00000004ff1b7e24 */ /* 0x000fe2000f8e00ff */
[----:B------:R-:W-:Y:S06]  /*14c0*/  @!P2 BRA `(.L_x_2199) ;  /* 0x000000000010a947 */ /* 0x000fec0003800000 */
[----:B------:R-:W-:-:S04]  /*14d0*/  IADD3 R2, P0, R206, UR8, RZ ;  /* 0x00000008ce027c10 */ /* 0x000fc8000ff1e0ff */
[----:B------:R-:W-:-:S05]  /*14e0*/  IADD3.X R3, R207, UR9, RZ, P0, !PT ;  /* 0x00000009cf037c10 */ /* 0x000fca00087fe4ff */
[----:B------:R0:W5:Y:S01]  /*14f0*/  LDG.E R27, desc[UR56][R2.64] ;  /* 0x00000038021b7981 */ /* 0x000162000c1e1900 */
[----:B------:R-:W-:Y:S05]  /*1500*/  BRA `(.L_x_2200) ;  /* 0x0000000000107947 */ /* 0x000fea0003800000 */
.L_x_2199:
[----:B------:R-:W-:Y:S05]  /*1510*/  @!P0 BRA `(.L_x_2200) ;  /* 0x00000000000c8947 */ /* 0x000fea0003800000 */
[----:B------:R-:W2:Y:S04]  /*1520*/  LDG.E R2, desc[UR56][R6.64] ;  /* 0x0000003806027981 */ /* 0x000ea8000c1e1900 */
[----:B------:R-:W2:Y:S02]  /*1530*/  LDG.E R27, desc[UR56][R6.64+0x4] ;  /* 0x00000438061b7981 */ /* 0x000ea4000c1e1900 */
[----:B--2---:R-:W-:-:S07]  /*1540*/  IMAD.IADD R27, R27, 0x1, -R2 ;  /* 0x000000011b1b7824 */ /* 0x004fce00078e0a02 */
.L_x_2200:
[----:B------:R-:W-:Y:S02]  /*1550*/  ULDC.64 UR4, c[0x0][0xa10] ;  /* 0x0002840000047ab9 */ /* 0x000fe40000000a00 */
[----:B------:R-:W-:-:S04]  /*1560*/  ISETP.NE.U32.AND P0, PT, RZ, UR4, PT ;  /* 0x00000004ff007c0c */ /* 0x000fc8000bf05070 */
[----:B------:R-:W-:Y:S01]  /*1570*/  ISETP.NE.AND.EX P0, PT, RZ, UR5, PT, P0 ;  /* 0x00000005ff007c0c */ /* 0x000fe2000bf05300 */
[----:B-----5:R-:W-:Y:S01]  /*1580*/  IMAD.IADD R9, R27, 0x1, -R0 ;  /* 0x000000011b097824 */ /* 0x020fe200078e0a00 */
[----:B------:R-:W-:-:S11]  /*1590*/  ULDC.64 UR4, c[0x0][0xa30] ;  /* 0x00028c0000047ab9 */ /* 0x000fd60000000a00 */
[----:B0-----:R-:W0:Y:S02]  /*15a0*/  @P0 LDC.64 R2, c[0x0][0xa10] ;  /* 0x00028400ff020b82 */ /* 0x001e240000000a00 */
[----:B0-----:R-:W-:-:S05]  /*15b0*/  @P0 IMAD.WIDE R2, R25, 0x4, R2 ;  /* 0x0000000419020825 */ /* 0x001fca00078e0202 */
[----:B------:R-:W2:Y:S04]  /*15c0*/  @P0 LDG.E R6, desc[UR56][R2.64] ;  /* 0x0000003802060981 */ /* 0x000ea8000c1e1900 */
[----:B------:R0:W2:Y:S01]  /*15d0*/  @P0 LDG.E R7, desc[UR56][R2.64+0x4] ;  /* 0x0000043802070981 */ /* 0x0000a2000c1e1900 */
[----:B------:R-:W-:Y:S01]  /*15e0*/  IMAD.MOV R122, RZ, RZ, -R9 ;  /* 0x000000ffff7a7224 */ /* 0x000fe200078e0a09 */
[----:B------:R-:W-:Y:S01]  /*15f0*/  ISETP.NE.U32.AND P1, PT, RZ, UR4, PT ;  /* 0x00000004ff007c0c */ /* 0x000fe2000bf25070 */
[----:B------:R-:W-:Y:S01]  /*1600*/  IMAD.MOV.U32 R146, RZ, RZ, R27 ;  /* 0x000000ffff927224 */ /* 0x000fe200078e001b */
[----:B0-----:R-:W-:Y:S02]  /*1610*/  LEA R2, R193, 0xff, 0x7 ;  /* 0x000000ffc1027811 */ /* 0x001fe400078e38ff */
[----:B------:R-:W-:-:S02]  /*1620*/  VIMNMX R122, RZ, R122, !PT ;  /* 0x0000007aff7a7248 */ /* 0x000fc40007fe0100 */
[----:B------:R-:W-:-:S13]  /*1630*/  ISETP.NE.AND.EX P1, PT, RZ, UR5, PT, P1 ;  /* 0x00000005ff007c0c */ /* 0x000fda000bf25310 */
[----:B------:R-:W-:-:S04]  /*1640*/  @P1 IADD3 R4, P2, R206, UR4, RZ ;  /* 0x00000004ce041c10 */ /* 0x000fc8000ff5e0ff */
[----:B------:R-:W-:-:S05]  /*1650*/  @P1 IADD3.X R5, R207, UR5, RZ, P2, !PT ;  /* 0x00000005cf051c10 */ /* 0x000fca00097fe4ff */
[----:B------:R0:W5:Y:S01]  /*1660*/  @P1 LDG.E R146, desc[UR56][R4.64] ;  /* 0x0000003804921981 */ /* 0x000162000c1e1900 */
[----:B--2---:R-:W-:-:S04]  /*1670*/  @P0 IMAD.IADD R24, R7, 0x1, -R6 ;  /* 0x0000000107180824 */ /* 0x004fc800078e0a06 */
[----:B------:R-:W-:-:S04]  /*1680*/  IMAD.IADD R195, R9, 0x1, R24 ;  /* 0x0000000109c37824 */ /* 0x000fc800078e0218 */
[C---:B------:R-:W-:Y:S01]  /*1690*/  VIADD R0, R195.reuse, 0x7f ;  /* 0x0000007fc3007836 */ /* 0x040fe20000000000 */
[----:B------:R-:W-:-:S04]  /*16a0*/  IADD3 R2, R195, R2, -R192 ;  /* 0x00000002c3027210 */ /* 0x000fc80007ffe8c0 */
[----:B------:R-:W-:Y:S02]  /*16b0*/  SHF.R.S32.HI R3, RZ, 0x1f, R0 ;  /* 0x0000001fff037819 */ /* 0x000fe40000011400 */
[----:B------:R-:W-:Y:S02]  /*16c0*/  SHF.R.S32.HI R7, RZ, 0x1f, R2 ;  /* 0x0000001fff077819 */ /* 0x000fe40000011402 */
[----:B------:R-:W-:Y:S02]  /*16d0*/  LEA.HI R3, R3, R0, RZ, 0x7 ;  /* 0x0000000003037211 */ /* 0x000fe400078f38ff */
[----:B------:R-:W-:Y:S02]  /*16e0*/  LEA.HI R7, R7, R2, RZ, 0x7 ;  /* 0x0000000207077211 */ /* 0x000fe400078f38ff */
[----:B------:R-:W-:Y:S02]  /*16f0*/  SHF.R.S32.HI R3, RZ, 0x7, R3 ;  /* 0x00000007ff037819 */ /* 0x000fe40000011403 */
[----:B------:R-:W-:-:S04]  /*1700*/  SHF.R.S32.HI R150, RZ, 0x7, R7 ;  /* 0x00000007ff967819 */ /* 0x000fc80000011407 */
[----:B------:R-:W-:-:S05]  /*1710*/  VIMNMX R150, R3, R150, PT ;  /* 0x0000009603967248 */ /* 0x000fca0003fe0100 */
[----:B------:R-:W-:-:S05]  /*1720*/  IMAD R3, R150, 0x80, -R9 ;  /* 0x0000008096037824 */ /* 0x000fca00078e0a09 */
[----:B------:R-:W-:-:S04]  /*1730*/  VIMNMX R3, R3, R24, PT ;  /* 0x0000001803037248 */ /* 0x000fc80003fe0100 */
        /* <DEDUP_REMOVED lines=30> */
.L_x_2203:
[----:B------:R-:W-:Y:S05]  /*1920*/  BSYNC B6 ;  /* 0x0000000000067941 */ /* 0x000fea0003800000 */
.L_x_2202:
        /* <DEDUP_REMOVED lines=20> */
.L_x_2205:
[----:B------:R-:W-:Y:S05]  /*1a70*/  BSYNC B6 ;  /* 0x0000000000067941 */ /* 0x000fea0003800000 */
.L_x_2204:
[----:B------:R-:W-:Y:S01]  /*1a80*/  ULDC.64 UR4, c[0x0][0x9f8] ;  /* 0x00027e0000047ab9 */ /* 0x000fe20000000a00 */
[----:B------:R-:W0:Y:S01]  /*1a90*/  LDC R0, c[0x0][0x428] ;  /* 0x00010a00ff007b82 */ /* 0x000e220000000800 */
[----:B------:R-:W-:Y:S01]  /*1aa0*/  ISETP.NE.U32.AND P0, PT, RZ, UR4, PT ;  /* 0x00000004ff007c0c */ /* 0x000fe2000bf05070 */
[----:B------:R-:W-:-:S06]  /*1ab0*/  VIADD R108, R22, 0x60 ;  /* 0x00000060166c7836 */ /* 0x000fcc0000000000 */
[----:B------:R-:W1:Y:S01]  /*1ac0*/  LDC.64 R126, c[0x0][0x2f0] ;  /* 0x0000bc00ff7e7b82 */ /* 0x000e620000000a00 */
[----:B------:R-:W-:Y:S01]  /*1ad0*/  ISETP.NE.AND.EX P0, PT, RZ, UR5, PT, P0 ;  /* 0x00000005ff007c0c */ /* 0x000fe2000bf05300 */
[----:B------:R-:W-:Y:S01]  /*1ae0*/  IMAD.IADD R117, R26, 0x1, R27 ;  /* 0x000000011a757824 */ /* 0x000fe200078e021b */
[----:B------:R-:W-:Y:S01]  /*1af0*/  SHF.R.S32.HI R23, RZ, 0x1f, R22 ;  /* 0x0000001fff177819 */ /* 0x000fe20000011416 */
[----:B------:R-:W-:-:S04]  /*1b00*/  ULDC.64 UR6, c[0x0][0xa08] ;  /* 0x0002820000067ab9 */ /* 0x000fc80000000a00 */
[----:B------:R-:W2:Y:S06]  /*1b10*/  LDC R121, c[0x0][0x3d4] ;  /* 0x0000f500ff797b82 */ /* 0x000eac0000000800 */
[----:B------:R-:W-:Y:S01]  /*1b20*/  @P0 IADD3 R4, P1, R206, UR4, RZ ;  /* 0x00000004ce040c10 */ /* 0x000fe2000ff3e0ff */
[----:B------:R-:W-:Y:S01]  /*1b30*/  ULDC UR4, c[0x0][0x2e4] ;  /* 0x0000b90000047ab9 */ /* 0x000fe20000000800 */
[----:B------:R-:W3:Y:S02]  /*1b40*/  LDC.64 R30, c[0x0][0x3d8] ;  /* 0x0000f600ff1e7b82 */ /* 0x000ee40000000a00 */
[----:B------:R-:W-:-:S05]  /*1b50*/  @P0 IADD3.X R5, R207, UR5, RZ, P1, !PT ;  /* 0x00000005cf050c10 */ /* 0x000fca0008ffe4ff */
[----:B------:R4:W2:Y:S01]  /*1b60*/  @P0 LDG.E R25, desc[UR56][R4.64] ;  /* 0x0000003804190981 */ /* 0x0008a2000c1e1900 */
[----:B0-----:R-:W-:Y:S01]  /*1b70*/  ISETP.NE.AND P0, PT, R0, 0x1, PT ;  /* 0x000000010000780c */ /* 0x001fe20003f05270 */
[----:B-1----:R-:W-:Y:S01]  /*1b80*/  IMAD.SHL.U32 R92, R126, 0x80, RZ ;  /* 0x000000807e5c7824 */ /* 0x002fe200078e00ff */
[----:B------:R-:W-:Y:S01]  /*1b90*/  ISETP.GE.AND P2, PT, R186, UR4, PT ;  /* 0x00000004ba007c0c */ /* 0x000fe2000bf46270 */
[----:B------:R-:W0:Y:S01]  /*1ba0*/  S2R R151, SR_TID.X ;  /* 0x0000000000977919 */ /* 0x000e220000002100 */
[----:B------:R-:W-:Y:S01]  /*1bb0*/  ISETP.GE.AND P1, PT, R22, UR4, PT ;  /* 0x0000000416007c0c */ /* 0x000fe2000bf26270 */
[----:B------:R-:W-:Y:S01]  /*1bc0*/  IMAD.SHL.U32 R132, R126, 0x40, RZ ;  /* 0x000000407e847824 */ /* 0x000fe200078e00ff */
[----:B------:R-:W-:Y:S01]  /*1bd0*/  SEL R3, RZ, 0xffffffff, P2 ;  /* 0xffffffffff037807 */ /* 0x000fe20001000000 */
[----:B------:R-:W-:Y:S01]  /*1be0*/  IMAD.MOV.U32 R123, RZ, RZ, 0x20 ;  /* 0x00000020ff7b7424 */ /* 0x000fe200078e00ff */
[----:B------:R-:W-:Y:S01]  /*1bf0*/  SEL R0, RZ, 0x1, P1 ;  /* 0x00000001ff007807 */ /* 0x000fe20000800000 */
[----:B----4-:R-:W-:Y:S01]  /*1c00*/  VIADD R5, R22, 0x80 ;  /* 0x0000008016057836 */ /* 0x010fe20000000000 */
[----:B------:R-:W-:Y:S01]  /*1c10*/  ISETP.GE.AND P1, PT, R187, UR4, PT ;  /* 0x00000004bb007c0c */ /* 0x000fe2000bf26270 */
[----:B------:R-:W-:Y:S01]  /*1c20*/  IMAD.SHL.U32 R3, R3, 0x2, RZ ;  /* 0x0000000203037824 */ /* 0x000fe200078e00ff */
[----:B------:R-:W-:Y:S01]  /*1c30*/  ISETP.GE.AND P2, PT, R108, UR4, PT ;  /* 0x000000046c007c0c */ /* 0x000fe2000bf46270 */
[----:B------:R-:W1:Y:S01]  /*1c40*/  @P0 LDC R7, c[0x0][0x42c] ;  /* 0x00010b00ff070b82 */ /* 0x000e620000000800 */
[----:B------:R-:W-:-:S02]  /*1c50*/  SHF.R.S32.HI R13, RZ, 0x1f, R117 ;  /* 0x0000001fff0d7819 */ /* 0x000fc40000011475 */
[----:B------:R-:W-:Y:S01]  /*1c60*/  LOP3.LUT R0, R3, 0x2, R0, 0xe2, !PT ;  /* 0x0000000203007812 */ /* 0x000fe200078ee200 */
[----:B---3--:R-:W-:Y:S01]  /*1c70*/  IMAD.WIDE.U32 R106, R184, R30, R22 ;  /* 0x0000001eb86a7225 */ /* 0x008fe200078e0016 */
[----:B------:R-:W-:Y:S02]  /*1c80*/  SEL R3, RZ, 0x4, P1 ;  /* 0x00000004ff037807 */ /* 0x000fe40000800000 */
[----:B------:R-:W-:Y:S01]  /*1c90*/  SEL R4, RZ, 0x8, P2 ;  /* 0x00000008ff047807 */ /* 0x000fe20001000000 */
[----:B------:R-:W3:Y:S01]  /*1ca0*/  @P0 LDC R9, c[0x0][0x430] ;  /* 0x00010c00ff090b82 */ /* 0x000ee20000000800 */
[----:B------:R-:W-:Y:S01]  /*1cb0*/  ISETP.GE.AND P1, PT, R5, UR4, PT ;  /* 0x0000000405007c0c */ /* 0x000fe2000bf26270 */
[----:B------:R-:W-:Y:S01]  /*1cc0*/  VIADD R5, R22, 0xa0 ;  /* 0x000000a016057836 */ /* 0x000fe20000000000 */
[----:B------:R-:W-:Y:S02]  /*1cd0*/  LOP3.LUT R3, R4, R0, R3, 0xfe, !PT ;  /* 0x0000000004037212 */ /* 0x000fe400078efe03 */
[----:B------:R-:W-:-:S02]  /*1ce0*/  SEL R4, RZ, 0x10, P1 ;  /* 0x00000010ff047807 */ /* 0x000fc40000800000 */
[----:B------:R-:W-:Y:S01]  /*1cf0*/  ISETP.GE.AND P1, PT, R5, UR4, PT ;  /* 0x0000000405007c0c */ /* 0x000fe2000bf26270 */
[----:B------:R-:W-:Y:S01]  /*1d00*/  ULDC.64 UR4, c[0x0][0x320] ;  /* 0x0000c80000047ab9 */ /* 0x000fe20000000a00 */
[----:B------:R-:W-:Y:S01]  /*1d10*/  LOP3.LUT R3, R3, R4, RZ, 0xfc, !PT ;  /* 0x0000000403037212 */ /* 0x000fe200078efcff */
[----:B------:R-:W-:Y:S01]  /*1d20*/  IMAD R4, R13, R126, RZ ;  /* 0x0000007e0d047224 */ /* 0x000fe200078e02ff */
[-C--:B--2---:R-:W-:Y:S02]  /*1d30*/  ISETP.GE.AND P3, PT, R22, R121.reuse, PT ;  /* 0x000000791600720c */ /* 0x084fe40003f66270 */
[----:B------:R-:W-:Y:S01]  /*1d40*/  ISETP.GE.AND P2, PT, R186, R121, PT ;  /* 0x00000079ba00720c */ /* 0x000fe20003f46270 */
[----:B------:R-:W-:Y:S01]  /*1d50*/  IMAD R11, R117, R127, R4 ;  /* 0x0000007f750b7224 */ /* 0x000fe200078e0204 */
[----:B------:R-:W-:Y:S01]  /*1d60*/  ISETP.GE.AND P4, PT, R187, R121, PT ;  /* 0x00000079bb00720c */ /* 0x000fe20003f86270 */
[----:B-1----:R-:W-:Y:S01]  /*1d70*/  @P0 IMAD.HI.U32 R0, R194, R7, RZ ;  /* 0x00000007c2000227 */ /* 0x002fe200078e00ff */
[----:B------:R-:W1:Y:S01]  /*1d80*/  LDC.64 R4, c[0x0][0x3e8] ;  /* 0x0000fa00ff047b82 */ /* 0x000e620000000a00 */
[----:B------:R-:W-:-:S02]  /*1d90*/  SHF.R.S32.HI R17, RZ, 0x1f, R16 ;  /* 0x0000001fff117819 */ /* 0x000fc40000011410 */
[----:B------:R-:W-:Y:S01]  /*1da0*/  IMAD.WIDE.U32 R6, R117, R126, RZ ;  /* 0x0000007e75067225 */ /* 0x000fe200078e00ff */
[----:B------:R-:W-:Y:S02]  /*1db0*/  SHF.L.U64.HI R124, R126, 0x7, R127 ;  /* 0x000000077e7c7819 */ /* 0x000fe4000001027f */
[----:B------:R-:W-:Y:S01]  /*1dc0*/  P2R R112, PR, RZ, 0x10 ;  /* 0x00000010ff707803 */ /* 0x000fe20000000000 */
[----:B------:R-:W-:Y:S01]  /*1dd0*/  IMAD.IADD R7, R7, 0x1, R11 ;  /* 0x0000000107077824 */ /* 0x000fe200078e020b */
[----:B---3--:R-:W-:Y:S01]  /*1de0*/  @P0 SHF.R.U32.HI R194, RZ, R9, R0 ;  /* 0x00000009ffc20219 */ /* 0x008fe20000011600 */
[----:B------:R-:W-:Y:S01]  /*1df0*/  IMAD.WIDE.U32 R104, R184, R30, R16 ;  /* 0x0000001eb8687225 */ /* 0x000fe200078e0010 */
[----:B------:R-:W-:Y:S02]  /*1e00*/  ISETP.NE.U32.AND P0, PT, RZ, UR6, PT ;  /* 0x00000006ff007c0c */ /* 0x000fe4000bf05070 */
[----:B------:R-:W-:Y:S01]  /*1e10*/  SHF.R.S32.HI R0, RZ, 0x1f, R194 ;  /* 0x0000001fff007819 */ /* 0x000fe200000114c2 */
[----:B------:R-:W-:Y:S01]  /*1e20*/  IMAD.WIDE.U32 R8, R194, UR4, R22 ;  /* 0x00000004c2087c25 */ /* 0x000fe2000f8e0016 */
[----:B------:R-:W-:-:S02]  /*1e30*/  ISETP.NE.AND.EX P0, PT, RZ, UR7, PT, P0 ;  /* 0x00000007ff007c0c */ /* 0x000fc4000bf05300 */
[--C-:B------:R-:W-:Y:S01]  /*1e40*/  SHF.L.U64.HI R125, R30, 0x7, R31.reuse ;  /* 0x000000071e7d7819 */ /* 0x100fe2000001021f */
[----:B------:R-:W-:Y:S01]  /*1e50*/  IMAD R15, R0, UR4, RZ ;  /* 0x00000004000f7c24 */ /* 0x000fe2000f8e02ff */
[----:B------:R-:W-:Y:S02]  /*1e60*/  SHF.L.U64.HI R32, R30, 0x6, R31 ;  /* 0x000000061e207819 */ /* 0x000fe4000001021f */
[----:B------:R-:W-:Y:S01]  /*1e70*/  SHF.R.S32.HI R147, RZ, 0x1f, R210 ;  /* 0x0000001fff937819 */ /* 0x000fe200000114d2 */
[----:B------:R-:W-:Y:S01]  /*1e80*/  IMAD R15, R194, UR5, R15 ;  /* 0x00000005c20f7c24 */ /* 0x000fe2000f8e020f */
[----:B------:R-:W-:Y:S01]  /*1e90*/  ULDC.64 UR4, c[0x0][0x2f8] ;  /* 0x0000be0000047ab9 */ /* 0x000fe20000000a00 */
[----:B0-----:R-:W-:Y:S01]  /*1ea0*/  LEA.HI R151, R151, 0x8, RZ, 0x19 ;  /* 0x0000000897977811 */ /* 0x001fe200078fc8ff */
[----:B------:R-:W-:Y:S01]  /*1eb0*/  IMAD R11, R0, UR4, RZ ;  /* 0x00000004000b7c24 */ /* 0x000fe2000f8e02ff */
[----:B-1----:R-:W-:Y:S01]  /*1ec0*/  SHF.L.U64.HI R35, R4, 0x6, R5 ;  /* 0x0000000604237819 */ /* 0x002fe20000010205 */
[----:B------:R-:W-:-:S04]  /*1ed0*/  IMAD.WIDE.U32 R6, R194, UR4, R6 ;  /* 0x00000004c2067c25 */ /* 0x000fc8000f8e0006 */
[----:B------:R-:W-:Y:S01]  /*1ee0*/  IMAD R11, R194, UR5, R11 ;  /* 0x00000005c20b7c24 */ /* 0x000fe2000f8e020b */
[----:B------:R-:W-:Y:S01]  /*1ef0*/  ULDC.64 UR4, c[0x0][0x300] ;  /* 0x0000c00000047ab9 */ /* 0x000fe20000000a00 */
[----:B------:R-:W-:Y:S02]  /*1f00*/  IMAD.IADD R9, R9, 0x1, R15 ;  /* 0x0000000109097824 */ /* 0x000fe400078e020f */
[----:B------:R-:W-:Y:S02]  /*1f10*/  IMAD.IADD R7, R7, 0x1, R11 ;  /* 0x0000000107077824 */ /* 0x000fe400078e020b */
[-C--:B------:R-:W-:Y:S02]  /*1f20*/  IMAD R10, R211, R4.reuse, RZ ;  /* 0x00000004d30a7224 */ /* 0x080fe400078e02ff */
[----:B------:R-:W-:-:S04]  /*1f30*/  IMAD.WIDE.U32 R100, R184, R4, R16 ;  /* 0x00000004b8647225 */ /* 0x000fc800078e0010 */
        /* <DEDUP_REMOVED lines=14> */
[----:B------:R-:W-:Y:S01]  /*2020*/  IMAD R93, R184, R127, R6 ;  /* 0x0000007fb85d7224 */ /* 0x000fe200078e0206 */
[----:B------:R-:W-:Y:S01]  /*2030*/  SHF.L.U64.HI R127, R126, 0x6, R127 ;  /* 0x000000067e7f7819 */ /* 0x000fe2000001027f */
[----:B------:R-:W-:Y:S01]  /*2040*/  IMAD R95, R11, UR5, R12 ;  /* 0x000000050b5f7c24 */ /* 0x000fe2000f8e020c */
[----:B------:R-:W-:Y:S01]  /*2050*/  ULDC.64 UR4, c[0x0][0x328] ;  /* 0x0000ca0000047ab9 */ /* 0x000fe20000000a00 */
[----:B------:R-:W-:Y:S01]  /*2060*/  IMAD.WIDE.U32 R6, R184, R126, R22 ;  /* 0x0000007eb8067225 */ /* 0x000fe200078e0016 */
[----:B------:R-:W-:-:S03]  /*2070*/  SHF.L.U64.HI R126, R4, 0x7, R5 ;  /* 0x00000007047e7819 */ /* 0x000fc60000010205 */
        /* <DEDUP_REMOVED lines=8> */
[C---:B------:R-:W-:Y:S01]  /*2100*/  SEL R9, R121.reuse, RZ, P2 ;  /* 0x000000ff79097207 */ /* 0x040fe20001000000 */
[----:B------:R-:W-:Y:S01]  /*2110*/  IMAD R11, R184, R31, R0 ;  /* 0x0000001fb80b7224 */ /* 0x000fe200078e0200 */
[----:B------:R-:W-:Y:S01]  /*2120*/  SEL R0, R121, RZ, P4 ;  /* 0x000000ff79007207 */ /* 0x000fe20002000000 */
[----:B------:R-:W-:Y:S01]  /*2130*/  IMAD.IADD R7, R22, 0x1, R7 ;  /* 0x0000000116077824 */ /* 0x000fe200078e0207 */
[----:B------:R-:W-:Y:S01]  /*2140*/  LOP3.LUT P0, RZ, R217, 0x4, RZ, 0xc0, !PT ;  /* 0x00000004d9ff7812 */ /* 0x000fe2000780c0ff */
[----:B------:R-:W-:Y:S01]  /*2150*/  IMAD.IADD R9, R186, 0x1, R9 ;  /* 0x00000001ba097824 */ /* 0x000fe200078e0209 */
[----:B------:R-:W-:Y:S01]  /*2160*/  IADD3 R116, P4, R184, R117, RZ ;  /* 0x00000075b8747210 */ /* 0x000fe20007f9e0ff */
[----:B------:R-:W-:Y:S01]  /*2170*/  IMAD.IADD R8, R187, 0x1, R0 ;  /* 0x00000001bb087824 */ /* 0x000fe200078e0200 */
[----:B------:R-:W-:Y:S01]  /*2180*/  SHF.R.S32.HI R0, RZ, 0x1f, R7 ;  /* 0x0000001fff007819 */ /* 0x000fe20000011407 */
[----:B------:R-:W-:Y:S01]  /*2190*/  IMAD.IADD R105, R105, 0x1, R11 ;  /* 0x0000000169697824 */ /* 0x000fe200078e020b */
[----:B------:R-:W-:Y:S01]  /*21a0*/  SHF.R.S32.HI R6, RZ, 0x1f, R9 ;  /* 0x0000001fff067819 */ /* 0x000fe20000011409 */
[----:B------:R-:W-:Y:S01]  /*21b0*/  IMAD.IADD R107, R11, 0x1, R107 ;  /* 0x000000010b6b7824 */ /* 0x000fe200078e026b */
[-C--:B------:R-:W-:Y:S01]  /*21c0*/  LEA.HI R21, R0, R7.reuse, RZ, 0x3 ;  /* 0x0000000700157211 */ /* 0x080fe200078f18ff */
[----:B------:R-:W-:Y:S01]  /*21d0*/  IMAD.WIDE.U32 R104, R146, R30, R104 ;  /* 0x0000001e92687225 */ /* 0x000fe200078e0068 */
[----:B------:R-:W-:-:S02]  /*21e0*/  LEA.HI R0, R0, R7, RZ, 0x6 ;  /* 0x0000000700007211 */ /* 0x000fc400078f30ff */
[----:B------:R-:W-:Y:S01]  /*21f0*/  SHF.R.S32.HI R11, RZ, 0x1f, R8 ;  /* 0x0000001fff0b7819 */ /* 0x000fe20000011408 */
[----:B------:R-:W-:Y:S01]  /*2200*/  IMAD.WIDE.U32 R106, R146, R30, R106 ;  /* 0x0000001e926a7225 */ /* 0x000fe200078e006a */
[CC--:B------:R-:W-:Y:S02]  /*2210*/  LEA.HI R20, R6.reuse, R9.reuse, RZ, 0x3 ;  /* 0x0000000906147211 */ /* 0x0c0fe400078f18ff */
[----:B------:R-:W-:Y:S01]  /*2220*/  LEA.HI R6, R6, R9, RZ, 0x6 ;  /* 0x0000000906067211 */ /* 0x000fe200078f30ff */
[----:B------:R-:W-:Y:S01]  /*2230*/  IMAD.SHL.U32 R0, R0, 0x80, RZ ;  /* 0x0000008000007824 */ /* 0x000fe200078e00ff */
[----:B------:R-:W-:Y:S01]  /*2240*/  LOP3.LUT R7, R196, 0x38, R21, 0xf8, !PT ;  /* 0x00000038c4077812 */ /* 0x000fe200078ef815 */
[----:B------:R-:W-:Y:S01]  /*2250*/  IMAD.X R117, R211, 0x1, R13, P4 ;  /* 0x00000001d3757824 */ /* 0x000fe200020e060d */
[----:B------:R-:W-:Y:S01]  /*2260*/  LEA.HI R15, R11, R8, RZ, 0x3 ;  /* 0x000000080b0f7211 */ /* 0x000fe200078f18ff */
[----:B------:R-:W-:Y:S01]  /*2270*/  IMAD.SHL.U32 R121, R121, 0x2, RZ ;  /* 0x0000000279797824 */ /* 0x000fe200078e00ff */
[----:B------:R-:W-:-:S02]  /*2280*/  LOP3.LUT R10, R191, 0x38, R21, 0xf8, !PT ;  /* 0x00000038bf0a7812 */ /* 0x000fc400078ef815 */
[----:B------:R-:W-:Y:S01]  /*2290*/  LEA.HI R11, R11, R8, RZ, 0x6 ;  /* 0x000000080b0b7211 */ /* 0x000fe200078f30ff */
[----:B------:R-:W-:Y:S01]  /*22a0*/  IMAD.SHL.U32 R8, R6, 0x80, RZ ;  /* 0x0000008006087824 */ /* 0x000fe200078e00ff */
[----:B------:R-:W-:Y:S02]  /*22b0*/  LOP3.LUT R0, R0, 0xffffe000, RZ, 0xc0, !PT ;  /* 0xffffe00000007812 */ /* 0x000fe400078ec0ff */
[----:B------:R-:W-:Y:S01]  /*22c0*/  LOP3.LUT R6, R7, R198, RZ, 0x3c, !PT ;  /* 0x000000c607067212 */ /* 0x000fe200078e3cff */
[----:B------:R-:W-:Y:S01]  /*22d0*/  IMAD.SHL.U32 R12, R11, 0x80, RZ ;  /* 0x000000800b0c7824 */ /* 0x000fe200078e00ff */
[----:B------:R-:W-:Y:S01]  /*22e0*/  LOP3.LUT R10, R10, R225, RZ, 0x3c, !PT ;  /* 0x000000e10a0a7212 */ /* 0x000fe200078e3cff */
[----:B------:R-:W-:Y:S01]  /*22f0*/  IMAD R145, R197, 0x200, R0 ;  /* 0x00000200c5917824 */ /* 0x000fe200078e0200 */
[----:B------:R-:W-:Y:S02]  /*2300*/  SHF.R.S32.HI R7, RZ, 0x1f, R146 ;  /* 0x0000001fff077819 */ /* 0x000fe40000011492 */
[----:B------:R-:W-:Y:S01]  /*2310*/  IADD3 R143, R10, R0, R199 ;  /* 0x000000000a8f7210 */ /* 0x000fe20007ffe0c7 */
[----:B------:R-:W-:Y:S01]  /*2320*/  IMAD.IADD R145, R145, 0x1, R6 ;  /* 0x0000000191917824 */ /* 0x000fe200078e0206 */
[C---:B------:R-:W-:Y:S01]  /*2330*/  LOP3.LUT R9, R196.reuse, 0x38, R20, 0xf8, !PT ;  /* 0x00000038c4097812 */ /* 0x040fe200078ef814 */
[C---:B------:R-:W-:Y:S01]  /*2340*/  IMAD R0, R7.reuse, R4, RZ ;  /* 0x0000000407007224 */ /* 0x040fe200078e02ff */
[--C-:B------:R-:W-:Y:S01]  /*2350*/  LOP3.LUT R11, R196, 0x38, R15.reuse, 0xf8, !PT ;  /* 0x00000038c40b7812 */ /* 0x100fe200078ef80f */
[----:B------:R-:W-:Y:S01]  /*2360*/  IMAD R7, R7, R30, RZ ;  /* 0x0000001e07077224 */ /* 0x000fe200078e02ff */
[----:B------:R-:W-:Y:S01]  /*2370*/  LOP3.LUT R26, R191, 0x38, R15, 0xf8, !PT ;  /* 0x00000038bf1a7812 */ /* 0x000fe200078ef80f */
[----:B------:R-:W-:Y:S01]  /*2380*/  IMAD R27, R146, R5, R0 ;  /* 0x00000005921b7224 */ /* 0x000fe200078e0200 */
[----:B------:R-:W-:Y:S01]  /*2390*/  LOP3.LUT R5, R196, 0x18, R22, 0xf8, !PT ;  /* 0x00000018c4057812 */ /* 0x000fe200078ef816 */
[----:B------:R-:W-:Y:S01]  /*23a0*/  IMAD R7, R146, R31, R7 ;  /* 0x0000001f92077224 */ /* 0x000fe200078e0207 */
[----:B------:R-:W-:Y:S01]  /*23b0*/  LOP3.LUT R8, R8, 0xffffe000, RZ, 0xc0, !PT ;  /* 0xffffe00008087812 */ /* 0x000fe200078ec0ff */
[----:B------:R-:W-:Y:S01]  /*23c0*/  IMAD.SHL.U32 R31, R30, 0x80, RZ ;  /* 0x000000801e1f7824 */ /* 0x000fe200078e00ff */
[-C--:B------:R-:W-:Y:S01]  /*23d0*/  LOP3.LUT R0, R5, R198.reuse, RZ, 0x3c, !PT ;  /* 0x000000c605007212 */ /* 0x080fe200078e3cff */
[----:B------:R-:W-:Y:S01]  /*23e0*/  IMAD.IADD R28, R101, 0x1, R27 ;  /* 0x00000001651c7824 */ /* 0x000fe200078e021b */
[----:B------:R-:W-:Y:S01]  /*23f0*/  LOP3.LUT R12, R12, 0xffffe000, RZ, 0xc0, !PT ;  /* 0xffffe0000c0c7812 */ /* 0x000fe200078ec0ff */
[----:B------:R-:W-:Y:S01]  /*2400*/  IMAD R144, R197, 0x200, R8 ;  /* 0x00000200c5907824 */ /* 0x000fe200078e0208 */
[----:B------:R-:W-:Y:S01]  /*2410*/  LOP3.LUT R14, R191, 0x38, R20, 0xf8, !PT ;  /* 0x00000038bf0e7812 */ /* 0x000fe200078ef814 */
[C---:B------:R-:W-:Y:S01]  /*2420*/  IMAD R29, R197.reuse, 0x200, R0 ;  /* 0x00000200c51d7824 */ /* 0x040fe200078e0200 */
[----:B------:R-:W-:Y:S01]  /*2430*/  SEL R0, RZ, 0x20, P1 ;  /* 0x00000020ff007807 */ /* 0x000fe20000800000 */
[----:B------:R-:W-:Y:S01]  /*2440*/  IMAD R142, R197, 0x200, R12 ;  /* 0x00000200c58e7824 */ /* 0x000fe200078e020c */
[-C--:B------:R-:W-:Y:S01]  /*2450*/  LOP3.LUT R9, R9, R198.reuse, RZ, 0x3c, !PT ;  /* 0x000000c609097212 */ /* 0x080fe200078e3cff */
[----:B------:R-:W-:Y:S01]  /*2460*/  IMAD.IADD R25, R7, 0x1, R107 ;  /* 0x0000000107197824 */ /* 0x000fe200078e026b */
[----:B------:R-:W-:Y:S01]  /*2470*/  LOP3.LUT R11, R11, R198, RZ, 0x3c, !PT ;  /* 0x000000c60b0b7212 */ /* 0x000fe200078e3cff */
[----:B------:R-:W-:Y:S01]  /*2480*/  IMAD.SHL.U32 R30, R30, 0x40, RZ ;  /* 0x000000401e1e7824 */ /* 0x000fe200078e00ff */
[-C--:B------:R-:W-:Y:S01]  /*2490*/  LOP3.LUT R26, R26, R225.reuse, RZ, 0x3c, !PT ;  /* 0x000000e11a1a7212 */ /* 0x080fe200078e3cff */
[----:B------:R-:W-:Y:S01]  /*24a0*/  IMAD.IADD R144, R144, 0x1, R9 ;  /* 0x0000000190907824 */ /* 0x000fe200078e0209 */
[----:B------:R-:W-:Y:S01]  /*24b0*/  LOP3.LUT R14, R14, R225, RZ, 0x3c, !PT ;  /* 0x000000e10e0e7212 */ /* 0x000fe200078e3cff */
[----:B------:R-:W-:Y:S01]  /*24c0*/  IMAD.IADD R142, R142, 0x1, R11 ;  /* 0x000000018e8e7824 */ /* 0x000fe200078e020b */
[----:B------:R-:W-:Y:S01]  /*24d0*/  SEL R123, R123, 0xffffffe0, !P0 ;  /* 0xffffffe07b7b7807 */ /* 0x000fe20004000000 */
[----:B------:R-:W-:Y:S01]  /*24e0*/  IMAD.IADD R27, R27, 0x1, R103 ;  /* 0x000000011b1b7824 */ /* 0x000fe200078e0267 */
[----:B------:R-:W-:Y:S01]  /*24f0*/  SHF.R.S32.HI R111, RZ, 0x3, R21 ;  /* 0x00000003ff6f7819 */ /* 0x000fe20000011415 */
[----:B------:R-:W-:Y:S01]  /*2500*/  IMAD.IADD R5, R99, 0x1, R37 ;  /* 0x0000000163057824 */ /* 0x000fe200078e0225 */
[----:B------:R-:W-:Y:S01]  /*2510*/  SHF.R.S32.HI R110, RZ, 0x3, R20 ;  /* 0x00000003ff6e7819 */ /* 0x000fe20000011414 */
[----:B------:R-:W-:Y:S01]  /*2520*/  IMAD.IADD R133, R123, 0x1, R29 ;  /* 0x000000017b857824 */ /* 0x000fe200078e021d */
[----:B------:R-:W-:-:S02]  /*2530*/  SHF.R.S32.HI R109, RZ, 0x3, R15 ;  /* 0x00000003ff6d7819 */ /* 0x000fc4000001140f */
[----:B------:R-:W-:Y:S02]  /*2540*/  LOP3.LUT R21, R21, 0xfffffff8, RZ, 0xc0, !PT ;  /* 0xfffffff815157812 */ /* 0x000fe400078ec0ff */
[----:B------:R-:W-:Y:S02]  /*2550*/  LOP3.LUT R20, R20, 0xfffffff8, RZ, 0xc0, !PT ;  /* 0xfffffff814147812 */ /* 0x000fe400078ec0ff */
[----:B------:R-:W-:Y:S02]  /*2560*/  LOP3.LUT R15, R15, 0xfffffff8, RZ, 0xc0, !PT ;  /* 0xfffffff80f0f7812 */ /* 0x000fe400078ec0ff */
[----:B------:R-:W-:Y:S02]  /*2570*/  LOP3.LUT R0, R3, R0, RZ, 0xfc, !PT ;  /* 0x0000000003007212 */ /* 0x000fe400078efcff */
[----:B------:R-:W-:Y:S01]  /*2580*/  IADD3 R136, R26, R12, R199 ;  /* 0x0000000c1a887210 */ /* 0x000fe20007ffe0c7 */
[----:B------:R-:W-:Y:S01]  /*2590*/  IMAD.IADD R26, R105, 0x1, R7 ;  /* 0x00000001691a7824 */ /* 0x000fe200078e0207 */
[----:B------:R-:W-:-:S02]  /*25a0*/  IADD3 R137, R14, R8, R199 ;  /* 0x000000080e897210 */ /* 0x000fc40007ffe0c7 */
[----:B------:R-:W-:Y:S02]  /*25b0*/  LOP3.LUT R14, R3, 0x1, RZ, 0xc0, !PT ;  /* 0x00000001030e7812 */ /* 0x000fe400078ec0ff */
[----:B------:R-:W-:Y:S02]  /*25c0*/  SHF.R.S32.HI R13, RZ, 0x1f, R21 ;  /* 0x0000001fff0d7819 */ /* 0x000fe40000011415 */
[----:B------:R-:W-:Y:S02]  /*25d0*/  SHF.R.S32.HI R12, RZ, 0x1f, R20 ;  /* 0x0000001fff0c7819 */ /* 0x000fe40000011414 */
[----:B------:R-:W-:Y:S02]  /*25e0*/  SHF.R.S32.HI R11, RZ, 0x1f, R15 ;  /* 0x0000001fff0b7819 */ /* 0x000fe4000001140f */
[C---:B------:R-:W-:Y:S02]  /*25f0*/  LOP3.LUT R10, R0.reuse, 0x2, RZ, 0xc0, !PT ;  /* 0x00000002000a7812 */ /* 0x040fe400078ec0ff */
[----:B------:R-:W-:-:S02]  /*2600*/  LOP3.LUT R9, R0, 0x4, RZ, 0xc0, !PT ;  /* 0x0000000400097812 */ /* 0x000fc400078ec0ff */
[C---:B------:R-:W-:Y:S02]  /*2610*/  LOP3.LUT R8, R0.reuse, 0x8, RZ, 0xc0, !PT ;  /* 0x0000000800087812 */ /* 0x040fe400078ec0ff */
[C---:B------:R-:W-:Y:S02]  /*2620*/  LOP3.LUT R7, R0.reuse, 0x10, RZ, 0xc0, !PT ;  /* 0x0000001000077812 */ /* 0x040fe400078ec0ff */
[----:B------:R-:W-:-:S07]  /*2630*/  LOP3.LUT R6, R0, 0x20, RZ, 0xc0, !PT ;  /* 0x0000002000067812 */ /* 0x000fce00078ec0ff */
.L_x_2305:
[----:B0-----:R-:W0:Y:S01]  /*2640*/  LDC.64 R118, c[0x0][0x2d8] ;  /* 0x0000b600ff767b82 */ /* 0x001e220000000a00 */
[----:B--2---:R-:W-:Y:S01]  /*2650*/  VIADD R39, R2, 0xffffffff ;  /* 0xffffffff02277836 */ /* 0x004fe20000000000 */
[----:B------:R-:W-:Y:S05]  /*2660*/  YIELD ;  /* 0x0000000000007946 */ /* 0x000fea0003800000 */
[----:B------:R-:W-:Y:S01]  /*2670*/  SHF.R.S32.HI R36, RZ, 0x1f, R39 ;  /* 0x0000001fff247819 */ /* 0x000fe20000011427 */
[----:B-1----:R-:W1:Y:S01]  /*2680*/  LDC R120, c[0x0][0x3d4] ;  /* 0x0000f500ff787b82 */ /* 0x002e620000000800 */
[-C--:B------:R-:W-:Y:S01]  /*2690*/  IMAD R3, R124, R39.reuse, RZ ;  /* 0x000000277c037224 */ /* 0x080fe200078e02ff */
[----:B------:R-:W-:Y:S01]  /*26a0*/  BSSY B0, `(.L_x_2206) ;  /* 0x00007bf000007945 */ /* 0x000fe20003800000 */
[----:B------:R-:W-:-:S04]  /*26b0*/  IMAD.WIDE.U32 R130, R92, R39, RZ ;  /* 0x000000275c827225 */ /* 0x000fc800078e00ff */
[----:B------:R-:W-:Y:S01]  /*26c0*/  IMAD R37, R36, R92, R3 ;  /* 0x0000005c24257224 */ /* 0x000fe200078e0203 */
[CC--:B------:R-:W-:Y:S01]  /*26d0*/  IADD3 R3, P5, R94.reuse, R130.reuse, RZ ;  /* 0x000000825e037210 */ /* 0x0c0fe20007fbe0ff */
        /* <DEDUP_REMOVED lines=8> */
[----:B------:R-:W-:Y:S01]  /*2760*/  IMAD R3, R19, 0x6000, R133 ;  /* 0x0000600013037824 */ /* 0x000fe200078e0285 */
[----:B------:R-:W-:Y:S02]  /*2770*/  IADD3.X R2, R93, R88, R127, P1, P4 ;  /* 0x000000585d027210 */ /* 0x000fe40000fe847f */
[----:B-1----:R-:W-:Y:S01]  /*2780*/  ISETP.GE.AND P0, PT, R120, 0x1, PT ;  /* 0x000000017800780c */ /* 0x002fe20003f06270 */
[----:B------:R-:W-:Y:S01]  /*2790*/  IMAD R46, R3, 0x2, R114 ;  /* 0x00000002032e7824 */ /* 0x000fe200078e0272 */
[----:B------:R-:W-:Y:S02]  /*27a0*/  ISETP.GT.AND P1, PT, R39, R122, PT ;  /* 0x0000007a2700720c */ /* 0x000fe40003f24270 */
[----:B------:R-:W-:Y:S01]  /*27b0*/  LEA.HI.X R45, R0, R119, R2, 0x1, P5 ;  /* 0x00000077002d7211 */ /* 0x000fe200028f0c02 */
[----:B------:R-:W-:Y:S01]  /*27c0*/  IMAD.MOV.U32 R2, RZ, RZ, R39 ;  /* 0x000000ffff027224 */ /* 0x000fe200078e0027 */
[----:B------:R-:W-:-:S07]  /*27d0*/  P2R R115, PR, RZ, 0x2 ;  /* 0x00000002ff737803 */ /* 0x000fce0000000000 */
[----:B------:R-:W-:Y:S05]  /*27e0*/  @!P0 BRA `(.L_x_2207) ;  /* 0x0000007400d48947 */ /* 0x000fea0003800000 */
[----:B------:R-:W-:Y:S01]  /*27f0*/  ULDC.U8 UR4, c[0x0][0x3f0] ;  /* 0x0000fc0000047ab9 */ /* 0x000fe20000000000 */
[-C--:B------:R-:W-:Y:S01]  /*2800*/  IMAD R0, R125, R39.reuse, RZ ;  /* 0x000000277d007224 */ /* 0x080fe200078e02ff */
[----:B------:R-:W-:Y:S01]  /*2810*/  ISETP.NE.AND P0, PT, RZ, UR4, PT ;  /* 0x00000004ff007c0c */ /* 0x000fe2000bf05270 */
[----:B------:R-:W-:Y:S02]  /*2820*/  IMAD R37, R126, R39, RZ ;  /* 0x000000277e257224 */ /* 0x000fe400078e02ff */
        /* <DEDUP_REMOVED lines=32> */
[----:B------:R-:W-:Y:S01]  /*2a30*/  LEA R36, P4, R37, UR4, 0x1 ;  /* 0x0000000425247c11 */ /* 0x000fe2000f8808ff */
[----:B------:R-:W-:Y:S01]  /*2a40*/  IMAD.X R42, R3, 0x1, R28, P1 ;  /* 0x00000001032a7824 */ /* 0x000fe200008e061c */
[----:B------:R-:W-:Y:S02]  /*2a50*/  ISETP.GE.AND P1, PT, R16, R120, PT ;  /* 0x000000781000720c */ /* 0x000fe40003f26270 */
[----:B------:R-:W-:-:S02]  /*2a60*/  CS2R R90, SRZ ;  /* 0x00000000005a7805 */ /* 0x000fc4000001ff00 */
[----:B------:R-:W-:Y:S02]  /*2a70*/  LEA.HI.X R37, R37, UR5, R38, 0x1, P4 ;  /* 0x0000000525257c11 */ /* 0x000fe4000a0f0c26 */
[----:B------:R-:W-:Y:S02]  /*2a80*/  CS2R R130, SRZ ;  /* 0x0000000000827805 */ /* 0x000fe4000001ff00 */
[C---:B------:R-:W-:Y:S02]  /*2a90*/  LEA R38, P4, R39.reuse, UR6, 0x1 ;  /* 0x0000000627267c11 */ /* 0x040fe4000f8808ff */
[----:B------:R-:W-:Y:S01]  /*2aa0*/  CS2R R118, SRZ ;  /* 0x0000000000767805 */ /* 0x000fe2000001ff00 */
[C---:B------:R-:W-:Y:S01]  /*2ab0*/  VIADD R51, R16.reuse, 0x30 ;  /* 0x0000003010337836 */ /* 0x040fe20000000000 */
[----:B------:R-:W-:Y:S02]  /*2ac0*/  LEA.HI.X R39, R39, UR7, R42, 0x1, P4 ;  /* 0x0000000727277c11 */ /* 0x000fe4000a0f0c2a */
        /* <DEDUP_REMOVED lines=28> */
.L_x_2210:
[----:B------:R-:W-:Y:S05]  /*2c90*/  BSYNC B1 ;  /* 0x0000000000017941 */ /* 0x000fea0003800000 */
.L_x_2209:
        /* <DEDUP_REMOVED lines=61> */
.L_x_2212:
[----:B------:R-:W-:Y:S05]  /*3070*/  BSYNC B1 ;  /* 0x0000000000017941 */ /* 0x000fea0003800000 */
.L_x_2211:
[----:B------:R-:W-:Y:S01]  /*3080*/  IMAD.MOV.U32 R0, RZ, RZ, R74 ;  /* 0x000000ffff007224 */ /* 0x000fe200078e004a */
[----:B------:R-:W-:Y:S01]  /*3090*/  PRMT R164, R134, 0x7610, R164 ;  /* 0x0000761086a47816 */ /* 0x000fe200000000a4 */
[----:B------:R-:W-:Y:S01]  /*30a0*/  IMAD.MOV.U32 R3, RZ, RZ, R75 ;  /* 0x000000ffff037224 */ /* 0x000fe200078e004b */
[----:B------:R-:W-:Y:S01]  /*30b0*/  PRMT R165, R135, 0x7610, R165 ;  /* 0x0000761087a57816 */ /* 0x000fe200000000a5 */
[----:B01----:R-:W-:Y:S01]  /*30c0*/  IMAD.MOV.U32 R36, RZ, RZ, R82 ;  /* 0x000000ffff247224 */ /* 0x003fe200078e0052 */
        /* <DEDUP_REMOVED lines=92> */
.L_x_2213:
[----:B------:R-:W-:Y:S01]  /*3690*/  IMAD R3, R19, 0x8, R18 ;  /* 0x0000000813037824 */ /* 0x000fe200078e0212 */
[----:B------:R-:W-:Y:S01]  /*36a0*/  SHF.L.U32 R0, R189, 0x1f, RZ ;  /* 0x0000001fbd007819 */ /* 0x000fe200000006ff */
[----:B------:R-:W-:Y:S03]  /*36b0*/  BSSY B1, `(.L_x_2214) ;  /* 0x0000003000017945 */ /* 0x000fe60003800000 */
[----:B------:R-:W0:Y:S02]  /*36c0*/  SYNCS.PHASECHK.TRANS64.TRYWAIT P5, [R3+URZ+0x34890], R0 ;  /* 0x03489000030075a7 */ /* 0x000e2400080a017f */
[----:B0-----:R-:W-:Y:S05]  /*36d0*/  @!P5 BRA `(.L_x_2215) ;  /* 0x000002100038d947 */ /* 0x001fea0003800000 */
.L_x_2539:
[----:B------:R-:W-:Y:S05]  /*36e0*/  BSYNC B1 ;  /* 0x0000000000017941 */ /* 0x000fea0003800000 */
.L_x_2214:
        /* <DEDUP_REMOVED lines=54> */
.L_x_2221:
[----:B------:R-:W-:Y:S05]  /*3a50*/  BSYNC B3 ;  /* 0x0000000000037941 */ /* 0x000fea0003800000 */
.L_x_2220:
[----:B--2---:R1:W-:Y:S02]  /*3a60*/  STG.E.128 desc[UR56][R48.64], R36 ;  /* 0x0000002430007986 */ /* 0x0043e4000c101d38 */
.L_x_2219:
[----:B------:R-:W-:Y:S05]  /*3a70*/  BSYNC B2 ;  /* 0x0000000000027941 */ /* 0x000fea0003800000 */
.L_x_2218:
        /* <DEDUP_REMOVED lines=53> */
.L_x_2225:
[----:B------:R-:W-:Y:S05]  /*3dd0*/  BSYNC B3 ;  /* 0x0000000000037941 */ /* 0x000fea0003800000 */
.L_x_2224:
[----:B--2---:R2:W-:Y:S02]  /*3de0*/  STG.E.128 desc[UR56][R48.64+0x40], R36 ;  /* 0x0000402430007986 */ /* 0x0045e4000c101d38 */
.L_x_2223:
[----:B------:R-:W-:Y:S05]  /*3df0*/  BSYNC B2 ;  /* 0x0000000000027941 */ /* 0x000fea0003800000 */
.L_x_2222:
        /* <DEDUP_REMOVED lines=8> */
[--C-:B------:R-:W-:Y:S02]  /*3e80*/  SHF.R.U64 R91, R88, 0x10, R89.reuse ;  /* 0x00000010585b7819 */ /* 0x100fe40000001259 */
[----:B------:R-:W-:Y:S02]  /*3e90*/  SHF.R.U32.HI R88, RZ, 0x10, R89 ;  /* 0x00000010ff587819 */ /* 0x000fe40000011659 */
[--C-:B------:R-:W-:Y:S02]  /*3ea0*/  SHF.R.U64 R129, R82, 0x10, R83.reuse ;  /* 0x0000001052817819 */ /* 0x100fe40000001253 */
[----:B------:R-:W-:Y:S01]  /*3eb0*/  SHF.R.U32.HI R119, RZ, 0x10, R83 ;  /* 0x00000010ff777819 */ /* 0x000fe20000011653 */
[----:B--2---:R-:W-:Y:S01]  /*3ec0*/  IMAD.U32 R83, R38, 0x10000, RZ ;  /* 0x0001000026537824 */ /* 0x004fe200078e00ff */
[----:B------:R-:W-:Y:S01]  /*3ed0*/  PRMT R232, R232, 0x5410, R91 ;  /* 0x00005410e8e87816 */ /* 0x000fe2000000005b */
[----:B------:R-:W-:Y:S01]  /*3ee0*/  IMAD.U32 R91, R37, 0x10000, RZ ;  /* 0x00010000255b7824 */ /* 0x000fe200078e00ff */
        /* <DEDUP_REMOVED lines=10> */
[----:B------:R-:W-:Y:S01]  /*3f90*/  FMUL.FTZ R130, R38, R88 ;  /* 0x0000005826827220 */ /* 0x000fe20000410000 */
[----:B------:R-:W-:Y:S01]  /*3fa0*/  LOP3.LUT R82, R39, 0xffff0000, RZ, 0xc0, !PT ;  /* 0xffff000027527812 */ /* 0x000fe200078ec0ff */
[----:B------:R-:W-:Y:S01]  /*3fb0*/  FMUL.FTZ R128, R90, R119 ;  /* 0x000000775a807220 */ /* 0x000fe20000410000 */
[----:B------:R-:W-:Y:S01]  /*3fc0*/  LOP3.LUT R36, R36, 0xffff0000, RZ, 0xc0, !PT ;  /* 0xffff000024247812 */ /* 0x000fe200078ec0ff */
[----:B------:R-:W-:Y:S01]  /*3fd0*/  FMUL.FTZ R90, R90, R118 ;  /* 0x000000765a5a7220 */ /* 0x000fe20000410000 */
[----:B------:R-:W-:Y:S01]  /*3fe0*/  FMUL.FTZ R38, R38, R89 ;  /* 0x0000005926267220 */ /* 0x000fe20000410000 */
[----:B------:R-:W-:Y:S01]  /*3ff0*/  LOP3.LUT R233, R233, 0xffff0000, RZ, 0xc0, !PT ;  /* 0xffff0000e9e97812 */ /* 0x000fe200078ec0ff */
[----:B------:R-:W-:Y:S01]  /*4000*/  IMAD.U32 R232, R232, 0x10000, RZ ;  /* 0x00010000e8e87824 */ /* 0x000fe200078e00ff */
[----:B------:R-:W-:Y:S01]  /*4010*/  LOP3.LUT R228, R228, 0xffff0000, RZ, 0xc0, !PT ;  /* 0xffff0000e4e47812 */ /* 0x000fe200078ec0ff */
[----:B------:R-:W-:-:S02]  /*4020*/  IMAD.U32 R194, R194, 0x10000, RZ ;  /* 0x00010000c2c27824 */ /* 0x000fc400078e00ff */
[C---:B------:R-:W-:Y:S01]  /*4030*/  FFMA.FTZ R118, R91.reuse, R118, -R128 ;  /* 0x000000765b767223 */ /* 0x040fe20000010880 */
[----:B------:R-:W-:Y:S01]  /*4040*/  FFMA.FTZ R91, R91, R119, R90 ;  /* 0x000000775b5b7223 */ /* 0x000fe2000001005a */
[C---:B------:R-:W-:Y:S01]  /*4050*/  FFMA.FTZ R89, R83.reuse, R89, -R130 ;  /* 0x0000005953597223 */ /* 0x040fe20000010882 */
[----:B------:R-:W-:Y:S01]  /*4060*/  FFMA.FTZ R88, R83, R88, R38 ;  /* 0x0000005853587223 */ /* 0x000fe20000010026 */
[----:B------:R-:W-:Y:S02]  /*4070*/  IMAD.U32 R39, R39, 0x10000, RZ ;  /* 0x0001000027277824 */ /* 0x000fe400078e00ff */
[-C--:B------:R-:W-:Y:S01]  /*4080*/  FMUL.FTZ R90, R82, R233.reuse ;  /* 0x000000e9525a7220 */ /* 0x080fe20000410000 */
        /* <DEDUP_REMOVED lines=12> */
.L_x_2229:
[----:B------:R-:W-:Y:S05]  /*4150*/  BSYNC B3 ;  /* 0x0000000000037941 */ /* 0x000fea0003800000 */
.L_x_2228:
[----:B--2---:R3:W-:Y:S02]  /*4160*/  STG.E.128 desc[UR56][R48.64+0x80], R36 ;  /* 0x0000802430007986 */ /* 0x0047e4000c101d38 */
.L_x_2227:
[----:B------:R-:W-:Y:S05]  /*4170*/  BSYNC B2 ;  /* 0x0000000000027941 */ /* 0x000fea0003800000 */
.L_x_2226:
        /* <DEDUP_REMOVED lines=28> */
[-C--:B------:R-:W-:Y:S01]  /*4340*/  FMUL.FTZ R89, R81, R82.reuse ;  /* 0x0000005251597220 */ /* 0x080fe20000410000 */
[----:B------:R-:W-:Y:S01]  /*4350*/  LOP3.LUT R81, R36, 0xffff0000, RZ, 0xc0, !PT ;  /* 0xffff000024517812 */ /* 0x000fe200078ec0ff */
[----:B------:R-:W-:Y:S01]  /*4360*/  FFMA.FTZ R36, R83, R82, -R118 ;  /* 0x0000005253247223 */ /* 0x000fe20000010876 */
[----:B------:R-:W-:Y:S01]  /*4370*/  FMUL.FTZ R91, R79, R80 ;  /* 0x000000504f5b7220 */ /* 0x000fe20000410000 */
[----:B------:R-:W-:Y:S01]  /*4380*/  FFMA.FTZ R83, R83, R90, R89 ;  /* 0x0000005a53537223 */ /* 0x000fe20000010059 */
        /* <DEDUP_REMOVED lines=20> */
.L_x_2233:
[----:B------:R-:W-:Y:S05]  /*44d0*/  BSYNC B3 ;  /* 0x0000000000037941 */ /* 0x000fea0003800000 */
.L_x_2232:
[----:B--2---:R4:W-:Y:S02]  /*44e0*/  STG.E.128 desc[UR56][R48.64+0xc0], R36 ;  /* 0x0000c02430007986 */ /* 0x0049e4000c101d38 */
.L_x_2231:
[----:B------:R-:W-:Y:S05]  /*44f0*/  BSYNC B2 ;  /* 0x0000000000027941 */ /* 0x000fea0003800000 */
.L_x_2230:
        /* <DEDUP_REMOVED lines=8> */
[----:B------:R-:W-:Y:S02]  /*4580*/  SHF.R.U64 R78, R76, 0x10, R77 ;  /* 0x000000104c4e7819 */ /* 0x000fe4000000124d */
[----:B------:R-:W-:Y:S02]  /*4590*/  SHF.R.U64 R79, R74, 0x10, R75 ;  /* 0x000000104a4f7819 */ /* 0x000fe4000000124b */
[----:B------:R-:W-:Y:S02]  /*45a0*/  SHF.R.U32.HI R76, RZ, 0x10, R77 ;  /* 0x00000010ff4c7819 */ /* 0x000fe4000001164d */
[----:B------:R-:W-:Y:S02]  /*45b0*/  PRMT R179, R179, 0x5410, R78 ;  /* 0x00005410b3b37816 */ /* 0x000fe4000000004e */
[----:B------:R-:W-:Y:S02]  /*45c0*/  PRMT R168, R168, 0x5410, R79 ;  /* 0x00005410a8a87816 */ /* 0x000fe4000000004f */
[----:B------:R-:W-:Y:S01]  /*45d0*/  SHF.R.U32.HI R80, RZ, 0x10, R75 ;  /* 0x00000010ff507819 */ /* 0x000fe2000001164b */
[----:B--2---:R-:W-:Y:S01]  /*45e0*/  IMAD.U32 R75, R38, 0x10000, RZ ;  /* 0x00010000264b7824 */ /* 0x004fe200078e00ff */
[----:B------:R-:W-:-:S02]  /*45f0*/  PRMT R181, R181, 0x5410, R76 ;  /* 0x00005410b5b57816 */ /* 0x000fc4000000004c */
[----:B------:R-:W-:Y:S02]  /*4600*/  LOP3.LUT R76, R37, 0xffff0000, RZ, 0xc0, !PT ;  /* 0xffff0000254c7812 */ /* 0x000fe400078ec0ff */
[----:B------:R-:W-:Y:S01]  /*4610*/  LOP3.LUT R79, R179, 0xffff0000, RZ, 0xc0, !PT ;  /* 0xffff0000b34f7812 */ /* 0x000fe200078ec0ff */
[----:B------:R-:W-:Y:S01]  /*4620*/  IMAD.U32 R82, R181, 0x10000, RZ ;  /* 0x00010000b5527824 */ /* 0x000fe200078e00ff */
[----:B------:R-:W-:Y:S01]  /*4630*/  LOP3.LUT R78, R168, 0xffff0000, RZ, 0xc0, !PT ;  /* 0xffff0000a84e7812 */ /* 0x000fe200078ec0ff */
[----:B------:R-:W-:Y:S01]  /*4640*/  IMAD.U32 R179, R179, 0x10000, RZ ;  /* 0x00010000b3b37824 */ /* 0x000fe200078e00ff */
[----:B------:R-:W-:Y:S01]  /*4650*/  PRMT R169, R169, 0x5410, R80 ;  /* 0x00005410a9a97816 */ /* 0x000fe20000000050 */
[----:B------:R-:W-:Y:S01]  /*4660*/  FMUL.FTZ R88, R76, R79 ;  /* 0x0000004f4c587220 */ /* 0x000fe20000410000 */
[----:B------:R-:W-:Y:S01]  /*4670*/  LOP3.LUT R77, R38, 0xffff0000, RZ, 0xc0, !PT ;  /* 0xffff0000264d7812 */ /* 0x000fe200078ec0ff */
[C---:B------:R-:W-:Y:S01]  /*4680*/  IMAD.U32 R38, R39.reuse, 0x10000, RZ ;  /* 0x0001000027267824 */ /* 0x040fe200078e00ff */
[----:B------:R-:W-:Y:S01]  /*4690*/  LOP3.LUT R74, R39, 0xffff0000, RZ, 0xc0, !PT ;  /* 0xffff0000274a7812 */ /* 0x000fe200078ec0ff */
[----:B------:R-:W-:-:S02]  /*46a0*/  IMAD.U32 R39, R37, 0x10000, RZ ;  /* 0x0001000025277824 */ /* 0x000fc400078e00ff */
[----:B------:R-:W-:Y:S01]  /*46b0*/  FMUL.FTZ R76, R76, R78 ;  /* 0x0000004e4c4c7220 */ /* 0x000fe20000410000 */
[----:B------:R-:W-:Y:S02]  /*46c0*/  IMAD.U32 R80, R169, 0x10000, RZ ;  /* 0x00010000a9507824 */ /* 0x000fe400078e00ff */
[----:B------:R-:W-:Y:S01]  /*46d0*/  FMUL.FTZ R90, R77, R82 ;  /* 0x000000524d5a7220 */ /* 0x000fe20000410000 */
[C---:B------:R-:W-:Y:S01]  /*46e0*/  FFMA.FTZ R88, R39.reuse, R78, -R88 ;  /* 0x0000004e27587223 */ /* 0x040fe20000010858 */
[----:B------:R-:W-:Y:S01]  /*46f0*/  FFMA.FTZ R39, R39, R79, R76 ;  /* 0x0000004f27277223 */ /* 0x000fe2000001004c */
[----:B------:R-:W-:Y:S02]  /*4700*/  IMAD.U32 R37, R36, 0x10000, RZ ;  /* 0x0001000024257824 */ /* 0x000fe400078e00ff */
[-C--:B------:R-:W-:Y:S01]  /*4710*/  FMUL.FTZ R76, R77, R80.reuse ;  /* 0x000000504d4c7220 */ /* 0x080fe20000410000 */
[----:B------:R-:W-:Y:S01]  /*4720*/  LOP3.LUT R181, R181, 0xffff0000, RZ, 0xc0, !PT ;  /* 0xffff0000b5b57812 */ /* 0x000fe200078ec0ff */
[----:B------:R-:W-:Y:S01]  /*4730*/  FFMA.FTZ R90, R75, R80, -R90 ;  /* 0x000000504b5a7223 */ /* 0x000fe2000001085a */
[----:B------:R-:W-:Y:S01]  /*4740*/  LOP3.LUT R169, R169, 0xffff0000, RZ, 0xc0, !PT ;  /* 0xffff0000a9a97812 */ /* 0x000fe200078ec0ff */
[----:B------:R-:W-:Y:S01]  /*4750*/  IMAD.U32 R168, R168, 0x10000, RZ ;  /* 0x00010000a8a87824 */ /* 0x000fe200078e00ff */
[----:B------:R-:W-:Y:S01]  /*4760*/  LOP3.LUT R36, R36, 0xffff0000, RZ, 0xc0, !PT ;  /* 0xffff000024247812 */ /* 0x000fe200078ec0ff */
[----:B------:R-:W-:Y:S01]  /*4770*/  FFMA.FTZ R75, R75, R82, R76 ;  /* 0x000000524b4b7223 */ /* 0x000fe2000001004c */
[C---:B------:R-:W-:Y:S01]  /*4780*/  FMUL.FTZ R77, R74.reuse, R181 ;  /* 0x000000b54a4d7220 */ /* 0x040fe20000410000 */
[----:B------:R-:W-:Y:S01]  /*4790*/  FMUL.FTZ R76, R74, R169 ;  /* 0x000000a94a4c7220 */ /* 0x000fe20000410000 */
[----:B------:R-:W-:Y:S01]  /*47a0*/  F2FP.BF16.F32.PACK_AB R88, R39, R88 ;  /* 0x000000582758723e */ /* 0x000fe200000010ff */
        /* <DEDUP_REMOVED lines=9> */
[----:B------:R-:W-:-:S07]  /*4840*/  IMAD.MOV.U32 R37, RZ, RZ, R88 ;  /* 0x000000ffff257224 */ /* 0x000fce00078e0058 */
.L_x_2237:
[----:B------:R-:W-:Y:S05]  /*4850*/  BSYNC B3 ;  /* 0x0000000000037941 */ /* 0x000fea0003800000 */
.L_x_2236:
[----:B--2---:R1:W-:Y:S02]  /*4860*/  STG.E.128 desc[UR56][R48.64+0x100], R36 ;  /* 0x0001002430007986 */ /* 0x0043e4000c101d38 */
.L_x_2235:
[----:B------:R-:W-:Y:S05]  /*4870*/  BSYNC B2 ;  /* 0x0000000000027941 */ /* 0x000fea0003800000 */
.L_x_2234:
        /* <DEDUP_REMOVED lines=16> */
[----:B------:R-:W-:Y:S01]  /*4980*/  LOP3.LUT R71, R38, 0xffff0000, RZ, 0xc0, !PT ;  /* 0xffff000026477812 */ /* 0x000fe200078ec0ff */
[----:B------:R-:W-:Y:S01]  /*4990*/  IMAD.U32 R75, R165, 0x10000, RZ ;  /* 0x00010000a54b7824 */ /* 0x000fe200078e00ff */
[----:B------:R-:W-:Y:S01]  /*49a0*/  LOP3.LUT R73, R39, 0xffff0000, RZ, 0xc0, !PT ;  /* 0xffff000027497812 */ /* 0x000fe200078ec0ff */
[----:B------:R-:W-:Y:S01]  /*49b0*/  IMAD.U32 R38, R37, 0x10000, RZ ;  /* 0x0001000025267824 */ /* 0x000fe200078e00ff */
[----:B------:R-:W-:Y:S01]  /*49c0*/  PRMT R164, R164, 0x5410, R77 ;  /* 0x00005410a4a47816 */ /* 0x000fe2000000004d */
[----:B------:R-:W-:Y:S01]  /*49d0*/  IMAD.U32 R77, R167, 0x10000, RZ ;  /* 0x00010000a74d7824 */ /* 0x000fe200078e00ff */
        /* <DEDUP_REMOVED lines=31> */
.L_x_2239:
[----:B------:R-:W-:Y:S05]  /*4bd0*/  BSYNC B2 ;  /* 0x0000000000027941 */ /* 0x000fea0003800000 */
.L_x_2238:
[----:B--2---:R1:W-:Y:S02]  /*4be0*/  STG.E.128 desc[UR56][R48.64+0x140], R36 ;  /* 0x0001402430007986 */ /* 0x0043e4000c101d38 */
.L_x_2217:
[----:B------:R-:W-:Y:S05]  /*4bf0*/  BSYNC B1 ;  /* 0x0000000000017941 */ /* 0x000fea0003800000 */
.L_x_2216:
        /* <DEDUP_REMOVED lines=54> */
.L_x_2244:
[----:B------:R-:W-:Y:S05]  /*4f60*/  BSYNC B2 ;  /* 0x0000000000027941 */ /* 0x000fea0003800000 */
.L_x_2243:
[----:B--2---:R1:W-:Y:S02]  /*4f70*/  STG.E.128 desc[UR56][R44.64], R36 ;  /* 0x000000242c007986 */ /* 0x0043e4000c101d38 */
.L_x_2242:
[----:B------:R-:W-:Y:S05]  /*4f80*/  BSYNC B1 ;  /* 0x0000000000017941 */ /* 0x000fea0003800000 */
.L_x_2241:
        /* <DEDUP_REMOVED lines=54> */
.L_x_2248:
[----:B------:R-:W-:Y:S05]  /*52f0*/  BSYNC B2 ;  /* 0x0000000000027941 */ /* 0x000fea0003800000 */
.L_x_2247:
[----:B--2---:R1:W-:Y:S02]  /*5300*/  STG.E.128 desc[UR56][R44.64+0x40], R36 ;  /* 0x000040242c007986 */ /* 0x0043e4000c101d38 */
.L_x_2246:
[----:B------:R-:W-:Y:S05]  /*5310*/  BSYNC B1 ;  /* 0x0000000000017941 */ /* 0x000fea0003800000 */
.L_x_2245:
        /* <DEDUP_REMOVED lines=54> */
.L_x_2252:
[----:B------:R-:W-:Y:S05]  /*5680*/  BSYNC B2 ;  /* 0x0000000000027941 */ /* 0x000fea0003800000 */
.L_x_2251:
[----:B--2---:R1:W-:Y:S02]  /*5690*/  STG.E.128 desc[UR56][R44.64+0x80], R36 ;  /* 0x000080242c007986 */ /* 0x0043e4000c101d38 */
.L_x_2250:
[----:B------:R-:W-:Y:S05]  /*56a0*/  BSYNC B1 ;  /* 0x0000000000017941 */ /* 0x000fea0003800000 */
.L_x_2249:
        /* <DEDUP_REMOVED lines=54> */
.L_x_2256:
[----:B------:R-:W-:Y:S05]  /*5a10*/  BSYNC B2 ;  /* 0x0000000000027941 */ /* 0x000fea0003800000 */
.L_x_2255:
[----:B--2---:R1:W-:Y:S02]  /*5a20*/  STG.E.128 desc[UR56][R44.64+0xc0], R36 ;  /* 0x0000c0242c007986 */ /* 0x0043e4000c101d38 */
.L_x_2254:
[----:B------:R-:W-:Y:S05]  /*5a30*/  BSYNC B1 ;  /* 0x0000000000017941 */ /* 0x000fea0003800000 */
.L_x_2253:
        /* <DEDUP_REMOVED lines=54> */
.L_x_2260:
[----:B------:R-:W-:Y:S05]  /*5da0*/  BSYNC B2 ;  /* 0x0000000000027941 */ /* 0x000fea0003800000 */
.L_x_2259:
[----:B--2---:R1:W-:Y:S02]  /*5db0*/  STG.E.128 desc[UR56][R44.64+0x100], R36 ;  /* 0x000100242c007986 */ /* 0x0043e4000c101d38 */
.L_x_2258:
[----:B------:R-:W-:Y:S05]  /*5dc0*/  BSYNC B1 ;  /* 0x0000000000017941 */ /* 0x000fea0003800000 */
.L_x_2257:
        /* <DEDUP_REMOVED lines=53> */
.L_x_2262:
[----:B------:R-:W-:Y:S05]  /*6120*/  BSYNC B1 ;  /* 0x0000000000017941 */ /* 0x000fea0003800000 */
.L_x_2261:
[----:B--2---:R1:W-:Y:S01]  /*6130*/  STG.E.128 desc[UR56][R44.64+0x140], R36 ;  /* 0x000140242c007986 */ /* 0x0043e2000c101d38 */
[----:B------:R-:W-:Y:S05]  /*6140*/  BRA `(.L_x_2240) ;  /* 0x0000004000507947 */ /* 0x000fea0003800000 */
.L_x_2208:
        /* <DEDUP_REMOVED lines=47> */
.L_x_2264:
[----:B------:R-:W-:Y:S05]  /*6440*/  BSYNC B1 ;  /* 0x0000000000017941 */ /* 0x000fea0003800000 */
.L_x_2263:
        /* <DEDUP_REMOVED lines=47> */
.L_x_2266:
[----:B------:R-:W-:Y:S05]  /*6740*/  BSYNC B1 ;  /* 0x0000000000017941 */ /* 0x000fea0003800000 */
.L_x_2265:
[----:B------:R-:W-:Y:S01]  /*6750*/  IMAD.MOV.U32 R0, RZ, RZ, R36 ;  /* 0x000000ffff007224 */ /* 0x000fe200078e0024 */
[----:B------:R-:W-:Y:S01]  /*6760*/  ISETP.NE.AND P1, PT, R190, 0x3, PT ;  /* 0x00000003be00780c */ /* 0x000fe20003f25270 */
        /* <DEDUP_REMOVED lines=95> */
.L_x_2267:
[----:B------:R-:W-:Y:S01]  /*6d60*/  IMAD R3, R19, 0x8, R18 ;  /* 0x0000000813037824 */ /* 0x000fe200078e0212 */
[----:B------:R-:W-:Y:S01]  /*6d70*/  SHF.L.U32 R0, R189, 0x1f, RZ ;  /* 0x0000001fbd007819 */ /* 0x000fe200000006ff */
[----:B------:R-:W0:Y:S01]  /*6d80*/  LDC R148, c[0x0][0x2e4] ;  /* 0x0000b900ff947b82 */ /* 0x000e220000000800 */
[----:B------:R-:W-:Y:S02]  /*6d90*/  BSSY B1, `(.L_x_2268) ;  /* 0x0000004000017945 */ /* 0x000fe40003800000 */
[----:B------:R-:W1:Y:S05]  /*6da0*/  SYNCS.PHASECHK.TRANS64.TRYWAIT P5, [R3+URZ+0x34890], R0 ;  /* 0x03489000030075a7 */ /* 0x000e6a00080a017f */
[----:B------:R-:W2:Y:S01]  /*6db0*/  LDC.64 R128, c[0x0][0x2f0] ;  /* 0x0000bc00ff807b82 */ /* 0x000ea20000000a00 */
[----:B-1----:R-:W-:Y:S05]  /*6dc0*/  @!P5 BRA `(.L_x_2269) ;  /* 0x000001d80090d947 */ /* 0x002fea0003800000 */
.L_x_2540:
[----:B------:R-:W-:Y:S05]  /*6dd0*/  BSYNC B1 ;  /* 0x0000000000017941 */ /* 0x000fea0003800000 */
.L_x_2268:
        /* <DEDUP_REMOVED lines=31> */
[----:B------:R-:W-:Y:S01]  /*6fd0*/  LEA.HI R84, R87, R84, RZ, 0x3 ;  /* 0x0000005457547211 */ /* 0x000fe200078f18ff */
[----:B------:R-:W-:-:S04]  /*6fe0*/  IMAD R87, R19, 0x6000, R145 ;  /* 0x0000600013577824 */ /* 0x000fc800078e0291 */
[----:B------:R-:W-:-:S05]  /*6ff0*/  IMAD.SHL.U32 R84, R84, 0x400, RZ ;  /* 0x0000040054547824 */ /* 0x000fca00078e00ff */
[----:B------:R-:W-:-:S05]  /*7000*/  LOP3.LUT R84, R84, 0x7fffe000, RZ, 0xc0, !PT ;  /* 0x7fffe00054547812 */ /* 0x000fca00078ec0ff */
[----:B------:R-:W-:-:S04]  /*7010*/  IMAD R84, R197, 0x200, R84 ;  /* 0x00000200c5547824 */ /* 0x000fc800078e0254 */
[----:B------:R-:W-:-:S04]  /*7020*/  IMAD.IADD R84, R84, 0x1, R85 ;  /* 0x0000000154547824 */ /* 0x000fc800078e0255 */
        /* <DEDUP_REMOVED lines=20> */
[----:B------:R-:W-:Y:S01]  /*7170*/  SHF.R.U64 R46, R58, 0x10, R59 ;  /* 0x000000103a2e7819 */ /* 0x000fe2000000123b */
[----:B------:R-:W-:Y:S02]  /*7180*/  IMAD.U32 R58, R84, 0x10000, RZ ;  /* 0x00010000543a7824 */ /* 0x000fe400078e00ff */
[C---:B------:R-:W-:Y:S01]  /*7190*/  FFMA.FTZ R57, R47.reuse, R176, -R178 ;  /* 0x000000b02f397223 */ /* 0x040fe200000108b2 */
[----:B------:R-:W-:Y:S01]  /*71a0*/  FFMA.FTZ R47, R47, R175, R180 ;  /* 0x000000af2f2f7223 */ /* 0x000fe200000100b4 */
[----:B------:R-:W-:Y:S02]  /*71b0*/  LOP3.LUT R178, R89, 0xffff0000, RZ, 0xc0, !PT ;  /* 0xffff000059b27812 */ /* 0x000fe400078ec0ff */
[----:B------:R-:W-:Y:S02]  /*71c0*/  LOP3.LUT R175, R174, 0xffff0000, RZ, 0xc0, !PT ;  /* 0xffff0000aeaf7812 */ /* 0x000fe400078ec0ff */
        /* <DEDUP_REMOVED lines=11> */
[C---:B------:R-:W-:Y:S01]  /*7280*/  IMAD.U32 R173, R59.reuse, 0x10000, RZ ;  /* 0x000100003bad7824 */ /* 0x040fe200078e00ff */
[----:B------:R-:W-:Y:S01]  /*7290*/  LOP3.LUT R59, R59, 0xffff0000, RZ, 0xc0, !PT ;  /* 0xffff00003b3b7812 */ /* 0x000fe200078ec0ff */
[----:B------:R-:W-:Y:S01]  /*72a0*/  IMAD.U32 R175, R89, 0x10000, RZ ;  /* 0x0001000059af7824 */ /* 0x000fe200078e00ff */
[----:B------:R-:W-:Y:S01]  /*72b0*/  PRMT R44, R157, 0x5432, R44 ;  /* 0x000054329d2c7816 */ /* 0x000fe2000000002c */
[----:B------:R-:W-:-:S02]  /*72c0*/  IMAD.U32 R178, R87, 0x10000, RZ ;  /* 0x0001000057b27824 */ /* 0x000fc400078e00ff */
[C---:B------:R-:W-:Y:S01]  /*72d0*/  FMUL.FTZ R177, R176.reuse, R173 ;  /* 0x000000adb0b17220 */ /* 0x040fe20000410000 */
[----:B------:R-:W-:Y:S01]  /*72e0*/  FMUL.FTZ R176, R176, R175 ;  /* 0x000000afb0b07220 */ /* 0x000fe20000410000 */
[----:B------:R-:W-:Y:S01]  /*72f0*/  FMUL.FTZ R179, R91, R59 ;  /* 0x0000003b5bb37220 */ /* 0x000fe20000410000 */
[----:B------:R-:W-:Y:S01]  /*7300*/  PRMT R56, R163, 0x5432, R56 ;  /* 0x00005432a3387816 */ /* 0x000fe20000000038 */
[C---:B------:R-:W-:Y:S01]  /*7310*/  FFMA.FTZ R175, R178.reuse, R175, -R177 ;  /* 0x000000afb2af7223 */ /* 0x040fe200000108b1 */
[----:B------:R-:W-:Y:S01]  /*7320*/  LOP3.LUT R177, R89, 0xffff0000, RZ, 0xc0, !PT ;  /* 0xffff000059b17812 */ /* 0x000fe200078ec0ff */
[----:B------:R-:W-:Y:S01]  /*7330*/  FFMA.FTZ R173, R178, R173, R176 ;  /* 0x000000adb2ad7223 */ /* 0x000fe200000100b0 */
[----:B------:R-:W-:Y:S01]  /*7340*/  LOP3.LUT R176, R87, 0xffff0000, RZ, 0xc0, !PT ;  /* 0xffff000057b07812 */ /* 0x000fe200078ec0ff */
[C---:B------:R-:W-:Y:S01]  /*7350*/  IMAD.U32 R85, R88.reuse, 0x10000, RZ ;  /* 0x0001000058557824 */ /* 0x040fe200078e00ff */
[----:B------:R-:W-:Y:S01]  /*7360*/  LOP3.LUT R88, R88, 0xffff0000, RZ, 0xc0, !PT ;  /* 0xffff000058587812 */ /* 0x000fe200078ec0ff */
[----:B------:R-:W-:Y:S01]  /*7370*/  FMUL.FTZ R178, R91, R177 ;  /* 0x000000b15bb27220 */ /* 0x000fe20000410000 */
[----:B------:R-:W-:-:S02]  /*7380*/  IMAD.U32 R91, R56, 0x10000, RZ ;  /* 0x00010000385b7824 */ /* 0x000fc400078e00ff */
[----:B------:R-:W-:Y:S01]  /*7390*/  FFMA.FTZ R180, R176, R177, -R179 ;  /* 0x000000b1b0b47223 */ /* 0x000fe200000108b3 */
[----:B------:R-:W-:Y:S01]  /*73a0*/  LOP3.LUT R177, R56, 0xffff0000, RZ, 0xc0, !PT ;  /* 0xffff000038b17812 */ /* 0x000fe200078ec0ff */
[----:B------:R-:W-:Y:S01]  /*73b0*/  FFMA.FTZ R178, R176, R59, R178 ;  /* 0x0000003bb0b27223 */ /* 0x000fe200000100b2 */
[C---:B------:R-:W-:Y:S01]  /*73c0*/  IMAD.U32 R59, R44.reuse, 0x10000, RZ ;  /* 0x000100002c3b7824 */ /* 0x040fe200078e00ff */
[----:B------:R-:W-:Y:S01]  /*73d0*/  PRMT R45, R181, 0x5410, R45 ;  /* 0x00005410b52d7816 */ /* 0x000fe2000000002d */
[C---:B------:R-:W-:Y:S01]  /*73e0*/  FMUL.FTZ R179, R85.reuse, R91 ;  /* 0x0000005b55b37220 */ /* 0x040fe20000410000 */
[----:B------:R-:W-:Y:S01]  /*73f0*/  LOP3.LUT R181, R44, 0xffff0000, RZ, 0xc0, !PT ;  /* 0xffff00002cb57812 */ /* 0x000fe200078ec0ff */
[----:B------:R-:W-:Y:S01]  /*7400*/  FMUL.FTZ R44, R85, R59 ;  /* 0x0000003b552c7220 */ /* 0x000fe20000410000 */
[----:B------:R-:W-:Y:S01]  /*7410*/  LOP3.LUT R84, R84, 0xffff0000, RZ, 0xc0, !PT ;  /* 0xffff000054547812 */ /* 0x000fe200078ec0ff */
[----:B------:R-:W-:Y:S01]  /*7420*/  FMUL.FTZ R85, R88, R177 ;  /* 0x000000b158557220 */ /* 0x000fe20000410000 */
[----:B------:R-:W-:Y:S01]  /*7430*/  PRMT R46, R162, 0x5432, R46 ;  /* 0x00005432a22e7816 */ /* 0x000fe2000000002e */
[----:B------:R-:W-:Y:S01]  /*7440*/  FFMA.FTZ R179, R58, R59, -R179 ;  /* 0x0000003b3ab37223 */ /* 0x000fe200000108b3 */
[----:B------:R-:W-:-:S02]  /*7450*/  IMAD.U32 R89, R90, 0x10000, RZ ;  /* 0x000100005a597824 */ /* 0x000fc400078e00ff */
[----:B------:R-:W-:Y:S01]  /*7460*/  FFMA.FTZ R44, R58, R91, R44 ;  /* 0x0000005b3a2c7223 */ /* 0x000fe2000001002c */
[-C--:B------:R-:W-:Y:S01]  /*7470*/  FMUL.FTZ R59, R88, R181.reuse ;  /* 0x000000b5583b7220 */ /* 0x080fe20000410000 */
[----:B------:R-:W-:Y:S01]  /*7480*/  FFMA.FTZ R56, R84, R181, -R85 ;  /* 0x000000b554387223 */ /* 0x000fe20000010855 */
[----:B------:R-:W-:Y:S01]  /*7490*/  LOP3.LUT R90, R90, 0xffff0000, RZ, 0xc0, !PT ;  /* 0xffff00005a5a7812 */ /* 0x000fe200078ec0ff */
[C---:B------:R-:W-:Y:S01]  /*74a0*/  IMAD.U32 R58, R46.reuse, 0x10000, RZ ;  /* 0x000100002e3a7824 */ /* 0x040fe200078e00ff */
[----:B------:R-:W-:Y:S01]  /*74b0*/  LOP3.LUT R85, R46, 0xffff0000, RZ, 0xc0, !PT ;  /* 0xffff00002e557812 */ /* 0x000fe200078ec0ff */
[C---:B------:R-:W-:Y:S01]  /*74c0*/  IMAD.U32 R88, R45.reuse, 0x10000, RZ ;  /* 0x000100002d587824 */ /* 0x040fe200078e00ff */
[----:B------:R-:W-:Y:S01]  /*74d0*/  LOP3.LUT R45, R45, 0xffff0000, RZ, 0xc0, !PT ;  /* 0xffff00002d2d7812 */ /* 0x000fe200078ec0ff */
[C---:B------:R-:W-:Y:S02]  /*74e0*/  IMAD.U32 R87, R86.reuse, 0x10000, RZ ;  /* 0x0001000056577824 */ /* 0x040fe400078e00ff */
[C---:B------:R-:W-:Y:S01]  /*74f0*/  FMUL.FTZ R46, R89.reuse, R58 ;  /* 0x0000003a592e7220 */ /* 0x040fe20000410000 */
[-C--:B------:R-:W-:Y:S01]  /*7500*/  FMUL.FTZ R91, R89, R88.reuse ;  /* 0x00000058595b7220 */ /* 0x080fe20000410000 */
[----:B------:R-:W-:Y:S01]  /*7510*/  LOP3.LUT R86, R86, 0xffff0000, RZ, 0xc0, !PT ;  /* 0xffff000056567812 */ /* 0x000fe200078ec0ff */
[C---:B------:R-:W-:Y:S01]  /*7520*/  FMUL.FTZ R89, R90.reuse, R85 ;  /* 0x000000555a597220 */ /* 0x040fe20000410000 */
[-C--:B------:R-:W-:Y:S01]  /*7530*/  FMUL.FTZ R90, R90, R45.reuse ;  /* 0x0000002d5a5a7220 */ /* 0x080fe20000410000 */
[C---:B------:R-:W-:Y:S01]  /*7540*/  FFMA.FTZ R46, R87.reuse, R88, -R46 ;  /* 0x00000058572e7223 */ /* 0x040fe2000001082e */
[----:B------:R-:W-:Y:S01]  /*7550*/  FFMA.FTZ R91, R87, R58, R91 ;  /* 0x0000003a575b7223 */ /* 0x000fe2000001005b */
        /* <DEDUP_REMOVED lines=13> */
.L_x_2275:
[----:B------:R-:W-:Y:S05]  /*7630*/  BSYNC B3 ;  /* 0x0000000000037941 */ /* 0x000fea0003800000 */
.L_x_2274:
[----:B0-----:R0:W-:Y:S04]  /*7640*/  STG.E.128 desc[UR56][R138.64], R84 ;  /* 0x000000548a007986 */ /* 0x0011e8000c101d38 */
[----:B--2---:R0:W-:Y:S02]  /*7650*/  @!P4 STG.E.128 desc[UR56][R140.64], R88 ;  /* 0x000000588c00c986 */ /* 0x0041e4000c101d38 */
.L_x_2273:
[----:B------:R-:W-:Y:S05]  /*7660*/  BSYNC B2 ;  /* 0x0000000000027941 */ /* 0x000fea0003800000 */
.L_x_2272:
        /* <DEDUP_REMOVED lines=16> */
[----:B0-----:R-:W-:Y:S02]  /*7770*/  LEA R84, P5, R56, R118, 0x1 ;  /* 0x0000007638547211 */ /* 0x001fe400078a08ff */
        /* <DEDUP_REMOVED lines=110> */
.L_x_2279:
[----:B------:R-:W-:Y:S05]  /*7e60*/  BSYNC B3 ;  /* 0x0000000000037941 */ /* 0x000fea0003800000 */
.L_x_2278:
[----:B0-----:R3:W-:Y:S04]  /*7e70*/  STG.E.128 desc[UR56][R84.64], R44 ;  /* 0x0000002c54007986 */ /* 0x0017e8000c101d38 */
[----:B--2---:R3:W-:Y:S02]  /*7e80*/  @!P4 STG.E.128 desc[UR56][R86.64], R56 ;  /* 0x000000385600c986 */ /* 0x0047e4000c101d38 */
.L_x_2277:
[----:B------:R-:W-:Y:S05]  /*7e90*/  BSYNC B2 ;  /* 0x0000000000027941 */ /* 0x000fea0003800000 */
.L_x_2276:
        /* <DEDUP_REMOVED lines=18> */
[-C--:B------:R-:W-:Y:S02]  /*7fc0*/  LEA.HI.X R53, R43, R119.reuse, R44, 0x1, P5 ;  /* 0x000000772b357211 */ /* 0x080fe400028f0c2c */
[----:B------:R-:W-:Y:S02]  /*7fd0*/  SHF.R.S32.HI R43, RZ, 0x1f, R40 ;  /* 0x0000001fff2b7819 */ /* 0x000fe40000011428 */
[C---:B------:R-:W-:Y:S02]  /*7fe0*/  @!P4 LEA R54, P5, R134.reuse, R118, 0x1 ;  /* 0x000000768636c211 */ /* 0x040fe400078a08ff */
[----:B------:R-:W-:Y:S02]  /*7ff0*/  LEA.HI R43, R43, R40, RZ, 0x3 ;  /* 0x000000282b2b7211 */ /* 0x000fe400078f18ff */
[----:B------:R-:W-:Y:S02]  /*8000*/  @!P4 LEA.HI.X R55, R134, R119, R42, 0x1, P5 ;  /* 0x000000778637c211 */ /* 0x000fe400028f0c2a */
[----:B------:R-:W-:Y:S01]  /*8010*/  ISETP.GE.AND P5, PT, R187, R120, PT ;  /* 0x00000078bb00720c */ /* 0x000fe20003fa6270 */
        /* <DEDUP_REMOVED lines=19> */
[--C-:B------:R-:W-:Y:S01]  /*8150*/  SHF.R.U64 R38, R38, 0x10, R39.reuse ;  /* 0x0000001026267819 */ /* 0x100fe20000001227 */
[----:B------:R-:W-:Y:S01]  /*8160*/  IMAD.U32 R84, R42, 0x10000, RZ ;  /* 0x000100002a547824 */ /* 0x000fe200078e00ff */
[----:B------:R-:W-:-:S02]  /*8170*/  SHF.R.U32.HI R39, RZ, 0x10, R39 ;  /* 0x00000010ff277819 */ /* 0x000fc40000011627 */
[----:B------:R-:W-:Y:S02]  /*8180*/  SHF.R.U64 R50, R50, 0x10, R51 ;  /* 0x0000001032327819 */ /* 0x000fe40000001233 */
[----:B------:R-:W-:Y:S02]  /*8190*/  PRMT R234, R234, 0x5410, R37 ;  /* 0x00005410eaea7816 */ /* 0x000fe40000000025 */
[----:B------:R-:W-:Y:S02]  /*81a0*/  PRMT R49, R152, 0x5432, R49 ;  /* 0x0000543298317816 */ /* 0x000fe40000000031 */
[----:B------:R-:W-:Y:S02]  /*81b0*/  SHF.R.U32.HI R51, RZ, 0x10, R51 ;  /* 0x00000010ff337819 */ /* 0x000fe40000011633 */
[----:B------:R-:W-:Y:S01]  /*81c0*/  PRMT R232, R232, 0x5410, R39 ;  /* 0x00005410e8e87816 */ /* 0x000fe20000000027 */
[----:B------:R-:W-:Y:S01]  /*81d0*/  IMAD.U32 R37, R49, 0x10000, RZ ;  /* 0x0001000031257824 */ /* 0x000fe200078e00ff */
[----:B------:R-:W-:Y:S01]  /*81e0*/  PRMT R236, R236, 0x5410, R51 ;  /* 0x00005410ecec7816 */ /* 0x000fe20000000033 */
[----:B------:R-:W-:Y:S01]  /*81f0*/  IMAD.U32 R39, R234, 0x10000, RZ ;  /* 0x00010000ea277824 */ /* 0x000fe200078e00ff */
[----:B------:R-:W-:Y:S01]  /*8200*/  PRMT R231, R231, 0x5410, R38 ;  /* 0x00005410e7e77816 */ /* 0x000fe20000000026 */
[----:B------:R-:W-:Y:S01]  /*8210*/  FMUL.FTZ R89, R58, R37 ;  /* 0x000000253a597220 */ /* 0x000fe20000410000 */
[----:B------:R-:W-:Y:S01]  /*8220*/  LOP3.LUT R59, R45, 0xffff0000, RZ, 0xc0, !PT ;  /* 0xffff00002d3b7812 */ /* 0x000fe200078ec0ff */
[----:B------:R-:W-:Y:S01]  /*8230*/  IMAD.U32 R45, R44, 0x10000, RZ ;  /* 0x000100002c2d7824 */ /* 0x000fe200078e00ff */
[----:B------:R-:W-:Y:S01]  /*8240*/  LOP3.LUT R38, R49, 0xffff0000, RZ, 0xc0, !PT ;  /* 0xffff000031267812 */ /* 0x000fe200078ec0ff */
[-C--:B------:R-:W-:Y:S01]  /*8250*/  FMUL.FTZ R49, R58, R39.reuse ;  /* 0x000000273a317220 */ /* 0x080fe20000410000 */
[----:B------:R-:W-:Y:S01]  /*8260*/  LOP3.LUT R234, R234, 0xffff0000, RZ, 0xc0, !PT ;  /* 0xffff0000eaea7812 */ /* 0x000fe200078ec0ff */
[----:B------:R-:W-:Y:S01]  /*8270*/  IMAD.U32 R58, R236, 0x10000, RZ ;  /* 0x00010000ec3a7824 */ /* 0x000fe200078e00ff */
[----:B------:R-:W-:Y:S01]  /*8280*/  PRMT R235, R235, 0x5410, R50 ;  /* 0x00005410ebeb7816 */ /* 0x000fe20000000032 */
[----:B------:R-:W-:Y:S01]  /*8290*/  IMAD.U32 R50, R232, 0x10000, RZ ;  /* 0x00010000e8327824 */ /* 0x000fe200078e00ff */
[----:B------:R-:W-:Y:S01]  /*82a0*/  LOP3.LUT R57, R41, 0xffff0000, RZ, 0xc0, !PT ;  /* 0xffff000029397812 */ /* 0x000fe200078ec0ff */
[----:B------:R-:W-:Y:S01]  /*82b0*/  FMUL.FTZ R88, R59, R234 ;  /* 0x000000ea3b587220 */ /* 0x000fe20000410000 */
[----:B------:R-:W-:Y:S01]  /*82c0*/  PRMT R237, R237, 0x5410, R48 ;  /* 0x00005410eded7816 */ /* 0x000fe20000000030 */
[----:B------:R-:W-:Y:S01]  /*82d0*/  FMUL.FTZ R48, R59, R38 ;  /* 0x000000263b307220 */ /* 0x000fe20000410000 */
[----:B------:R-:W-:Y:S01]  /*82e0*/  PRMT R233, R233, 0x5410, R36 ;  /* 0x00005410e9e97816 */ /* 0x000fe20000000024 */
[C---:B------:R-:W-:Y:S01]  /*82f0*/  FFMA.FTZ R36, R56.reuse, R39, -R89 ;  /* 0x0000002738247223 */ /* 0x040fe20000010859 */
[C---:B------:R-:W-:Y:S01]  /*8300*/  FMUL.FTZ R90, R87.reuse, R58 ;  /* 0x0000003a575a7220 */ /* 0x040fe20000410000 */
[----:B------:R-:W-:Y:S01]  /*8310*/  FFMA.FTZ R56, R56, R37, R49 ;  /* 0x0000002538387223 */ /* 0x000fe20000010031 */
[----:B------:R-:W-:Y:S01]  /*8320*/  FMUL.FTZ R87, R87, R50 ;  /* 0x0000003257577220 */ /* 0x000fe20000410000 */
[C---:B------:R-:W-:Y:S01]  /*8330*/  FFMA.FTZ R37, R57.reuse, R234, -R48 ;  /* 0x000000ea39257223 */ /* 0x040fe20000010830 */
[----:B------:R-:W-:Y:S01]  /*8340*/  FFMA.FTZ R57, R57, R38, R88 ;  /* 0x0000002639397223 */ /* 0x000fe20000010058 */
[----:B------:R-:W-:Y:S01]  /*8350*/  LOP3.LUT R47, R47, 0xffff0000, RZ, 0xc0, !PT ;  /* 0xffff00002f2f7812 */ /* 0x000fe200078ec0ff */
[C---:B------:R-:W-:Y:S01]  /*8360*/  FFMA.FTZ R38, R85.reuse, R50, -R90 ;  /* 0x0000003255267223 */ /* 0x040fe2000001085a */
[----:B------:R-:W-:Y:S01]  /*8370*/  LOP3.LUT R48, R236, 0xffff0000, RZ, 0xc0, !PT ;  /* 0xffff0000ec307812 */ /* 0x000fe200078ec0ff */
[----:B------:R-:W-:Y:S01]  /*8380*/  FFMA.FTZ R85, R85, R58, R87 ;  /* 0x0000003a55557223 */ /* 0x000fe20000010057 */
[----:B------:R-:W-:Y:S01]  /*8390*/  LOP3.LUT R232, R232, 0xffff0000, RZ, 0xc0, !PT ;  /* 0xffff0000e8e87812 */ /* 0x000fe200078ec0ff */
[----:B------:R-:W-:Y:S01]  /*83a0*/  IMAD.U32 R58, R237, 0x10000, RZ ;  /* 0x00010000ed3a7824 */ /* 0x000fe200078e00ff */
[----:B------:R-:W-:Y:S01]  /*83b0*/  LOP3.LUT R44, R44, 0xffff0000, RZ, 0xc0, !PT ;  /* 0xffff00002c2c7812 */ /* 0x000fe200078ec0ff */
[----:B------:R-:W-:Y:S01]  /*83c0*/  FMUL.FTZ R88, R47, R48 ;  /* 0x000000302f587220 */ /* 0x000fe20000410000 */
[----:B------:R-:W-:Y:S01]  /*83d0*/  LOP3.LUT R237, R237, 0xffff0000, RZ, 0xc0, !PT ;  /* 0xffff0000eded7812 */ /* 0x000fe200078ec0ff */
[----:B------:R-:W-:Y:S01]  /*83e0*/  IMAD.U32 R50, R233, 0x10000, RZ ;  /* 0x00010000e9327824 */ /* 0x000fe200078e00ff */
        /* <DEDUP_REMOVED lines=42> */
.L_x_2281:
[----:B------:R-:W-:Y:S05]  /*8690*/  BSYNC B2 ;  /* 0x0000000000027941 */ /* 0x000fea0003800000 */
.L_x_2280:
[----:B--2---:R4:W-:Y:S04]  /*86a0*/  STG.E.128 desc[UR56][R52.64], R40 ;  /* 0x0000002834007986 */ /* 0x0049e8000c101d38 */
[----:B---3--:R4:W-:Y:S02]  /*86b0*/  @!P4 STG.E.128 desc[UR56][R54.64], R44 ;  /* 0x0000002c3600c986 */ /* 0x0089e4000c101d38 */
.L_x_2271:
[----:B------:R-:W-:Y:S05]  /*86c0*/  BSYNC B1 ;  /* 0x0000000000017941 */ /* 0x000fea0003800000 */
.L_x_2270:
        /* <DEDUP_REMOVED lines=19> */
[----:B------:R-:W-:Y:S01]  /*8800*/  LOP3.LUT R36, R191, 0x38, R37, 0xf8, !PT ;  /* 0x00000038bf247812 */ /* 0x000fe200078ef825 */
[----:B------:R-:W-:-:S03]  /*8810*/  IMAD.SHL.U32 R39, R39, 0x400, RZ ;  /* 0x0000040027277824 */ /* 0x000fc600078e00ff */
[----:B------:R-:W-:Y:S02]  /*8820*/  LOP3.LUT R36, R36, R225, RZ, 0x3c, !PT ;  /* 0x000000e124247212 */ /* 0x000fe400078e3cff */
[----:B------:R-:W-:-:S04]  /*8830*/  LOP3.LUT R39, R39, 0x7fffe000, RZ, 0xc0, !PT ;  /* 0x7fffe00027277812 */ /* 0x000fc800078ec0ff */
[----:B------:R-:W-:Y:S02]  /*8840*/  IADD3 R36, R36, R39, R199 ;  /* 0x0000002724247210 */ /* 0x000fe40007ffe0c7 */
[--C-:B------:R-:W-:Y:S02]  /*8850*/  @!P0 SHF.R.S32.HI R41, RZ, 0x1f, R37.reuse ;  /* 0x0000001fff298819 */ /* 0x100fe40000011425 */
[----:B------:R-:W-:Y:S01]  /*8860*/  @!P0 IADD3 R38, P4, P5, R96, R130, R37 ;  /* 0x0000008260268210 */ /* 0x000fe20007d9e025 */
[C---:B------:R-:W-:Y:S02]  /*8870*/  IMAD R37, R19.reuse, 0x6000, R143 ;  /* 0x0000600013257824 */ /* 0x040fe400078e028f */
[----:B------:R-:W-:Y:S01]  /*8880*/  IMAD R39, R19, 0x6000, R36 ;  /* 0x0000600013277824 */ /* 0x000fe200078e0224 */
[----:B------:R-:W-:Y:S01]  /*8890*/  @!P0 IADD3.X R41, R95, R48, R41, P4, P5 ;  /* 0x000000305f298210 */ /* 0x000fe200027ea429 */
[----:B------:R-:W-:Y:S01]  /*88a0*/  IMAD R37, R37, 0x2, R18 ;  /* 0x0000000225257824 */ /* 0x000fe200078e0212 */
[----:B---3--:R-:W-:-:S04]  /*88b0*/  LEA R44, P4, R40, R118, 0x1 ;  /* 0x00000076282c7211 */ /* 0x008fc800078808ff */
        /* <DEDUP_REMOVED lines=16> */
[----:B------:R-:W-:Y:S01]  /*89c0*/  PRMT R229, R229, 0x5410, R80 ;  /* 0x00005410e5e57816 */ /* 0x000fe20000000050 */
[----:B------:R-:W-:Y:S01]  /*89d0*/  IMAD.U32 R49, R36, 0x10000, RZ ;  /* 0x0001000024317824 */ /* 0x000fe200078e00ff */
[----:B------:R-:W-:-:S02]  /*89e0*/  SHF.R.U64 R58, R70, 0x10, R71 ;  /* 0x00000010463a7819 */ /* 0x000fc40000001247 */
[----:B------:R-:W-:Y:S02]  /*89f0*/  PRMT R182, R182, 0x5410, R69 ;  /* 0x00005410b6b67816 */ /* 0x000fe40000000045 */
[----:B------:R-:W-:Y:S02]  /*8a00*/  SHF.R.U64 R70, R82, 0x10, R83 ;  /* 0x0000001052467819 */ /* 0x000fe40000001253 */
[----:B------:R-:W-:Y:S01]  /*8a10*/  PRMT R171, R171, 0x5410, R68 ;  /* 0x00005410abab7816 */ /* 0x000fe20000000044 */
[----:B------:R-:W-:Y:S01]  /*8a20*/  IMAD.U32 R68, R229, 0x10000, RZ ;  /* 0x00010000e5447824 */ /* 0x000fe200078e00ff */
[----:B------:R-:W-:Y:S02]  /*8a30*/  SHF.R.U32.HI R71, RZ, 0x10, R71 ;  /* 0x00000010ff477819 */ /* 0x000fe40000011647 */
[----:B------:R-:W-:Y:S02]  /*8a40*/  SHF.R.U32.HI R83, RZ, 0x10, R83 ;  /* 0x00000010ff537819 */ /* 0x000fe40000011653 */
[----:B------:R-:W-:Y:S01]  /*8a50*/  PRMT R169, R169, 0x5410, R58 ;  /* 0x00005410a9a97816 */ /* 0x000fe2000000003a */
[----:B------:R-:W-:Y:S01]  /*8a60*/  IMAD.U32 R58, R182, 0x10000, RZ ;  /* 0x00010000b63a7824 */ /* 0x000fe200078e00ff */
[----:B------:R-:W-:Y:S01]  /*8a70*/  PRMT R183, R183, 0x5410, R70 ;  /* 0x00005410b7b77816 */ /* 0x000fe20000000046 */
[----:B------:R-:W-:Y:S01]  /*8a80*/  FMUL.FTZ R70, R57, R68 ;  /* 0x0000004439467220 */ /* 0x000fe20000410000 */
[----:B------:R-:W-:Y:S01]  /*8a90*/  LOP3.LUT R52, R41, 0xffff0000, RZ, 0xc0, !PT ;  /* 0xffff000029347812 */ /* 0x000fe200078ec0ff */
[----:B------:R-:W-:Y:S01]  /*8aa0*/  FMUL.FTZ R80, R57, R58 ;  /* 0x0000003a39507220 */ /* 0x000fe20000410000 */
[----:B------:R-:W-:Y:S01]  /*8ab0*/  LOP3.LUT R229, R229, 0xffff0000, RZ, 0xc0, !PT ;  /* 0xffff0000e5e57812 */ /* 0x000fe200078ec0ff */
[----:B------:R-:W-:Y:S01]  /*8ac0*/  IMAD.U32 R41, R40, 0x10000, RZ ;  /* 0x0001000028297824 */ /* 0x000fe200078e00ff */
[----:B------:R-:W-:-:S02]  /*8ad0*/  PRMT R170, R170, 0x5410, R71 ;  /* 0x00005410aaaa7816 */ /* 0x000fc40000000047 */
[----:B------:R-:W-:Y:S02]  /*8ae0*/  PRMT R194, R194, 0x5410, R83 ;  /* 0x00005410c2c27816 */ /* 0x000fe40000000053 */
[----:B------:R-:W-:Y:S01]  /*8af0*/  LOP3.LUT R182, R182, 0xffff0000, RZ, 0xc0, !PT ;  /* 0xffff0000b6b67812 */ /* 0x000fe200078ec0ff */
[----:B------:R-:W-:Y:S01]  /*8b00*/  IMAD.U32 R57, R170, 0x10000, RZ ;  /* 0x00010000aa397824 */ /* 0x000fe200078e00ff */
[----:B------:R-:W-:Y:S01]  /*8b10*/  LOP3.LUT R54, R43, 0xffff0000, RZ, 0xc0, !PT ;  /* 0xffff00002b367812 */ /* 0x000fe200078ec0ff */
[----:B------:R-:W-:Y:S01]  /*8b20*/  FFMA.FTZ R43, R51, R58, -R70 ;  /* 0x0000003a332b7223 */ /* 0x000fe20000010846 */
[----:B------:R-:W-:Y:S01]  /*8b30*/  LOP3.LUT R53, R37, 0xffff0000, RZ, 0xc0, !PT ;  /* 0xffff000025357812 */ /* 0x000fe200078ec0ff */
[----:B------:R-:W-:Y:S01]  /*8b40*/  FMUL.FTZ R70, R52, R229 ;  /* 0x000000e534467220 */ /* 0x000fe20000410000 */
[----:B------:R-:W-:Y:S02]  /*8b50*/  IMAD.U32 R58, R194, 0x10000, RZ ;  /* 0x00010000c23a7824 */ /* 0x000fe400078e00ff */
[----:B------:R-:W-:Y:S01]  /*8b60*/  FFMA.FTZ R51, R51, R68, R80 ;  /* 0x0000004433337223 */ /* 0x000fe20000010050 */
[-C--:B------:R-:W-:Y:S01]  /*8b70*/  FMUL.FTZ R68, R52, R182.reuse ;  /* 0x000000b634447220 */ /* 0x080fe20000410000 */
[----:B------:R-:W-:Y:S01]  /*8b80*/  PRMT R228, R228, 0x5410, R59 ;  /* 0x00005410e4e47816 */ /* 0x000fe2000000003b */
[C---:B------:R-:W-:Y:S01]  /*8b90*/  FFMA.FTZ R52, R53.reuse, R182, -R70 ;  /* 0x000000b635347223 */ /* 0x040fe20000010846 */
[CC--:B------:R-:W-:Y:S01]  /*8ba0*/  FMUL.FTZ R70, R56.reuse, R58.reuse ;  /* 0x0000003a38467220 */ /* 0x0c0fe20000410000 */
[----:B------:R-:W-:Y:S01]  /*8bb0*/  FMUL.FTZ R69, R56, R57 ;  /* 0x0000003938457220 */ /* 0x000fe20000410000 */
[----:B------:R-:W-:Y:S01]  /*8bc0*/  LOP3.LUT R59, R194, 0xffff0000, RZ, 0xc0, !PT ;  /* 0xffff0000c23b7812 */ /* 0x000fe200078ec0ff */
[----:B------:R-:W-:Y:S01]  /*8bd0*/  FFMA.FTZ R56, R53, R229, R68 ;  /* 0x000000e535387223 */ /* 0x000fe20000010044 */
[----:B------:R-:W-:Y:S01]  /*8be0*/  LOP3.LUT R53, R170, 0xffff0000, RZ, 0xc0, !PT ;  /* 0xffff0000aa357812 */ /* 0x000fe200078ec0ff */
[----:B------:R-:W-:Y:S01]  /*8bf0*/  FFMA.FTZ R69, R55, R58, R69 ;  /* 0x0000003a37457223 */ /* 0x000fe20000010045 */
[----:B------:R-:W-:Y:S01]  /*8c00*/  IMAD.U32 R68, R228, 0x10000, RZ ;  /* 0x00010000e4447824 */ /* 0x000fe200078e00ff */
[----:B------:R-:W-:Y:S01]  /*8c10*/  LOP3.LUT R50, R39, 0xffff0000, RZ, 0xc0, !PT ;  /* 0xffff000027327812 */ /* 0x000fe200078ec0ff */
[----:B------:R-:W-:Y:S01]  /*8c20*/  FFMA.FTZ R70, R55, R57, -R70 ;  /* 0x0000003937467223 */ /* 0x000fe20000010846 */
[----:B------:R-:W-:-:S02]  /*8c30*/  IMAD.U32 R58, R171, 0x10000, RZ ;  /* 0x00010000ab3a7824 */ /* 0x000fc400078e00ff */
[C---:B------:R-:W-:Y:S01]  /*8c40*/  FMUL.FTZ R55, R54.reuse, R59 ;  /* 0x0000003b36377220 */ /* 0x040fe20000410000 */
[-C--:B------:R-:W-:Y:S01]  /*8c50*/  FMUL.FTZ R57, R54, R53.reuse ;  /* 0x0000003536397220 */ /* 0x080fe20000410000 */
[C---:B------:R-:W-:Y:S01]  /*8c60*/  FMUL.FTZ R54, R41.reuse, R68 ;  /* 0x0000004429367220 */ /* 0x040fe20000410000 */
[-C--:B------:R-:W-:Y:S01]  /*8c70*/  FMUL.FTZ R41, R41, R58.reuse ;  /* 0x0000003a29297220 */ /* 0x080fe20000410000 */
[----:B------:R-:W-:Y:S01]  /*8c80*/  FFMA.FTZ R71, R50, R53, -R55 ;  /* 0x0000003532477223 */ /* 0x000fe20000010837 */
[----:B------:R-:W-:Y:S01]  /*8c90*/  LOP3.LUT R40, R40, 0xffff0000, RZ, 0xc0, !PT ;  /* 0xffff000028287812 */ /* 0x000fe200078ec0ff */
[----:B------:R-:W-:Y:S01]  /*8ca0*/  FFMA.FTZ R54, R49, R58, -R54 ;  /* 0x0000003a31367223 */ /* 0x000fe20000010836 */
[----:B------:R-:W-:Y:S01]  /*8cb0*/  LOP3.LUT R53, R228, 0xffff0000, RZ, 0xc0, !PT ;  /* 0xffff0000e4357812 */ /* 0x000fe200078ec0ff */
[C---:B------:R-:W-:Y:S01]  /*8cc0*/  IMAD.U32 R37, R38.reuse, 0x10000, RZ ;  /* 0x0001000026257824 */ /* 0x040fe200078e00ff */
        /* <DEDUP_REMOVED lines=10> */
[C---:B------:R-:W-:Y:S01]  /*8d70*/  IMAD.U32 R40, R169.reuse, 0x10000, RZ ;  /* 0x00010000a9287824 */ /* 0x040fe200078e00ff */
[----:B------:R-:W-:Y:S01]  /*8d80*/  LOP3.LUT R169, R169, 0xffff0000, RZ, 0xc0, !PT ;  /* 0xffff0000a9a97812 */ /* 0x000fe200078ec0ff */
[----:B------:R-:W-:Y:S01]  /*8d90*/  FMUL.FTZ R50, R38, R41 ;  /* 0x0000002926327220 */ /* 0x000fe20000410000 */
[----:B------:R-:W-:Y:S01]  /*8da0*/  LOP3.LUT R36, R36, 0xffff0000, RZ, 0xc0, !PT ;  /* 0xffff000024247812 */ /* 0x000fe200078ec0ff */
[----:B------:R-:W-:Y:S01]  /*8db0*/  FMUL.FTZ R58, R42, R183 ;  /* 0x000000b72a3a7220 */ /* 0x000fe20000410000 */
[-C--:B------:R-:W-:Y:S01]  /*8dc0*/  FMUL.FTZ R38, R38, R40.reuse ;  /* 0x0000002826267220 */ /* 0x080fe20000410000 */
[----:B------:R-:W-:Y:S01]  /*8dd0*/  FMUL.FTZ R42, R42, R169 ;  /* 0x000000a92a2a7220 */ /* 0x000fe20000410000 */
[----:B------:R-:W-:Y:S01]  /*8de0*/  FFMA.FTZ R50, R37, R40, -R50 ;  /* 0x0000002825327223 */ /* 0x000fe20000010832 */
        /* <DEDUP_REMOVED lines=16> */
.L_x_2285:
[----:B------:R-:W-:Y:S05]  /*8ef0*/  BSYNC B2 ;  /* 0x0000000000027941 */ /* 0x000fea0003800000 */
.L_x_2284:
[----:B--2---:R2:W-:Y:S04]  /*8f00*/  STG.E.128 desc[UR56][R44.64], R36 ;  /* 0x000000242c007986 */ /* 0x0045e8000c101d38 */
[----:B---3--:R2:W-:Y:S02]  /*8f10*/  @!P0 STG.E.128 desc[UR56][R46.64], R40 ;  /* 0x000000282e008986 */ /* 0x0085e4000c101d38 */
.L_x_2283:
[----:B------:R-:W-:Y:S05]  /*8f20*/  BSYNC B1 ;  /* 0x0000000000017941 */ /* 0x000fea0003800000 */
.L_x_2282:
        /* <DEDUP_REMOVED lines=18> */
[----:B------:R-:W-:Y:S01]  /*9050*/  IADD3 R36, R36, R37, R199 ;  /* 0x0000002524247210 */ /* 0x000fe20007ffe0c7 */
[C---:B------:R-:W-:Y:S01]  /*9060*/  IMAD R37, R19.reuse, 0x6000, R137 ;  /* 0x0000600013257824 */ /* 0x040fe200078e0289 */
[--C-:B------:R-:W-:Y:S02]  /*9070*/  @!P0 SHF.R.S32.HI R41, RZ, 0x1f, R39.reuse ;  /* 0x0000001fff298819 */ /* 0x100fe40000011427 */
[----:B------:R-:W-:Y:S01]  /*9080*/  @!P0 IADD3 R38, P4, P5, R96, R130, R39 ;  /* 0x0000008260268210 */ /* 0x000fe20007d9e027 */
[----:B------:R-:W-:Y:S02]  /*9090*/  IMAD R39, R19, 0x6000, R36 ;  /* 0x0000600013277824 */ /* 0x000fe400078e0224 */
[----:B------:R-:W-:Y:S01]  /*90a0*/  IMAD R37, R37, 0x2, R18 ;  /* 0x0000000225257824 */ /* 0x000fe200078e0212 */
[----:B------:R-:W-:Y:S02]  /*90b0*/  @!P0 IADD3.X R41, R95, R48, R41, P4, P5 ;  /* 0x000000305f298210 */ /* 0x000fe400027ea429 */
        /* <DEDUP_REMOVED lines=20> */
[--C-:B------:R-:W-:Y:S02]  /*9200*/  SHF.R.U64 R65, R66, 0x10, R67.reuse ;  /* 0x0000001042417819 */ /* 0x100fe40000001243 */
[----:B------:R-:W-:Y:S01]  /*9210*/  SHF.R.U32.HI R66, RZ, 0x10, R67 ;  /* 0x00000010ff427819 */ /* 0x000fe20000011643 */
[----:B------:R-:W-:Y:S01]  /*9220*/  IMAD.U32 R58, R167, 0x10000, RZ ;  /* 0x00010000a73a7824 */ /* 0x000fe200078e00ff */
[----:B------:R-:W-:Y:S01]  /*9230*/  PRMT R166, R166, 0x5410, R57 ;  /* 0x00005410a6a67816 */ /* 0x000fe20000000039 */
[----:B------:R-:W-:Y:S01]  /*9240*/  IMAD.U32 R57, R163, 0x10000, RZ ;  /* 0x00010000a3397824 */ /* 0x000fe200078e00ff */
[--C-:B------:R-:W-:Y:S01]  /*9250*/  SHF.R.U64 R59, R78, 0x10, R79.reuse ;  /* 0x000000104e3b7819 */ /* 0x100fe2000000124f */
[CC--:B------:R-:W-:Y:S01]  /*9260*/  FMUL.FTZ R64, R54.reuse, R58.reuse ;  /* 0x0000003a36407220 */ /* 0x0c0fe20000410000 */
[----:B------:R-:W-:Y:S02]  /*9270*/  SHF.R.U32.HI R78, RZ, 0x10, R79 ;  /* 0x00000010ff4e7819 */ /* 0x000fe4000001164f */
        /* <DEDUP_REMOVED lines=35> */
[----:B------:R-:W-:Y:S01]  /*94b0*/  PRMT R160, R160, 0x5410, R65 ;  /* 0x00005410a0a07816 */ /* 0x000fe20000000041 */
[----:B------:R-:W-:Y:S01]  /*94c0*/  FFMA.FTZ R161, R50, R161, -R51 ;  /* 0x000000a132a17223 */ /* 0x000fe20000010833 */
[----:B------:R-:W-:Y:S01]  /*94d0*/  LOP3.LUT R37, R36, 0xffff0000, RZ, 0xc0, !PT ;  /* 0xffff000024257812 */ /* 0x000fe200078ec0ff */
        /* <DEDUP_REMOVED lines=33> */
.L_x_2289:
[----:B------:R-:W-:Y:S05]  /*96f0*/  BSYNC B2 ;  /* 0x0000000000027941 */ /* 0x000fea0003800000 */
.L_x_2288:
[----:B--2---:R2:W-:Y:S04]  /*9700*/  STG.E.128 desc[UR56][R44.64], R36 ;  /* 0x000000242c007986 */ /* 0x0045e8000c101d38 */
[----:B---3--:R2:W-:Y:S02]  /*9710*/  @!P0 STG.E.128 desc[UR56][R46.64], R40 ;  /* 0x000000282e008986 */ /* 0x0085e4000c101d38 */
.L_x_2287:
[----:B------:R-:W-:Y:S05]  /*9720*/  BSYNC B1 ;  /* 0x0000000000017941 */ /* 0x000fea0003800000 */
.L_x_2286:
        /* <DEDUP_REMOVED lines=11> */
[C---:B------:R-:W-:Y:S02]  /*97e0*/  LEA R44, P0, R45.reuse, R118, 0x1 ;  /* 0x000000762d2c7211 */ /* 0x040fe400078008ff */
[----:B------:R-:W-:Y:S01]  /*97f0*/  SHF.R.S32.HI R37, RZ, 0x1f, R36 ;  /* 0x0000001fff257819 */ /* 0x000fe20000011424 */
[----:B------:R-:W-:Y:S01]  /*9800*/  IMAD.SHL.U32 R47, R36, 0x8, RZ ;  /* 0x00000008242f7824 */ /* 0x000fe200078e00ff */
[----:B------:R-:W-:-:S02]  /*9810*/  LEA.HI.X R45, R45, R119, R46, 0x1, P0 ;  /* 0x000000772d2d7211 */ /* 0x000fc400000f0c2e */
[----:B------:R-:W-:Y:S02]  /*9820*/  LEA.HI R37, R37, R36, RZ, 0x3 ;  /* 0x0000002425257211 */ /* 0x000fe400078f18ff */
[----:B------:R-:W-:-:S03]  /*9830*/  LOP3.LUT R36, R191, 0x38, R47, 0xf8, !PT ;  /* 0x00000038bf247812 */ /* 0x000fc600078ef82f */
[----:B------:R-:W-:Y:S01]  /*9840*/  IMAD.SHL.U32 R37, R37, 0x400, RZ ;  /* 0x0000040025257824 */ /* 0x000fe200078e00ff */
[----:B------:R-:W-:-:S04]  /*9850*/  LOP3.LUT R36, R36, R225, RZ, 0x3c, !PT ;  /* 0x000000e124247212 */ /* 0x000fc800078e3cff */
[----:B------:R-:W-:-:S04]  /*9860*/  LOP3.LUT R37, R37, 0x7fffe000, RZ, 0xc0, !PT ;  /* 0x7fffe00025257812 */ /* 0x000fc800078ec0ff */
[----:B------:R-:W-:Y:S01]  /*9870*/  IADD3 R36, R36, R37, R199 ;  /* 0x0000002524247210 */ /* 0x000fe20007ffe0c7 */
[----:B------:R-:W-:-:S04]  /*9880*/  IMAD R37, R19, 0x6000, R136 ;  /* 0x0000600013257824 */ /* 0x000fc800078e0288 */
        /* <DEDUP_REMOVED lines=20> */
[----:B------:R-:W-:Y:S01]  /*99d0*/  PRMT R158, R158, 0x5410, R57 ;  /* 0x000054109e9e7816 */ /* 0x000fe20000000039 */
[----:B------:R-:W-:Y:S01]  /*99e0*/  IMAD.U32 R57, R155, 0x10000, RZ ;  /* 0x000100009b397824 */ /* 0x000fe200078e00ff */
[----:B------:R-:W-:Y:S02]  /*99f0*/  SHF.R.U32.HI R74, RZ, 0x10, R75 ;  /* 0x00000010ff4a7819 */ /* 0x000fe4000001164b */
[----:B------:R-:W-:Y:S01]  /*9a00*/  SHF.R.U32.HI R62, RZ, 0x10, R63 ;  /* 0x00000010ff3e7819 */ /* 0x000fe2000001163f */
[----:B------:R-:W-:Y:S01]  /*9a10*/  FMUL.FTZ R63, R52, R57 ;  /* 0x00000039343f7220 */ /* 0x000fe20000410000 */
[----:B------:R-:W-:Y:S01]  /*9a20*/  PRMT R156, R156, 0x5410, R61 ;  /* 0x000054109c9c7816 */ /* 0x000fe2000000003d */
[-C--:B------:R-:W-:Y:S01]  /*9a30*/  FMUL.FTZ R61, R52, R59.reuse ;  /* 0x0000003b343d7220 */ /* 0x080fe20000410000 */
[----:B------:R-:W-:Y:S01]  /*9a40*/  LOP3.LUT R53, R41, 0xffff0000, RZ, 0xc0, !PT ;  /* 0xffff000029357812 */ /* 0x000fe200078ec0ff */
[C---:B------:R-:W-:Y:S01]  /*9a50*/  FFMA.FTZ R63, R46.reuse, R59, R63 ;  /* 0x0000003b2e3f7223 */ /* 0x040fe2000001003f */
[----:B------:R-:W-:Y:S01]  /*9a60*/  PRMT R157, R157, 0x5410, R74 ;  /* 0x000054109d9d7816 */ /* 0x000fe2000000004a */
[----:B------:R-:W-:Y:S01]  /*9a70*/  FFMA.FTZ R58, R46, R57, -R61 ;  /* 0x000000392e3a7223 */ /* 0x000fe2000001083d */
[----:B------:R-:W-:-:S02]  /*9a80*/  LOP3.LUT R56, R159, 0xffff0000, RZ, 0xc0, !PT ;  /* 0xffff00009f387812 */ /* 0x000fc400078ec0ff */
        /* <DEDUP_REMOVED lines=8> */
[C---:B------:R-:W-:Y:S01]  /*9b10*/  FMUL.FTZ R59, R54.reuse, R61 ;  /* 0x0000003d363b7220 */ /* 0x040fe20000410000 */
[----:B------:R-:W-:Y:S01]  /*9b20*/  FFMA.FTZ R53, R49, R52, -R60 ;  /* 0x0000003431357223 */ /* 0x000fe2000001083c */
[----:B------:R-:W-:Y:S01]  /*9b30*/  IMAD.U32 R40, R39, 0x10000, RZ ;  /* 0x0001000027287824 */ /* 0x000fe200078e00ff */
[----:B------:R-:W-:Y:S01]  /*9b40*/  LOP3.LUT R55, R43, 0xffff0000, RZ, 0xc0, !PT ;  /* 0xffff00002b377812 */ /* 0x000fe200078ec0ff */
[----:B------:R-:W-:Y:S01]  /*9b50*/  FMUL.FTZ R54, R54, R57 ;  /* 0x0000003936367220 */ /* 0x000fe20000410000 */
[----:B------:R-:W-:Y:S01]  /*9b60*/  LOP3.LUT R52, R157, 0xffff0000, RZ, 0xc0, !PT ;  /* 0xffff00009d347812 */ /* 0x000fe200078ec0ff */
[----:B------:R-:W-:Y:S01]  /*9b70*/  FFMA.FTZ R56, R49, R56, R46 ;  /* 0x0000003831387223 */ /* 0x000fe2000001002e */
[----:B------:R-:W-:Y:S01]  /*9b80*/  PRMT R154, R154, 0x5410, R65 ;  /* 0x000054109a9a7816 */ /* 0x000fe20000000041 */
[C---:B------:R-:W-:Y:S01]  /*9b90*/  FFMA.FTZ R61, R40.reuse, R61, R54 ;  /* 0x0000003d283d7223 */ /* 0x040fe20000010036 */
[----:B------:R-:W-:Y:S01]  /*9ba0*/  LOP3.LUT R46, R153, 0xffff0000, RZ, 0xc0, !PT ;  /* 0xffff0000992e7812 */ /* 0x000fe200078ec0ff */
[----:B------:R-:W-:Y:S01]  /*9bb0*/  FFMA.FTZ R59, R40, R57, -R59 ;  /* 0x00000039283b7223 */ /* 0x000fe2000001083b */
[----:B------:R-:W-:Y:S01]  /*9bc0*/  LOP3.LUT R41, R39, 0xffff0000, RZ, 0xc0, !PT ;  /* 0xffff000027297812 */ /* 0x000fe200078ec0ff */
[----:B------:R-:W-:Y:S01]  /*9bd0*/  FMUL.FTZ R54, R55, R52 ;  /* 0x0000003437367220 */ /* 0x000fe20000410000 */
[----:B------:R-:W-:-:S02]  /*9be0*/  IMAD.U32 R49, R158, 0x10000, RZ ;  /* 0x000100009e317824 */ /* 0x000fc400078e00ff */
[-C--:B------:R-:W-:Y:S01]  /*9bf0*/  FMUL.FTZ R62, R55, R46.reuse ;  /* 0x0000002e373e7220 */ /* 0x080fe20000410000 */
[----:B------:R-:W-:Y:S01]  /*9c00*/  IMAD.U32 R40, R154, 0x10000, RZ ;  /* 0x000100009a287824 */ /* 0x000fe200078e00ff */
[----:B------:R-:W-:Y:S01]  /*9c10*/  LOP3.LUT R158, R158, 0xffff0000, RZ, 0xc0, !PT ;  /* 0xffff00009e9e7812 */ /* 0x000fe200078ec0ff */
[C---:B------:R-:W-:Y:S02]  /*9c20*/  IMAD.U32 R37, R36.reuse, 0x10000, RZ ;  /* 0x0001000024257824 */ /* 0x040fe400078e00ff */
[C---:B------:R-:W-:Y:S01]  /*9c30*/  FFMA.FTZ R60, R41.reuse, R46, -R54 ;  /* 0x0000002e293c7223 */ /* 0x040fe20000010836 */
[----:B------:R-:W-:Y:S01]  /*9c40*/  LOP3.LUT R36, R36, 0xffff0000, RZ, 0xc0, !PT ;  /* 0xffff000024247812 */ /* 0x000fe200078ec0ff */
[----:B------:R-:W-:Y:S01]  /*9c50*/  FMUL.FTZ R54, R50, R40 ;  /* 0x0000002832367220 */ /* 0x000fe20000410000 */
[----:B------:R-:W-:Y:S01]  /*9c60*/  LOP3.LUT R154, R154, 0xffff0000, RZ, 0xc0, !PT ;  /* 0xffff00009a9a7812 */ /* 0x000fe200078ec0ff */
[----:B------:R-:W-:Y:S01]  /*9c70*/  FFMA.FTZ R62, R41, R52, R62 ;  /* 0x00000034293e7223 */ /* 0x000fe2000001003e */
[----:B------:R-:W-:Y:S01]  /*9c80*/  FMUL.FTZ R41, R51, R158 ;  /* 0x0000009e33297220 */ /* 0x000fe20000410000 */
[-C--:B------:R-:W-:Y:S01]  /*9c90*/  FMUL.FTZ R46, R50, R49.reuse ;  /* 0x00000031322e7220 */ /* 0x080fe20000410000 */
[----:B------:R-:W-:Y:S01]  /*9ca0*/  FFMA.FTZ R54, R37, R49, R54 ;  /* 0x0000003125367223 */ /* 0x000fe20000010036 */
[----:B------:R-:W-:-:S02]  /*9cb0*/  IMAD.U32 R43, R42, 0x10000, RZ ;  /* 0x000100002a2b7824 */ /* 0x000fc400078e00ff */
[----:B------:R-:W-:Y:S01]  /*9cc0*/  FFMA.FTZ R49, R36, R154, -R41 ;  /* 0x0000009a24317223 */ /* 0x000fe20000010829 */
[----:B------:R-:W-:Y:S01]  /*9cd0*/  LOP3.LUT R42, R42, 0xffff0000, RZ, 0xc0, !PT ;  /* 0xffff00002a2a7812 */ /* 0x000fe200078ec0ff */
[----:B------:R-:W-:Y:S01]  /*9ce0*/  FFMA.FTZ R50, R37, R40, -R46 ;  /* 0x0000002825327223 */ /* 0x000fe2000001082e */
[----:B------:R-:W-:Y:S01]  /*9cf0*/  FMUL.FTZ R51, R51, R154 ;  /* 0x0000009a33337220 */ /* 0x000fe20000410000 */
[C---:B------:R-:W-:Y:S01]  /*9d00*/  LOP3.LUT R41, R156.reuse, 0xffff0000, RZ, 0xc0, !PT ;  /* 0xffff00009c297812 */ /* 0x040fe200078ec0ff */
[----:B------:R-:W-:Y:S01]  /*9d10*/  IMAD.U32 R46, R156, 0x10000, RZ ;  /* 0x000100009c2e7824 */ /* 0x000fe200078e00ff */
[C---:B------:R-:W-:Y:S01]  /*9d20*/  LOP3.LUT R37, R152.reuse, 0xffff0000, RZ, 0xc0, !PT ;  /* 0xffff000098257812 */ /* 0x040fe200078ec0ff */
[----:B------:R-:W-:Y:S02]  /*9d30*/  IMAD.U32 R40, R152, 0x10000, RZ ;  /* 0x0001000098287824 */ /* 0x000fe400078e00ff */
[----:B------:R-:W-:Y:S01]  /*9d40*/  FFMA.FTZ R51, R36, R158, R51 ;  /* 0x0000009e24337223 */ /* 0x000fe20000010033 */
[C---:B------:R-:W-:Y:S01]  /*9d50*/  IMAD.U32 R39, R38.reuse, 0x10000, RZ ;  /* 0x0001000026277824 */ /* 0x040fe200078e00ff */
        /* <DEDUP_REMOVED lines=19> */
.L_x_2291:
[----:B------:R-:W-:Y:S05]  /*9e90*/  BSYNC B1 ;  /* 0x0000000000017941 */ /* 0x000fea0003800000 */
.L_x_2290:
        /* <DEDUP_REMOVED lines=10> */
.L_x_2207:
[----:B------:R-:W-:-:S13]  /*9f40*/  ISETP.NE.AND P1, PT, R190, 0x3, PT ;  /* 0x00000003be00780c */ /* 0x000fda0003f25270 */
[----:B------:R-:W-:Y:S05]  /*9f50*/  @!P1 BRA `(.L_x_2292) ;  /* 0x0000000000049947 */ /* 0x000fea0003800000 */
[----:B------:R-:W-:Y:S01]  /*9f60*/  BPT.TRAP 0x1 ;  /* 0x000000040000795c */ /* 0x000fe20000300000 */
.L_x_2292:
        /* <DEDUP_REMOVED lines=8> */
.L_x_2541:
[----:B------:R-:W-:Y:S05]  /*9ff0*/  BSYNC B1 ;  /* 0x0000000000017941 */ /* 0x000fea0003800000 */
.L_x_2293:
        /* <DEDUP_REMOVED lines=20> */
.L_x_2296:
[----:B------:R-:W-:Y:S05]  /*a140*/  BSYNC B1 ;  /* 0x0000000000017941 */ /* 0x000fea0003800000 */
.L_x_2295:
        /* <DEDUP_REMOVED lines=20> */
.L_x_2240:
[----:B------:R-:W-:Y:S05]  /*a290*/  BSYNC B0 ;  /* 0x0000000000007941 */ /* 0x000fea0003800000 */
.L_x_2206:
        /* <DEDUP_REMOVED lines=17> */
.L_x_2298:
[----:B------:R-:W-:Y:S05]  /*a3b0*/  BSYNC B0 ;  /* 0x0000000000007941 */ /* 0x000fea0003800000 */
.L_x_2297:
[----:B------:R-:W2:Y:S01]  /*a3c0*/  SYNCS.PHASECHK.TRANS64.TRYWAIT P4, [R3+URZ+0x348b0], R0 ;  /* 0x0348b000030075a7 */ /* 0x000ea2000808017f */
[----:B-1----:R-:W-:Y:S01]  /*a3d0*/  IMAD R36, R19, 0x4000, R29 ;  /* 0x0000400013247824 */ /* 0x002fe200078e021d */
[----:B------:R-:W-:Y:S01]  /*a3e0*/  ULDC.64 UR60, c[0x0][0x318] ;  /* 0x0000c600003c7ab9 */ /* 0x000fe20000000a00 */
[----:B------:R-:W-:Y:S01]  /*a3f0*/  ULDC.64 UR58, c[0x0][0x308] ;  /* 0x0000c200003a7ab9 */ /* 0x000fe20000000a00 */
[----:B------:R-:W-:Y:S01]  /*a400*/  BSSY B0, `(.L_x_2299) ;  /* 0x0000004000007945 */ /* 0x000fe20003800000 */
[----:B------:R-:W-:Y:S01]  /*a410*/  ISETP.GE.AND P1, PT, R184, R4, PT ;  /* 0x00000004b800720c */ /* 0x000fe20003f26270 */
[----:B------:R-:W-:Y:S02]  /*a420*/  IMAD.IADD R38, R123, 0x1, R36 ;  /* 0x000000017b267824 */ /* 0x000fe400078e0224 */
[----:B--2---:R-:W-:Y:S10]  /*a430*/  @!P4 BRA `(.L_x_2300) ;  /* 0x000001a4001cc947 */ /* 0x004ff40003800000 */
.L_x_2542:
[----:B------:R-:W-:Y:S05]  /*a440*/  BSYNC B0 ;  /* 0x0000000000007941 */ /* 0x000fea0003800000 */
.L_x_2299:
[----:B------:R-:W-:Y:S01]  /*a450*/  BSSY B0, `(.L_x_2301) ;  /* 0x000001a000007945 */ /* 0x000fe20003800000 */
[----:B01----:R-:W-:Y:S02]  /*a460*/  IMAD R0, R36, 0x2, R113 ;  /* 0x0000000224007824 */ /* 0x003fe400078e0271 */
[----:B------:R-:W-:-:S04]  /*a470*/  IMAD.WIDE R44, R2, 0x80, R116 ;  /* 0x00000080022c7825 */ /* 0x000fc800078e0274 */
[----:B------:R-:W-:Y:S01]  /*a480*/  IMAD R48, R38, 0x2, R113 ;  /* 0x0000000226307824 */ /* 0x000fe200078e0271 */
[----:B------:R-:W-:Y:S06]  /*a490*/  @P1 BRA `(.L_x_2302) ;  /* 0x0000000000541947 */ /* 0x000fec0003800000 */
[----:B------:R-:W-:Y:S01]  /*a4a0*/  IMAD R39, R45, UR60, RZ ;  /* 0x0000003c2d277c24 */ /* 0x000fe2000f8e02ff */
[----:B------:R-:W-:Y:S01]  /*a4b0*/  ULDC UR4, c[0x0][0x310] ;  /* 0x0000c40000047ab9 */ /* 0x000fe20000000800 */
[----:B------:R-:W-:Y:S01]  /*a4c0*/  IMAD.MOV.U32 R36, RZ, RZ, R98 ;  /* 0x000000ffff247224 */ /* 0x000fe200078e0062 */
        /* <DEDUP_REMOVED lines=18> */
.L_x_2302:
[----:B------:R-:W-:Y:S05]  /*a5f0*/  BSYNC B0 ;  /* 0x0000000000007941 */ /* 0x000fea0003800000 */
.L_x_2301:
        /* <DEDUP_REMOVED lines=25> */
.L_x_2304:
[----:B------:R-:W-:Y:S05]  /*a790*/  BSYNC B0 ;  /* 0x0000000000007941 */ /* 0x000fea0003800000 */
.L_x_2303:
[----:B------:R-:W-:Y:S01]  /*a7a0*/  @!PT LDS RZ, [RZ] ;  /* 0x00000000fffff984 */ /* 0x000fe20000000800 */
[----:B------:R-:W-:Y:S01]  /*a7b0*/  @!PT LDS RZ, [RZ] ;  /* 0x00000000fffff984 */ /* 0x000fe20000000800 */
[----:B------:R-:W-:Y:S01]  /*a7c0*/  @!PT LDS RZ, [RZ] ;  /* 0x00000000fffff984 */ /* 0x000fe20000000800 */
[----:B------:R-:W-:Y:S01]  /*a7d0*/  @!PT LDS RZ, [RZ] ;  /* 0x00000000fffff984 */ /* 0x000fe20000000800 */
[----:B------:R1:W-:Y:S06]  /*a7e0*/  MEMBAR.ALL.CTA ;  /* 0x0000000000007992 */ /* 0x0003ec0000008000 */
[----:B-1----:R-:W1:Y:S02]  /*a7f0*/  FENCE.VIEW.ASYNC.S ;  /* 0x00000000000073c6 */ /* 0x002e640000000000 */
[----:B-1----:R1:W-:Y:S01]  /*a800*/  BAR.SYNC.DEFER_BLOCKING R151, 0x80 ;  /* 0x000200970000751d */ /* 0x0023e20000010000 */
[----:B------:R-:W-:Y:S01]  /*a810*/  ISETP.NE.AND P4, PT, R115, RZ, PT ;  /* 0x000000ff7300720c */ /* 0x000fe20003f85270 */
[----:B------:R-:W-:-:S02]  /*a820*/  VIADD R19, R19, 0x1 ;  /* 0x0000000113137836 */ /* 0x000fc40000000000 */
[----:B------:R-:W-:-:S03]  /*a830*/  @!P0 VIADD R3, R3, 0x348c0 ;  /* 0x000348c003038836 */ /* 0x000fc60000000000 */
[C---:B------:R-:W-:Y:S02]  /*a840*/  ISETP.NE.AND P1, PT, R19.reuse, 0x2, PT ;  /* 0x000000021300780c */ /* 0x040fe40003f25270 */
[----:B------:R-:W-:Y:S02]  /*a850*/  @!P0 PRMT R3, RZ, 0x654, R3 ;  /* 0x00000654ff038816 */ /* 0x000fe40000000003 */
[----:B------:R-:W-:Y:S02]  /*a860*/  SEL R0, RZ, 0x1, P1 ;  /* 0x00000001ff007807 */ /* 0x000fe40000800000 */
[----:B------:R-:W-:Y:S02]  /*a870*/  SEL R19, R19, RZ, P1 ;  /* 0x000000ff13137207 */ /* 0x000fe40000800000 */
[----:B------:R-:W-:Y:S01]  /*a880*/  LOP3.LUT R189, R189, R0, RZ, 0x3c, !PT ;  /* 0x00000000bdbd7212 */ /* 0x000fe200078e3cff */
[----:B------:R1:W-:Y:S01]  /*a890*/  @!P0 SYNCS.ARRIVE.TRANS64.RED.A1T0 RZ, [R3+URZ], RZ ;  /* 0x000000ff03ff89a7 */ /* 0x0003e2000810043f */
[----:B------:R-:W-:Y:S01]  /*a8a0*/  PLOP3.LUT P0, PT, PT, PT, PT, 0x8, 0x0 ;  /* 0x000000000000781c */ /* 0x000fe20003f0e170 */
[----:B------:R-:W-:-:S12]  /*a8b0*/  @P4 BRA `(.L_x_2305) ;  /* 0xffffff7c00604947 */ /* 0x000fd8000383ffff */
.L_x_2201:
[----:B------:R-:W-:Y:S01]  /*a8c0*/  BSSY B0, `(.L_x_2306) ;  /* 0x000002c000007945 */ /* 0x000fe20003800000 */
[----:B------:R-:W-:Y:S02]  /*a8d0*/  ISETP.GE.AND P2, PT, R150, 0x1, PT ;  /* 0x000000019600780c */ /* 0x000fe40003f46270 */
[----:B-1----:R-:W-:Y:S02]  /*a8e0*/  CS2R R2, SRZ ;  /* 0x0000000000027805 */ /* 0x002fe4000001ff00 */
[----:B------:R-:W-:Y:S01]  /*a8f0*/  PLOP3.LUT P1, PT, PT, PT, PT, 0x80, 0x0 ;  /* 0x000000000000781c */ /* 0x000fe20003f2f070 */
[----:B------:R-:W-:Y:S01]  /*a900*/  IMAD.MOV.U32 R0, RZ, RZ, RZ ;  /* 0x000000ffff007224 */ /* 0x000fe200078e00ff */
[----:B------:R-:W-:Y:S02]  /*a910*/  CS2R R86, SRZ ;  /* 0x0000000000567805 */ /* 0x000fe4000001ff00 */
[----:B------:R-:W-:Y:S02]  /*a920*/  CS2R R84, SRZ ;  /* 0x0000000000547805 */ /* 0x000fe4000001ff00 */
[----:B------:R-:W-:-:S02]  /*a930*/  CS2R R82, SRZ ;  /* 0x0000000000527805 */ /* 0x000fc4000001ff00 */
[----:B------:R-:W-:Y:S01]  /*a940*/  CS2R R80, SRZ ;  /* 0x0000000000507805 */ /* 0x000fe2000001ff00 */
[----:B------:R-:W-:Y:S01]  /*a950*/  IMAD.MOV.U32 R35, RZ, RZ, RZ ;  /* 0x000000ffff237224 */ /* 0x000fe200078e00ff */
        /* <DEDUP_REMOVED lines=18> */
[----:B0-----:R-:W-:Y:S02]  /*aa80*/  CS2R R46, SRZ ;  /* 0x00000000002e7805 */ /* 0x001fe4000001ff00 */
[----:B--2---:R-:W-:Y:S02]  /*aa90*/  CS2R R44, SRZ ;  /* 0x00000000002c7805 */ /* 0x004fe4000001ff00 */
[----:B------:R-:W-:-:S02]  /*aaa0*/  CS2R R42, SRZ ;  /* 0x00000000002a7805 */ /* 0x000fc4000001ff00 */
[----:B------:R-:W-:Y:S02]  /*aab0*/  CS2R R40, SRZ ;  /* 0x0000000000287805 */ /* 0x000fe4000001ff00 */
[----:B------:R-:W-:Y:S02]  /*aac0*/  CS2R R38, SRZ ;  /* 0x0000000000267805 */ /* 0x000fe4000001ff00 */
[----:B------:R-:W-:Y:S01]  /*aad0*/  CS2R R36, SRZ ;  /* 0x0000000000247805 */ /* 0x000fe2000001ff00 */
[----:B------:R-:W-:Y:S01]  /*aae0*/  IMAD.MOV.U32 R91, RZ, RZ, RZ ;  /* 0x000000ffff5b7224 */ /* 0x000fe200078e00ff */
[----:B------:R-:W-:Y:S01]  /*aaf0*/  CS2R R10, SRZ ;  /* 0x00000000000a7805 */ /* 0x000fe2000001ff00 */
[----:B------:R-:W-:Y:S02]  /*ab00*/  IMAD.MOV.U32 R88, RZ, RZ, RZ ;  /* 0x000000ffff587224 */ /* 0x000fe400078e00ff */
[----:B------:R-:W-:Y:S02]  /*ab10*/  IMAD.MOV.U32 R26, RZ, RZ, RZ ;  /* 0x000000ffff1a7224 */ /* 0x000fe400078e00ff */
[----:B------:R-:W-:-:S02]  /*ab20*/  IMAD.MOV.U32 R93, RZ, RZ, RZ ;  /* 0x000000ffff5d7224 */ /* 0x000fc400078e00ff */
[----:B------:R-:W-:Y:S02]  /*ab30*/  IMAD.MOV.U32 R28, RZ, RZ, RZ ;  /* 0x000000ffff1c7224 */ /* 0x000fe400078e00ff */
[----:B------:R-:W-:Y:S01]  /*ab40*/  IMAD.MOV.U32 R95, RZ, RZ, RZ ;  /* 0x000000ffff5f7224 */ /* 0x000fe200078e00ff */
[----:B------:R-:W-:Y:S06]  /*ab50*/  @P0 BRA `(.L_x_2307) ;  /* 0x0000000000080947 */ /* 0x000fec0003800000 */
[----:B------:R-:W0:Y:S02]  /*ab60*/  FENCE.VIEW.ASYNC.G ;  /* 0x00000000000073c6 */ /* 0x000e240000000100 */
[----:B0-----:R-:W-:Y:S06]  /*ab70*/  BAR.ARV 0xc, 0x120 ;  /* 0x0304800000007b1d */ /* 0x001fec0000002000 */
.L_x_2307:
[----:B------:R-:W-:Y:S05]  /*ab80*/  BSYNC B0 ;  /* 0x0000000000007941 */ /* 0x000fea0003800000 */
.L_x_2306:
        /* <DEDUP_REMOVED lines=29> */
.L_x_2309:
        /* <DEDUP_REMOVED lines=12> */
.L_x_2313:
[----:B-1----:R1:W2:Y:S02]  /*ae20*/  SYNCS.PHASECHK.TRANS64.TRYWAIT P0, [R18+URZ+0x34800], R3 ;  /* 0x03480003120075a7 */ /* 0x0022a4000800017f */
[----:B--2---:R-:W-:Y:S05]  /*ae30*/  @!P0 NANOSLEEP.SYNCS 0x989680 ;  /* 0x009896800000895d */ /* 0x004fea0003900000 */
[----:B------:R-:W2:Y:S02]  /*ae40*/  @!P0 SYNCS.PHASECHK.TRANS64 P0, [R18+URZ+0x34800], R3 ;  /* 0x03480003120085a7 */ /* 0x000ea4000800007f */
[----:B--2---:R-:W-:Y:S05]  /*ae50*/  @!P0 BRA `(.L_x_2313) ;  /* 0xfffffffc00f08947 */ /* 0x004fea000383ffff */
.L_x_2312:
[----:B------:R-:W-:Y:S05]  /*ae60*/  BSYNC B0 ;  /* 0x0000000000007941 */ /* 0x000fea0003800000 */
.L_x_2311:
[----:B------:R-:W-:Y:S05]  /*ae70*/  BRA `(.L_x_2314) ;  /* 0x0000007400107947 */ /* 0x000fea0003800000 */
.L_x_2310:
[----:B------:R-:W0:Y:S01]  /*ae80*/  LDC.64 R10, c[0x0][0x3d8] ;  /* 0x0000f600ff0a7b82 */ /* 0x000e220000000a00 */
[----:B-----5:R-:W-:Y:S01]  /*ae90*/  SHF.R.S32.HI R5, RZ, 0x1f, R146 ;  /* 0x0000001fff057819 */ /* 0x020fe20000011492 */
[----:B------:R-:W-:Y:S01]  /*aea0*/  IMAD.MOV.U32 R2, RZ, RZ, R16 ;  /* 0x000000ffff027224 */ /* 0x000fe200078e0010 */
[----:B------:R-:W-:Y:S01]  /*aeb0*/  ISETP.NE.AND P4, PT, R24, RZ, PT ;  /* 0x000000ff1800720c */ /* 0x000fe20003f85270 */
[----:B------:R-:W-:Y:S01]  /*aec0*/  IMAD.MOV.U32 R6, RZ, RZ, R22 ;  /* 0x000000ffff067224 */ /* 0x000fe200078e0016 */
[----:B------:R-:W-:Y:S02]  /*aed0*/  SHF.R.S32.HI R3, RZ, 0x1f, R16 ;  /* 0x0000001fff037819 */ /* 0x000fe40000011410 */
[----:B------:R-:W-:Y:S01]  /*aee0*/  SHF.R.S32.HI R7, RZ, 0x1f, R22 ;  /* 0x0000001fff077819 */ /* 0x000fe20000011416 */
[----:B------:R-:W1:Y:S01]  /*aef0*/  LDC.64 R12, c[0x0][0x3e8] ;  /* 0x0000fa00ff0c7b82 */ /* 0x000e620000000a00 */
[-C--:B0-----:R-:W-:Y:S01]  /*af00*/  IMAD R0, R5, R10.reuse, RZ ;  /* 0x0000000a05007224 */ /* 0x081fe200078e02ff */
[----:B------:R-:W-:Y:S01]  /*af10*/  SHF.L.U64.HI R74, R10, 0x6, R11 ;  /* 0x000000060a4a7819 */ /* 0x000fe2000001020b */
[----:B------:R-:W-:-:S02]  /*af20*/  IMAD R4, R211, R10, RZ ;  /* 0x0000000ad3047224 */ /* 0x000fc400078e02ff */
[----:B------:R-:W-:-:S04]  /*af30*/  IMAD.WIDE.U32 R72, R146, R10, RZ ;  /* 0x0000000a92487225 */ /* 0x000fc800078e00ff */
[----:B-1----:R-:W-:Y:S01]  /*af40*/  IMAD R5, R5, R12, RZ ;  /* 0x0000000c05057224 */ /* 0x002fe200078e02ff */
[----:B------:R-:W-:Y:S01]  /*af50*/  SHF.L.U64.HI R69, R12, 0x6, R13 ;  /* 0x000000060c457819 */ /* 0x000fe2000001020d */
[----:B------:R-:W-:Y:S02]  /*af60*/  IMAD R83, R184, R11, R4 ;  /* 0x0000000bb8537224 */ /* 0x000fe400078e0204 */
[C---:B------:R-:W-:Y:S02]  /*af70*/  IMAD R77, R146.reuse, R13, R5 ;  /* 0x0000000d924d7224 */ /* 0x040fe400078e0205 */
[----:B------:R-:W-:Y:S02]  /*af80*/  IMAD R61, R146, R11, R0 ;  /* 0x0000000b923d7224 */ /* 0x000fe400078e0200 */
[----:B------:R-:W-:-:S04]  /*af90*/  IMAD.WIDE.U32 R4, R184, R10, R2 ;  /* 0x0000000ab8047225 */ /* 0x000fc800078e0002 */
[----:B------:R-:W-:Y:S01]  /*afa0*/  IMAD.WIDE.U32 R8, R184, R10, R6 ;  /* 0x0000000ab8087225 */ /* 0x000fe200078e0006 */
[----:B------:R-:W-:-:S03]  /*afb0*/  IADD3 R79, P0, R4, R72, RZ ;  /* 0x00000048044f7210 */ /* 0x000fc60007f1e0ff */
[----:B------:R-:W-:Y:S01]  /*afc0*/  IMAD R14, R211, R12, RZ ;  /* 0x0000000cd30e7224 */ /* 0x000fe200078e02ff */
[----:B------:R-:W-:Y:S01]  /*afd0*/  IADD3 R71, P2, R8, R72, RZ ;  /* 0x0000004808477210 */ /* 0x000fe20007f5e0ff */
[----:B------:R-:W-:-:S04]  /*afe0*/  IMAD.WIDE.U32 R146, R146, R12, RZ ;  /* 0x0000000c92927225 */ /* 0x000fc800078e00ff */
[----:B------:R-:W-:-:S04]  /*aff0*/  IMAD.WIDE.U32 R2, R184, R12, R2 ;  /* 0x0000000cb8027225 */ /* 0x000fc800078e0002 */
[----:B------:R-:W-:Y:S01]  /*b000*/  IMAD.WIDE.U32 R6, R184, R12, R6 ;  /* 0x0000000cb8067225 */ /* 0x000fe200078e0006 */
[----:B------:R-:W-:-:S03]  /*b010*/  IADD3 R60, P1, R2, R146, RZ ;  /* 0x00000092023c7210 */ /* 0x000fc60007f3e0ff */
[----:B------:R-:W-:Y:S01]  /*b020*/  IMAD.IADD R61, R61, 0x1, R73 ;  /* 0x000000013d3d7824 */ /* 0x000fe200078e0249 */
[----:B------:R-:W-:Y:S01]  /*b030*/  IADD3 R70, P3, R6, R146, RZ ;  /* 0x0000009206467210 */ /* 0x000fe20007f7e0ff */
[----:B------:R-:W-:Y:S02]  /*b040*/  IMAD R14, R184, R13, R14 ;  /* 0x0000000db80e7224 */ /* 0x000fe400078e020e */
[----:B------:R-:W-:Y:S01]  /*b050*/  IMAD.IADD R77, R77, 0x1, R147 ;  /* 0x000000014d4d7824 */ /* 0x000fe200078e0293 */
[C---:B------:R-:W-:Y:S01]  /*b060*/  IADD3.X R81, R61.reuse, R5, R83, P0, !PT ;  /* 0x000000053d517210 */ /* 0x040fe200007fe453 */
[----:B------:R-:W-:Y:S01]  /*b070*/  IMAD.SHL.U32 R76, R10, 0x40, RZ ;  /* 0x000000400a4c7824 */ /* 0x000fe200078e00ff */
[----:B------:R-:W-:Y:S01]  /*b080*/  IADD3.X R83, R61, R83, R9, P2, !PT ;  /* 0x000000533d537210 */ /* 0x000fe200017fe409 */
[----:B------:R-:W-:Y:S01]  /*b090*/  IMAD.SHL.U32 R75, R12, 0x40, RZ ;  /* 0x000000400c4b7824 */ /* 0x000fe200078e00ff */
[C---:B------:R-:W-:Y:S02]  /*b0a0*/  IADD3.X R78, R77.reuse, R3, R14, P1, !PT ;  /* 0x000000034d4e7210 */ /* 0x040fe40000ffe40e */
[----:B------:R-:W-:Y:S01]  /*b0b0*/  IADD3.X R80, R77, R14, R7, P3, !PT ;  /* 0x0000000e4d507210 */ /* 0x000fe20001ffe407 */
        /* <DEDUP_REMOVED lines=17> */
.L_x_2315:
[----:B------:R-:W0:Y:S01]  /*b1d0*/  LDC.64 R12, c[0x0][0x3d8] ;  /* 0x0000f600ff0c7b82 */ /* 0x000e220000000a00 */
[----:B------:R-:W-:Y:S01]  /*b1e0*/  SHF.R.S32.HI R5, RZ, 0x1f, R193 ;  /* 0x0000001fff057819 */ /* 0x000fe200000114c1 */
[----:B------:R-:W-:Y:S01]  /*b1f0*/  ULDC.U8 UR4, c[0x0][0x3f0] ;  /* 0x0000fc0000047ab9 */ /* 0x000fe20000000000 */
[----:B------:R-:W-:Y:S01]  /*b200*/  BSSY B0, `(.L_x_2316) ;  /* 0x0000703000007945 */ /* 0x000fe20003800000 */
[----:B------:R-:W-:-:S04]  /*b210*/  ISETP.NE.AND P0, PT, RZ, UR4, PT ;  /* 0x00000004ff007c0c */ /* 0x000fc8000bf05270 */
[----:B------:R-:W1:Y:S01]  /*b220*/  LDC.64 R2, c[0x0][0x3e8] ;  /* 0x0000fa00ff027b82 */ /* 0x000e620000000a00 */
[----:B0-----:R-:W-:-:S04]  /*b230*/  IMAD R0, R5, R12, RZ ;  /* 0x0000000c05007224 */ /* 0x001fc800078e02ff */
[C---:B------:R-:W-:Y:S02]  /*b240*/  IMAD R9, R193.reuse, R13, R0 ;  /* 0x0000000dc1097224 */ /* 0x040fe400078e0200 */
[----:B------:R-:W-:Y:S02]  /*b250*/  IMAD R0, R193, -0x80, R192 ;  /* 0xffffff80c1007824 */ /* 0x000fe400078e02c0 */
[----:B-1----:R-:W-:Y:S02]  /*b260*/  IMAD R8, R5, R2, RZ ;  /* 0x0000000205087224 */ /* 0x002fe400078e02ff */
[----:B------:R-:W-:-:S04]  /*b270*/  IMAD.WIDE.U32 R4, R193, R12, RZ ;  /* 0x0000000cc1047225 */ /* 0x000fc800078e00ff */
[----:B------:R-:W-:-:S04]  /*b280*/  IMAD.WIDE.U32 R6, R193, R2, RZ ;  /* 0x00000002c1067225 */ /* 0x000fc800078e00ff */
[----:B------:R-:W-:Y:S02]  /*b290*/  IMAD R11, R193, R3, R8 ;  /* 0x00000003c10b7224 */ /* 0x000fe400078e0208 */
[----:B------:R-:W-:Y:S02]  /*b2a0*/  IMAD.IADD R9, R5, 0x1, R9 ;  /* 0x0000000105097824 */ /* 0x000fe400078e0209 */
[----:B------:R-:W-:Y:S02]  /*b2b0*/  IMAD.IADD R5, R7, 0x1, R11 ;  /* 0x0000000107057824 */ /* 0x000fe400078e020b */
[C---:B------:R-:W-:Y:S01]  /*b2c0*/  IMAD.SHL.U32 R84, R4.reuse, 0x80, RZ ;  /* 0x0000008004547824 */ /* 0x040fe200078e00ff */
[----:B------:R-:W-:Y:S01]  /*b2d0*/  SHF.L.U64.HI R82, R4, 0x7, R9 ;  /* 0x0000000704527819 */ /* 0x000fe20000010209 */
[C---:B------:R-:W-:Y:S01]  /*b2e0*/  IMAD.SHL.U32 R87, R6.reuse, 0x80, RZ ;  /* 0x0000008006577824 */ /* 0x040fe200078e00ff */
[----:B------:R-:W-:Y:S02]  /*b2f0*/  SHF.L.U64.HI R85, R6, 0x7, R5 ;  /* 0x0000000706557819 */ /* 0x000fe40000010205 */
[----:B------:R-:W-:Y:S01]  /*b300*/  VIMNMX R9, R0, 0x80, PT ;  /* 0x0000008000097848 */ /* 0x000fe20003fe0100 */
        /* <DEDUP_REMOVED lines=20> */
[----:B------:R-:W-:Y:S01]  /*b450*/  VIADD R7, R16, 0x20 ;  /* 0x0000002010077836 */ /* 0x000fe20000000000 */
[----:B------:R-:W-:Y:S01]  /*b460*/  ULDC UR4, c[0x0][0x3d4] ;  /* 0x0000f50000047ab9 */ /* 0x000fe20000000800 */
[----:B------:R-:W-:Y:S01]  /*b470*/  LEA R4, P3, R0, UR6, 0x1 ;  /* 0x0000000600047c11 */ /* 0x000fe2000f8608ff */
[----:B------:R-:W-:Y:S01]  /*b480*/  IMAD.X R5, R82, 0x1, R81, P1 ;  /* 0x0000000152057824 */ /* 0x000fe200008e0651 */
[----:B------:R-:W-:Y:S01]  /*b490*/  CS2R R66, SRZ ;  /* 0x0000000000427805 */ /* 0x000fe2000001ff00 */
[C---:B------:R-:W-:Y:S01]  /*b4a0*/  VIADD R6, R16.reuse, 0x10 ;  /* 0x0000001010067836 */ /* 0x040fe20000000000 */
[----:B------:R-:W-:Y:S01]  /*b4b0*/  ISETP.GE.AND P1, PT, R7, UR4, PT ;  /* 0x0000000407007c0c */ /* 0x000fe2000bf26270 */
        /* <DEDUP_REMOVED lines=37> */
.L_x_2319:
[----:B------:R-:W-:Y:S05]  /*b710*/  BSYNC B1 ;  /* 0x0000000000017941 */ /* 0x000fea0003800000 */
.L_x_2318:
[----:B------:R-:W-:Y:S01]  /*b720*/  ISETP.GE.AND P1, PT, R210, R9, PT ;  /* 0x00000009d200720c */ /* 0x000fe20003f26270 */
[----:B------:R-:W-:Y:S01]  /*b730*/  BSSY B1, `(.L_x_2320) ;  /* 0x000003d000017945 */ /* 0x000fe20003800000 */
[----:B-1----:R-:W-:Y:S02]  /*b740*/  LOP3.LUT R5, R196, 0x18, R22, 0xf8, !PT ;  /* 0x00000018c4057812 */ /* 0x002fe400078ef816 */
        /* <DEDUP_REMOVED lines=14> */
[C---:B------:R-:W-:Y:S01]  /*b830*/  VIADD R4, R16.reuse, 0x10 ;  /* 0x0000001010047836 */ /* 0x040fe20000000000 */
[----:B------:R-:W-:Y:S01]  /*b840*/  IADD3 R76, P2, P3, R79, R76, R84 ;  /* 0x0000004c4f4c7210 */ /* 0x000fe20007b5e054 */
[----:B------:R-:W-:Y:S01]  /*b850*/  VIADD R6, R16, 0x20 ;  /* 0x0000002010067836 */ /* 0x000fe20000000000 */
[----:B------:R-:W-:Y:S01]  /*b860*/  ULDC UR4, c[0x0][0x3d4] ;  /* 0x0000f50000047ab9 */ /* 0x000fe20000000800 */
[----:B------:R-:W-:Y:S01]  /*b870*/  IADD3.X R0, R78, R69, R85, P4, P5 ;  /* 0x000000454e007210 */ /* 0x000fe200027ea455 */
[----:B------:R-:W-:Y:S01]  /*b880*/  ULDC.64 UR6, c[0x0][0x3c8] ;  /* 0x0000f20000067ab9 */ /* 0x000fe20000000a00 */
[----:B------:R-:W-:Y:S01]  /*b890*/  IADD3.X R5, R81, R74, R82, P2, P3 ;  /* 0x0000004a51057210 */ /* 0x000fe200017e6452 */
[----:B------:R-:W-:Y:S01]  /*b8a0*/  ULDC.64 UR8, c[0x0][0x3e0] ;  /* 0x0000f80000087ab9 */ /* 0x000fe20000000a00 */
[C---:B------:R-:W-:Y:S01]  /*b8b0*/  ISETP.GE.AND P5, PT, R16.reuse, UR4, PT ;  /* 0x0000000410007c0c */ /* 0x040fe2000bfa6270 */
[----:B------:R-:W-:Y:S01]  /*b8c0*/  VIADD R7, R16, 0x30 ;  /* 0x0000003010077836 */ /* 0x000fe20000000000 */
[----:B------:R-:W-:-:S02]  /*b8d0*/  ISETP.GE.AND P2, PT, R4, UR4, PT ;  /* 0x0000000404007c0c */ /* 0x000fc4000bf46270 */
[----:B------:R-:W-:Y:S02]  /*b8e0*/  CS2R R42, SRZ ;  /* 0x00000000002a7805 */ /* 0x000fe4000001ff00 */
[----:B------:R-:W-:Y:S02]  /*b8f0*/  LEA R4, P3, R76, UR6, 0x1 ;  /* 0x000000064c047c11 */ /* 0x000fe4000f8608ff */
[----:B------:R-:W-:Y:S02]  /*b900*/  CS2R R40, SRZ ;  /* 0x0000000000287805 */ /* 0x000fe4000001ff00 */
[----:B------:R-:W-:Y:S01]  /*b910*/  ISETP.GE.AND P4, PT, R6, UR4, PT ;  /* 0x0000000406007c0c */ /* 0x000fe2000bf86270 */
[----:B------:R-:W-:Y:S01]  /*b920*/  VIADD R8, R16, 0x40 ;  /* 0x0000004010087836 */ /* 0x000fe20000000000 */
[----:B------:R-:W-:Y:S02]  /*b930*/  LEA R6, P6, R75, UR8, 0x1 ;  /* 0x000000084b067c11 */ /* 0x000fe4000f8c08ff */
[----:B------:R-:W-:-:S02]  /*b940*/  LEA.HI.X R5, R76, UR7, R5, 0x1, P3 ;  /* 0x000000074c057c11 */ /* 0x000fc400098f0c05 */
[----:B------:R-:W-:Y:S02]  /*b950*/  ISETP.GE.AND P3, PT, R7, UR4, PT ;  /* 0x0000000407007c0c */ /* 0x000fe4000bf66270 */
        /* <DEDUP_REMOVED lines=26> */
.L_x_2321:
[----:B------:R-:W-:Y:S05]  /*bb00*/  BSYNC B1 ;  /* 0x0000000000017941 */ /* 0x000fea0003800000 */
.L_x_2320:
[----:B------:R-:W-:Y:S01]  /*bb10*/  LOP3.LUT P2, RZ, R217, 0x4, RZ, 0xc0, !PT ;  /* 0x00000004d9ff7812 */ /* 0x000fe2000784c0ff */
[----:B-1----:R-:W-:Y:S01]  /*bb20*/  IMAD R5, R197, 0x200, R10 ;  /* 0x00000200c5057824 */ /* 0x002fe200078e020a */
[----:B------:R-:W-:Y:S01]  /*bb30*/  ULDC.64 UR4, c[0x0][0x3c8] ;  /* 0x0000f20000047ab9 */ /* 0x000fe20000000a00 */
[----:B-----5:R-:W-:Y:S01]  /*bb40*/  IMAD.MOV.U32 R0, RZ, RZ, R70 ;  /* 0x000000ffff007224 */ /* 0x020fe200078e0046 */
[----:B------:R-:W-:Y:S01]  /*bb50*/  ULDC.64 UR6, c[0x0][0x3e0] ;  /* 0x0000f80000067ab9 */ /* 0x000fe20000000a00 */
[----:B------:R-:W-:Y:S02]  /*bb60*/  IMAD R60, R5, 0x2, R18 ;  /* 0x00000002053c7824 */ /* 0x000fe400078e0212 */
[----:B------:R-:W-:Y:S01]  /*bb70*/  IMAD.MOV.U32 R11, RZ, RZ, R71 ;  /* 0x000000ffff0b7224 */ /* 0x000fe200078e0047 */
[----:B------:R-:W-:Y:S01]  /*bb80*/  PRMT R106, R0, 0x7610, R106 ;  /* 0x00007610006a7816 */ /* 0x000fe2000000006a */
[----:B------:R-:W-:Y:S02]  /*bb90*/  VIADD R15, R60, 0x10400 ;  /* 0x000104003c0f7836 */ /* 0x000fe40000000000 */
[----:B------:R-:W-:Y:S01]  /*bba0*/  IMAD.MOV.U32 R14, RZ, RZ, R64 ;  /* 0x000000ffff0e7224 */ /* 0x000fe200078e0040 */
[----:B------:R-:W-:Y:S01]  /*bbb0*/  PRMT R107, R11, 0x7610, R107 ;  /* 0x000076100b6b7816 */ /* 0x000fe2000000006b */
[----:B------:R-:W-:-:S02]  /*bbc0*/  IMAD.MOV.U32 R0, RZ, RZ, R65 ;  /* 0x000000ffff007224 */ /* 0x000fc400078e0041 */
[----:B------:R-:W-:Y:S01]  /*bbd0*/  VIADD R10, R60, 0x10440 ;  /* 0x000104403c0a7836 */ /* 0x000fe20000000000 */
        /* <DEDUP_REMOVED lines=19> */
[----:B------:R-:W-:Y:S01]  /*bd10*/  IMAD.MOV.U32 R0, RZ, RZ, R47 ;  /* 0x000000ffff007224 */ /* 0x000fe200078e002f */
[----:B------:R-:W-:Y:S01]  /*bd20*/  PRMT R80, R11, 0x7610, R80 ;  /* 0x000076100b507816 */ /* 0x000fe20000000050 */
[----:B------:R-:W-:-:S02]  /*bd30*/  IMAD.MOV.U32 R11, RZ, RZ, R66 ;  /* 0x000000ffff0b7224 */ /* 0x000fc400078e0042 */
[----:B------:R-:W-:Y:S01]  /*bd40*/  IMAD.MOV.U32 R61, RZ, RZ, R67 ;  /* 0x000000ffff3d7224 */ /* 0x000fe200078e0043 */
[----:B------:R-:W-:Y:S01]  /*bd50*/  PRMT R81, R0, 0x7610, R81 ;  /* 0x0000761000517816 */ /* 0x000fe20000000051 */
[----:B------:R-:W-:Y:S01]  /*bd60*/  IMAD.MOV.U32 R0, RZ, RZ, R62 ;  /* 0x000000ffff007224 */ /* 0x000fe200078e003e */
[----:B------:R-:W1:Y:S01]  /*bd70*/  @P2 LDC R15, c[0x0][0x430] ;  /* 0x00010c00ff0f2b82 */ /* 0x000e620000000800 */
        /* <DEDUP_REMOVED lines=12> */
[----:B------:R-:W-:-:S02]  /*be40*/  IMAD.MOV.U32 R4, RZ, RZ, R72 ;  /* 0x000000ffff047224 */ /* 0x000fc400078e0048 */
[----:B------:R-:W-:Y:S01]  /*be50*/  IMAD.MOV.U32 R69, RZ, RZ, R48 ;  /* 0x000000ffff457224 */ /* 0x000fe200078e0030 */
[----:B------:R-:W-:Y:S01]  /*be60*/  PRMT R96, R0, 0x7610, R96 ;  /* 0x0000761000607816 */ /* 0x000fe20000000060 */
[----:B0-----:R-:W-:-:S03]  /*be70*/  @P2 IMAD.HI.U32 R0, R11, R14, RZ ;  /* 0x0000000e0b002227 */ /* 0x001fc600078e00ff */
[----:B------:R-:W-:Y:S01]  /*be80*/  PRMT R90, R69, 0x7610, R90 ;  /* 0x00007610455a7816 */ /* 0x000fe2000000005a */
[----:B------:R-:W-:Y:S02]  /*be90*/  IMAD.MOV.U32 R14, RZ, RZ, R49 ;  /* 0x000000ffff0e7224 */ /* 0x000fe400078e0031 */
[----:B------:R-:W-:Y:S01]  /*bea0*/  IMAD.MOV.U32 R72, RZ, RZ, R53 ;  /* 0x000000ffff487224 */ /* 0x000fe200078e0035 */
[----:B-1----:R-:W-:Y:S01]  /*beb0*/  @P2 SHF.R.U32.HI R11, RZ, R15, R0 ;  /* 0x0000000fff0b2219 */ /* 0x002fe20000011600 */
[----:B------:R-:W-:Y:S01]  /*bec0*/  IMAD.MOV.U32 R0, RZ, RZ, R40 ;  /* 0x000000ffff007224 */ /* 0x000fe200078e0028 */
[----:B------:R-:W-:Y:S01]  /*bed0*/  PRMT R91, R14, 0x7610, R91 ;  /* 0x000076100e5b7816 */ /* 0x000fe2000000005b */
        /* <DEDUP_REMOVED lines=8> */
[----:B------:R-:W-:Y:S01]  /*bf60*/  IMAD.MOV.U32 R7, RZ, RZ, R77 ;  /* 0x000000ffff077224 */ /* 0x000fe200078e004d */
[----:B------:R-:W-:Y:S01]  /*bf70*/  PRMT R84, R69, 0x7610, R84 ;  /* 0x0000761045547816 */ /* 0x000fe20000000054 */
[----:B------:R-:W-:-:S02]  /*bf80*/  IMAD.MOV.U32 R72, RZ, RZ, R45 ;  /* 0x000000ffff487224 */ /* 0x000fc400078e002d */
[----:B------:R-:W-:Y:S02]  /*bf90*/  IMAD R14, R15, R2, RZ ;  /* 0x000000020f0e7224 */ /* 0x000fe400078e02ff */
[----:B------:R-:W-:Y:S01]  /*bfa0*/  IMAD.WIDE.U32 R4, R11, R12, R4 ;  /* 0x0000000c0b047225 */ /* 0x000fe200078e0004 */
[----:B------:R-:W-:-:S03]  /*bfb0*/  PRMT R85, R72, 0x7610, R85 ;  /* 0x0000761048557816 */ /* 0x000fc60000000055 */
[C---:B------:R-:W-:Y:S02]  /*bfc0*/  IMAD R13, R11.reuse, R13, R0 ;  /* 0x0000000d0b0d7224 */ /* 0x040fe400078e0200 */
[----:B------:R-:W-:-:S04]  /*bfd0*/  IMAD.WIDE.U32 R6, R11, R2, R6 ;  /* 0x000000020b067225 */ /* 0x000fc800078e0006 */
[----:B------:R-:W-:Y:S01]  /*bfe0*/  IMAD R15, R11, R3, R14 ;  /* 0x000000030b0f7224 */ /* 0x000fe200078e020e */
[----:B------:R-:W-:Y:S01]  /*bff0*/  LEA R3, P2, R4, UR4, 0x1 ;  /* 0x0000000404037c11 */ /* 0x000fe2000f8408ff */
[----:B------:R-:W-:Y:S01]  /*c000*/  IMAD.MOV.U32 R69, RZ, RZ, R36 ;  /* 0x000000ffff457224 */ /* 0x000fe200078e0024 */
[----:B------:R-:W-:Y:S01]  /*c010*/  LEA R0, P3, R6, UR6, 0x1 ;  /* 0x0000000606007c11 */ /* 0x000fe2000f8608ff */
[----:B------:R-:W-:Y:S01]  /*c020*/  IMAD.MOV.U32 R72, RZ, RZ, R37 ;  /* 0x000000ffff487224 */ /* 0x000fe200078e0025 */
[----:B------:R-:W-:Y:S01]  /*c030*/  UMOV UR4, 0xffffffff ;  /* 0xffffffff00047882 */ /* 0x000fe20000000000 */
[----:B------:R-:W-:Y:S01]  /*c040*/  IMAD.MOV.U32 R2, RZ, RZ, R32 ;  /* 0x000000ffff027224 */ /* 0x000fe200078e0020 */
[----:B------:R-:W-:Y:S01]  /*c050*/  PRMT R61, R69, 0x7610, R61 ;  /* 0x00007610453d7816 */ /* 0x000fe2000000003d */
[----:B------:R-:W-:Y:S01]  /*c060*/  IMAD.IADD R11, R5, 0x1, R13 ;  /* 0x00000001050b7824 */ /* 0x000fe200078e020d */
[----:B------:R-:W-:Y:S01]  /*c070*/  PRMT R69, R72, 0x7610, R69 ;  /* 0x0000761048457816 */ /* 0x000fe20000000045 */
[----:B------:R-:W-:Y:S01]  /*c080*/  IMAD.IADD R5, R7, 0x1, R15 ;  /* 0x0000000107057824 */ /* 0x000fe200078e020f */
[----:B------:R-:W-:Y:S01]  /*c090*/  PRMT R72, R2, 0x7610, R72 ;  /* 0x0000761002487816 */ /* 0x000fe20000000048 */
[----:B------:R-:W-:Y:S01]  /*c0a0*/  IMAD.MOV.U32 R12, RZ, RZ, R33 ;  /* 0x000000ffff0c7224 */ /* 0x000fe200078e0021 */
[----:B------:R-:W-:-:S02]  /*c0b0*/  LEA.HI.X R4, R4, UR5, R11, 0x1, P2 ;  /* 0x0000000504047c11 */ /* 0x000fc400090f0c0b */
[----:B------:R-:W-:Y:S02]  /*c0c0*/  LEA.HI.X R2, R6, UR7, R5, 0x1, P3 ;  /* 0x0000000706027c11 */ /* 0x000fe400098f0c05 */
[----:B------:R-:W-:Y:S02]  /*c0d0*/  PRMT R73, R12, 0x7610, R73 ;  /* 0x000076100c497816 */ /* 0x000fe40000000049 */
[----:B------:R-:W-:Y:S01]  /*c0e0*/  LEA.HI R5, R209, R209, RZ, 0x1 ;  /* 0x000000d1d1057211 */ /* 0x000fe200078f08ff */
[----:B------:R-:W-:Y:S06]  /*c0f0*/  BRA.DIV UR4, `(.L_x_2322) ;  /* 0x0000018a04007947 */ /* 0x000fec000b800000 */
.L_x_2545:
[----:B------:R-:W-:-:S03]  /*c100*/  UMOV UR4, 0xffffffff ;  /* 0xffffffff00047882 */ /* 0x000fc60000000000 */
[----:B------:R-:W-:Y:S05]  /*c110*/  BRA.DIV UR4, `(.L_x_2323) ;  /* 0x0000018a04207947 */ /* 0x000fea000b800000 */
.L_x_2548:
[----:B------:R-:W-:-:S03]  /*c120*/  UMOV UR4, 0xffffffff ;  /* 0xffffffff00047882 */ /* 0x000fc60000000000 */
[----:B------:R-:W-:Y:S05]  /*c130*/  BRA.DIV UR4, `(.L_x_2324) ;  /* 0x0000018a04407947 */ /* 0x000fea000b800000 */
.L_x_2551:
[----:B------:R-:W-:-:S03]  /*c140*/  UMOV UR4, 0xffffffff ;  /* 0xffffffff00047882 */ /* 0x000fc60000000000 */
[----:B------:R-:W-:Y:S05]  /*c150*/  BRA.DIV UR4, `(.L_x_2325) ;  /* 0x0000018a04607947 */ /* 0x000fea000b800000 */
.L_x_2554:
[----:B------:R-:W-:-:S03]  /*c160*/  UMOV UR4, 0xffffffff ;  /* 0xffffffff00047882 */ /* 0x000fc60000000000 */
[----:B------:R-:W-:Y:S05]  /*c170*/  BRA.DIV UR4, `(.L_x_2326) ;  /* 0x0000018a04807947 */ /* 0x000fea000b800000 */
.L_x_2557:
[----:B------:R-:W-:Y:S01]  /*c180*/  UMOV UR4, 0xffffffff ;  /* 0xffffffff00047882 */ /* 0x000fe20000000000 */
[----:B------:R-:W-:Y:S02]  /*c190*/  LOP3.LUT R4, R5, 0xfffffffe, RZ, 0xc0, !PT ;  /* 0xfffffffe05047812 */ /* 0x000fe400078ec0ff */
[----:B------:R-:W-:Y:S05]  /*c1a0*/  BRA.DIV UR4, `(.L_x_2327) ;  /* 0x0000018a049c7947 */ /* 0x000fea000b800000 */
.L_x_2560:
[----:B------:R-:W-:Y:S01]  /*c1b0*/  UMOV UR4, 0xffffffff ;  /* 0xffffffff00047882 */ /* 0x000fe20000000000 */
[----:B------:R-:W-:Y:S02]  /*c1c0*/  IMAD.IADD R3, R209, 0x1, -R4 ;  /* 0x00000001d1037824 */ /* 0x000fe400078e0a04 */
[----:B------:R-:W-:Y:S05]  /*c1d0*/  BRA.DIV UR4, `(.L_x_2328) ;  /* 0x0000018a04b87947 */ /* 0x000fea000b800000 */
.L_x_2563:
[----:B------:R-:W-:Y:S01]  /*c1e0*/  UMOV UR4, 0xffffffff ;  /* 0xffffffff00047882 */ /* 0x000fe20000000000 */
[----:B------:R-:W-:Y:S02]  /*c1f0*/  SHF.L.U32 R3, R3, 0x1f, RZ ;  /* 0x0000001f03037819 */ /* 0x000fe400000006ff */
[----:B------:R-:W-:Y:S05]  /*c200*/  BRA.DIV UR4, `(.L_x_2329) ;  /* 0x0000018a04d47947 */ /* 0x000fea000b800000 */
.L_x_2566:
        /* <DEDUP_REMOVED lines=35> */
.L_x_2567:
[----:B------:R-:W-:Y:S05]  /*c440*/  BSYNC B1 ;  /* 0x0000000000017941 */ /* 0x000fea0003800000 */
.L_x_2330:
[----:B------:R-:W-:Y:S01]  /*c450*/  BSSY B1, `(.L_x_2332) ;  /* 0x0000134000017945 */ /* 0x000fe20003800000 */
[----:B0-----:R-:W-:Y:S02]  /*c460*/  PRMT R3, R4, 0x7610, R3 ;  /* 0x0000761004037816 */ /* 0x001fe40000000003 */
[----:B------:R-:W-:Y:S01]  /*c470*/  PRMT R11, R5, 0x7610, R11 ;  /* 0x00007610050b7816 */ /* 0x000fe2000000000b */
[----:B------:R-:W-:Y:S06]  /*c480*/  @P0 BRA `(.L_x_2333) ;  /* 0x0000001000c00947 */ /* 0x000fec0003800000 */
[----:B------:R-:W0:Y:S01]  /*c490*/  LDC R5, c[0x0][0x3d4] ;  /* 0x0000f500ff057b82 */ /* 0x000e220000000800 */
        /* <DEDUP_REMOVED lines=34> */
[C---:B------:R-:W-:Y:S01]  /*c6c0*/  FFMA.FTZ R113, R66.reuse, R106, -R113 ;  /* 0x0000006a42717223 */ /* 0x040fe20000010871 */
        /* <DEDUP_REMOVED lines=24> */
.L_x_2335:
[----:B------:R-:W-:Y:S05]  /*c850*/  BSYNC B2 ;  /* 0x0000000000027941 */ /* 0x000fea0003800000 */
.L_x_2334:
[----:B------:R-:W-:Y:S04]  /*c860*/  BSSY B2, `(.L_x_2336) ;  /* 0x0000030000027945 */ /* 0x000fe80003800000 */
[----:B------:R-:W-:Y:S05]  /*c870*/  @P2 BRA `(.L_x_2337) ;  /* 0x0000000000b82947 */ /* 0x000fea0003800000 */
[----:B0-----:R-:W0:Y:S01]  /*c880*/  LDS.128 R4, [R10] ;  /* 0x000000000a047984 */ /* 0x001e220000000c00 */
        /* <DEDUP_REMOVED lines=45> */
.L_x_2337:
[----:B------:R-:W-:Y:S05]  /*cb60*/  BSYNC B2 ;  /* 0x0000000000027941 */ /* 0x000fea0003800000 */
.L_x_2336:
[----:B------:R-:W-:Y:S04]  /*cb70*/  BSSY B2, `(.L_x_2338) ;  /* 0x0000030000027945 */ /* 0x000fe80003800000 */
[----:B------:R-:W-:Y:S05]  /*cb80*/  @P3 BRA `(.L_x_2339) ;  /* 0x0000000000b83947 */ /* 0x000fea0003800000 */
[----:B01----:R-:W0:Y:S01]  /*cb90*/  LDS.128 R4, [R60+0x14400] ;  /* 0x014400003c047984 */ /* 0x003e220000000c00 */
        /* <DEDUP_REMOVED lines=45> */
.L_x_2339:
[----:B------:R-:W-:Y:S05]  /*ce70*/  BSYNC B2 ;  /* 0x0000000000027941 */ /* 0x000fea0003800000 */
.L_x_2338:
        /* <DEDUP_REMOVED lines=48> */
.L_x_2341:
[----:B------:R-:W-:Y:S05]  /*d180*/  BSYNC B2 ;  /* 0x0000000000027941 */ /* 0x000fea0003800000 */
.L_x_2340:
[----:B------:R-:W-:Y:S04]  /*d190*/  BSSY B2, `(.L_x_2342) ;  /* 0x0000030000027945 */ /* 0x000fe80003800000 */
[----:B------:R-:W-:Y:S05]  /*d1a0*/  @P5 BRA `(.L_x_2343) ;  /* 0x0000000000b85947 */ /* 0x000fea0003800000 */
[----:B0123--:R-:W0:Y:S01]  /*d1b0*/  LDS.128 R4, [R60+0x18400] ;  /* 0x018400003c047984 */ /* 0x00fe220000000c00 */
        /* <DEDUP_REMOVED lines=45> */
.L_x_2343:
[----:B------:R-:W-:Y:S05]  /*d490*/  BSYNC B2 ;  /* 0x0000000000027941 */ /* 0x000fea0003800000 */
.L_x_2342:
[----:B------:R-:W-:Y:S05]  /*d4a0*/  @P6 BRA `(.L_x_2333) ;  /* 0x0000000000b86947 */ /* 0x000fea0003800000 */
[----:B01234-:R-:W0:Y:S01]  /*d4b0*/  LDS.128 R4, [R10+0x8000] ;  /* 0x008000000a047984 */ /* 0x01fe220000000c00 */
        /* <DEDUP_REMOVED lines=45> */
.L_x_2333:
[----:B------:R-:W-:Y:S05]  /*d790*/  BSYNC B1 ;  /* 0x0000000000017941 */ /* 0x000fea0003800000 */
.L_x_2332:
        /* <DEDUP_REMOVED lines=61> */
.L_x_2346:
[----:B------:R-:W-:Y:S05]  /*db70*/  BSYNC B1 ;  /* 0x0000000000017941 */ /* 0x000fea0003800000 */
.L_x_2345:
        /* <DEDUP_REMOVED lines=26> */
[----:B------:R-:W-:Y:S02]  /*dd20*/  IMAD.U32 R7, R5, 0x10000, RZ ;  /* 0x0001000005077824 */ /* 0x000fe400078e00ff */
[----:B------:R-:W-:Y:S01]  /*dd30*/  FFMA.FTZ R42, R36, R40, -R43 ;  /* 0x00000028242a7223 */ /* 0x000fe2000001082b */
[----:B------:R-:W-:Y:S01]  /*dd40*/  IMAD.U32 R37, R88, 0x10000, RZ ;  /* 0x0001000058257824 */ /* 0x000fe200078e00ff */
[----:B------:R-:W-:Y:S01]  /*dd50*/  LOP3.LUT R4, R4, 0xffff0000, RZ, 0xc0, !PT ;  /* 0xffff000004047812 */ /* 0x000fe200078ec0ff */
[----:B------:R-:W-:Y:S01]  /*dd60*/  IMAD.U32 R39, R61, 0x10000, RZ ;  /* 0x000100003d277824 */ /* 0x000fe200078e00ff */
[----:B------:R-:W-:Y:S01]  /*dd70*/  LOP3.LUT R5, R5, 0xffff0000, RZ, 0xc0, !PT ;  /* 0xffff000005057812 */ /* 0x000fe200078ec0ff */
[----:B------:R-:W-:Y:S01]  /*dd80*/  FFMA.FTZ R44, R38, R69, R41 ;  /* 0x00000045262c7223 */ /* 0x000fe20000010029 */
[----:B------:R-:W-:Y:S01]  /*dd90*/  LOP3.LUT R36, R61, 0xffff0000, RZ, 0xc0, !PT ;  /* 0xffff00003d247812 */ /* 0x000fe200078ec0ff */
[----:B------:R-:W-:Y:S01]  /*dda0*/  FMUL.FTZ R41, R4, R39 ;  /* 0x0000002704297220 */ /* 0x000fe20000410000 */
[----:B------:R-:W-:Y:S01]  /*ddb0*/  LOP3.LUT R88, R88, 0xffff0000, RZ, 0xc0, !PT ;  /* 0xffff000058587812 */ /* 0x000fe200078ec0ff */
[----:B------:R-:W-:-:S02]  /*ddc0*/  FMUL.FTZ R38, R4, R37 ;  /* 0x0000002504267220 */ /* 0x000fc40000410000 */
[C---:B------:R-:W-:Y:S01]  /*ddd0*/  FMUL.FTZ R40, R5.reuse, R36 ;  /* 0x0000002405287220 */ /* 0x040fe20000410000 */
[C---:B------:R-:W-:Y:S01]  /*dde0*/  FFMA.FTZ R4, R6.reuse, R37, -R41 ;  /* 0x0000002506047223 */ /* 0x040fe20000010829 */
[-C--:B------:R-:W-:Y:S01]  /*ddf0*/  FMUL.FTZ R43, R5, R88.reuse ;  /* 0x00000058052b7220 */ /* 0x080fe20000410000 */
[----:B------:R-:W-:Y:S01]  /*de00*/  FFMA.FTZ R39, R6, R39, R38 ;  /* 0x0000002706277223 */ /* 0x000fe20000010026 */
[----:B------:R-:W-:Y:S01]  /*de10*/  FFMA.FTZ R5, R7, R88, -R40 ;  /* 0x0000005807057223 */ /* 0x000fe20000010828 */
[----:B------:R-:W-:Y:S01]  /*de20*/  F2FP.BF16.F32.PACK_AB R6, R45, R42 ;  /* 0x0000002a2d06723e */ /* 0x000fe200000010ff */
[----:B------:R-:W-:Y:S01]  /*de30*/  FFMA.FTZ R36, R7, R36, R43 ;  /* 0x0000002407247223 */ /* 0x000fe2000001002b */
[----:B------:R-:W-:Y:S02]  /*de40*/  F2FP.BF16.F32.PACK_AB R7, R44, R89 ;  /* 0x000000592c07723e */ /* 0x000fe400000010ff */
[----:B------:R-:W-:Y:S02]  /*de50*/  F2FP.BF16.F32.PACK_AB R4, R39, R4 ;  /* 0x000000042704723e */ /* 0x000fe400000010ff */
[----:B------:R-:W-:-:S05]  /*de60*/  F2FP.BF16.F32.PACK_AB R5, R36, R5 ;  /* 0x000000052405723e */ /* 0x000fca00000010ff */
[----:B------:R1:W-:Y:S02]  /*de70*/  STS.128 [R10+0x2000], R4 ;  /* 0x002000040a007388 */ /* 0x0003e40000000c00 */
.L_x_2348:
[----:B------:R-:W-:Y:S05]  /*de80*/  BSYNC B1 ;  /* 0x0000000000017941 */ /* 0x000fea0003800000 */
.L_x_2347:
        /* <DEDUP_REMOVED lines=48> */
.L_x_2350:
[----:B------:R-:W-:Y:S05]  /*e190*/  BSYNC B1 ;  /* 0x0000000000017941 */ /* 0x000fea0003800000 */
.L_x_2349:
        /* <DEDUP_REMOVED lines=48> */
.L_x_2352:
[----:B------:R-:W-:Y:S05]  /*e4a0*/  BSYNC B1 ;  /* 0x0000000000017941 */ /* 0x000fea0003800000 */
.L_x_2351:
        /* <DEDUP_REMOVED lines=9> */
[----:B------:R-:W-:Y:S01]  /*e540*/  PRMT R24, R14, 0x5410, R29 ;  /* 0x000054100e187816 */ /* 0x000fe2000000001d */
[C---:B------:R-:W-:Y:S01]  /*e550*/  IMAD.U32 R29, R28.reuse, 0x10000, RZ ;  /* 0x000100001c1d7824 */ /* 0x040fe200078e00ff */
[----:B------:R-:W-:Y:S01]  /*e560*/  LOP3.LUT R28, R28, 0xffff0000, RZ, 0xc0, !PT ;  /* 0xffff00001c1c7812 */ /* 0x000fe200078ec0ff */
[C---:B------:R-:W-:Y:S01]  /*e570*/  IMAD.U32 R26, R25.reuse, 0x10000, RZ ;  /* 0x00010000191a7824 */ /* 0x040fe200078e00ff */
[----:B------:R-:W-:Y:S02]  /*e580*/  PRMT R27, R12, 0x5410, R27 ;  /* 0x000054100c1b7816 */ /* 0x000fe4000000001b */
[----:B------:R-:W-:Y:S02]  /*e590*/  LOP3.LUT R25, R25, 0xffff0000, RZ, 0xc0, !PT ;  /* 0xffff000019197812 */ /* 0x000fe400078ec0ff */
        /* <DEDUP_REMOVED lines=8> */
[C---:B------:R-:W-:Y:S01]  /*e620*/  FFMA.FTZ R31, R12.reuse, R26, -R31 ;  /* 0x0000001a0c1f7223 */ /* 0x040fe2000001081f */
[----:B------:R-:W-:Y:S01]  /*e630*/  FFMA.FTZ R30, R12, R29, R30 ;  /* 0x0000001d0c1e7223 */ /* 0x000fe2000001001e */
[-C--:B------:R-:W-:Y:S01]  /*e640*/  FFMA.FTZ R29, R14, R25.reuse, -R13 ;  /* 0x000000190e1d7223 */ /* 0x080fe2000001080d */
[C---:B------:R-:W-:Y:S01]  /*e650*/  IMAD.U32 R7, R5.reuse, 0x10000, RZ ;  /* 0x0001000005077824 */ /* 0x040fe200078e00ff */
[----:B------:R-:W-:Y:S01]  /*e660*/  LOP3.LUT R4, R4, 0xffff0000, RZ, 0xc0, !PT ;  /* 0xffff000004047812 */ /* 0x000fe200078ec0ff */
[C---:B------:R-:W-:Y:S01]  /*e670*/  IMAD.U32 R13, R24.reuse, 0x10000, RZ ;  /* 0x00010000180d7824 */ /* 0x040fe200078e00ff */
[----:B------:R-:W-:Y:S01]  /*e680*/  LOP3.LUT R5, R5, 0xffff0000, RZ, 0xc0, !PT ;  /* 0xffff000005057812 */ /* 0x000fe200078ec0ff */
[----:B------:R-:W-:Y:S01]  /*e690*/  FMUL.FTZ R33, R15, R25 ;  /* 0x000000190f217220 */ /* 0x000fe20000410000 */
[C---:B------:R-:W-:Y:S01]  /*e6a0*/  LOP3.LUT R12, R27.reuse, 0xffff0000, RZ, 0xc0, !PT ;  /* 0xffff00001b0c7812 */ /* 0x040fe200078ec0ff */
[----:B------:R-:W-:Y:S01]  /*e6b0*/  IMAD.U32 R15, R27, 0x10000, RZ ;  /* 0x000100001b0f7824 */ /* 0x000fe200078e00ff */
[----:B------:R-:W-:Y:S01]  /*e6c0*/  LOP3.LUT R24, R24, 0xffff0000, RZ, 0xc0, !PT ;  /* 0xffff000018187812 */ /* 0x000fe200078ec0ff */
[----:B------:R-:W-:Y:S01]  /*e6d0*/  FFMA.FTZ R28, R14, R28, R33 ;  /* 0x0000001c0e1c7223 */ /* 0x000fe20000010021 */
[C---:B------:R-:W-:Y:S01]  /*e6e0*/  FMUL.FTZ R14, R4.reuse, R13 ;  /* 0x0000000d040e7220 */ /* 0x040fe20000410000 */
[-C--:B------:R-:W-:Y:S01]  /*e6f0*/  FMUL.FTZ R25, R4, R15.reuse ;  /* 0x0000000f04197220 */ /* 0x080fe20000410000 */
[C---:B------:R-:W-:Y:S01]  /*e700*/  FMUL.FTZ R26, R5.reuse, R12 ;  /* 0x0000000c051a7220 */ /* 0x040fe20000410000 */
[-C--:B------:R-:W-:Y:S01]  /*e710*/  FMUL.FTZ R27, R5, R24.reuse ;  /* 0x00000018051b7220 */ /* 0x080fe20000410000 */
[C---:B------:R-:W-:Y:S01]  /*e720*/  FFMA.FTZ R15, R6.reuse, R15, R14 ;  /* 0x0000000f060f7223 */ /* 0x040fe2000001000e */
[----:B------:R-:W-:Y:S01]  /*e730*/  FFMA.FTZ R4, R6, R13, -R25 ;  /* 0x0000000d06047223 */ /* 0x000fe20000010819 */
[C---:B------:R-:W-:Y:S01]  /*e740*/  FFMA.FTZ R5, R7.reuse, R24, -R26 ;  /* 0x0000001807057223 */ /* 0x040fe2000001081a */
[----:B------:R-:W-:Y:S01]  /*e750*/  FFMA.FTZ R12, R7, R12, R27 ;  /* 0x0000000c070c7223 */ /* 0x000fe2000001001b */
[----:B------:R-:W-:-:S02]  /*e760*/  F2FP.BF16.F32.PACK_AB R6, R30, R31 ;  /* 0x0000001f1e06723e */ /* 0x000fc400000010ff */
[----:B------:R-:W-:Y:S02]  /*e770*/  F2FP.BF16.F32.PACK_AB R7, R28, R29 ;  /* 0x0000001d1c07723e */ /* 0x000fe400000010ff */
[----:B------:R-:W-:Y:S02]  /*e780*/  F2FP.BF16.F32.PACK_AB R4, R15, R4 ;  /* 0x000000040f04723e */ /* 0x000fe400000010ff */
[----:B------:R-:W-:-:S05]  /*e790*/  F2FP.BF16.F32.PACK_AB R5, R12, R5 ;  /* 0x000000050c05723e */ /* 0x000fca00000010ff */
[----:B------:R4:W-:Y:S02]  /*e7a0*/  STS.128 [R60+0x1a400], R4 ;  /* 0x01a400043c007388 */ /* 0x0009e40000000c00 */
.L_x_2354:
[----:B------:R-:W-:Y:S05]  /*e7b0*/  BSYNC B1 ;  /* 0x0000000000017941 */ /* 0x000fea0003800000 */
.L_x_2353:
        /* <DEDUP_REMOVED lines=8> */
[C---:B------:R-:W-:Y:S01]  /*e840*/  LOP3.LUT R20, R14.reuse, 0xffff0000, RZ, 0xc0, !PT ;  /* 0xffff00000e147812 */ /* 0x040fe200078ec0ff */
[----:B------:R-:W-:Y:S01]  /*e850*/  IMAD.U32 R21, R14, 0x10000, RZ ;  /* 0x000100000e157824 */ /* 0x000fe200078e00ff */
[C---:B------:R-:W-:Y:S01]  /*e860*/  LOP3.LUT R14, R11.reuse, 0xffff0000, RZ, 0xc0, !PT ;  /* 0xffff00000b0e7812 */ /* 0x040fe200078ec0ff */
[----:B------:R-:W-:Y:S01]  /*e870*/  IMAD.U32 R13, R11, 0x10000, RZ ;  /* 0x000100000b0d7824 */ /* 0x000fe200078e00ff */
[----:B------:R-:W-:Y:S02]  /*e880*/  PRMT R15, R0, 0x5410, R15 ;  /* 0x00005410000f7816 */ /* 0x000fe4000000000f */
[----:B------:R-:W-:Y:S01]  /*e890*/  PRMT R12, R3, 0x5410, R12 ;  /* 0x00005410030c7816 */ /* 0x000fe2000000000c */
        /* <DEDUP_REMOVED lines=9> */
[C---:B------:R-:W-:Y:S01]  /*e930*/  IMAD.U32 R3, R5.reuse, 0x10000, RZ ;  /* 0x0001000005037824 */ /* 0x040fe200078e00ff */
[----:B------:R-:W-:Y:S01]  /*e940*/  LOP3.LUT R4, R5, 0xffff0000, RZ, 0xc0, !PT ;  /* 0xffff000005047812 */ /* 0x000fe200078ec0ff */
[----:B------:R-:W-:Y:S01]  /*e950*/  FFMA.FTZ R24, R8, R21, R6 ;  /* 0x0000001508187223 */ /* 0x000fe20000010006 */
[-C--:B------:R-:W-:Y:S01]  /*e960*/  FMUL.FTZ R6, R7, R14.reuse ;  /* 0x0000000e07067220 */ /* 0x080fe20000410000 */
[C---:B------:R-:W-:Y:S01]  /*e970*/  IMAD.U32 R7, R15.reuse, 0x10000, RZ ;  /* 0x000100000f077824 */ /* 0x040fe200078e00ff */
[----:B------:R-:W-:Y:S01]  /*e980*/  LOP3.LUT R15, R15, 0xffff0000, RZ, 0xc0, !PT ;  /* 0xffff00000f0f7812 */ /* 0x000fe200078ec0ff */
[C---:B------:R-:W-:Y:S01]  /*e990*/  IMAD.U32 R5, R12.reuse, 0x10000, RZ ;  /* 0x000100000c057824 */ /* 0x040fe200078e00ff */
[----:B------:R-:W-:Y:S01]  /*e9a0*/  LOP3.LUT R12, R12, 0xffff0000, RZ, 0xc0, !PT ;  /* 0xffff00000c0c7812 */ /* 0x000fe200078ec0ff */
[----:B------:R-:W-:Y:S01]  /*e9b0*/  FFMA.FTZ R11, R8, R13, -R11 ;  /* 0x0000000d080b7223 */ /* 0x000fe2000001080b */
[C---:B------:R-:W-:Y:S01]  /*e9c0*/  FFMA.FTZ R26, R9.reuse, R14, -R26 ;  /* 0x0000000e091a7223 */ /* 0x040fe2000001081a */
[----:B------:R-:W-:Y:S01]  /*e9d0*/  FFMA.FTZ R13, R9, R20, R6 ;  /* 0x00000014090d7223 */ /* 0x000fe20000010006 */
[C---:B------:R-:W-:Y:S01]  /*e9e0*/  FMUL.FTZ R9, R2.reuse, R7 ;  /* 0x0000000702097220 */ /* 0x040fe20000410000 */
[----:B------:R-:W-:Y:S01]  /*e9f0*/  FMUL.FTZ R2, R2, R5 ;  /* 0x0000000502027220 */ /* 0x000fe20000410000 */
        /* <DEDUP_REMOVED lines=12> */
.L_x_2317:
        /* <DEDUP_REMOVED lines=64> */
.L_x_2356:
[----:B------:R-:W-:Y:S05]  /*eec0*/  BSYNC B1 ;  /* 0x0000000000017941 */ /* 0x000fea0003800000 */
.L_x_2355:
[----:B------:R-:W-:Y:S01]  /*eed0*/  BSSY B1, `(.L_x_2357) ;  /* 0x0000026000017945 */ /* 0x000fe20003800000 */
[----:B-----5:R-:W-:Y:S01]  /*eee0*/  IMAD.MOV.U32 R72, RZ, RZ, R4 ;  /* 0x000000ffff487224 */ /* 0x020fe200078e0004 */
[----:B------:R-:W-:Y:S01]  /*eef0*/  CS2R R66, SRZ ;  /* 0x0000000000427805 */ /* 0x000fe2000001ff00 */
[----:B------:R-:W-:Y:S02]  /*ef00*/  IMAD.MOV.U32 R73, RZ, RZ, R5 ;  /* 0x000000ffff497224 */ /* 0x000fe400078e0005 */
[----:B------:R-:W-:Y:S01]  /*ef10*/  IMAD.MOV.U32 R77, RZ, RZ, R6 ;  /* 0x000000ffff4d7224 */ /* 0x000fe200078e0006 */
[----:B------:R-:W-:Y:S06]  /*ef20*/  @P1 BRA `(.L_x_2358) ;  /* 0x0000000000801947 */ /* 0x000fec0003800000 */
[----:B------:R-:W-:Y:S01]  /*ef30*/  IADD3 R76, P2, P3, R71, R76, R84 ;  /* 0x0000004c474c7210 */ /* 0x000fe20007b5e054 */
[----:B------:R-:W-:Y:S01]  /*ef40*/  ULDC.64 UR4, c[0x0][0x3c8] ;  /* 0x0000f20000047ab9 */ /* 0x000fe20000000a00 */
[----:B------:R-:W-:Y:S01]  /*ef50*/  IADD3 R75, P4, P5, R70, R75, R87 ;  /* 0x0000004b464b7210 */ /* 0x000fe20007d9e057 */
[----:B------:R-:W-:Y:S01]  /*ef60*/  ULDC.64 UR6, c[0x0][0x3e0] ;  /* 0x0000f80000067ab9 */ /* 0x000fe20000000a00 */
[----:B0-----:R-:W-:Y:S02]  /*ef70*/  IADD3.X R15, R83, R74, R82, P2, P3 ;  /* 0x0000004a530f7210 */ /* 0x001fe400017e6452 */
        /* <DEDUP_REMOVED lines=27> */
.L_x_2358:
[----:B------:R-:W-:Y:S05]  /*f130*/  BSYNC B1 ;  /* 0x0000000000017941 */ /* 0x000fea0003800000 */
.L_x_2357:
[----:B------:R-:W-:Y:S01]  /*f140*/  IMAD.MOV.U32 R0, RZ, RZ, R7 ;  /* 0x000000ffff007224 */ /* 0x000fe200078e0007 */
[----:B------:R-:W-:Y:S01]  /*f150*/  ISETP.NE.AND P2, PT, R78, 0x1, PT ;  /* 0x000000014e00780c */ /* 0x000fe20003f45270 */
[----:B01----:R-:W-:Y:S01]  /*f160*/  IMAD.MOV.U32 R14, RZ, RZ, R24 ;  /* 0x000000ffff0e7224 */ /* 0x003fe200078e0018 */
[----:B------:R-:W-:Y:S01]  /*f170*/  ULDC.64 UR4, c[0x0][0x3c8] ;  /* 0x0000f20000047ab9 */ /* 0x000fe20000000a00 */
        /* <DEDUP_REMOVED lines=19> */
[----:B------:R-:W-:Y:S01]  /*f2b0*/  PRMT R87, R0, 0x7610, R87 ;  /* 0x0000761000577816 */ /* 0x000fe20000000057 */
        /* <DEDUP_REMOVED lines=17> */
[----:B------:R-:W-:-:S02]  /*f3d0*/  PRMT R102, R0, 0x7610, R102 ;  /* 0x0000761000667816 */ /* 0x000fc40000000066 */
[----:B------:R-:W-:Y:S01]  /*f3e0*/  PRMT R100, R20, 0x7610, R100 ;  /* 0x0000761014647816 */ /* 0x000fe20000000064 */
[----:B------:R-:W-:Y:S01]  /*f3f0*/  IMAD.MOV.U32 R20, RZ, RZ, R37 ;  /* 0x000000ffff147224 */ /* 0x000fe200078e0025 */
[----:B------:R-:W-:Y:S01]  /*f400*/  PRMT R91, R69, 0x7610, R91 ;  /* 0x00007610455b7816 */ /* 0x000fe2000000005b */
[----:B-1----:R-:W-:-:S03]  /*f410*/  @P2 IMAD.HI.U32 R0, R15, R14, RZ ;  /* 0x0000000e0f002227 */ /* 0x002fc600078e00ff */
[----:B------:R-:W-:Y:S01]  /*f420*/  PRMT R101, R20, 0x7610, R101 ;  /* 0x0000761014657816 */ /* 0x000fe20000000065 */
[----:B------:R-:W-:Y:S01]  /*f430*/  IMAD.MOV.U32 R14, RZ, RZ, R61 ;  /* 0x000000ffff0e7224 */ /* 0x000fe200078e003d */
[----:B0-----:R-:W-:Y:S01]  /*f440*/  @P2 SHF.R.U32.HI R15, RZ, R21, R0 ;  /* 0x00000015ff0f2219 */ /* 0x001fe20000011600 */
[----:B-----5:R-:W-:Y:S02]  /*f450*/  IMAD.MOV.U32 R0, RZ, RZ, R40 ;  /* 0x000000ffff007224 */ /* 0x020fe400078e0028 */
[----:B------:R-:W-:Y:S01]  /*f460*/  IMAD.MOV.U32 R20, RZ, RZ, R60 ;  /* 0x000000ffff147224 */ /* 0x000fe200078e003c */
[----:B------:R-:W-:Y:S01]  /*f470*/  PRMT R89, R14, 0x7610, R89 ;  /* 0x000076100e597816 */ /* 0x000fe20000000059 */
[----:B------:R-:W-:Y:S01]  /*f480*/  IMAD.MOV.U32 R14, RZ, RZ, R41 ;  /* 0x000000ffff0e7224 */ /* 0x000fe200078e0029 */
[----:B------:R-:W-:Y:S01]  /*f490*/  SHF.R.S32.HI R21, RZ, 0x1f, R15 ;  /* 0x0000001fff157819 */ /* 0x000fe2000001140f */
[----:B------:R-:W-:Y:S01]  /*f4a0*/  IMAD.WIDE.U32 R8, R15, R12, R8 ;  /* 0x0000000c0f087225 */ /* 0x000fe200078e0008 */
[----:B------:R-:W-:-:S02]  /*f4b0*/  PRMT R74, R0, 0x7610, R74 ;  /* 0x00007610004a7816 */ /* 0x000fc4000000004a */
[----:B------:R-:W-:Y:S01]  /*f4c0*/  PRMT R75, R14, 0x7610, R75 ;  /* 0x000076100e4b7816 */ /* 0x000fe2000000004b */
[C---:B------:R-:W-:Y:S01]  /*f4d0*/  IMAD R0, R21.reuse, R12, RZ ;  /* 0x0000000c15007224 */ /* 0x040fe200078e02ff */
[----:B------:R-:W-:Y:S01]  /*f4e0*/  PRMT R88, R20, 0x7610, R88 ;  /* 0x0000761014587816 */ /* 0x000fe20000000058 */
[-C--:B------:R-:W-:Y:S02]  /*f4f0*/  IMAD R14, R21, R2.reuse, RZ ;  /* 0x00000002150e7224 */ /* 0x080fe400078e02ff */
[----:B------:R-:W-:-:S04]  /*f500*/  IMAD.WIDE.U32 R10, R15, R2, R10 ;  /* 0x000000020f0a7225 */ /* 0x000fc800078e000a */
[C---:B------:R-:W-:Y:S01]  /*f510*/  IMAD R13, R15.reuse, R13, R0 ;  /* 0x0000000d0f0d7224 */ /* 0x040fe200078e0200 */
[----:B------:R-:W-:Y:S01]  /*f520*/  LEA R0, P3, R10, UR6, 0x1 ;  /* 0x000000060a007c11 */ /* 0x000fe2000f8608ff */
[----:B------:R-:W-:Y:S01]  /*f530*/  IMAD R15, R15, R3, R14 ;  /* 0x000000030f0f7224 */ /* 0x000fe200078e020e */
[----:B------:R-:W-:Y:S01]  /*f540*/  LEA R3, P2, R8, UR4, 0x1 ;  /* 0x0000000408037c11 */ /* 0x000fe2000f8408ff */
        /* <DEDUP_REMOVED lines=17> */
.L_x_2570:
[----:B------:R-:W-:-:S03]  /*f660*/  UMOV UR4, 0xffffffff ;  /* 0xffffffff00047882 */ /* 0x000fc60000000000 */
[----:B------:R-:W-:Y:S05]  /*f670*/  BRA.DIV UR4, `(.L_x_2360) ;  /* 0x0000015a041c7947 */ /* 0x000fea000b800000 */
.L_x_2573:
[----:B------:R-:W-:-:S03]  /*f680*/  UMOV UR4, 0xffffffff ;  /* 0xffffffff00047882 */ /* 0x000fc60000000000 */
[----:B------:R-:W-:Y:S05]  /*f690*/  BRA.DIV UR4, `(.L_x_2361) ;  /* 0x0000015a043c7947 */ /* 0x000fea000b800000 */
.L_x_2576:
[----:B------:R-:W-:-:S03]  /*f6a0*/  UMOV UR4, 0xffffffff ;  /* 0xffffffff00047882 */ /* 0x000fc60000000000 */
[----:B------:R-:W-:Y:S05]  /*f6b0*/  BRA.DIV UR4, `(.L_x_2362) ;  /* 0x0000015a045c7947 */ /* 0x000fea000b800000 */
.L_x_2579:
[----:B------:R-:W-:-:S03]  /*f6c0*/  UMOV UR4, 0xffffffff ;  /* 0xffffffff00047882 */ /* 0x000fc60000000000 */
[----:B------:R-:W-:Y:S05]  /*f6d0*/  BRA.DIV UR4, `(.L_x_2363) ;  /* 0x0000015a047c7947 */ /* 0x000fea000b800000 */
.L_x_2582:
[----:B------:R-:W-:Y:S01]  /*f6e0*/  UMOV UR4, 0xffffffff ;  /* 0xffffffff00047882 */ /* 0x000fe20000000000 */
[----:B------:R-:W-:Y:S02]  /*f6f0*/  LOP3.LUT R8, R9, 0xfffffffe, RZ, 0xc0, !PT ;  /* 0xfffffffe09087812 */ /* 0x000fe400078ec0ff */
[----:B------:R-:W-:Y:S05]  /*f700*/  BRA.DIV UR4, `(.L_x_2364) ;  /* 0x0000015a04987947 */ /* 0x000fea000b800000 */
.L_x_2585:
[----:B------:R-:W-:Y:S01]  /*f710*/  UMOV UR4, 0xffffffff ;  /* 0xffffffff00047882 */ /* 0x000fe20000000000 */
[----:B------:R-:W-:Y:S02]  /*f720*/  IMAD.IADD R8, R209, 0x1, -R8 ;  /* 0x00000001d1087824 */ /* 0x000fe400078e0a08 */
[----:B------:R-:W-:Y:S05]  /*f730*/  BRA.DIV UR4, `(.L_x_2365) ;  /* 0x0000015a04b47947 */ /* 0x000fea000b800000 */
.L_x_2588:
[----:B------:R-:W-:Y:S01]  /*f740*/  UMOV UR4, 0xffffffff ;  /* 0xffffffff00047882 */ /* 0x000fe20000000000 */
[----:B------:R-:W-:Y:S02]  /*f750*/  SHF.L.U32 R9, R8, 0x1f, RZ ;  /* 0x0000001f08097819 */ /* 0x000fe400000006ff */
[----:B------:R-:W-:Y:S05]  /*f760*/  BRA.DIV UR4, `(.L_x_2366) ;  /* 0x0000015a04d07947 */ /* 0x000fea000b800000 */
.L_x_2591:
        /* <DEDUP_REMOVED lines=35> */
[----:B0-----:R-:W-:Y:S06]  /*f9a0*/  @!P2 BRA `(.L_x_2368) ;  /* 0x000001580068a947 */ /* 0x001fec0003800000 */
.L_x_2592:
[----:B------:R-:W-:Y:S05]  /*f9b0*/  BSYNC B1 ;  /* 0x0000000000017941 */ /* 0x000fea0003800000 */
.L_x_2367:
        /* <DEDUP_REMOVED lines=11> */
[----:B0-----:R-:W-:Y:S02]  /*fa70*/  LOP3.LUT R9, R196, 0x38, R22, 0xf8, !PT ;  /* 0x00000038c4097812 */ /* 0x001fe400078ef816 */
[----:B------:R-:W-:Y:S02]  /*fa80*/  SHF.R.S32.HI R11, RZ, 0x1f, R8 ;  /* 0x0000001fff0b7819 */ /* 0x000fe40000011408 */
[----:B------:R-:W-:Y:S02]  /*fa90*/  SHF.R.U64 R116, R32, 0x10, R33 ;  /* 0x0000001020747819 */ /* 0x000fe40000001221 */
[----:B------:R-:W-:Y:S01]  /*faa0*/  LEA.HI R10, R11, R8, RZ, 0x3 ;  /* 0x000000080b0a7211 */ /* 0x000fe200078f18ff */
[----:B------:R-:W-:Y:S01]  /*fab0*/  IMAD.SHL.U32 R11, R8, 0x8, RZ ;  /* 0x00000008080b7824 */ /* 0x000fe200078e00ff */
[----:B------:R-:W-:-:S02]  /*fac0*/  LOP3.LUT R8, R9, R198, RZ, 0x3c, !PT ;  /* 0x000000c609087212 */ /* 0x000fc400078e3cff */
[----:B------:R-:W-:Y:S01]  /*fad0*/  SHF.R.U64 R32, R4, 0x10, R5 ;  /* 0x0000001004207819 */ /* 0x000fe20000001205 */
[----:B------:R-:W-:Y:S01]  /*fae0*/  IMAD.SHL.U32 R10, R10, 0x400, RZ ;  /* 0x000004000a0a7824 */ /* 0x000fe200078e00ff */
[----:B------:R-:W-:Y:S01]  /*faf0*/  LOP3.LUT R11, R196, 0x38, R11, 0xf8, !PT ;  /* 0x00000038c40b7812 */ /* 0x000fe200078ef80b */
[----:B------:R-:W-:Y:S01]  /*fb00*/  IMAD R9, R197, 0x200, R8 ;  /* 0x00000200c5097824 */ /* 0x000fe200078e0208 */
[----:B------:R-:W-:Y:S02]  /*fb10*/  SHF.R.U32.HI R5, RZ, 0x10, R5 ;  /* 0x00000010ff057819 */ /* 0x000fe40000011605 */
[----:B------:R-:W-:Y:S01]  /*fb20*/  LOP3.LUT R10, R10, 0x7fffe000, RZ, 0xc0, !PT ;  /* 0x7fffe0000a0a7812 */ /* 0x000fe200078ec0ff */
[----:B------:R-:W-:Y:S01]  /*fb30*/  IMAD R104, R9, 0x2, R18 ;  /* 0x0000000209687824 */ /* 0x000fe200078e0212 */
[----:B------:R-:W-:Y:S02]  /*fb40*/  LOP3.LUT R11, R11, R198, RZ, 0x3c, !PT ;  /* 0x000000c60b0b7212 */ /* 0x000fe400078e3cff */
[--C-:B------:R-:W-:Y:S01]  /*fb50*/  SHF.R.U64 R4, R6, 0x10, R7.reuse ;  /* 0x0000001006047819 */ /* 0x100fe20000001207 */
[----:B------:R-:W-:Y:S01]  /*fb60*/  IMAD R10, R197, 0x200, R10 ;  /* 0x00000200c50a7824 */ /* 0x000fe200078e020a */
[----:B------:R-:W-:-:S02]  /*fb70*/  SHF.R.U32.HI R7, RZ, 0x10, R7 ;  /* 0x00000010ff077819 */ /* 0x000fc40000011607 */
[----:B------:R-:W-:Y:S01]  /*fb80*/  PRMT R111, R111, 0x5410, R116 ;  /* 0x000054106f6f7816 */ /* 0x000fe20000000074 */
[----:B------:R-:W-:Y:S01]  /*fb90*/  IMAD.IADD R13, R10, 0x1, R11 ;  /* 0x000000010a0d7824 */ /* 0x000fe200078e020b */
[----:B------:R-:W-:Y:S01]  /*fba0*/  PRMT R115, R107, 0x5410, R32 ;  /* 0x000054106b737816 */ /* 0x000fe20000000020 */
[----:B------:R-:W0:Y:S01]  /*fbb0*/  LDS.128 R8, [R104+0x10400] ;  /* 0x0104000068087984 */ /* 0x000e220000000c00 */
[----:B------:R-:W-:Y:S01]  /*fbc0*/  PRMT R116, R108, 0x5410, R5 ;  /* 0x000054106c747816 */ /* 0x000fe20000000005 */
[----:B------:R-:W-:Y:S01]  /*fbd0*/  IMAD R106, R13, 0x2, R18 ;  /* 0x000000020d6a7824 */ /* 0x000fe200078e0212 */
[----:B------:R-:W-:Y:S01]  /*fbe0*/  PRMT R117, R109, 0x5410, R4 ;  /* 0x000054106d757816 */ /* 0x000fe20000000004 */
[----:B------:R-:W-:Y:S01]  /*fbf0*/  IMAD.U32 R108, R115, 0x10000, RZ ;  /* 0x00010000736c7824 */ /* 0x000fe200078e00ff */
[----:B------:R-:W-:Y:S01]  /*fc00*/  PRMT R110, R110, 0x5410, R7 ;  /* 0x000054106e6e7816 */ /* 0x000fe20000000007 */
[----:B------:R-:W-:Y:S01]  /*fc10*/  IMAD.U32 R107, R111, 0x10000, RZ ;  /* 0x000100006f6b7824 */ /* 0x000fe200078e00ff */
[----:B------:R-:W1:Y:S01]  /*fc20*/  LDS.128 R12, [R106+0x10400] ;  /* 0x010400006a0c7984 */ /* 0x000e620000000c00 */
[----:B------:R-:W-:Y:S01]  /*fc30*/  SHF.R.U32.HI R33, RZ, 0x10, R33 ;  /* 0x00000010ff217819 */ /* 0x000fe20000011621 */
[----:B------:R-:W-:Y:S01]  /*fc40*/  IMAD.U32 R109, R116, 0x10000, RZ ;  /* 0x00010000746d7824 */ /* 0x000fe200078e00ff */
[----:B------:R-:W-:-:S02]  /*fc50*/  SHF.R.U64 R34, R34, 0x10, R35 ;  /* 0x0000001022227819 */ /* 0x000fc40000001223 */
[----:B------:R-:W-:Y:S02]  /*fc60*/  SHF.R.U32.HI R35, RZ, 0x10, R35 ;  /* 0x00000010ff237819 */ /* 0x000fe40000011623 */
[----:B------:R-:W-:Y:S02]  /*fc70*/  PRMT R112, R112, 0x5410, R33 ;  /* 0x0000541070707816 */ /* 0x000fe40000000021 */
[----:B------:R-:W-:Y:S02]  /*fc80*/  PRMT R114, R114, 0x5410, R35 ;  /* 0x0000541072727816 */ /* 0x000fe40000000023 */
[----:B------:R-:W-:Y:S02]  /*fc90*/  LOP3.LUT R115, R115, 0xffff0000, RZ, 0xc0, !PT ;  /* 0xffff000073737812 */ /* 0x000fe400078ec0ff */
[----:B------:R-:W-:Y:S02]  /*fca0*/  LOP3.LUT R111, R111, 0xffff0000, RZ, 0xc0, !PT ;  /* 0xffff00006f6f7812 */ /* 0x000fe400078ec0ff */
[----:B------:R-:W-:-:S02]  /*fcb0*/  PRMT R113, R113, 0x5410, R34 ;  /* 0x0000541071717816 */ /* 0x000fc40000000022 */
        /* <DEDUP_REMOVED lines=15> */
[----:B------:R-:W-:Y:S01]  /*fdb0*/  SHF.L.U32 R11, R112, 0x10, RZ ;  /* 0x00000010700b7819 */ /* 0x000fe200000006ff */
[----:B------:R-:W-:Y:S01]  /*fdc0*/  FMUL.FTZ R123, R33, R109 ;  /* 0x0000006d217b7220 */ /* 0x000fe20000410000 */
[----:B------:R-:W-:Y:S01]  /*fdd0*/  FFMA.FTZ R119, R4, R107, -R119 ;  /* 0x0000006b04777223 */ /* 0x000fe20000010877 */
[----:B------:R-:W-:-:S02]  /*fde0*/  IMAD.U32 R35, R15, 0x10000, RZ ;  /* 0x000100000f237824 */ /* 0x000fc400078e00ff */
        /* <DEDUP_REMOVED lines=10> */
[----:B------:R-:W-:Y:S01]  /*fe90*/  FMUL.FTZ R4, R12, R115 ;  /* 0x000000730c047220 */ /* 0x000fe20000410000 */
[----:B------:R-:W-:Y:S02]  /*fea0*/  IMAD.U32 R6, R117, 0x10000, RZ ;  /* 0x0001000075067824 */ /* 0x000fe400078e00ff */
[----:B------:R-:W-:Y:S01]  /*feb0*/  FFMA.FTZ R107, R32, R107, R108 ;  /* 0x0000006b206b7223 */ /* 0x000fe2000001006c */
[-C--:B------:R-:W-:Y:S01]  /*fec0*/  FMUL.FTZ R32, R12, R111.reuse ;  /* 0x0000006f0c207220 */ /* 0x080fe20000410000 */
[----:B------:R-:W-:Y:S01]  /*fed0*/  FFMA.FTZ R12, R5, R111, -R4 ;  /* 0x0000006f050c7223 */ /* 0x000fe20000010804 */
[----:B------:R-:W-:Y:S01]  /*fee0*/  LOP3.LUT R14, R14, 0xffff0000, RZ, 0xc0, !PT ;  /* 0xffff00000e0e7812 */ /* 0x000fe200078ec0ff */
        /* <DEDUP_REMOVED lines=9> */
[----:B------:R-:W-:Y:S01]  /*ff80*/  LOP3.LUT R113, R113, 0xffff0000, RZ, 0xc0, !PT ;  /* 0xffff000071717812 */ /* 0x000fe200078ec0ff */
[----:B------:R-:W-:Y:S01]  /*ff90*/  FMUL.FTZ R11, R13, R116 ;  /* 0x000000740d0b7220 */ /* 0x000fe20000410000 */
[----:B------:R-:W-:Y:S01]  /*ffa0*/  LOP3.LUT R114, R114, 0xffff0000, RZ, 0xc0, !PT ;  /* 0xffff000072727812 */ /* 0x000fe200078ec0ff */
[C---:B------:R-:W-:Y:S01]  /*ffb0*/  FMUL.FTZ R4, R14.reuse, R117 ;  /* 0x000000750e047220 */ /* 0x040fe20000410000 */
[----:B------:R-:W-:Y:S01]  /*ffc0*/  FMUL.FTZ R5, R15, R110 ;  /* 0x0000006e0f057220 */ /* 0x000fe20000410000 */
[----:B------:R-:W-:Y:S01]  /*ffd0*/  FMUL.FTZ R13, R13, R112 ;  /* 0x000000700d0d7220 */ /* 0x000fe20000410000 */
[-C--:B------:R-:W-:Y:S01]  /*ffe0*/  FMUL.FTZ R14, R14, R113.reuse ;  /* 0x000000710e0e7220 */ /* 0x080fe20000410000 */
[----:B------:R-:W-:Y:S01]  /*fff0*/  FMUL.FTZ R15, R15, R114 ;  /* 0x000000720f0f7220 */ /* 0x000fe20000410000 */
[----:B------:R-:W-:Y:S01]  /*10000*/  FFMA.FTZ R112, R8, R112, -R11 ;  /* 0x0000007008707223 */ /* 0x000fe2000001080b */
[----:B------:R-:W-:Y:S01]  /*10010*/  FFMA.FTZ R113, R9, R113, -R4 ;  /* 0x0000007109717223 */ /* 0x000fe20000010804 */
[----:B------:R-:W-:Y:S01]  /*10020*/  FFMA.FTZ R114, R10, R114, -R5 ;  /* 0x000000720a727223 */ /* 0x000fe20000010805 */
[----:B------:R-:W-:Y:S01]  /*10030*/  FFMA.FTZ R116, R8, R116, R13 ;  /* 0x0000007408747223 */ /* 0x000fe2000001000d */
        /* <DEDUP_REMOVED lines=9> */
[----:B------:R1:W-:Y:S01]  /*100d0*/  STS.128 [R104+0x10400], R4 ;  /* 0x0104000468007388 */ /* 0x0003e20000000c00 */
[----:B------:R-:W-:-:S02]  /*100e0*/  F2FP.BF16.F32.PACK_AB R10, R117, R34 ;  /* 0x00000022750a723e */ /* 0x000fc400000010ff */
[----:B------:R-:W-:-:S05]  /*100f0*/  F2FP.BF16.F32.PACK_AB R11, R110, R107 ;  /* 0x0000006b6e0b723e */ /* 0x000fca00000010ff */
[----:B------:R1:W-:Y:S02]  /*10100*/  STS.128 [R106+0x10400], R8 ;  /* 0x010400086a007388 */ /* 0x0003e40000000c00 */
.L_x_2372:
[----:B------:R-:W-:Y:S05]  /*10110*/  BSYNC B2 ;  /* 0x0000000000027941 */ /* 0x000fea0003800000 */
.L_x_2371:
[----:B------:R-:W-:Y:S04]  /*10120*/  BSSY B2, `(.L_x_2373) ;  /* 0x0000069000027945 */ /* 0x000fe80003800000 */
[----:B------:R-:W-:Y:S05]  /*10130*/  @P2 BRA `(.L_x_2374) ;  /* 0x00000004009c2947 */ /* 0x000fea0003800000 */
[----:B-1----:R-:W-:Y:S02]  /*10140*/  LEA.HI R4, R105, R216, RZ, 0x1d ;  /* 0x000000d869047211 */ /* 0x002fe400078fe8ff */
[----:B------:R-:W-:Y:S02]  /*10150*/  SHF.R.U64 R35, R36, 0x10, R37 ;  /* 0x0000001024237819 */ /* 0x000fe40000001225 */
[----:B------:R-:W-:Y:S02]  /*10160*/  SHF.R.S32.HI R5, RZ, 0x1f, R4 ;  /* 0x0000001fff057819 */ /* 0x000fe40000011404 */
[----:B------:R-:W-:Y:S02]  /*10170*/  SHF.R.U64 R15, R24, 0x10, R25 ;  /* 0x00000010180f7819 */ /* 0x000fe40000001219 */
[----:B------:R-:W-:Y:S01]  /*10180*/  LEA.HI R6, R5, R4, RZ, 0x3 ;  /* 0x0000000405067211 */ /* 0x000fe200078f18ff */
[----:B------:R-:W-:Y:S01]  /*10190*/  IMAD.SHL.U32 R5, R4, 0x8, RZ ;  /* 0x0000000804057824 */ /* 0x000fe200078e00ff */
[----:B------:R-:W-:-:S02]  /*101a0*/  SHF.R.U32.HI R36, RZ, 0x10, R37 ;  /* 0x00000010ff247819 */ /* 0x000fc40000011625 */
[----:B------:R-:W-:Y:S01]  /*101b0*/  PRMT R100, R100, 0x5410, R35 ;  /* 0x0000541064647816 */ /* 0x000fe20000000023 */
[----:B------:R-:W-:Y:S01]  /*101c0*/  IMAD.SHL.U32 R6, R6, 0x400, RZ ;  /* 0x0000040006067824 */ /* 0x000fe200078e00ff */
[----:B------:R-:W-:Y:S02]  /*101d0*/  LOP3.LUT R5, R196, 0x38, R5, 0xf8, !PT ;  /* 0x00000038c4057812 */ /* 0x000fe400078ef805 */
[----:B------:R-:W-:Y:S01]  /*101e0*/  PRMT R96, R96, 0x5410, R15 ;  /* 0x0000541060607816 */ /* 0x000fe2000000000f */
[----:B------:R-:W-:Y:S01]  /*101f0*/  IMAD.U32 R34, R100, 0x10000, RZ ;  /* 0x0001000064227824 */ /* 0x000fe200078e00ff */
[----:B------:R-:W-:Y:S02]  /*10200*/  LOP3.LUT R6, R6, 0x7fffe000, RZ, 0xc0, !PT ;  /* 0x7fffe00006067812 */ /* 0x000fe400078ec0ff */
[----:B------:R-:W-:Y:S02]  /*10210*/  LOP3.LUT R5, R5, R198, RZ, 0x3c, !PT ;  /* 0x000000c605057212 */ /* 0x000fe400078e3cff */
[----:B------:R-:W-:Y:S01]  /*10220*/  SHF.R.U64 R13, R26, 0x10, R27 ;  /* 0x000000101a0d7819 */ /* 0x000fe2000000121b */
[----:B------:R-:W-:Y:S01]  /*10230*/  IMAD R6, R197, 0x200, R6 ;  /* 0x00000200c5067824 */ /* 0x000fe200078e0206 */
[----:B------:R-:W-:-:S02]  /*10240*/  SHF.R.U32.HI R24, RZ, 0x10, R25 ;  /* 0x00000010ff187819 */ /* 0x000fc40000011619 */
[----:B------:R-:W-:Y:S01]  /*10250*/  SHF.R.U32.HI R26, RZ, 0x10, R27 ;  /* 0x00000010ff1a7819 */ /* 0x000fe2000001161b */
[----:B0-----:R-:W-:Y:S01]  /*10260*/  IMAD.IADD R9, R6, 0x1, R5 ;  /* 0x0000000106097824 */ /* 0x001fe200078e0205 */
[--C-:B------:R-:W-:Y:S01]  /*10270*/  SHF.R.U64 R33, R38, 0x10, R39.reuse ;  /* 0x0000001026217819 */ /* 0x100fe20000001227 */
[----:B------:R-:W0:Y:S01]  /*10280*/  LDS.128 R4, [R224] ;  /* 0x00000000e0047984 */ /* 0x000e220000000c00 */
[----:B------:R-:W-:Y:S01]  /*10290*/  SHF.R.U32.HI R38, RZ, 0x10, R39 ;  /* 0x00000010ff267819 */ /* 0x000fe20000011627 */
[----:B------:R-:W-:Y:S01]  /*102a0*/  IMAD R12, R9, 0x2, R18 ;  /* 0x00000002090c7824 */ /* 0x000fe200078e0212 */
[----:B------:R-:W-:Y:S01]  /*102b0*/  PRMT R101, R101, 0x5410, R36 ;  /* 0x0000541065657816 */ /* 0x000fe20000000024 */
[----:B------:R-:W-:Y:S01]  /*102c0*/  IMAD.U32 R36, R96, 0x10000, RZ ;  /* 0x0001000060247824 */ /* 0x000fe200078e00ff */
[----:B------:R-:W-:Y:S02]  /*102d0*/  PRMT R97, R97, 0x5410, R24 ;  /* 0x0000541061617816 */ /* 0x000fe40000000018 */
[----:B------:R-:W1:Y:S01]  /*102e0*/  LDS.128 R8, [R12+0x10400] ;  /* 0x010400000c087984 */ /* 0x000e620000000c00 */
[----:B------:R-:W-:-:S02]  /*102f0*/  PRMT R99, R99, 0x5410, R26 ;  /* 0x0000541063637816 */ /* 0x000fc4000000001a */
[----:B------:R-:W-:Y:S02]  /*10300*/  PRMT R103, R103, 0x5410, R38 ;  /* 0x0000541067677816 */ /* 0x000fe40000000026 */
[----:B------:R-:W-:Y:S01]  /*10310*/  PRMT R98, R98, 0x5410, R13 ;  /* 0x0000541062627816 */ /* 0x000fe2000000000d */
[----:B------:R-:W-:Y:S01]  /*10320*/  IMAD.U32 R35, R99, 0x10000, RZ ;  /* 0x0001000063237824 */ /* 0x000fe200078e00ff */
[----:B------:R-:W-:Y:S01]  /*10330*/  PRMT R102, R102, 0x5410, R33 ;  /* 0x0000541066667816 */ /* 0x000fe20000000021 */
[----:B------:R-:W-:Y:S02]  /*10340*/  IMAD.U32 R33, R97, 0x10000, RZ ;  /* 0x0001000061217824 */ /* 0x000fe400078e00ff */
        /* <DEDUP_REMOVED lines=18> */
[----:B------:R-:W-:Y:S02]  /*10470*/  IMAD.U32 R13, R103, 0x10000, RZ ;  /* 0x00010000670d7824 */ /* 0x000fe400078e00ff */
[C---:B------:R-:W-:Y:S01]  /*10480*/  FMUL.FTZ R107, R32.reuse, R35 ;  /* 0x00000023206b7220 */ /* 0x040fe20000410000 */
[----:B------:R-:W-:Y:S01]  /*10490*/  IMAD.U32 R25, R101, 0x10000, RZ ;  /* 0x0001000065197824 */ /* 0x000fe200078e00ff */
[----:B------:R-:W-:Y:S01]  /*104a0*/  LOP3.LUT R11, R11, 0xffff0000, RZ, 0xc0, !PT ;  /* 0xffff00000b0b7812 */ /* 0x000fe200078ec0ff */
[-C--:B------:R-:W-:Y:S01]  /*104b0*/  FMUL.FTZ R32, R32, R13.reuse ;  /* 0x0000000d20207220 */ /* 0x080fe20000410000 */
[----:B------:R-:W-:Y:S01]  /*104c0*/  FFMA.FTZ R107, R24, R13, -R107 ;  /* 0x0000000d186b7223 */ /* 0x000fe2000001086b */
[-C--:B------:R-:W-:Y:S01]  /*104d0*/  FMUL.FTZ R39, R26, R25.reuse ;  /* 0x000000191a277220 */ /* 0x080fe20000410000 */
[----:B------:R-:W-:Y:S01]  /*104e0*/  FFMA.FTZ R37, R14, R25, -R37 ;  /* 0x000000190e257223 */ /* 0x000fe20000010825 */
[----:B------:R-:W-:Y:S01]  /*104f0*/  LOP3.LUT R25, R96, 0xffff0000, RZ, 0xc0, !PT ;  /* 0xffff000060197812 */ /* 0x000fe200078ec0ff */
[----:B------:R-:W-:Y:S01]  /*10500*/  FFMA.FTZ R34, R24, R35, R32 ;  /* 0x0000002318227223 */ /* 0x000fe20000010020 */
[----:B------:R-:W-:Y:S01]  /*10510*/  LOP3.LUT R13, R100, 0xffff0000, RZ, 0xc0, !PT ;  /* 0xffff0000640d7812 */ /* 0x000fe200078ec0ff */
[----:B------:R-:W-:Y:S01]  /*10520*/  FFMA.FTZ R39, R14, R33, R39 ;  /* 0x000000210e277223 */ /* 0x000fe20000010027 */
[----:B------:R-:W-:Y:S01]  /*10530*/  LOP3.LUT R24, R97, 0xffff0000, RZ, 0xc0, !PT ;  /* 0xffff000061187812 */ /* 0x000fe200078ec0ff */
[C---:B------:R-:W-:Y:S01]  /*10540*/  FMUL.FTZ R33, R8.reuse, R25 ;  /* 0x0000001908217220 */ /* 0x040fe20000410000 */
[----:B------:R-:W-:Y:S01]  /*10550*/  LOP3.LUT R14, R101, 0xffff0000, RZ, 0xc0, !PT ;  /* 0xffff0000650e7812 */ /* 0x000fe200078ec0ff */
[----:B------:R-:W-:Y:S01]  /*10560*/  FMUL.FTZ R35, R8, R13 ;  /* 0x0000000d08237220 */ /* 0x000fe20000410000 */
[----:B------:R-:W-:-:S02]  /*10570*/  IMAD.U32 R27, R10, 0x10000, RZ ;  /* 0x000100000a1b7824 */ /* 0x000fc400078e00ff */
[C---:B------:R-:W-:Y:S01]  /*10580*/  FMUL.FTZ R32, R9.reuse, R24 ;  /* 0x0000001809207220 */ /* 0x040fe20000410000 */
[----:B------:R-:W-:Y:S02]  /*10590*/  IMAD.U32 R26, R98, 0x10000, RZ ;  /* 0x00010000621a7824 */ /* 0x000fe400078e00ff */
[C---:B------:R-:W-:Y:S01]  /*105a0*/  FFMA.FTZ R33, R4.reuse, R13, -R33 ;  /* 0x0000000d04217223 */ /* 0x040fe20000010821 */
[----:B------:R-:W-:Y:S01]  /*105b0*/  FMUL.FTZ R9, R9, R14 ;  /* 0x0000000e09097220 */ /* 0x000fe20000410000 */
[----:B------:R-:W-:Y:S01]  /*105c0*/  FFMA.FTZ R35, R4, R25, R35 ;  /* 0x0000001904237223 */ /* 0x000fe20000010023 */
[----:B------:R-:W-:Y:S02]  /*105d0*/  IMAD.U32 R8, R102, 0x10000, RZ ;  /* 0x0001000066087824 */ /* 0x000fe400078e00ff */
[----:B------:R-:W-:Y:S01]  /*105e0*/  FMUL.FTZ R4, R27, R26 ;  /* 0x0000001a1b047220 */ /* 0x000fe20000410000 */
[C---:B------:R-:W-:Y:S01]  /*105f0*/  FFMA.FTZ R32, R5.reuse, R14, -R32 ;  /* 0x0000000e05207223 */ /* 0x040fe20000010820 */
[----:B------:R-:W-:Y:S01]  /*10600*/  FFMA.FTZ R24, R5, R24, R9 ;  /* 0x0000001805187223 */ /* 0x000fe20000010009 */
[----:B------:R-:W-:Y:S01]  /*10610*/  LOP3.LUT R10, R10, 0xffff0000, RZ, 0xc0, !PT ;  /* 0xffff00000a0a7812 */ /* 0x000fe200078ec0ff */
[-C--:B------:R-:W-:Y:S01]  /*10620*/  FMUL.FTZ R14, R27, R8.reuse ;  /* 0x000000081b0e7220 */ /* 0x080fe20000410000 */
[----:B------:R-:W-:Y:S01]  /*10630*/  FFMA.FTZ R13, R15, R8, -R4 ;  /* 0x000000080f0d7223 */ /* 0x000fe20000010804 */
[----:B------:R-:W-:-:S02]  /*10640*/  LOP3.LUT R9, R98, 0xffff0000, RZ, 0xc0, !PT ;  /* 0xffff000062097812 */ /* 0x000fc400078ec0ff */
[----:B------:R-:W-:Y:S01]  /*10650*/  LOP3.LUT R5, R102, 0xffff0000, RZ, 0xc0, !PT ;  /* 0xffff000066057812 */ /* 0x000fe200078ec0ff */
[----:B------:R-:W-:Y:S01]  /*10660*/  FFMA.FTZ R14, R15, R26, R14 ;  /* 0x0000001a0f0e7223 */ /* 0x000fe2000001000e */
[----:B------:R-:W-:Y:S01]  /*10670*/  LOP3.LUT R8, R99, 0xffff0000, RZ, 0xc0, !PT ;  /* 0xffff000063087812 */ /* 0x000fe200078ec0ff */
[C---:B------:R-:W-:Y:S01]  /*10680*/  FMUL.FTZ R15, R10.reuse, R9 ;  /* 0x000000090a0f7220 */ /* 0x040fe20000410000 */
[----:B------:R-:W-:Y:S01]  /*10690*/  LOP3.LUT R4, R103, 0xffff0000, RZ, 0xc0, !PT ;  /* 0xffff000067047812 */ /* 0x000fe200078ec0ff */
[-C--:B------:R-:W-:Y:S02]  /*106a0*/  FMUL.FTZ R26, R10, R5.reuse ;  /* 0x000000050a1a7220 */ /* 0x080fe40000410000 */
[C---:B------:R-:W-:Y:S01]  /*106b0*/  FMUL.FTZ R36, R11.reuse, R8 ;  /* 0x000000080b247220 */ /* 0x040fe20000410000 */
[C---:B------:R-:W-:Y:S01]  /*106c0*/  FFMA.FTZ R10, R6.reuse, R5, -R15 ;  /* 0x00000005060a7223 */ /* 0x040fe2000001080f */
[-C--:B------:R-:W-:Y:S01]  /*106d0*/  FMUL.FTZ R25, R11, R4.reuse ;  /* 0x000000040b197220 */ /* 0x080fe20000410000 */
[----:B------:R-:W-:Y:S01]  /*106e0*/  FFMA.FTZ R11, R6, R9, R26 ;  /* 0x00000009060b7223 */ /* 0x000fe2000001001a */
[----:B------:R-:W-:Y:S01]  /*106f0*/  FFMA.FTZ R36, R7, R4, -R36 ;  /* 0x0000000407247223 */ /* 0x000fe20000010824 */
[----:B------:R-:W-:Y:S01]  /*10700*/  F2FP.BF16.F32.PACK_AB R4, R33, R38 ;  /* 0x000000262104723e */ /* 0x000fe200000010ff */
        /* <DEDUP_REMOVED lines=8> */
[----:B------:R-:W-:-:S05]  /*10790*/  F2FP.BF16.F32.PACK_AB R11, R25, R34 ;  /* 0x00000022190b723e */ /* 0x000fca00000010ff */
[----:B------:R2:W-:Y:S02]  /*107a0*/  STS.128 [R12+0x10400], R8 ;  /* 0x010400080c007388 */ /* 0x0005e40000000c00 */
.L_x_2374:
[----:B------:R-:W-:Y:S05]  /*107b0*/  BSYNC B2 ;  /* 0x0000000000027941 */ /* 0x000fea0003800000 */
.L_x_2373:
[----:B------:R-:W-:Y:S05]  /*107c0*/  @P3 BRA `(.L_x_2370) ;  /* 0x00000004009c3947 */ /* 0x000fea0003800000 */
[----:B------:R-:W-:Y:S02]  /*107d0*/  LEA.HI R105, R105, R222, RZ, 0x1d ;  /* 0x000000de69697211 */ /* 0x000fe400078fe8ff */
[----:B------:R-:W-:Y:S02]  /*107e0*/  SHF.R.U64 R27, R60, 0x10, R61 ;  /* 0x000000103c1b7819 */ /* 0x000fe4000000123d */
[----:B-12---:R-:W-:Y:S02]  /*107f0*/  SHF.R.S32.HI R4, RZ, 0x1f, R105 ;  /* 0x0000001fff047819 */ /* 0x006fe40000011469 */
[--C-:B------:R-:W-:Y:S02]  /*10800*/  SHF.R.U64 R15, R28, 0x10, R29.reuse ;  /* 0x000000101c0f7819 */ /* 0x100fe4000000121d */
        /* <DEDUP_REMOVED lines=10> */
[----:B------:R-:W-:Y:S01]  /*108b0*/  SHF.R.U32.HI R60, RZ, 0x10, R61 ;  /* 0x00000010ff3c7819 */ /* 0x000fe2000001163d */
[----:B------:R-:W-:Y:S01]  /*108c0*/  IMAD R4, R197, 0x200, R4 ;  /* 0x00000200c5047824 */ /* 0x000fe200078e0204 */
[----:B------:R-:W-:-:S02]  /*108d0*/  SHF.R.U64 R25, R62, 0x10, R63 ;  /* 0x000000103e197819 */ /* 0x000fc4000000123f */
[----:B------:R-:W-:Y:S01]  /*108e0*/  SHF.R.U64 R13, R30, 0x10, R31 ;  /* 0x000000101e0d7819 */ /* 0x000fe2000000121f */
[----:B------:R-:W-:Y:S01]  /*108f0*/  IMAD.IADD R105, R4, 0x1, R105 ;  /* 0x0000000104697824 */ /* 0x000fe200078e0269 */
[----:B------:R-:W-:Y:S01]  /*10900*/  PRMT R85, R85, 0x5410, R28 ;  /* 0x0000541055557816 */ /* 0x000fe2000000001c */
[----:B------:R-:W1:Y:S01]  /*10910*/  LDS.128 R4, [R221] ;  /* 0x00000000dd047984 */ /* 0x000e620000000c00 */
[----:B------:R-:W-:Y:S01]  /*10920*/  SHF.R.U32.HI R30, RZ, 0x10, R31 ;  /* 0x00000010ff1e7819 */ /* 0x000fe2000001161f */
[----:B------:R-:W-:Y:S01]  /*10930*/  IMAD R105, R105, 0x2, R18 ;  /* 0x0000000269697824 */ /* 0x000fe200078e0212 */
[----:B------:R-:W-:Y:S01]  /*10940*/  SHF.R.U32.HI R62, RZ, 0x10, R63 ;  /* 0x00000010ff3e7819 */ /* 0x000fe2000001163f */
[----:B------:R-:W-:Y:S01]  /*10950*/  IMAD.U32 R31, R84, 0x10000, RZ ;  /* 0x00010000541f7824 */ /* 0x000fe200078e00ff */
[----:B------:R-:W-:Y:S01]  /*10960*/  PRMT R89, R89, 0x5410, R60 ;  /* 0x0000541059597816 */ /* 0x000fe2000000003c */
[----:B------:R-:W-:Y:S01]  /*10970*/  IMAD.U32 R28, R85, 0x10000, RZ ;  /* 0x00010000551c7824 */ /* 0x000fe200078e00ff */
[----:B0-----:R-:W0:Y:S01]  /*10980*/  LDS.128 R8, [R105+0x10400] ;  /* 0x0104000069087984 */ /* 0x001e220000000c00 */
[----:B------:R-:W-:-:S02]  /*10990*/  PRMT R90, R90, 0x5410, R25 ;  /* 0x000054105a5a7816 */ /* 0x000fc40000000019 */
[----:B------:R-:W-:Y:S02]  /*109a0*/  PRMT R87, R87, 0x5410, R30 ;  /* 0x0000541057577816 */ /* 0x000fe4000000001e */
[----:B------:R-:W-:Y:S02]  /*109b0*/  PRMT R91, R91, 0x5410, R62 ;  /* 0x000054105b5b7816 */ /* 0x000fe4000000003e */
[----:B------:R-:W-:Y:S01]  /*109c0*/  PRMT R86, R86, 0x5410, R13 ;  /* 0x0000541056567816 */ /* 0x000fe2000000000d */
[----:B------:R-:W-:Y:S02]  /*109d0*/  IMAD.U32 R30, R87, 0x10000, RZ ;  /* 0x00010000571e7824 */ /* 0x000fe400078e00ff */
        /* <DEDUP_REMOVED lines=23> */
[----:B------:R-:W-:Y:S01]  /*10b50*/  LOP3.LUT R25, R84, 0xffff0000, RZ, 0xc0, !PT ;  /* 0xffff000054197812 */ /* 0x000fe200078ec0ff */
[----:B------:R-:W-:Y:S01]  /*10b60*/  FMUL.FTZ R27, R27, R12 ;  /* 0x0000000c1b1b7220 */ /* 0x000fe20000410000 */
[----:B------:R-:W-:Y:S01]  /*10b70*/  FFMA.FTZ R34, R13, R28, R34 ;  /* 0x0000001c0d227223 */ /* 0x000fe20000010022 */
[C---:B------:R-:W-:Y:S01]  /*10b80*/  FFMA.FTZ R36, R15.reuse, R12, -R24 ;  /* 0x0000000c0f247223 */ /* 0x040fe20000010818 */
        /* <DEDUP_REMOVED lines=8> */
[----:B------:R-:W-:Y:S01]  /*10c10*/  FFMA.FTZ R28, R4, R13, -R15 ;  /* 0x0000000d041c7223 */ /* 0x000fe2000001080f */
[-C--:B------:R-:W-:Y:S01]  /*10c20*/  FMUL.FTZ R9, R9, R12.reuse ;  /* 0x0000000c09097220 */ /* 0x080fe20000410000 */
[----:B------:R-:W-:Y:S02]  /*10c30*/  IMAD.U32 R15, R86, 0x10000, RZ ;  /* 0x00010000560f7824 */ /* 0x000fe400078e00ff */
[----:B------:R-:W-:Y:S01]  /*10c40*/  FFMA.FTZ R30, R4, R25, R27 ;  /* 0x00000019041e7223 */ /* 0x000fe2000001001b */
[----:B------:R-:W-:Y:S02]  /*10c50*/  IMAD.U32 R13, R90, 0x10000, RZ ;  /* 0x000100005a0d7824 */ /* 0x000fe400078e00ff */
[C---:B------:R-:W-:Y:S01]  /*10c60*/  FFMA.FTZ R25, R5.reuse, R12, -R8 ;  /* 0x0000000c05197223 */ /* 0x040fe20000010808 */
[----:B------:R-:W-:Y:S01]  /*10c70*/  FFMA.FTZ R27, R5, R24, R9 ;  /* 0x00000018051b7223 */ /* 0x000fe20000010009 */
[----:B------:R-:W-:Y:S01]  /*10c80*/  LOP3.LUT R10, R10, 0xffff0000, RZ, 0xc0, !PT ;  /* 0xffff00000a0a7812 */ /* 0x000fe200078ec0ff */
[C---:B------:R-:W-:Y:S01]  /*10c90*/  FMUL.FTZ R29, R26.reuse, R15 ;  /* 0x0000000f1a1d7220 */ /* 0x040fe20000410000 */
        /* <DEDUP_REMOVED lines=10> */
[-C--:B------:R-:W-:Y:S01]  /*10d40*/  FMUL.FTZ R12, R10, R5.reuse ;  /* 0x000000050a0c7220 */ /* 0x080fe20000410000 */
[C---:B------:R-:W-:Y:S01]  /*10d50*/  FFMA.FTZ R10, R6.reuse, R5, -R13 ;  /* 0x00000005060a7223 */ /* 0x040fe2000001080d */
[-C--:B------:R-:W-:Y:S01]  /*10d60*/  FMUL.FTZ R15, R11, R4.reuse ;  /* 0x000000040b0f7220 */ /* 0x080fe20000410000 */
[C---:B------:R-:W-:Y:S01]  /*10d70*/  FFMA.FTZ R11, R7.reuse, R4, -R14 ;  /* 0x00000004070b7223 */ /* 0x040fe2000001080e */
        /* <DEDUP_REMOVED lines=12> */
.L_x_2370:
[----:B------:R-:W-:Y:S05]  /*10e40*/  BSYNC B1 ;  /* 0x0000000000017941 */ /* 0x000fea0003800000 */
.L_x_2369:
        /* <DEDUP_REMOVED lines=27> */
[--C-:B------:R-:W-:Y:S02]  /*11000*/  SHF.R.U64 R15, R42, 0x10, R43.reuse ;  /* 0x000000102a0f7819 */ /* 0x100fe4000000122b */
[----:B------:R-:W-:Y:S02]  /*11010*/  PRMT R75, R75, 0x5410, R40 ;  /* 0x000054104b4b7816 */ /* 0x000fe40000000028 */
[----:B------:R-:W1:Y:S01]  /*11020*/  LDS.128 R8, [R12+0x10400] ;  /* 0x010400000c087984 */ /* 0x000e620000000c00 */
[----:B------:R-:W-:-:S02]  /*11030*/  SHF.R.U32.HI R42, RZ, 0x10, R43 ;  /* 0x00000010ff2a7819 */ /* 0x000fc4000001162b */
[----:B------:R-:W-:Y:S01]  /*11040*/  SHF.R.U32.HI R54, RZ, 0x10, R55 ;  /* 0x00000010ff367819 */ /* 0x000fe20000011637 */
[----:B------:R-:W-:Y:S01]  /*11050*/  IMAD.U32 R30, R75, 0x10000, RZ ;  /* 0x000100004b1e7824 */ /* 0x000fe200078e00ff */
[----:B------:R-:W-:Y:S02]  /*11060*/  PRMT R93, R93, 0x5410, R52 ;  /* 0x000054105d5d7816 */ /* 0x000fe40000000034 */
[----:B------:R-:W-:Y:S02]  /*11070*/  PRMT R94, R94, 0x5410, R27 ;  /* 0x000054105e5e7816 */ /* 0x000fe4000000001b */
[----:B------:R-:W-:Y:S02]  /*11080*/  PRMT R77, R77, 0x5410, R42 ;  /* 0x000054104d4d7816 */ /* 0x000fe4000000002a */
[----:B------:R-:W-:Y:S02]  /*11090*/  PRMT R95, R95, 0x5410, R54 ;  /* 0x000054105f5f7816 */ /* 0x000fe40000000036 */
[----:B------:R-:W-:Y:S01]  /*110a0*/  PRMT R76, R76, 0x5410, R15 ;  /* 0x000054104c4c7816 */ /* 0x000fe2000000000f */
[----:B------:R-:W-:-:S02]  /*110b0*/  IMAD.U32 R32, R77, 0x10000, RZ ;  /* 0x000100004d207824 */ /* 0x000fc400078e00ff */
        /* <DEDUP_REMOVED lines=70> */
.L_x_2376:
[----:B------:R-:W-:Y:S05]  /*11520*/  BSYNC B1 ;  /* 0x0000000000017941 */ /* 0x000fea0003800000 */
.L_x_2375:
        /* <DEDUP_REMOVED lines=104> */
.L_x_2378:
[----:B------:R-:W-:Y:S05]  /*11bb0*/  BSYNC B1 ;  /* 0x0000000000017941 */ /* 0x000fea0003800000 */
.L_x_2377:
        /* <DEDUP_REMOVED lines=8> */
[--C-:B------:R-:W-:Y:S01]  /*11c40*/  SHF.R.U64 R13, R48, 0x10, R49.reuse ;  /* 0x00000010300d7819 */ /* 0x100fe20000001231 */
[----:B------:R-:W-:Y:S01]  /*11c50*/  IMAD.SHL.U32 R6, R6, 0x400, RZ ;  /* 0x0000040006067824 */ /* 0x000fe200078e00ff */
[----:B------:R-:W-:Y:S02]  /*11c60*/  LOP3.LUT R4, R4, R225, RZ, 0x3c, !PT ;  /* 0x000000e104047212 */ /* 0x000fe400078e3cff */
[----:B------:R-:W-:Y:S02]  /*11c70*/  SHF.R.U32.HI R49, RZ, 0x10, R49 ;  /* 0x00000010ff317819 */ /* 0x000fe40000011631 */
[----:B------:R-:W-:Y:S02]  /*11c80*/  LOP3.LUT R6, R6, 0x7fffe000, RZ, 0xc0, !PT ;  /* 0x7fffe00006067812 */ /* 0x000fe400078ec0ff */
[----:B------:R-:W-:Y:S02]  /*11c90*/  PRMT R24, R21, 0x5410, R24 ;  /* 0x0000541015187816 */ /* 0x000fe40000000018 */
[----:B------:R-:W-:-:S02]  /*11ca0*/  IADD3 R9, R4, R6, R199 ;  /* 0x0000000604097210 */ /* 0x000fc40007ffe0c7 */
        /* <DEDUP_REMOVED lines=9> */
[----:B------:R-:W-:-:S02]  /*11d40*/  PRMT R29, R3, 0x5410, R14 ;  /* 0x00005410031d7816 */ /* 0x000fc4000000000e */
[----:B------:R-:W-:Y:S01]  /*11d50*/  SHF.R.U32.HI R31, RZ, 0x10, R51 ;  /* 0x00000010ff1f7819 */ /* 0x000fe20000011633 */
[----:B------:R-:W-:Y:S01]  /*11d60*/  IMAD.U32 R30, R28, 0x10000, RZ ;  /* 0x000100001c1e7824 */ /* 0x000fe200078e00ff */
[----:B------:R-:W-:Y:S02]  /*11d70*/  PRMT R69, R69, 0x5410, R64 ;  /* 0x0000541045457816 */ /* 0x000fe40000000040 */
[----:B------:R-:W-:Y:S02]  /*11d80*/  SHF.R.U32.HI R66, RZ, 0x10, R67 ;  /* 0x00000010ff427819 */ /* 0x000fe40000011643 */
[----:B------:R-:W-:Y:S02]  /*11d90*/  PRMT R70, R70, 0x5410, R15 ;  /* 0x0000541046467816 */ /* 0x000fe4000000000f */
[----:B------:R-:W-:Y:S02]  /*11da0*/  PRMT R31, R20, 0x5410, R31 ;  /* 0x00005410141f7816 */ /* 0x000fe4000000001f */
[----:B------:R-:W-:-:S02]  /*11db0*/  PRMT R71, R71, 0x5410, R66 ;  /* 0x0000541047477816 */ /* 0x000fc40000000042 */
[----:B------:R-:W-:Y:S01]  /*11dc0*/  LOP3.LUT R28, R28, 0xffff0000, RZ, 0xc0, !PT ;  /* 0xffff00001c1c7812 */ /* 0x000fe200078ec0ff */
        /* <DEDUP_REMOVED lines=20> */
[-C--:B------:R-:W-:Y:S01]  /*11f10*/  FMUL.FTZ R36, R15, R14.reuse ;  /* 0x0000000e0f247220 */ /* 0x080fe20000410000 */
[----:B------:R-:W-:Y:S02]  /*11f20*/  IMAD.U32 R0, R71, 0x10000, RZ ;  /* 0x0001000047007824 */ /* 0x000fe400078e00ff */
[----:B------:R-:W-:Y:S01]  /*11f30*/  FFMA.FTZ R34, R3, R14, -R34 ;  /* 0x0000000e03227223 */ /* 0x000fe20000010822 */
[----:B------:R-:W-:Y:S01]  /*11f40*/  FMUL.FTZ R14, R21, R32 ;  /* 0x00000020150e7220 */ /* 0x000fe20000410000 */
[----:B------:R-:W-:Y:S01]  /*11f50*/  FFMA.FTZ R36, R3, R30, R36 ;  /* 0x0000001e03247223 */ /* 0x000fe20000010024 */
[----:B------:R-:W-:Y:S01]  /*11f60*/  LOP3.LUT R15, R26, 0xffff0000, RZ, 0xc0, !PT ;  /* 0xffff00001a0f7812 */ /* 0x000fe200078ec0ff */
[-C--:B------:R-:W-:Y:S01]  /*11f70*/  FMUL.FTZ R21, R21, R0.reuse ;  /* 0x0000000015157220 */ /* 0x080fe20000410000 */
[----:B------:R-:W-:Y:S01]  /*11f80*/  LOP3.LUT R3, R24, 0xffff0000, RZ, 0xc0, !PT ;  /* 0xffff000018037812 */ /* 0x000fe200078ec0ff */
[----:B------:R-:W-:Y:S01]  /*11f90*/  FFMA.FTZ R25, R13, R0, -R14 ;  /* 0x000000000d197223 */ /* 0x000fe2000001080e */
[----:B------:R-:W-:-:S02]  /*11fa0*/  IMAD.U32 R20, R10, 0x10000, RZ ;  /* 0x000100000a147824 */ /* 0x000fc400078e00ff */
[----:B------:R-:W-:Y:S01]  /*11fb0*/  FFMA.FTZ R32, R13, R32, R21 ;  /* 0x000000200d207223 */ /* 0x000fe20000010015 */
[C---:B------:R-:W-:Y:S01]  /*11fc0*/  FMUL.FTZ R13, R8.reuse, R15 ;  /* 0x0000000f080d7220 */ /* 0x040fe20000410000 */
[-C--:B------:R-:W-:Y:S01]  /*11fd0*/  FMUL.FTZ R21, R8, R3.reuse ;  /* 0x0000000308157220 */ /* 0x080fe20000410000 */
[----:B------:R-:W-:Y:S01]  /*11fe0*/  IMAD.U32 R8, R29, 0x10000, RZ ;  /* 0x000100001d087824 */ /* 0x000fe200078e00ff */
[----:B------:R-:W-:Y:S01]  /*11ff0*/  LOP3.LUT R69, R69, 0xffff0000, RZ, 0xc0, !PT ;  /* 0xffff000045457812 */ /* 0x000fe200078ec0ff */
[C---:B------:R-:W-:Y:S01]  /*12000*/  FFMA.FTZ R14, R2.reuse, R3, -R13 ;  /* 0x00000003020e7223 */ /* 0x040fe2000001080d */
[----:B------:R-:W-:Y:S01]  /*12010*/  FFMA.FTZ R24, R2, R15, R21 ;  /* 0x0000000f02187223 */ /* 0x000fe20000010015 */
[----:B------:R-:W-:Y:S02]  /*12020*/  IMAD.U32 R0, R70, 0x10000, RZ ;  /* 0x0001000046007824 */ /* 0x000fe400078e00ff */
[----:B------:R-:W-:Y:S01]  /*12030*/  FMUL.FTZ R2, R20, R8 ;  /* 0x0000000814027220 */ /* 0x000fe20000410000 */
[C---:B------:R-:W-:Y:S01]  /*12040*/  FMUL.FTZ R3, R9.reuse, R28 ;  /* 0x0000001c09037220 */ /* 0x040fe20000410000 */
[-C--:B------:R-:W-:Y:S01]  /*12050*/  FMUL.FTZ R9, R9, R69.reuse ;  /* 0x0000004509097220 */ /* 0x080fe20000410000 */
[----:B------:R-:W-:Y:S01]  /*12060*/  LOP3.LUT R10, R10, 0xffff0000, RZ, 0xc0, !PT ;  /* 0xffff00000a0a7812 */ /* 0x000fe200078ec0ff */
[-C--:B------:R-:W-:Y:S01]  /*12070*/  FFMA.FTZ R13, R5, R0.reuse, -R2 ;  /* 0x00000000050d7223 */ /* 0x080fe20000010802 */
[----:B------:R-:W-:Y:S01]  /*12080*/  LOP3.LUT R11, R11, 0xffff0000, RZ, 0xc0, !PT ;  /* 0xffff00000b0b7812 */ /* 0x000fe200078ec0ff */
[----:B------:R-:W-:Y:S01]  /*12090*/  FFMA.FTZ R69, R4, R69, -R3 ;  /* 0x0000004504457223 */ /* 0x000fe20000010803 */
[----:B------:R-:W-:Y:S01]  /*120a0*/  FMUL.FTZ R20, R20, R0 ;  /* 0x0000000014147220 */ /* 0x000fe20000410000 */
        /* <DEDUP_REMOVED lines=8> */
[----:B------:R-:W-:Y:S01]  /*12130*/  F2FP.BF16.F32.PACK_AB R9, R9, R36 ;  /* 0x000000240909723e */ /* 0x000fe200000010ff */
[-C--:B------:R-:W-:Y:S01]  /*12140*/  FMUL.FTZ R4, R10, R3.reuse ;  /* 0x000000030a047220 */ /* 0x080fe20000410000 */
[C---:B------:R-:W-:Y:S01]  /*12150*/  FFMA.FTZ R10, R6.reuse, R3, -R5 ;  /* 0x00000003060a7223 */ /* 0x040fe20000010805 */
[-C--:B------:R-:W-:Y:S01]  /*12160*/  FMUL.FTZ R11, R11, R0.reuse ;  /* 0x000000000b0b7220 */ /* 0x080fe20000410000 */
[C---:B------:R-:W-:Y:S01]  /*12170*/  FFMA.FTZ R0, R7.reuse, R0, -R8 ;  /* 0x0000000007007223 */ /* 0x040fe20000010808 */
        /* <DEDUP_REMOVED lines=11> */
.L_x_2344:
[----:B------:R-:W-:Y:S05]  /*12230*/  BSYNC B0 ;  /* 0x0000000000007941 */ /* 0x000fea0003800000 */
.L_x_2316:
        /* <DEDUP_REMOVED lines=8> */
.L_x_2314:
[----:B------:R-:W-:-:S13]  /*122c0*/  ISETP.NE.AND P0, PT, R190, 0x3, PT ;  /* 0x00000003be00780c */ /* 0x000fda0003f05270 */
[----:B------:R-:W-:Y:S05]  /*122d0*/  @!P0 BRA `(.L_x_2379) ;  /* 0x0000000000048947 */ /* 0x000fea0003800000 */
[----:B------:R-:W-:Y:S01]  /*122e0*/  BPT.TRAP 0x1 ;  /* 0x000000040000795c */ /* 0x000fe20000300000 */
.L_x_2379:
[----:B------:R-:W-:Y:S01]  /*122f0*/  IMAD R0, R185, 0x8, R18 ;  /* 0x00000008b9007824 */ /* 0x000fe200078e0212 */
[----:B01----:R-:W-:-:S04]  /*12300*/  SHF.L.U32 R3, R188, 0x1f, RZ ;  /* 0x0000001fbc037819 */ /* 0x003fc800000006ff */
[----:B------:R0:W1:Y:S01]  /*12310*/  SYNCS.PHASECHK.TRANS64.TRYWAIT P2, [R0+URZ+0x34830], R3 ;  /* 0x03483003000075a7 */ /* 0x000062000804017f */
[----:B------:R-:W-:Y:S05]  /*12320*/  @!P0 BRA `(.L_x_2380) ;  /* 0x0000000000048947 */ /* 0x000fea0003800000 */
[----:B------:R-:W-:Y:S01]  /*12330*/  BPT.TRAP 0x1 ;  /* 0x000000040000795c */ /* 0x000fe20000300000 */
.L_x_2380:
[----:B------:R-:W2:Y:S01]  /*12340*/  S2R R2, SR_TID.X ;  /* 0x0000000000027919 */ /* 0x000ea20000002100 */
[----:B------:R-:W-:Y:S01]  /*12350*/  IMAD.MOV.U32 R151, RZ, RZ, RZ ;  /* 0x000000ffff977224 */ /* 0x000fe200078e00ff */
[----:B--2---:R-:W-:-:S04]  /*12360*/  LOP3.LUT R2, R2, 0x7f, RZ, 0xc0, !PT ;  /* 0x0000007f02027812 */ /* 0x004fc800078ec0ff */
[----:B------:R-:W-:Y:S01]  /*12370*/  ISETP.NE.AND P1, PT, R2, RZ, PT ;  /* 0x000000ff0200720c */ /* 0x000fe20003f25270 */
[----:B-1----:R-:W-:-:S12]  /*12380*/  @P2 BRA `(.L_x_2381) ;  /* 0x0000000000082947 */ /* 0x002fd80003800000 */
[----:B------:R-:W1:Y:S02]  /*12390*/  SYNCS.PHASECHK.TRANS64.TRYWAIT P2, [R0+URZ+0x34830], R3 ;  /* 0x03483003000075a7 */ /* 0x000e64000804017f */
[----:B-1----:R-:W-:Y:S05]  /*123a0*/  @!P2 BRA `(.L_x_2382) ;  /* 0x0000012c00fca947 */ /* 0x002fea0003800000 */
.L_x_2381:
[----:B------:R-:W-:Y:S05]  /*123b0*/  WARPSYNC.ALL ;  /* 0x0000000000007948 */ /* 0x000fea0003800000 */
[----:B------:R-:W-:Y:S01]  /*123c0*/  VIADD R2, R18, 0x1c400 ;  /* 0x0001c40012027836 */ /* 0x000fe20000000000 */
[----:B------:R-:W-:Y:S01]  /*123d0*/  R2UR UR4, R68 ;  /* 0x00000000440472ca */ /* 0x000fe200000e0000 */
[----:B01----:R-:W-:Y:S01]  /*123e0*/  IMAD.MOV.U32 R3, RZ, RZ, 0x40000040 ;  /* 0x40000040ff037424 */ /* 0x003fe200078e00ff */
[----:B----4-:R-:W-:Y:S01]  /*123f0*/  WARPGROUP.ARRIVE ;  /* 0x00000000000079c5 */ /* 0x010fe20000000000 */
[----:B------:R-:W-:Y:S01]  /*12400*/  UMOV UR9, 0x40000040 ;  /* 0x4000004000097882 */ /* 0x000fe20000000000 */
[----:B------:R-:W-:Y:S01]  /*12410*/  SHF.R.U32.HI R2, RZ, 0x4, R2 ;  /* 0x00000004ff027819 */ /* 0x000fe20000011602 */
[----:B---3--:R-:W-:Y:S01]  /*12420*/  IMAD.MOV.U32 R7, RZ, RZ, 0x40000040 ;  /* 0x40000040ff077424 */ /* 0x008fe200078e00ff */
        /* <DEDUP_REMOVED lines=19> */
[----:B------:R-:W-:Y:S01]  /*12560*/  IMAD R88, R193, 0x80, R204 ;  /* 0x00000080c1587824 */ /* 0x000fe200078e02cc */
        /* <DEDUP_REMOVED lines=8> */
[----:B------:R-:W-:Y:S01]  /*125f0*/  IMAD.MOV.U32 R149, RZ, RZ, R151 ;  /* 0x000000ffff957224 */ /* 0x000fe200078e0097 */
[----:B------:R-:W-:Y:S01]  /*12600*/  HGMMA.64x128x16.F32.BF16 R24, gdesc[UR8], RZ, !UPT, gsb0 ;  /* 0x01e00000081879f0 */ /* 0x000fe2000c0018ff */
[----:B------:R-:W-:Y:S01]  /*12610*/  R2UR UR10, R6 ;  /* 0x00000000060a72ca */ /* 0x000fe200000e0000 */
[----:B------:R-:W-:Y:S01]  /*12620*/  UMOV UR8, UR5 ;  /* 0x0000000500087c82 */ /* 0x000fe20008000000 */
[----:B------:R-:W-:Y:S01]  /*12630*/  R2UR UR11, R7 ;  /* 0x00000000070b72ca */ /* 0x000fe200000e0000 */
[----:B------:R-:W-:Y:S01]  /*12640*/  UMOV UR9, 0x40000040 ;  /* 0x4000004000097882 */ /* 0x000fe20000000000 */
[----:B------:R-:W-:Y:S01]  /*12650*/  VIADD R6, R2, 0x4 ;  /* 0x0000000402067836 */ /* 0x000fe20000000000 */
[----:B------:R-:W-:Y:S01]  /*12660*/  UIADD3 UR5, UR4, 0x4, URZ ;  /* 0x0000000404057890 */ /* 0x000fe2000fffe03f */
[----:B------:R-:W-:-:S02]  /*12670*/  IMAD.MOV.U32 R7, RZ, RZ, 0x40000040 ;  /* 0x40000040ff077424 */ /* 0x000fc400078e00ff */
[----:B0-----:R-:W-:Y:S02]  /*12680*/  IMAD.U32 R8, RZ, RZ, UR8 ;  /* 0x00000008ff087e24 */ /* 0x001fe4000f8e00ff */
[----:B------:R-:W-:Y:S02]  /*12690*/  IMAD.U32 R9, RZ, RZ, UR9 ;  /* 0x00000009ff097e24 */ /* 0x000fe4000f8e00ff */
[--C-:B------:R-:W-:Y:S02]  /*126a0*/  IMAD.MOV.U32 R148, RZ, RZ, R151.reuse ;  /* 0x000000ffff947224 */ /* 0x100fe400078e0097 */
[--C-:B------:R-:W-:Y:S01]  /*126b0*/  IMAD.MOV.U32 R147, RZ, RZ, R151.reuse ;  /* 0x000000ffff937224 */ /* 0x100fe200078e0097 */
[----:B------:R0:W-:Y:S01]  /*126c0*/  STL.64 [R1+0x28], R8 ;  /* 0x0000280801007387 */ /* 0x0001e20000100a00 */
[--C-:B-----5:R-:W-:Y:S02]  /*126d0*/  IMAD.MOV.U32 R146, RZ, RZ, R151.reuse ;  /* 0x000000ffff927224 */ /* 0x120fe400078e0097 */
        /* <DEDUP_REMOVED lines=104> */
[----:B------:R-:W-:Y:S01]  /*12d60*/  ULDC UR5, c[0x0][0x988] ;  /* 0x0002620000057ab9 */ /* 0x000fe20000000800 */
[----:B------:R-:W-:Y:S02]  /*12d70*/  IMAD.MOV.U32 R7, RZ, RZ, 0x40000040 ;  /* 0x40000040ff077424 */ /* 0x000fe400078e00ff */
[----:B0-----:R-:W-:Y:S01]  /*12d80*/  IMAD.U32 R8, RZ, RZ, UR8 ;  /* 0x00000008ff087e24 */ /* 0x001fe2000f8e00ff */
[----:B------:R-:W-:Y:S01]  /*12d90*/  R2UR UR54, R6 ;  /* 0x00000000063672ca */ /* 0x000fe200000e0000 */
[----:B------:R-:W-:Y:S01]  /*12da0*/  VIADD R6, R2, 0x800 ;  /* 0x0000080002067836 */ /* 0x000fe20000000000 */
[----:B------:R-:W-:Y:S01]  /*12db0*/  R2UR UR55, R7 ;  /* 0x00000000073772ca */ /* 0x000fe200000e0000 */
[----:B------:R-:W-:-:S02]  /*12dc0*/  IMAD.MOV.U32 R7, RZ, RZ, 0x40000040 ;  /* 0x40000040ff077424 */ /* 0x000fc400078e00ff */
        /* <DEDUP_REMOVED lines=9> */
[----:B------:R-:W-:-:S02]  /*12e60*/  IMAD.MOV.U32 R7, RZ, RZ, 0x40000040 ;  /* 0x40000040ff077424 */ /* 0x000fc400078e00ff */
[----:B------:R-:W-:Y:S01]  /*12e70*/  VIADD R2, R2, 0x806 ;  /* 0x0000080602027836 */ /* 0x000fe20000000000 */
[----:B------:R-:W-:Y:S02]  /*12e80*/  R2UR UR42, R6 ;  /* 0x00000000062a72ca */ /* 0x000fe400000e0000 */
[----:B------:R-:W-:Y:S02]  /*12e90*/  R2UR UR43, R7 ;  /* 0x00000000072b72ca */ /* 0x000fe400000e0000 */
[----:B------:R-:W-:Y:S01]  /*12ea0*/  R2UR UR38, R2 ;  /* 0x00000000022672ca */ /* 0x000fe200000e0000 */
[----:B0-----:R-:W-:Y:S01]  /*12eb0*/  IMAD.MOV.U32 R9, RZ, RZ, -0x80 ;  /* 0xffffff80ff097424 */ /* 0x001fe200078e00ff */
        /* <DEDUP_REMOVED lines=18> */
[----:B------:R-:W-:-:S07]  /*12fe0*/  WARPGROUP.ARRIVE ;  /* 0x00000000000079c5 */ /* 0x000fce0000000000 */
[----:B------:R-:W-:Y:S01]  /*12ff0*/  HGMMA.64x128x16.F32.BF16 R24, gdesc[UR36], R24, gsb0 ;  /* 0x01e00000241879f0 */ /* 0x000fe20008001818 */
[----:B------:R-:W-:Y:S01]  /*13000*/  ULDC UR38, c[0x0][0x9d8] ;  /* 0x0002760000267ab9 */ /* 0x000fe20000000800 */
[----:B------:R-:W-:Y:S01]  /*13010*/  ULDC UR39, c[0x0][0x9d8] ;  /* 0x0002760000277ab9 */ /* 0x000fe20000000800 */
[----:B------:R-:W-:Y:S02]  /*13020*/  WARPGROUP.DEPBAR.LE gsb0, 0x0 ;  /* 0x00008000000079c5 */ /* 0x000fe40000010000 */
[----:B------:R-:W-:Y:S01]  /*13030*/  FMUL.FTZ R8, R36, UR4 ;  /* 0x0000000424087c20 */ /* 0x000fe20008410000 */
[----:B------:R-:W-:Y:S02]  /*13040*/  IMAD R36, R150, R9, 0x80 ;  /* 0x0000008096247424 */ /* 0x000fe400078e0209 */
[----:B------:R-:W-:Y:S01]  /*13050*/  FMUL.FTZ R12, R40, UR4 ;  /* 0x00000004280c7c20 */ /* 0x000fe20008410000 */
[----:B------:R-:W-:Y:S01]  /*13060*/  FMUL.FTZ R26, R26, UR4 ;  /* 0x000000041a1a7c20 */ /* 0x000fe20008410000 */
[----:B------:R-:W-:Y:S01]  /*13070*/  FMUL.FTZ R27, R27, UR4 ;  /* 0x000000041b1b7c20 */ /* 0x000fe20008410000 */
[----:B------:R-:W-:-:S02]  /*13080*/  IMAD.IADD R36, R195, 0x1, R36 ;  /* 0x00000001c3247824 */ /* 0x000fc400078e0224 */
[----:B------:R-:W-:Y:S01]  /*13090*/  FMUL.FTZ R10, R33, UR4 ;  /* 0x00000004210a7c20 */ /* 0x000fe20008410000 */
[----:B------:R-:W-:Y:S01]  /*130a0*/  FMUL.FTZ R30, R30, UR4 ;  /* 0x000000041e1e7c20 */ /* 0x000fe20008410000 */
[----:B------:R0:W-:Y:S01]  /*130b0*/  MUFU.TANH R33, R27 ;  /* 0x0000001b00217308 */ /* 0x0001e20000002400 */
[----:B------:R-:W-:Y:S01]  /*130c0*/  FMUL.FTZ R31, R31, UR4 ;  /* 0x000000041f1f7c20 */ /* 0x000fe20008410000 */
[----:B------:R-:W-:Y:S01]  /*130d0*/  IADD3 R40, -R192, 0x1, R36 ;  /* 0x00000001c0287810 */ /* 0x000fe20007ffe124 */
[----:B------:R-:W-:Y:S01]  /*130e0*/  FMUL.FTZ R34, R34, UR4 ;  /* 0x0000000422227c20 */ /* 0x000fe20008410000 */
[----:B------:R-:W-:Y:S01]  /*130f0*/  FMUL.FTZ R14, R41, UR4 ;  /* 0x00000004290e7c20 */ /* 0x000fe20008410000 */
[----:B------:R-:W-:Y:S01]  /*13100*/  FMUL.FTZ R35, R35, UR4 ;  /* 0x0000000423237c20 */ /* 0x000fe20008410000 */
[----:B------:R-:W-:Y:S01]  /*13110*/  FMUL.FTZ R38, R38, UR4 ;  /* 0x0000000426267c20 */ /* 0x000fe20008410000 */
[----:B------:R-:W-:Y:S01]  /*13120*/  FMUL.FTZ R39, R39, UR4 ;  /* 0x0000000427277c20 */ /* 0x000fe20008410000 */
[----:B------:R-:W1:Y:S01]  /*13130*/  MUFU.TANH R26, R26 ;  /* 0x0000001a001a7308 */ /* 0x000e620000002400 */
[----:B0-----:R-:W-:-:S02]  /*13140*/  IMAD R27, R201, -0x2, R40 ;  /* 0xfffffffec91b7824 */ /* 0x001fc400078e0228 */
[----:B------:R-:W-:Y:S01]  /*13150*/  FMUL.FTZ R11, R37, UR4 ;  /* 0x00000004250b7c20 */ /* 0x000fe20008410000 */
[----:B------:R-:W-:Y:S01]  /*13160*/  FMUL.FTZ R42, R42, UR4 ;  /* 0x000000042a2a7c20 */ /* 0x000fe20008410000 */
[----:B------:R-:W-:Y:S01]  /*13170*/  FMUL.FTZ R43, R43, UR4 ;  /* 0x000000042b2b7c20 */ /* 0x000fe20008410000 */
[----:B------:R-:W-:Y:S01]  /*13180*/  FMUL.FTZ R46, R46, UR4 ;  /* 0x000000042e2e7c20 */ /* 0x000fe20008410000 */
[----:B------:R-:W-:Y:S01]  /*13190*/  FMUL.FTZ R47, R47, UR4 ;  /* 0x000000042f2f7c20 */ /* 0x000fe20008410000 */
[----:B------:R-:W-:Y:S01]  /*131a0*/  FMUL.FTZ R50, R50, UR4 ;  /* 0x0000000432327c20 */ /* 0x000fe20008410000 */
[----:B------:R0:W-:Y:S01]  /*131b0*/  MUFU.TANH R100, R31 ;  /* 0x0000001f00647308 */ /* 0x0001e20000002400 */
        /* <DEDUP_REMOVED lines=8> */
[----:B0-----:R-:W-:Y:S01]  /*13240*/  IMAD R31, R201, -0x2, R36 ;  /* 0xfffffffec91f7824 */ /* 0x001fe200078e0224 */
[----:B------:R-:W-:Y:S01]  /*13250*/  IADD3 R36, R27, 0x8, R88 ;  /* 0x000000081b247810 */ /* 0x000fe20007ffe058 */
[----:B------:R-:W-:Y:S01]  /*13260*/  FMUL.FTZ R63, R63, UR4 ;  /* 0x000000043f3f7c20 */ /* 0x000fe20008410000 */
[----:B------:R-:W-:Y:S01]  /*13270*/  FMUL.FTZ R67, R67, UR4 ;  /* 0x0000000443437c20 */ /* 0x000fe20008410000 */
[----:B------:R-:W-:Y:S01]  /*13280*/  FMUL.FTZ R13, R44, UR4 ;  /* 0x000000042c0d7c20 */ /* 0x000fe20008410000 */
[----:B------:R-:W-:Y:S01]  /*13290*/  VIMNMX R41, R31, R36, PT ;  /* 0x000000241f297248 */ /* 0x000fe20003fe0100 */
[----:B------:R-:W-:Y:S01]  /*132a0*/  FMUL.FTZ R70, R70, UR4 ;  /* 0x0000000446467c20 */ /* 0x000fe20008410000 */
[----:B------:R-:W0:Y:S01]  /*132b0*/  MUFU.TANH R34, R34 ;  /* 0x0000002200227308 */ /* 0x000e220000002400 */
[----:B------:R-:W-:Y:S01]  /*132c0*/  FMUL.FTZ R20, R48, UR4 ;  /* 0x0000000430147c20 */ /* 0x000fe20008410000 */
[----:B------:R-:W-:Y:S01]  /*132d0*/  ISETP.GT.AND P2, PT, R41, RZ, PT ;  /* 0x000000ff2900720c */ /* 0x000fe20003f44270 */
[----:B------:R-:W-:Y:S01]  /*132e0*/  FMUL.FTZ R71, R71, UR4 ;  /* 0x0000000447477c20 */ /* 0x000fe20008410000 */
[C---:B------:R-:W-:Y:S01]  /*132f0*/  ISETP.GT.AND P3, PT, R41.reuse, 0x1, PT ;  /* 0x000000012900780c */ /* 0x040fe20003f64270 */
[----:B------:R-:W-:Y:S01]  /*13300*/  FMUL.FTZ R2, R24, UR4 ;  /* 0x0000000418027c20 */ /* 0x000fe20008410000 */
[----:B------:R-:W-:Y:S01]  /*13310*/  ISETP.GT.AND P4, PT, R41, 0x8, PT ;  /* 0x000000082900780c */ /* 0x000fe20003f84270 */
[----:B------:R-:W-:Y:S01]  /*13320*/  FMUL.FTZ R24, R52, UR4 ;  /* 0x0000000434187c20 */ /* 0x000fe20008410000 */
[----:B------:R-:W3:Y:S01]  /*13330*/  MUFU.TANH R35, R35 ;  /* 0x0000002300237308 */ /* 0x000ee20000002400 */
[----:B-1----:R-:W-:Y:S01]  /*13340*/  FSEL R102, R26, -INF , P2 ;  /* 0xff8000001a667808 */ /* 0x002fe20001000000 */
[----:B------:R-:W-:Y:S01]  /*13350*/  FMUL.FTZ R74, R74, UR4 ;  /* 0x000000044a4a7c20 */ /* 0x000fe20008410000 */
[----:B------:R-:W-:Y:S01]  /*13360*/  FSEL R33, R33, -INF , P3 ;  /* 0xff80000021217808 */ /* 0x000fe20001800000 */
[----:B------:R-:W-:Y:S01]  /*13370*/  FMUL.FTZ R6, R29, UR4 ;  /* 0x000000041d067c20 */ /* 0x000fe20008410000 */
[----:B------:R-:W-:Y:S01]  /*13380*/  ISETP.GT.AND P2, PT, R41, 0x9, PT ;  /* 0x000000092900780c */ /* 0x000fe20003f44270 */
[----:B------:R-:W-:Y:S01]  /*13390*/  FMUL.FTZ R75, R75, UR4 ;  /* 0x000000044b4b7c20 */ /* 0x000fe20008410000 */
[----:B--2---:R-:W-:Y:S01]  /*133a0*/  FSEL R104, R30, -INF , P4 ;  /* 0xff8000001e687808 */ /* 0x004fe20002000000 */
[----:B------:R-:W1:Y:S01]  /*133b0*/  MUFU.TANH R38, R38 ;  /* 0x0000002600267308 */ /* 0x000e620000002400 */
[----:B------:R-:W-:Y:S01]  /*133c0*/  FMNMX.FTZ R37, R102, R33, !PT ;  /* 0x0000002166257209 */ /* 0x000fe20007810000 */
[----:B------:R-:W-:Y:S01]  /*133d0*/  FMUL.FTZ R29, R56, UR4 ;  /* 0x00000004381d7c20 */ /* 0x000fe20008410000 */
[----:B------:R-:W-:Y:S01]  /*133e0*/  ISETP.GT.AND P3, PT, R41, 0x10, PT ;  /* 0x000000102900780c */ /* 0x000fe20003f64270 */
[----:B------:R-:W-:Y:S01]  /*133f0*/  FMUL.FTZ R78, R78, UR4 ;  /* 0x000000044e4e7c20 */ /* 0x000fe20008410000 */
[----:B------:R-:W-:Y:S01]  /*13400*/  FSEL R100, R100, -INF , P2 ;  /* 0xff80000064647808 */ /* 0x000fe20001000000 */
[----:B------:R-:W-:Y:S01]  /*13410*/  FMUL.FTZ R79, R79, UR4 ;  /* 0x000000044f4f7c20 */ /* 0x000fe20008410000 */
[----:B------:R-:W-:Y:S01]  /*13420*/  FMNMX.FTZ R37, R104, R37, !PT ;  /* 0x0000002568257209 */ /* 0x000fe20007810000 */
[----:B------:R-:W2:Y:S01]  /*13430*/  MUFU.TANH R39, R39 ;  /* 0x0000002700277308 */ /* 0x000ea20000002400 */
[----:B------:R-:W-:Y:S01]  /*13440*/  ISETP.GT.AND P2, PT, R41, 0x11, PT ;  /* 0x000000112900780c */ /* 0x000fe20003f44270 */
[----:B------:R-:W-:Y:S01]  /*13450*/  FMUL.FTZ R82, R82, UR4 ;  /* 0x0000000452527c20 */ /* 0x000fe20008410000 */
[----:B0-----:R-:W-:Y:S01]  /*13460*/  FSEL R98, R34, -INF , P3 ;  /* 0xff80000022627808 */ /* 0x001fe20001800000 */
[----:B------:R-:W-:Y:S01]  /*13470*/  FMUL.FTZ R83, R83, UR4 ;  /* 0x0000000453537c20 */ /* 0x000fe20008410000 */
[----:B------:R-:W-:Y:S01]  /*13480*/  FMNMX.FTZ R37, R100, R37, !PT ;  /* 0x0000002564257209 */ /* 0x000fe20007810000 */
[----:B------:R-:W-:Y:S01]  /*13490*/  FMUL.FTZ R86, R86, UR4 ;  /* 0x0000000456567c20 */ /* 0x000fe20008410000 */
[----:B------:R-:W-:Y:S01]  /*134a0*/  ISETP.GT.AND P3, PT, R41, 0x18, PT ;  /* 0x000000182900780c */ /* 0x000fe20003f64270 */
[----:B------:R-:W0:Y:S01]  /*134b0*/  MUFU.TANH R42, R42 ;  /* 0x0000002a002a7308 */ /* 0x000e220000002400 */
[----:B---3--:R-:W-:Y:S01]  /*134c0*/  FSEL R96, R35, -INF , P2 ;  /* 0xff80000023607808 */ /* 0x008fe20001000000 */
[----:B------:R-:W-:Y:S01]  /*134d0*/  FMUL.FTZ R87, R87, UR4 ;  /* 0x0000000457577c20 */ /* 0x000fe20008410000 */
[----:B------:R-:W-:Y:S01]  /*134e0*/  FMNMX.FTZ R37, R98, R37, !PT ;  /* 0x0000002562257209 */ /* 0x000fe20007810000 */
[----:B------:R-:W-:Y:S01]  /*134f0*/  FMUL.FTZ R64, R64, UR4 ;  /* 0x0000000440407c20 */ /* 0x000fe20008410000 */
[----:B------:R-:W-:Y:S01]  /*13500*/  ISETP.GT.AND P2, PT, R41, 0x19, PT ;  /* 0x000000192900780c */ /* 0x000fe20003f44270 */
[----:B------:R-:W-:Y:S01]  /*13510*/  FMUL.FTZ R3, R25, UR4 ;  /* 0x0000000419037c20 */ /* 0x000fe20008410000 */
[----:B-1----:R-:W-:Y:S01]  /*13520*/  FSEL R92, R38, -INF , P3 ;  /* 0xff800000265c7808 */ /* 0x002fe20001800000 */
[----:B------:R-:W1:Y:S01]  /*13530*/  MUFU.TANH R43, R43 ;  /* 0x0000002b002b7308 */ /* 0x000e620000002400 */
[----:B------:R-:W-:Y:S01]  /*13540*/  FMNMX.FTZ R37, R96, R37, !PT ;  /* 0x0000002560257209 */ /* 0x000fe20007810000 */
[----:B------:R-:W-:Y:S01]  /*13550*/  FMUL.FTZ R4, R28, UR4 ;  /* 0x000000041c047c20 */ /* 0x000fe20008410000 */
[----:B------:R-:W-:Y:S01]  /*13560*/  ISETP.GT.AND P3, PT, R41, 0x20, PT ;  /* 0x000000202900780c */ /* 0x000fe20003f64270 */
[----:B------:R-:W-:Y:S01]  /*13570*/  FMUL.FTZ R7, R32, UR4 ;  /* 0x0000000420077c20 */ /* 0x000fe20008410000 */
[----:B--2---:R-:W-:Y:S01]  /*13580*/  FSEL R90, R39, -INF , P2 ;  /* 0xff800000275a7808 */ /* 0x004fe20001000000 */
[----:B------:R-:W-:Y:S01]  /*13590*/  FMUL.FTZ R76, R76, UR4 ;  /* 0x000000044c4c7c20 */ /* 0x000fe20008410000 */
[----:B------:R-:W-:Y:S01]  /*135a0*/  FMNMX.FTZ R37, R92, R37, !PT ;  /* 0x000000255c257209 */ /* 0x000fe20007810000 */
[----:B------:R-:W-:Y:S01]  /*135b0*/  MUFU.TANH R46, R46 ;  /* 0x0000002e002e7308 */ /* 0x000fe20000002400 */
[C---:B------:R-:W-:Y:S01]  /*135c0*/  ISETP.GT.AND P2, PT, R41.reuse, 0x21, PT ;  /* 0x000000212900780c */ /* 0x040fe20003f44270 */
[----:B------:R-:W-:Y:S01]  /*135d0*/  FMUL.FTZ R68, R68, UR4 ;  /* 0x0000000444447c20 */ /* 0x000fe20008410000 */
[----:B0-----:R-:W-:Y:S01]  /*135e0*/  FSEL R94, R42, -INF , P3 ;  /* 0xff8000002a5e7808 */ /* 0x001fe20001800000 */
[----:B------:R-:W-:Y:S01]  /*135f0*/  FMUL.FTZ R72, R72, UR4 ;  /* 0x0000000448487c20 */ /* 0x000fe20008410000 */
[----:B------:R-:W-:Y:S01]  /*13600*/  FMNMX.FTZ R37, R90, R37, !PT ;  /* 0x000000255a257209 */ /* 0x000fe20007810000 */
[----:B------:R-:W-:Y:S01]  /*13610*/  FMUL.FTZ R80, R80, UR4 ;  /* 0x0000000450507c20 */ /* 0x000fe20008410000 */
[----:B------:R-:W-:Y:S01]  /*13620*/  ISETP.GT.AND P3, PT, R41, 0x28, PT ;  /* 0x000000282900780c */ /* 0x000fe20003f64270 */
[----:B------:R-:W0:Y:S01]  /*13630*/  MUFU.TANH R47, R47 ;  /* 0x0000002f002f7308 */ /* 0x000e220000002400 */
[----:B------:R-:W-:Y:S01]  /*13640*/  FMNMX.FTZ R37, R94, R37, !PT ;  /* 0x000000255e257209 */ /* 0x000fe20007810000 */
[----:B------:R-:W-:Y:S01]  /*13650*/  FMUL.FTZ R84, R84, UR4 ;  /* 0x0000000454547c20 */ /* 0x000fe20008410000 */
[----:B------:R-:W-:Y:S01]  /*13660*/  VIADDMNMX R27, R88, R27, R31, PT ;  /* 0x0000001b581b7246 */ /* 0x000fe2000380011f */
[----:B------:R-:W-:Y:S01]  /*13670*/  FMUL.FTZ R15, R45, UR4 ;  /* 0x000000042d0f7c20 */ /* 0x000fe20008410000 */
[----:B------:R-:W-:Y:S01]  /*13680*/  FMUL.FTZ R25, R49, UR4 ;  /* 0x0000000431197c20 */ /* 0x000fe20008410000 */
[----:B------:R-:W-:Y:S01]  /*13690*/  FMUL.FTZ R28, R53, UR4 ;  /* 0x00000004351c7c20 */ /* 0x000fe20008410000 */
[----:B------:R-:W-:Y:S01]  /*136a0*/  ISETP.GT.AND P4, PT, R27, 0x8, PT ;  /* 0x000000081b00780c */ /* 0x000fe20003f84270 */
        /* <DEDUP_REMOVED lines=9> */
[----:B------:R-:W-:Y:S01]  /*13740*/  FMUL.FTZ R85, R85, UR4 ;  /* 0x0000000455557c20 */ /* 0x000fe20008410000 */
[----:B------:R4:W-:Y:S06]  /*13750*/  @!P1 SYNCS.ARRIVE.TRANS64.RED.A1T0 RZ, [R0+URZ], RZ ;  /* 0x000000ff00ff99a7 */ /* 0x0009ec000810043f */
[----:B------:R1:W-:Y:S08]  /*13760*/  MUFU.TANH R40, R66 ;  /* 0x0000004200287308 */ /* 0x0003f00000002400 */
[----:B------:R0:W4:Y:S01]  /*13770*/  MUFU.TANH R9, R54 ;  /* 0x0000003600097308 */ /* 0x0001220000002400 */
[----:B-1----:R-:W-:-:S02]  /*13780*/  FSEL R66, R43, -INF , P2 ;  /* 0xff8000002b427808 */ /* 0x002fc40001000000 */
[----:B------:R-:W-:Y:S02]  /*13790*/  ISETP.GT.AND P2, PT, R41, 0x29, PT ;  /* 0x000000292900780c */ /* 0x000fe40003f44270 */
[----:B------:R-:W-:-:S03]  /*137a0*/  FMNMX.FTZ R37, R66, R37, !PT ;  /* 0x0000002542257209 */ /* 0x000fc60007810000 */
[----:B------:R1:W-:Y:S01]  /*137b0*/  MUFU.TANH R21, R62 ;  /* 0x0000003e00157308 */ /* 0x0003e20000002400 */
[----:B0-----:R-:W-:Y:S02]  /*137c0*/  FSEL R54, R47, -INF , P2 ;  /* 0xff8000002f367808 */ /* 0x001fe40001000000 */
[----:B------:R-:W-:-:S05]  /*137d0*/  ISETP.GT.AND P2, PT, R41, 0x31, PT ;  /* 0x000000312900780c */ /* 0x000fca0003f44270 */
[----:B------:R-:W0:Y:S01]  /*137e0*/  MUFU.TANH R55, R55 ;  /* 0x0000003700377308 */ /* 0x000e220000002400 */
[----:B-1----:R-:W-:Y:S02]  /*137f0*/  FSEL R62, R46, -INF , P3 ;  /* 0xff8000002e3e7808 */ /* 0x002fe40001800000 */
[C---:B------:R-:W-:Y:S02]  /*13800*/  ISETP.GT.AND P3, PT, R41.reuse, 0x30, PT ;  /* 0x000000302900780c */ /* 0x040fe40003f64270 */
[----:B------:R-:W-:Y:S02]  /*13810*/  FMNMX.FTZ R37, R62, R37, !PT ;  /* 0x000000253e257209 */ /* 0x000fe40007810000 */
[----:B--2---:R-:W-:Y:S01]  /*13820*/  FSEL R50, R50, -INF , P3 ;  /* 0xff80000032327808 */ /* 0x004fe20001800000 */
[----:B------:R-:W1:Y:S01]  /*13830*/  MUFU.TANH R58, R58 ;  /* 0x0000003a003a7308 */ /* 0x000e620000002400 */
[----:B------:R-:W-:Y:S02]  /*13840*/  FMNMX.FTZ R37, R54, R37, !PT ;  /* 0x0000002536257209 */ /* 0x000fe40007810000 */
[----:B------:R-:W-:-:S02]  /*13850*/  ISETP.GT.AND P3, PT, R41, 0x38, PT ;  /* 0x000000382900780c */ /* 0x000fc40003f64270 */
[----:B---3--:R-:W-:Y:S02]  /*13860*/  FSEL R46, R51, -INF , P2 ;  /* 0xff800000332e7808 */ /* 0x008fe40001000000 */
[----:B------:R-:W-:Y:S01]  /*13870*/  FMNMX.FTZ R37, R50, R37, !PT ;  /* 0x0000002532257209 */ /* 0x000fe20007810000 */
[----:B------:R-:W2:Y:S01]  /*13880*/  MUFU.TANH R59, R59 ;  /* 0x0000003b003b7308 */ /* 0x000ea20000002400 */
[----:B------:R-:W-:Y:S02]  /*13890*/  ISETP.GT.AND P2, PT, R41, 0x39, PT ;  /* 0x000000392900780c */ /* 0x000fe40003f44270 */
[----:B----4-:R-:W-:Y:S01]  /*138a0*/  FSEL R42, R9, -INF , P3 ;  /* 0xff800000092a7808 */ /* 0x010fe20001800000 */
[----:B------:R-:W-:Y:S01]  /*138b0*/  FMUL.FTZ R9, R60, UR4 ;  /* 0x000000043c097c20 */ /* 0x000fe20008410000 */
[----:B------:R-:W-:Y:S02]  /*138c0*/  FMNMX.FTZ R37, R46, R37, !PT ;  /* 0x000000252e257209 */ /* 0x000fe40007810000 */
[----:B------:R-:W-:Y:S01]  /*138d0*/  ISETP.GT.AND P3, PT, R41, 0x40, PT ;  /* 0x000000402900780c */ /* 0x000fe20003f64270 */
[----:B------:R-:W3:Y:S01]  /*138e0*/  MUFU.TANH R36, R63 ;  /* 0x0000003f00247308 */ /* 0x000ee20000002400 */
[----:B0-----:R-:W-:-:S02]  /*138f0*/  FSEL R38, R55, -INF , P2 ;  /* 0xff80000037267808 */ /* 0x001fc40001000000 */
[----:B------:R-:W-:Y:S02]  /*13900*/  FMNMX.FTZ R37, R42, R37, !PT ;  /* 0x000000252a257209 */ /* 0x000fe40007810000 */
[C---:B------:R-:W-:Y:S02]  /*13910*/  ISETP.GT.AND P2, PT, R41.reuse, 0x41, PT ;  /* 0x000000412900780c */ /* 0x040fe40003f44270 */
[----:B-1----:R-:W-:Y:S01]  /*13920*/  FSEL R34, R58, -INF , P3 ;  /* 0xff8000003a227808 */ /* 0x002fe20001800000 */
[----:B------:R-:W0:Y:S01]  /*13930*/  MUFU.TANH R44, R67 ;  /* 0x00000043002c7308 */ /* 0x000e220000002400 */
[----:B------:R-:W-:Y:S02]  /*13940*/  FMNMX.FTZ R37, R38, R37, !PT ;  /* 0x0000002526257209 */ /* 0x000fe40007810000 */
[----:B------:R-:W-:Y:S02]  /*13950*/  ISETP.GT.AND P3, PT, R41, 0x48, PT ;  /* 0x000000482900780c */ /* 0x000fe40003f64270 */
[----:B--2---:R-:W-:-:S02]  /*13960*/  FSEL R26, R59, -INF , P2 ;  /* 0xff8000003b1a7808 */ /* 0x004fc40001000000 */
[----:B------:R-:W-:Y:S01]  /*13970*/  FMNMX.FTZ R37, R34, R37, !PT ;  /* 0x0000002522257209 */ /* 0x000fe20007810000 */
[----:B------:R-:W1:Y:S01]  /*13980*/  MUFU.TANH R48, R70 ;  /* 0x0000004600307308 */ /* 0x000e620000002400 */
[----:B------:R-:W-:Y:S02]  /*13990*/  ISETP.GT.AND P2, PT, R41, 0x49, PT ;  /* 0x000000492900780c */ /* 0x000fe40003f44270 */
[----:B------:R-:W-:Y:S02]  /*139a0*/  FSEL R30, R21, -INF , P3 ;  /* 0xff800000151e7808 */ /* 0x000fe40001800000 */
[----:B------:R-:W-:Y:S02]  /*139b0*/  FMNMX.FTZ R37, R26, R37, !PT ;  /* 0x000000251a257209 */ /* 0x000fe40007810000 */
[----:B------:R-:W-:Y:S01]  /*139c0*/  ISETP.GT.AND P3, PT, R41, 0x50, PT ;  /* 0x000000502900780c */ /* 0x000fe20003f64270 */
[----:B------:R-:W2:Y:S01]  /*139d0*/  MUFU.TANH R52, R71 ;  /* 0x0000004700347308 */ /* 0x000ea20000002400 */
[----:B---3--:R-:W-:-:S02]  /*139e0*/  FSEL R36, R36, -INF , P2 ;  /* 0xff80000024247808 */ /* 0x008fc40001000000 */
[----:B------:R-:W-:Y:S02]  /*139f0*/  FMNMX.FTZ R37, R30, R37, !PT ;  /* 0x000000251e257209 */ /* 0x000fe40007810000 */
[C---:B------:R-:W-:Y:S02]  /*13a00*/  ISETP.GT.AND P2, PT, R41.reuse, 0x51, PT ;  /* 0x000000512900780c */ /* 0x040fe40003f44270 */
[----:B------:R-:W-:Y:S01]  /*13a10*/  FSEL R40, R40, -INF , P3 ;  /* 0xff80000028287808 */ /* 0x000fe20001800000 */
[----:B------:R-:W3:Y:S01]  /*13a20*/  MUFU.TANH R56, R74 ;  /* 0x0000004a00387308 */ /* 0x000ee20000002400 */
[----:B------:R-:W-:Y:S02]  /*13a30*/  FMNMX.FTZ R37, R36, R37, !PT ;  /* 0x0000002524257209 */ /* 0x000fe40007810000 */
[----:B------:R-:W-:Y:S02]  /*13a40*/  ISETP.GT.AND P3, PT, R41, 0x58, PT ;  /* 0x000000582900780c */ /* 0x000fe40003f64270 */
[----:B0-----:R-:W-:-:S02]  /*13a50*/  FSEL R44, R44, -INF , P2 ;  /* 0xff8000002c2c7808 */ /* 0x001fc40001000000 */
[----:B------:R-:W-:Y:S01]  /*13a60*/  FMNMX.FTZ R37, R40, R37, !PT ;  /* 0x0000002528257209 */ /* 0x000fe20007810000 */
[----:B------:R-:W0:Y:S01]  /*13a70*/  MUFU.TANH R75, R75 ;  /* 0x0000004b004b7308 */ /* 0x000e220000002400 */
[C---:B------:R-:W-:Y:S02]  /*13a80*/  ISETP.GT.AND P2, PT, R41.reuse, 0x59, PT ;  /* 0x000000592900780c */ /* 0x040fe40003f44270 */
[----:B-1----:R-:W-:Y:S02]  /*13a90*/  FSEL R48, R48, -INF , P3 ;  /* 0xff80000030307808 */ /* 0x002fe40001800000 */
[----:B------:R-:W-:Y:S02]  /*13aa0*/  FMNMX.FTZ R37, R44, R37, !PT ;  /* 0x000000252c257209 */ /* 0x000fe40007810000 */
[----:B------:R-:W-:Y:S01]  /*13ab0*/  ISETP.GT.AND P3, PT, R41, 0x60, PT ;  /* 0x000000602900780c */ /* 0x000fe20003f64270 */
[----:B------:R-:W1:Y:S01]  /*13ac0*/  MUFU.TANH R70, R78 ;  /* 0x0000004e00467308 */ /* 0x000e620000002400 */
[----:B--2---:R-:W-:-:S02]  /*13ad0*/  FSEL R52, R52, -INF , P2 ;  /* 0xff80000034347808 */ /* 0x004fc40001000000 */
[----:B------:R-:W-:Y:S02]  /*13ae0*/  FMNMX.FTZ R37, R48, R37, !PT ;  /* 0x0000002530257209 */ /* 0x000fe40007810000 */
[C---:B------:R-:W-:Y:S02]  /*13af0*/  ISETP.GT.AND P2, PT, R41.reuse, 0x61, PT ;  /* 0x000000612900780c */ /* 0x040fe40003f44270 */
[----:B---3--:R-:W-:Y:S01]  /*13b00*/  FSEL R56, R56, -INF , P3 ;  /* 0xff80000038387808 */ /* 0x008fe20001800000 */
[----:B------:R-:W2:Y:S01]  /*13b10*/  MUFU.TANH R74, R79 ;  /* 0x0000004f004a7308 */ /* 0x000ea20000002400 */
        /* <DEDUP_REMOVED lines=13> */
[----:B------:R-:W-:Y:S01]  /*13bf0*/  FMNMX.FTZ R21, R74, R37, !PT ;  /* 0x000000254a157209 */ /* 0x000fe20007810000 */
[----:B------:R-:W2:Y:S01]  /*13c00*/  MUFU.TANH R86, R86 ;  /* 0x0000005600567308 */ /* 0x000ea20000002400 */
[----:B0-----:R-:W-:Y:S02]  /*13c10*/  FSEL R60, R82, -INF , P3 ;  /* 0xff800000523c7808 */ /* 0x001fe40001800000 */
[----:B------:R-:W-:Y:S02]  /*13c20*/  ISETP.GT.AND P3, PT, R41, 0x78, PT ;  /* 0x000000782900780c */ /* 0x000fe40003f64270 */
        /* <DEDUP_REMOVED lines=8> */
[----:B------:R-:W-:-:S03]  /*13cb0*/  FMNMX.FTZ R21, R82, R21, !PT ;  /* 0x0000001552157209 */ /* 0x000fc60007810000 */
[----:B------:R-:W-:Y:S01]  /*13cc0*/  MUFU.TANH R39, R64 ;  /* 0x0000004000277308 */ /* 0x000fe20000002400 */
[----:B0-----:R-:W-:-:S04]  /*13cd0*/  FSEL R86, R87, -INF , P2 ;  /* 0xff80000057567808 */ /* 0x001fc80001000000 */
[----:B------:R-:W-:-:S03]  /*13ce0*/  FMNMX.FTZ R21, R86, R21, !PT ;  /* 0x0000001556157209 */ /* 0x000fc60007810000 */
[----:B------:R-:W-:Y:S02]  /*13cf0*/  MUFU.TANH R2, R2 ;  /* 0x0000000200027308 */ /* 0x000fe40000002400 */
[----:B------:R-:W0:Y:S06]  /*13d00*/  SHFL.BFLY PT, R108, R21, 0x2, 0x1f ;  /* 0x0c401f00156c7f89 */ /* 0x000e2c00000e0000 */
[----:B------:R-:W1:Y:S08]  /*13d10*/  MUFU.TANH R3, R3 ;  /* 0x0000000300037308 */ /* 0x000e700000002400 */
[----:B------:R-:W2:Y:S08]  /*13d20*/  MUFU.TANH R4, R4 ;  /* 0x0000000400047308 */ /* 0x000eb00000002400 */
[----:B------:R-:W3:Y:S01]  /*13d30*/  MUFU.TANH R6, R6 ;  /* 0x0000000600067308 */ /* 0x000ee20000002400 */
[----:B-1----:R-:W-:-:S02]  /*13d40*/  FSEL R3, R3, -INF , P3 ;  /* 0xff80000003037808 */ /* 0x002fc40001800000 */
[----:B0-----:R-:W-:Y:S02]  /*13d50*/  FMNMX.FTZ R9, R21, R108, !PT ;  /* 0x0000006c15097209 */ /* 0x001fe40007810000 */
[----:B------:R-:W-:-:S03]  /*13d60*/  ISETP.GT.AND P3, PT, R27, 0x10, PT ;  /* 0x000000101b00780c */ /* 0x000fc60003f64270 */
[----:B------:R-:W0:Y:S01]  /*13d70*/  SHFL.BFLY PT, R64, R9, 0x1, 0x1f ;  /* 0x0c201f0009407f89 */ /* 0x000e2200000e0000 */
[----:B------:R-:W1:Y:S08]  /*13d80*/  MUFU.TANH R7, R7 ;  /* 0x0000000700077308 */ /* 0x000e700000002400 */
[----:B------:R-:W-:Y:S08]  /*13d90*/  MUFU.TANH R10, R10 ;  /* 0x0000000a000a7308 */ /* 0x000ff00000002400 */
[----:B------:R4:W-:Y:S01]  /*13da0*/  MUFU.TANH R108, R76 ;  /* 0x0000004c006c7308 */ /* 0x0009e20000002400 */
[----:B0-----:R-:W-:Y:S01]  /*13db0*/  FMNMX.FTZ R21, R9, R64, !PT ;  /* 0x0000004009157209 */ /* 0x001fe20007810000 */
[----:B------:R-:W-:-:S06]  /*13dc0*/  IMAD.U32 R9, RZ, RZ, UR5 ;  /* 0x00000005ff097e24 */ /* 0x000fcc000f8e00ff */
[----:B------:R-:W0:Y:S01]  /*13dd0*/  MUFU.TANH R8, R8 ;  /* 0x0000000800087308 */ /* 0x000e220000002400 */
[C---:B------:R-:W-:Y:S01]  /*13de0*/  FSETP.NEU.FTZ.AND P2, PT, R21.reuse, -INF , PT ;  /* 0xff8000001500780b */ /* 0x040fe20003f5d000 */
[----:B------:R-:W-:-:S05]  /*13df0*/  FMUL.FTZ R35, R21, R9 ;  /* 0x0000000915237220 */ /* 0x000fca0000410000 */
[----:B------:R-:W-:Y:S01]  /*13e00*/  FSEL R35, R35, RZ, P2 ;  /* 0x000000ff23237208 */ /* 0x000fe20001000000 */
[----:B------:R2:W-:Y:S01]  /*13e10*/  MUFU.TANH R41, R68 ;  /* 0x0000004400297308 */ /* 0x0005e20000002400 */
[----:B------:R-:W-:-:S03]  /*13e20*/  ISETP.GT.AND P2, PT, R27, RZ, PT ;  /* 0x000000ff1b00720c */ /* 0x000fc60003f44270 */
[-CC-:B------:R-:W-:Y:S01]  /*13e30*/  FFMA.FTZ R177, R98, R9.reuse, -R35.reuse ;  /* 0x0000000962b17223 */ /* 0x180fe20000010823 */
[----:B----4-:R-:W-:Y:S01]  /*13e40*/  FSEL R76, R2, -INF , P2 ;  /* 0xff800000024c7808 */ /* 0x010fe20001000000 */
[-CC-:B------:R-:W-:Y:S01]  /*13e50*/  FFMA.FTZ R179, R92, R9.reuse, -R35.reuse ;  /* 0x000000095cb37223 */ /* 0x180fe20000010823 */
[----:B------:R-:W-:Y:S01]  /*13e60*/  ISETP.GT.AND P2, PT, R27, 0x9, PT ;  /* 0x000000091b00780c */ /* 0x000fe20003f44270 */
[----:B------:R-:W-:Y:S01]  /*13e70*/  MUFU.TANH R11, R11 ;  /* 0x0000000b000b7308 */ /* 0x000fe20000002400 */
[----:B--2---:R-:W-:Y:S01]  /*13e80*/  FSEL R68, R4, -INF , P4 ;  /* 0xff80000004447808 */ /* 0x004fe20002000000 */
[--C-:B------:R-:W-:Y:S01]  /*13e90*/  FFMA.FTZ R4, R96, R9, -R35.reuse ;  /* 0x0000000960047223 */ /* 0x100fe20000010823 */
[----:B------:R-:W-:Y:S01]  /*13ea0*/  FMNMX.FTZ R31, R76, R3, !PT ;  /* 0x000000034c1f7209 */ /* 0x000fe20007810000 */
[-CC-:B------:R-:W-:Y:S01]  /*13eb0*/  FFMA.FTZ R2, R100, R9.reuse, -R35.reuse ;  /* 0x0000000964027223 */ /* 0x180fe20000010823 */
[-CC-:B------:R-:W-:Y:S01]  /*13ec0*/  FFMA.FTZ R173, R94, R9.reuse, -R35.reuse ;  /* 0x000000095ead7223 */ /* 0x180fe20000010823 */
[--C-:B------:R-:W-:Y:S01]  /*13ed0*/  FFMA.FTZ R175, R62, R9, -R35.reuse ;  /* 0x000000093eaf7223 */ /* 0x100fe20000010823 */
[----:B------:R-:W-:Y:S01]  /*13ee0*/  FMNMX.FTZ R31, R68, R31, !PT ;  /* 0x0000001f441f7209 */ /* 0x000fe20007810000 */
[----:B------:R3:W-:Y:S01]  /*13ef0*/  MUFU.TANH R106, R72 ;  /* 0x00000048006a7308 */ /* 0x0007e20000002400 */
[-CC-:B------:R-:W-:Y:S01]  /*13f00*/  FFMA.FTZ R181, R102, R9.reuse, -R35.reuse ;  /* 0x0000000966b57223 */ /* 0x180fe20000010823 */
[-CC-:B------:R-:W-:Y:S01]  /*13f10*/  FFMA.FTZ R183, R104, R9.reuse, -R35.reuse ;  /* 0x0000000968b77223 */ /* 0x180fe20000010823 */
[-CC-:B------:R-:W-:Y:S01]  /*13f20*/  FFMA.FTZ R169, R50, R9.reuse, -R35.reuse ;  /* 0x0000000932a97223 */ /* 0x180fe20000010823 */
[-CC-:B------:R-:W-:Y:S01]  /*13f30*/  FFMA.FTZ R171, R42, R9.reuse, -R35.reuse ;  /* 0x000000092aab7223 */ /* 0x180fe20000010823 */
[-CC-:B------:R-:W-:Y:S01]  /*13f40*/  FFMA.FTZ R165, R34, R9.reuse, -R35.reuse ;  /* 0x0000000922a57223 */ /* 0x180fe20000010823 */
[-CC-:B------:R-:W-:Y:S01]  /*13f50*/  FFMA.FTZ R64, R33, R9.reuse, -R35.reuse ;  /* 0x0000000921407223 */ /* 0x180fe20000010823 */
[-CC-:B------:R-:W-:Y:S01]  /*13f60*/  FFMA.FTZ R26, R26, R9.reuse, -R35.reuse ;  /* 0x000000091a1a7223 */ /* 0x180fe20000010823 */
[----:B------:R-:W2:Y:S01]  /*13f70*/  MUFU.TANH R12, R12 ;  /* 0x0000000c000c7308 */ /* 0x000ea20000002400 */
[----:B---3--:R-:W-:Y:S01]  /*13f80*/  FSEL R72, R6, -INF , P2 ;  /* 0xff80000006487808 */ /* 0x008fe20001000000 */
[-CC-:B------:R-:W-:Y:S01]  /*13f90*/  FFMA.FTZ R6, R90, R9.reuse, -R35.reuse ;  /* 0x000000095a067223 */ /* 0x180fe20000010823 */
[----:B------:R-:W-:Y:S01]  /*13fa0*/  ISETP.GT.AND P2, PT, R27, 0x11, PT ;  /* 0x000000111b00780c */ /* 0x000fe20003f44270 */
[--C-:B------:R-:W-:Y:S01]  /*13fb0*/  FFMA.FTZ R167, R30, R9, -R35.reuse ;  /* 0x000000091ea77223 */ /* 0x100fe20000010823 */
[----:B------:R-:W-:Y:S01]  /*13fc0*/  FMNMX.FTZ R31, R72, R31, !PT ;  /* 0x0000001f481f7209 */ /* 0x000fe20007810000 */
[-CC-:B------:R-:W-:Y:S01]  /*13fd0*/  FFMA.FTZ R30, R36, R9.reuse, -R35.reuse ;  /* 0x00000009241e7223 */ /* 0x180fe20000010823 */
[-CC-:B------:R-:W-:Y:S01]  /*13fe0*/  FFMA.FTZ R161, R40, R9.reuse, -R35.reuse ;  /* 0x0000000928a17223 */ /* 0x180fe20000010823 */
        /* <DEDUP_REMOVED lines=8> */
[----:B------:R-:W3:Y:S01]  /*14070*/  MUFU.TANH R14, R14 ;  /* 0x0000000e000e7308 */ /* 0x000ee20000002400 */
[----:B-1----:R-:W-:Y:S01]  /*14080*/  FSEL R80, R7, -INF , P3 ;  /* 0xff80000007507808 */ /* 0x002fe20001800000 */
[-CC-:B------:R-:W-:Y:S01]  /*14090*/  FFMA.FTZ R153, R60, R9.reuse, -R35.reuse ;  /* 0x000000093c997223 */ /* 0x180fe20000010823 */
[C---:B------:R-:W-:Y:S01]  /*140a0*/  ISETP.GT.AND P3, PT, R27.reuse, 0x18, PT ;  /* 0x000000181b00780c */ /* 0x040fe20003f64270 */
[--C-:B------:R-:W-:Y:S01]  /*140b0*/  FFMA.FTZ R52, R78, R9, -R35.reuse ;  /* 0x000000094e347223 */ /* 0x100fe20000010823 */
[----:B------:R-:W-:Y:S01]  /*140c0*/  FMNMX.FTZ R31, R80, R31, !PT ;  /* 0x0000001f501f7209 */ /* 0x000fe20007810000 */
[-CC-:B------:R-:W-:Y:S01]  /*140d0*/  FFMA.FTZ R155, R82, R9.reuse, -R35.reuse ;  /* 0x00000009529b7223 */ /* 0x180fe20000010823 */
[----:B0-----:R-:W-:Y:S01]  /*140e0*/  FSEL R88, R8, -INF , P3 ;  /* 0xff80000008587808 */ /* 0x001fe20001800000 */
[----:B------:R0:W-:Y:S01]  /*140f0*/  MUFU.TANH R112, R84 ;  /* 0x0000005400707308 */ /* 0x0001e20000002400 */
[----:B------:R-:W-:Y:S01]  /*14100*/  ISETP.GT.AND P3, PT, R27, 0x20, PT ;  /* 0x000000201b00780c */ /* 0x000fe20003f64270 */
[-CC-:B------:R-:W-:Y:S01]  /*14110*/  FFMA.FTZ R8, R66, R9.reuse, -R35.reuse ;  /* 0x0000000942087223 */ /* 0x180fe20000010823 */
[----:B------:R-:W-:-:S02]  /*14120*/  FFMA.FTZ R56, R86, R9, -R35 ;  /* 0x0000000956387223 */ /* 0x000fc40000010823 */
[----:B--2---:R-:W-:Y:S01]  /*14130*/  FSEL R98, R12, -INF , P3 ;  /* 0xff8000000c627808 */ /* 0x004fe20001800000 */
[-CC-:B------:R-:W-:Y:S01]  /*14140*/  FFMA.FTZ R12, R46, R9.reuse, -R35.reuse ;  /* 0x000000092e0c7223 */ /* 0x180fe20000010823 */
[C---:B------:R-:W-:Y:S01]  /*14150*/  ISETP.GT.AND P3, PT, R27.reuse, 0x28, PT ;  /* 0x000000281b00780c */ /* 0x040fe20003f64270 */
[----:B------:R-:W1:Y:S01]  /*14160*/  MUFU.TANH R13, R13 ;  /* 0x0000000d000d7308 */ /* 0x000e620000002400 */
[----:B0-----:R-:W-:Y:S01]  /*14170*/  FSEL R84, R10, -INF , P2 ;  /* 0xff8000000a547808 */ /* 0x001fe20001000000 */
[----:B------:R-:W-:Y:S01]  /*14180*/  FFMA.FTZ R10, R54, R9, -R35 ;  /* 0x00000009360a7223 */ /* 0x000fe20000010823 */
[----:B------:R-:W-:Y:S02]  /*14190*/  ISETP.GT.AND P2, PT, R27, 0x19, PT ;  /* 0x000000191b00780c */ /* 0x000fe40003f44270 */
[----:B------:R-:W-:Y:S02]  /*141a0*/  FMNMX.FTZ R31, R84, R31, !PT ;  /* 0x0000001f541f7209 */ /* 0x000fe40007810000 */
[----:B------:R-:W-:Y:S01]  /*141b0*/  FSEL R96, R11, -INF , P2 ;  /* 0xff8000000b607808 */ /* 0x000fe20001000000 */
[----:B------:R-:W0:Y:S01]  /*141c0*/  MUFU.TANH R15, R15 ;  /* 0x0000000f000f7308 */ /* 0x000e220000002400 */
[----:B------:R-:W-:-:S02]  /*141d0*/  FMNMX.FTZ R31, R88, R31, !PT ;  /* 0x0000001f581f7209 */ /* 0x000fc40007810000 */
[C---:B------:R-:W-:Y:S02]  /*141e0*/  ISETP.GT.AND P2, PT, R27.reuse, 0x21, PT ;  /* 0x000000211b00780c */ /* 0x040fe40003f44270 */
[----:B------:R-:W-:Y:S02]  /*141f0*/  FMNMX.FTZ R31, R96, R31, !PT ;  /* 0x0000001f601f7209 */ /* 0x000fe40007810000 */
[----:B---3--:R-:W-:Y:S01]  /*14200*/  FSEL R92, R14, -INF , P2 ;  /* 0xff8000000e5c7808 */ /* 0x008fe20001000000 */
[----:B------:R-:W2:Y:S01]  /*14210*/  MUFU.TANH R20, R20 ;  /* 0x0000001400147308 */ /* 0x000ea20000002400 */
[----:B------:R-:W-:Y:S01]  /*14220*/  FMNMX.FTZ R31, R98, R31, !PT ;  /* 0x0000001f621f7209 */ /* 0x000fe20007810000 */
[----:B------:R-:W-:Y:S01]  /*14230*/  FFMA.FTZ R14, R38, R9, -R35 ;  /* 0x00000009260e7223 */ /* 0x000fe20000010823 */
[----:B------:R-:W-:Y:S02]  /*14240*/  ISETP.GT.AND P2, PT, R27, 0x29, PT ;  /* 0x000000291b00780c */ /* 0x000fe40003f44270 */
[----:B-1----:R-:W-:-:S02]  /*14250*/  FSEL R100, R13, -INF , P3 ;  /* 0xff8000000d647808 */ /* 0x002fc40001800000 */
[----:B------:R-:W-:Y:S01]  /*14260*/  FMNMX.FTZ R31, R92, R31, !PT ;  /* 0x0000001f5c1f7209 */ /* 0x000fe20007810000 */
[----:B------:R-:W1:Y:S01]  /*14270*/  MUFU.TANH R25, R25 ;  /* 0x0000001900197308 */ /* 0x000e620000002400 */
[----:B------:R-:W-:Y:S02]  /*14280*/  ISETP.GT.AND P3, PT, R27, 0x30, PT ;  /* 0x000000301b00780c */ /* 0x000fe40003f64270 */
[----:B0-----:R-:W-:Y:S02]  /*14290*/  FSEL R90, R15, -INF , P2 ;  /* 0xff8000000f5a7808 */ /* 0x001fe40001000000 */
[----:B------:R-:W-:Y:S02]  /*142a0*/  FMNMX.FTZ R31, R100, R31, !PT ;  /* 0x0000001f641f7209 */ /* 0x000fe40007810000 */
[----:B------:R-:W-:Y:S01]  /*142b0*/  ISETP.GT.AND P2, PT, R27, 0x31, PT ;  /* 0x000000311b00780c */ /* 0x000fe20003f44270 */
[----:B------:R-:W0:Y:S01]  /*142c0*/  MUFU.TANH R24, R24 ;  /* 0x0000001800187308 */ /* 0x000e220000002400 */
[----:B--2---:R-:W-:-:S02]  /*142d0*/  FSEL R20, R20, -INF , P3 ;  /* 0xff80000014147808 */ /* 0x004fc40001800000 */
[----:B------:R-:W-:Y:S02]  /*142e0*/  FMNMX.FTZ R31, R90, R31, !PT ;  /* 0x0000001f5a1f7209 */ /* 0x000fe40007810000 */
[----:B------:R-:W-:Y:S02]  /*142f0*/  ISETP.GT.AND P3, PT, R27, 0x38, PT ;  /* 0x000000381b00780c */ /* 0x000fe40003f64270 */
[----:B------:R-:W-:Y:S01]  /*14300*/  FMNMX.FTZ R31, R20, R31, !PT ;  /* 0x0000001f141f7209 */ /* 0x000fe20007810000 */
        /* <DEDUP_REMOVED lines=8> */
[----:B------:R-:W0:Y:S01]  /*14390*/  MUFU.TANH R32, R32 ;  /* 0x0000002000207308 */ /* 0x000e220000002400 */
[----:B--2---:R-:W-:Y:S02]  /*143a0*/  FSEL R28, R28, -INF , P2 ;  /* 0xff8000001c1c7808 */ /* 0x004fe40001000000 */
[----:B------:R-:W-:Y:S02]  /*143b0*/  ISETP.GT.AND P2, PT, R27, 0x41, PT ;  /* 0x000000411b00780c */ /* 0x000fe40003f44270 */
[----:B------:R-:W-:-:S03]  /*143c0*/  FMNMX.FTZ R31, R28, R31, !PT ;  /* 0x0000001f1c1f7209 */ /* 0x000fc60007810000 */
[----:B------:R-:W2:Y:S01]  /*143d0*/  MUFU.TANH R61, R61 ;  /* 0x0000003d003d7308 */ /* 0x000ea20000002400 */
[----:B-1----:R-:W-:Y:S02]  /*143e0*/  FSEL R66, R29, -INF , P3 ;  /* 0xff8000001d427808 */ /* 0x002fe40001800000 */
[----:B------:R-:W-:Y:S02]  /*143f0*/  ISETP.GT.AND P3, PT, R27, 0x48, PT ;  /* 0x000000481b00780c */ /* 0x000fe40003f64270 */
[----:B------:R-:W-:Y:S02]  /*14400*/  FMNMX.FTZ R31, R66, R31, !PT ;  /* 0x0000001f421f7209 */ /* 0x000fe40007810000 */
[----:B------:R-:W-:Y:S01]  /*14410*/  FSEL R62, R37, -INF , P3 ;  /* 0xff800000253e7808 */ /* 0x000fe20001800000 */
[----:B------:R-:W1:Y:S01]  /*14420*/  MUFU.TANH R65, R65 ;  /* 0x0000004100417308 */ /* 0x000e620000002400 */
[----:B0-----:R-:W-:Y:S02]  /*14430*/  FSEL R32, R32, -INF , P2 ;  /* 0xff80000020207808 */ /* 0x001fe40001000000 */
[----:B------:R-:W-:-:S02]  /*14440*/  ISETP.GT.AND P2, PT, R27, 0x49, PT ;  /* 0x000000491b00780c */ /* 0x000fc40003f44270 */
[----:B------:R-:W-:Y:S02]  /*14450*/  FMNMX.FTZ R31, R32, R31, !PT ;  /* 0x0000001f201f7209 */ /* 0x000fe40007810000 */
[----:B------:R-:W-:Y:S01]  /*14460*/  ISETP.GT.AND P3, PT, R27, 0x50, PT ;  /* 0x000000501b00780c */ /* 0x000fe20003f64270 */
[----:B------:R-:W0:Y:S01]  /*14470*/  MUFU.TANH R69, R69 ;  /* 0x0000004500457308 */ /* 0x000e220000002400 */
[----:B--2---:R-:W-:Y:S02]  /*14480*/  FSEL R54, R61, -INF , P2 ;  /* 0xff8000003d367808 */ /* 0x004fe40001000000 */
[----:B------:R-:W-:Y:S02]  /*14490*/  FMNMX.FTZ R31, R62, R31, !PT ;  /* 0x0000001f3e1f7209 */ /* 0x000fe40007810000 */
[----:B------:R-:W-:Y:S02]  /*144a0*/  ISETP.GT.AND P2, PT, R27, 0x51, PT ;  /* 0x000000511b00780c */ /* 0x000fe40003f44270 */
[----:B------:R-:W-:Y:S01]  /*144b0*/  FSEL R102, R39, -INF , P3 ;  /* 0xff80000027667808 */ /* 0x000fe20001800000 */
[----:B------:R-:W2:Y:S01]  /*144c0*/  MUFU.TANH R73, R73 ;  /* 0x0000004900497308 */ /* 0x000ea20000002400 */
[----:B------:R-:W-:-:S02]  /*144d0*/  FMNMX.FTZ R31, R54, R31, !PT ;  /* 0x0000001f361f7209 */ /* 0x000fc40007810000 */
[----:B------:R-:W-:Y:S02]  /*144e0*/  ISETP.GT.AND P3, PT, R27, 0x58, PT ;  /* 0x000000581b00780c */ /* 0x000fe40003f64270 */
[----:B-1----:R-:W-:Y:S02]  /*144f0*/  FSEL R104, R65, -INF , P2 ;  /* 0xff80000041687808 */ /* 0x002fe40001000000 */
[----:B------:R-:W-:Y:S01]  /*14500*/  FMNMX.FTZ R31, R102, R31, !PT ;  /* 0x0000001f661f7209 */ /* 0x000fe20007810000 */
[----:B------:R-:W1:Y:S01]  /*14510*/  MUFU.TANH R77, R77 ;  /* 0x0000004d004d7308 */ /* 0x000e620000002400 */
[----:B------:R-:W-:Y:S02]  /*14520*/  ISETP.GT.AND P2, PT, R27, 0x59, PT ;  /* 0x000000591b00780c */ /* 0x000fe40003f44270 */
[----:B------:R-:W-:Y:S02]  /*14530*/  FSEL R50, R41, -INF , P3 ;  /* 0xff80000029327808 */ /* 0x000fe40001800000 */
[----:B------:R-:W-:-:S02]  /*14540*/  FMNMX.FTZ R31, R104, R31, !PT ;  /* 0x0000001f681f7209 */ /* 0x000fc40007810000 */
[----:B------:R-:W-:Y:S01]  /*14550*/  ISETP.GT.AND P3, PT, R27, 0x60, PT ;  /* 0x000000601b00780c */ /* 0x000fe20003f64270 */
[----:B------:R-:W3:Y:S01]  /*14560*/  MUFU.TANH R81, R81 ;  /* 0x0000005100517308 */ /* 0x000ee20000002400 */
[----:B0-----:R-:W-:Y:S02]  /*14570*/  FSEL R46, R69, -INF , P2 ;  /* 0xff800000452e7808 */ /* 0x001fe40001000000 */
[----:B------:R-:W-:Y:S02]  /*14580*/  FMNMX.FTZ R31, R50, R31, !PT ;  /* 0x0000001f321f7209 */ /* 0x000fe40007810000 */
[----:B------:R-:W-:Y:S02]  /*14590*/  ISETP.GT.AND P2, PT, R27, 0x61, PT ;  /* 0x000000611b00780c */ /* 0x000fe40003f44270 */
[----:B------:R-:W-:Y:S01]  /*145a0*/  FSEL R106, R106, -INF , P3 ;  /* 0xff8000006a6a7808 */ /* 0x000fe20001800000 */
[----:B------:R-:W0:Y:S01]  /*145b0*/  MUFU.TANH R85, R85 ;  /* 0x0000005500557308 */ /* 0x000e220000002400 */
[----:B------:R-:W-:-:S02]  /*145c0*/  FMNMX.FTZ R31, R46, R31, !PT ;  /* 0x0000001f2e1f7209 */ /* 0x000fc40007810000 */
[----:B------:R-:W-:Y:S02]  /*145d0*/  ISETP.GT.AND P3, PT, R27, 0x68, PT ;  /* 0x000000681b00780c */ /* 0x000fe40003f64270 */
[----:B--2---:R-:W-:Y:S02]  /*145e0*/  FSEL R42, R73, -INF , P2 ;  /* 0xff800000492a7808 */ /* 0x004fe40001000000 */
[----:B------:R-:W-:Y:S01]  /*145f0*/  FMNMX.FTZ R31, R106, R31, !PT ;  /* 0x0000001f6a1f7209 */ /* 0x000fe20007810000 */
[----:B------:R-:W-:Y:S01]  /*14600*/  MUFU.EX2 R181, R181 ;  /* 0x000000b500b57308 */ /* 0x000fe20000000800 */
[----:B------:R-:W-:Y:S02]  /*14610*/  ISETP.GT.AND P2, PT, R27, 0x69, PT ;  /* 0x000000691b00780c */ /* 0x000fe40003f44270 */
[----:B------:R-:W-:Y:S02]  /*14620*/  FSEL R108, R108, -INF , P3 ;  /* 0xff8000006c6c7808 */ /* 0x000fe40001800000 */
[----:B------:R-:W-:-:S02]  /*14630*/  FMNMX.FTZ R31, R42, R31, !PT ;  /* 0x0000001f2a1f7209 */ /* 0x000fc40007810000 */
[----:B------:R-:W-:Y:S01]  /*14640*/  ISETP.GT.AND P3, PT, R27, 0x70, PT ;  /* 0x000000701b00780c */ /* 0x000fe20003f64270 */
[----:B------:R-:W2:Y:S01]  /*14650*/  MUFU.EX2 R64, R64 ;  /* 0x0000004000407308 */ /* 0x000ea20000000800 */
[----:B-1----:R-:W-:Y:S02]  /*14660*/  FSEL R38, R77, -INF , P2 ;  /* 0xff8000004d267808 */ /* 0x002fe40001000000 */
[----:B------:R-:W-:Y:S02]  /*14670*/  FMNMX.FTZ R31, R108, R31, !PT ;  /* 0x0000001f6c1f7209 */ /* 0x000fe40007810000 */
[----:B------:R-:W-:Y:S02]  /*14680*/  ISETP.GT.AND P2, PT, R27, 0x71, PT ;  /* 0x000000711b00780c */ /* 0x000fe40003f44270 */
[----:B------:R-:W-:Y:S01]  /*14690*/  FSEL R110, R110, -INF , P3 ;  /* 0xff8000006e6e7808 */ /* 0x000fe20001800000 */
[----:B------:R-:W1:Y:S01]  /*146a0*/  MUFU.EX2 R183, R183 ;  /* 0x000000b700b77308 */ /* 0x000e620000000800 */
[----:B------:R-:W-:-:S02]  /*146b0*/  FMNMX.FTZ R31, R38, R31, !PT ;  /* 0x0000001f261f7209 */ /* 0x000fc40007810000 */
[----:B------:R-:W-:Y:S02]  /*146c0*/  ISETP.GT.AND P3, PT, R27, 0x78, PT ;  /* 0x000000781b00780c */ /* 0x000fe40003f64270 */
[----:B---3--:R-:W-:Y:S02]  /*146d0*/  FSEL R34, R81, -INF , P2 ;  /* 0xff80000051227808 */ /* 0x008fe40001000000 */
[----:B------:R-:W-:Y:S01]  /*146e0*/  FMNMX.FTZ R31, R110, R31, !PT ;  /* 0x0000001f6e1f7209 */ /* 0x000fe20007810000 */
[----:B------:R-:W3:Y:S01]  /*146f0*/  MUFU.EX2 R2, R2 ;  /* 0x0000000200027308 */ /* 0x000ee20000000800 */
[----:B------:R-:W-:Y:S02]  /*14700*/  ISETP.GT.AND P2, PT, R27, 0x79, PT ;  /* 0x000000791b00780c */ /* 0x000fe40003f44270 */
[----:B------:R-:W-:Y:S02]  /*14710*/  FSEL R112, R112, -INF , P3 ;  /* 0xff80000070707808 */ /* 0x000fe40001800000 */
[----:B------:R-:W-:-:S02]  /*14720*/  FMNMX.FTZ R31, R34, R31, !PT ;  /* 0x0000001f221f7209 */ /* 0x000fc40007810000 */
[----:B0-----:R-:W-:Y:S01]  /*14730*/  FSEL R114, R85, -INF , P2 ;  /* 0xff80000055727808 */ /* 0x001fe20001000000 */
[----:B------:R-:W0:Y:S01]  /*14740*/  MUFU.EX2 R177, R177 ;  /* 0x000000b100b17308 */ /* 0x000e220000000800 */
[----:B------:R-:W-:-:S04]  /*14750*/  FMNMX.FTZ R31, R112, R31, !PT ;  /* 0x0000001f701f7209 */ /* 0x000fc80007810000 */
[----:B------:R-:W-:-:S03]  /*14760*/  FMNMX.FTZ R31, R114, R31, !PT ;  /* 0x0000001f721f7209 */ /* 0x000fc60007810000 */
[----:B------:R-:W4:Y:S02]  /*14770*/  MUFU.EX2 R4, R4 ;  /* 0x0000000400047308 */ /* 0x000f240000000800 */
[----:B------:R-:W2:Y:S06]  /*14780*/  SHFL.BFLY PT, R116, R31, 0x2, 0x1f ;  /* 0x0c401f001f747f89 */ /* 0x000eac00000e0000 */
[----:B------:R-:W4:Y:S08]  /*14790*/  MUFU.EX2 R179, R179 ;  /* 0x000000b300b37308 */ /* 0x000f300000000800 */
[----:B------:R-:W4:Y:S08]  /*147a0*/  MUFU.EX2 R6, R6 ;  /* 0x0000000600067308 */ /* 0x000f300000000800 */
[----:B------:R-:W-:Y:S01]  /*147b0*/  MUFU.EX2 R173, R173 ;  /* 0x000000ad00ad7308 */ /* 0x000fe20000000800 */
[----:B--2---:R-:W-:-:S05]  /*147c0*/  FMNMX.FTZ R116, R31, R116, !PT ;  /* 0x000000741f747209 */ /* 0x004fca0007810000 */
[----:B------:R-:W2:Y:S02]  /*147d0*/  SHFL.BFLY PT, R7, R116, 0x1, 0x1f ;  /* 0x0c201f0074077f89 */ /* 0x000ea400000e0000 */
[----:B------:R-:W-:Y:S08]  /*147e0*/  MUFU.EX2 R8, R8 ;  /* 0x0000000800087308 */ /* 0x000ff00000000800 */
[----:B------:R-:W-:Y:S08]  /*147f0*/  MUFU.EX2 R175, R175 ;  /* 0x000000af00af7308 */ /* 0x000ff00000000800 */
[----:B------:R-:W-:Y:S01]  /*14800*/  MUFU.EX2 R10, R10 ;  /* 0x0000000a000a7308 */ /* 0x000fe20000000800 */
[----:B--2---:R-:W-:-:S07]  /*14810*/  FMNMX.FTZ R194, R116, R7, !PT ;  /* 0x0000000774c27209 */ /* 0x004fce0007810000 */
[----:B------:R-:W-:Y:S01]  /*14820*/  MUFU.EX2 R169, R169 ;  /* 0x000000a900a97308 */ /* 0x000fe20000000800 */
[----:B------:R-:W-:Y:S01]  /*14830*/  IMAD.MOV.U32 R116, RZ, RZ, R151 ;  /* 0x000000ffff747224 */ /* 0x000fe200078e0097 */
[C---:B------:R-:W-:Y:S01]  /*14840*/  FSETP.NEU.FTZ.AND P2, PT, R194.reuse, -INF , PT ;  /* 0xff800000c200780b */ /* 0x040fe20003f5d000 */
[----:B------:R-:W-:-:S05]  /*14850*/  FMUL.FTZ R7, R194, R9 ;  /* 0x00000009c2077220 */ /* 0x000fca0000410000 */
[----:B------:R-:W-:Y:S01]  /*14860*/  MUFU.EX2 R12, R12 ;  /* 0x0000000c000c7308 */ /* 0x000fe20000000800 */
[----:B------:R-:W-:-:S05]  /*14870*/  FSEL R39, R7, RZ, P2 ;  /* 0x000000ff07277208 */ /* 0x000fca0001000000 */
[-CC-:B------:R-:W-:Y:S01]  /*14880*/  FFMA.FTZ R180, R76, R9.reuse, -R39.reuse ;  /* 0x000000094cb47223 */ /* 0x180fe20000010827 */
[-CC-:B------:R-:W-:Y:S01]  /*14890*/  FFMA.FTZ R11, R3, R9.reuse, -R39.reuse ;  /* 0x00000009030b7223 */ /* 0x180fe20000010827 */
[-CC-:B------:R-:W-:Y:S01]  /*148a0*/  FFMA.FTZ R182, R68, R9.reuse, -R39.reuse ;  /* 0x0000000944b67223 */ /* 0x180fe20000010827 */
[-CC-:B------:R-:W-:Y:S01]  /*148b0*/  FFMA.FTZ R168, R20, R9.reuse, -R39.reuse ;  /* 0x0000000914a87223 */ /* 0x180fe20000010827 */
[----:B------:R-:W-:Y:S01]  /*148c0*/  FADD.FTZ R20, R181, R64 ;  /* 0x00000040b5147221 */ /* 0x000fe20000010000 */
[-CC-:B------:R-:W-:Y:S01]  /*148d0*/  FFMA.FTZ R13, R72, R9.reuse, -R39.reuse ;  /* 0x00000009480d7223 */ /* 0x180fe20000010827 */
[----:B------:R-:W-:Y:S01]  /*148e0*/  MUFU.EX2 R180, R180 ;  /* 0x000000b400b47308 */ /* 0x000fe20000000800 */
[-CC-:B------:R-:W-:Y:S01]  /*148f0*/  FFMA.FTZ R176, R80, R9.reuse, -R39.reuse ;  /* 0x0000000950b07223 */ /* 0x180fe20000010827 */
[----:B-1----:R-:W-:Y:S01]  /*14900*/  FADD.FTZ R3, R183, R20 ;  /* 0x00000014b7037221 */ /* 0x002fe20000010000 */
[-CC-:B------:R-:W-:Y:S01]  /*14910*/  FFMA.FTZ R15, R84, R9.reuse, -R39.reuse ;  /* 0x00000009540f7223 */ /* 0x180fe20000010827 */
[-CC-:B------:R-:W-:Y:S01]  /*14920*/  FFMA.FTZ R178, R88, R9.reuse, -R39.reuse ;  /* 0x0000000958b27223 */ /* 0x180fe20000010827 */
[-C--:B------:R-:W-:Y:S01]  /*14930*/  FFMA.FTZ R25, R96, R9.reuse, -R39 ;  /* 0x0000000960197223 */ /* 0x080fe20000010827 */
[----:B---3--:R-:W-:Y:S01]  /*14940*/  FADD.FTZ R20, R2, R3 ;  /* 0x0000000302147221 */ /* 0x008fe20000010000 */
[-CC-:B------:R-:W-:Y:S01]  /*14950*/  FFMA.FTZ R172, R98, R9.reuse, -R39.reuse ;  /* 0x0000000962ac7223 */ /* 0x180fe20000010827 */
[----:B------:R-:W1:Y:S01]  /*14960*/  MUFU.EX2 R11, R11 ;  /* 0x0000000b000b7308 */ /* 0x000e620000000800 */
[-CC-:B------:R-:W-:Y:S01]  /*14970*/  FFMA.FTZ R170, R24, R9.reuse, -R39.reuse ;  /* 0x0000000918aa7223 */ /* 0x180fe20000010827 */
[----:B0-----:R-:W-:Y:S01]  /*14980*/  FADD.FTZ R3, R177, R20 ;  /* 0x00000014b1037221 */ /* 0x001fe20000010000 */
[-CC-:B------:R-:W-:Y:S01]  /*14990*/  FFMA.FTZ R27, R92, R9.reuse, -R39.reuse ;  /* 0x000000095c1b7223 */ /* 0x180fe20000010827 */
[-CC-:B------:R-:W-:Y:S01]  /*149a0*/  FFMA.FTZ R174, R100, R9.reuse, -R39.reuse ;  /* 0x0000000964ae7223 */ /* 0x180fe20000010827 */
[-C--:B------:R-:W-:Y:S01]  /*149b0*/  FFMA.FTZ R29, R90, R9.reuse, -R39 ;  /* 0x000000095a1d7223 */ /* 0x080fe20000010827 */
[----:B----4-:R-:W-:Y:S01]  /*149c0*/  FADD.FTZ R20, R4, R3 ;  /* 0x0000000304147221 */ /* 0x010fe20000010000 */
[-CC-:B------:R-:W-:Y:S01]  /*149d0*/  FFMA.FTZ R31, R94, R9.reuse, -R39.reuse ;  /* 0x000000095e1f7223 */ /* 0x180fe20000010827 */
[----:B------:R-:W0:Y:S01]  /*149e0*/  MUFU.EX2 R182, R182 ;  /* 0x000000b600b67308 */ /* 0x000e220000000800 */
[-CC-:B------:R-:W-:Y:S01]  /*149f0*/  FFMA.FTZ R33, R28, R9.reuse, -R39.reuse ;  /* 0x000000091c217223 */ /* 0x180fe20000010827 */
[----:B------:R-:W-:Y:S01]  /*14a00*/  FADD.FTZ R7, R179, R20 ;  /* 0x00000014b3077221 */ /* 0x000fe20000010000 */
[-CC-:B------:R-:W-:Y:S01]  /*14a10*/  FFMA.FTZ R164, R66, R9.reuse, -R39.reuse ;  /* 0x0000000942a47223 */ /* 0x180fe20000010827 */
[-CC-:B------:R-:W-:Y:S01]  /*14a20*/  FFMA.FTZ R35, R32, R9.reuse, -R39.reuse ;  /* 0x0000000920237223 */ /* 0x180fe20000010827 */
[-C--:B------:R-:W-:Y:S01]  /*14a30*/  FFMA.FTZ R166, R62, R9.reuse, -R39 ;  /* 0x000000093ea67223 */ /* 0x080fe20000010827 */
[----:B------:R-:W-:Y:S01]  /*14a40*/  FADD.FTZ R24, R6, R7 ;  /* 0x0000000706187221 */ /* 0x000fe20000010000 */
[----:B------:R-:W-:Y:S01]  /*14a50*/  IMAD.IADD R28, R195, 0x1, -R192 ;  /* 0x00000001c31c7824 */ /* 0x000fe200078e0ac0 */
[----:B------:R-:W2:Y:S01]  /*14a60*/  MUFU.EX2 R13, R13 ;  /* 0x0000000d000d7308 */ /* 0x000ea20000000800 */
[----:B-1----:R-:W-:Y:S01]  /*14a70*/  FADD.FTZ R3, R180, R11 ;  /* 0x0000000bb4037221 */ /* 0x002fe20000010000 */
[----:B------:R-:W-:Y:S01]  /*14a80*/  FADD.FTZ R7, R173, R24 ;  /* 0x00000018ad077221 */ /* 0x000fe20000010000 */
[----:B------:R-:W-:Y:S01]  /*14a90*/  FFMA.FTZ R37, R54, R9, -R39 ;  /* 0x0000000936257223 */ /* 0x000fe20000010827 */
[----:B------:R-:W-:-:S02]  /*14aa0*/  IMAD R28, R193, 0x80, R28 ;  /* 0x00000080c11c7824 */ /* 0x000fc400078e021c */
[-C--:B------:R-:W-:Y:S01]  /*14ab0*/  FFMA.FTZ R102, R102, R9.reuse, -R39 ;  /* 0x0000000966667223 */ /* 0x080fe20000010827 */
[----:B------:R-:W-:Y:S01]  /*14ac0*/  FADD.FTZ R24, R8, R7 ;  /* 0x0000000708187221 */ /* 0x000fe20000010000 */
[-C--:B------:R-:W-:Y:S01]  /*14ad0*/  FFMA.FTZ R104, R104, R9.reuse, -R39 ;  /* 0x0000000968687223 */ /* 0x080fe20000010827 */
[----:B------:R-:W1:Y:S01]  /*14ae0*/  MUFU.EX2 R176, R176 ;  /* 0x000000b000b07308 */ /* 0x000e620000000800 */
[----:B0-----:R-:W-:Y:S01]  /*14af0*/  FADD.FTZ R20, R182, R3 ;  /* 0x00000003b6147221 */ /* 0x001fe20000010000 */
[----:B------:R-:W-:Y:S01]  /*14b00*/  FADD.FTZ R7, R175, R24 ;  /* 0x00000018af077221 */ /* 0x000fe20000010000 */
[----:B------:R-:W-:Y:S01]  /*14b10*/  SHF.R.S32.HI R41, RZ, 0x1f, R28 ;  /* 0x0000001fff297819 */ /* 0x000fe2000001141c */
[-CC-:B------:R-:W-:Y:S01]  /*14b20*/  FFMA.FTZ R50, R50, R9.reuse, -R39.reuse ;  /* 0x0000000932327223 */ /* 0x180fe20000010827 */
[-C--:B------:R-:W-:Y:S01]  /*14b30*/  FFMA.FTZ R46, R46, R9.reuse, -R39 ;  /* 0x000000092e2e7223 */ /* 0x080fe20000010827 */
[----:B------:R-:W-:Y:S01]  /*14b40*/  FADD.FTZ R24, R10, R7 ;  /* 0x000000070a187221 */ /* 0x000fe20000010000 */
[----:B------:R-:W-:Y:S01]  /*14b50*/  LEA.HI R7, R41, R28, RZ, 0x7 ;  /* 0x0000001c29077211 */ /* 0x000fe200078f38ff */
[----:B------:R-:W0:Y:S01]  /*14b60*/  MUFU.EX2 R15, R15 ;  /* 0x0000000f000f7308 */ /* 0x000e220000000800 */
[----:B--2---:R-:W-:Y:S01]  /*14b70*/  FADD.FTZ R3, R13, R20 ;  /* 0x000000140d037221 */ /* 0x004fe20000010000 */
[----:B------:R-:W-:Y:S01]  /*14b80*/  FADD.FTZ R43, R169, R24 ;  /* 0x00000018a92b7221 */ /* 0x000fe20000010000 */
[--C-:B------:R-:W-:Y:S01]  /*14b90*/  FFMA.FTZ R106, R106, R9, -R39.reuse ;  /* 0x000000096a6a7223 */ /* 0x100fe20000010827 */
[----:B------:R-:W-:Y:S01]  /*14ba0*/  F2FP.BF16.F32.PACK_AB R183, R2, R183 ;  /* 0x000000b702b7723e */ /* 0x000fe200000010ff */
[-C--:B------:R-:W-:Y:S01]  /*14bb0*/  FFMA.FTZ R42, R42, R9.reuse, -R39 ;  /* 0x000000092a2a7223 */ /* 0x080fe20000010827 */
[----:B------:R-:W-:Y:S01]  /*14bc0*/  FADD.FTZ R24, R12, R43 ;  /* 0x0000002b0c187221 */ /* 0x000fe20000010000 */
[-C--:B------:R-:W-:Y:S01]  /*14bd0*/  FFMA.FTZ R108, R108, R9.reuse, -R39 ;  /* 0x000000096c6c7223 */ /* 0x080fe20000010827 */
[----:B------:R-:W2:Y:S01]  /*14be0*/  MUFU.EX2 R178, R178 ;  /* 0x000000b200b27308 */ /* 0x000ea20000000800 */
[----:B-1----:R-:W-:Y:S01]  /*14bf0*/  FADD.FTZ R20, R176, R3 ;  /* 0x00000003b0147221 */ /* 0x002fe20000010000 */
[-CC-:B------:R-:W-:Y:S01]  /*14c00*/  FFMA.FTZ R38, R38, R9.reuse, -R39.reuse ;  /* 0x0000000926267223 */ /* 0x180fe20000010827 */
[-CC-:B------:R-:W-:Y:S01]  /*14c10*/  FFMA.FTZ R110, R110, R9.reuse, -R39.reuse ;  /* 0x000000096e6e7223 */ /* 0x180fe20000010827 */
[-CC-:B------:R-:W-:Y:S01]  /*14c20*/  FFMA.FTZ R34, R34, R9.reuse, -R39.reuse ;  /* 0x0000000922227223 */ /* 0x180fe20000010827 */
[-CC-:B------:R-:W-:Y:S01]  /*14c30*/  FFMA.FTZ R112, R112, R9.reuse, -R39.reuse ;  /* 0x0000000970707223 */ /* 0x180fe20000010827 */
[----:B------:R-:W-:Y:S01]  /*14c40*/  FFMA.FTZ R114, R114, R9, -R39 ;  /* 0x0000000972727223 */ /* 0x000fe20000010827 */
[----:B------:R-:W-:Y:S01]  /*14c50*/  F2FP.BF16.F32.PACK_AB R182, R13, R182 ;  /* 0x000000b60db6723e */ /* 0x000fe200000010ff */
[----:B------:R-:W1:Y:S01]  /*14c60*/  MUFU.EX2 R25, R25 ;  /* 0x0000001900197308 */ /* 0x000e620000000800 */
[----:B0-----:R-:W-:Y:S01]  /*14c70*/  FADD.FTZ R3, R15, R20 ;  /* 0x000000140f037221 */ /* 0x001fe20000010000 */
[----:B------:R-:W-:Y:S01]  /*14c80*/  SHF.R.S32.HI R7, RZ, 0x7, R7 ;  /* 0x00000007ff077819 */ /* 0x000fe20000011407 */
[--C-:B------:R-:W-:Y:S01]  /*14c90*/  IMAD.MOV.U32 R100, RZ, RZ, R151.reuse ;  /* 0x000000ffff647224 */ /* 0x100fe200078e0097 */
[----:B------:R-:W-:Y:S01]  /*14ca0*/  F2FP.BF16.F32.PACK_AB R177, R4, R177 ;  /* 0x000000b104b1723e */ /* 0x000fe200000010ff */
[----:B------:R-:W-:Y:S01]  /*14cb0*/  IMAD.MOV.U32 R98, RZ, RZ, R151 ;  /* 0x000000ffff627224 */ /* 0x000fe200078e0097 */
[----:B------:R-:W-:Y:S01]  /*14cc0*/  F2FP.BF16.F32.PACK_AB R175, R10, R175 ;  /* 0x000000af0aaf723e */ /* 0x000fe200000010ff */
[----:B------:R-:W-:Y:S01]  /*14cd0*/  VIADD R10, R150, 0xfffffffe ;  /* 0xfffffffe960a7836 */ /* 0x000fe20000000000 */
[----:B------:R-:W0:Y:S01]  /*14ce0*/  MUFU.EX2 R172, R172 ;  /* 0x000000ac00ac7308 */ /* 0x000e220000000800 */
[----:B--2---:R-:W-:Y:S01]  /*14cf0*/  FADD.FTZ R20, R178, R3 ;  /* 0x00000003b2147221 */ /* 0x004fe20000010000 */
[----:B------:R-:W-:Y:S01]  /*14d00*/  F2FP.BF16.F32.PACK_AB R180, R11, R180 ;  /* 0x000000b40bb4723e */ /* 0x000fe200000010ff */
[--C-:B------:R-:W-:Y:S01]  /*14d10*/  IMAD.MOV.U32 R150, RZ, RZ, R151.reuse ;  /* 0x000000ffff967224 */ /* 0x100fe200078e0097 */
[----:B------:R-:W-:Y:S01]  /*14d20*/  F2FP.BF16.F32.PACK_AB R181, R64, R181 ;  /* 0x000000b540b5723e */ /* 0x000fe200000010ff */
[--C-:B------:R-:W-:Y:S01]  /*14d30*/  IMAD.MOV.U32 R96, RZ, RZ, R151.reuse ;  /* 0x000000ffff607224 */ /* 0x100fe200078e0097 */
[----:B------:R-:W-:Y:S01]  /*14d40*/  F2FP.BF16.F32.PACK_AB R179, R6, R179 ;  /* 0x000000b306b3723e */ /* 0x000fe200000010ff */
[--C-:B------:R-:W-:Y:S01]  /*14d50*/  IMAD.MOV.U32 R94, RZ, RZ, R151.reuse ;  /* 0x000000ffff5e7224 */ /* 0x100fe200078e0097 */
[----:B------:R-:W2:Y:S01]  /*14d60*/  MUFU.EX2 R27, R27 ;  /* 0x0000001b001b7308 */ /* 0x000ea20000000800 */
[----:B-1----:R-:W-:Y:S01]  /*14d70*/  FADD.FTZ R3, R25, R20 ;  /* 0x0000001419037221 */ /* 0x002fe20000010000 */
[----:B------:R-:W-:Y:S01]  /*14d80*/  F2FP.BF16.F32.PACK_AB R173, R8, R173 ;  /* 0x000000ad08ad723e */ /* 0x000fe200000010ff */
[--C-:B------:R-:W-:Y:S01]  /*14d90*/  IMAD.MOV.U32 R92, RZ, RZ, R151.reuse ;  /* 0x000000ffff5c7224 */ /* 0x100fe200078e0097 */
[----:B------:R-:W-:Y:S01]  /*14da0*/  F2FP.BF16.F32.PACK_AB R169, R12, R169 ;  /* 0x000000a90ca9723e */ /* 0x000fe200000010ff */
[--C-:B------:R-:W-:Y:S01]  /*14db0*/  IMAD.MOV.U32 R90, RZ, RZ, R151.reuse ;  /* 0x000000ffff5a7224 */ /* 0x100fe200078e0097 */
[----:B------:R-:W-:Y:S01]  /*14dc0*/  F2FP.BF16.F32.PACK_AB R176, R15, R176 ;  /* 0x000000b00fb0723e */ /* 0x000fe200000010ff */
[----:B------:R-:W-:Y:S01]  /*14dd0*/  IMAD.MOV.U32 R88, RZ, RZ, R151 ;  /* 0x000000ffff587224 */ /* 0x000fe200078e0097 */
[----:B------:R-:W1:Y:S01]  /*14de0*/  MUFU.EX2 R171, R171 ;  /* 0x000000ab00ab7308 */ /* 0x000e620000000800 */
[----:B0-----:R-:W-:Y:S01]  /*14df0*/  FADD.FTZ R20, R172, R3 ;  /* 0x00000003ac147221 */ /* 0x001fe20000010000 */
[----:B------:R-:W-:-:S06]  /*14e00*/  F2FP.BF16.F32.PACK_AB R178, R25, R178 ;  /* 0x000000b219b2723e */ /* 0x000fcc00000010ff */
        /* <DEDUP_REMOVED lines=16> */
[----:B--2---:R-:W-:-:S07]  /*14f10*/  FADD.FTZ R0, R168, R3 ;  /* 0x00000003a8007221 */ /* 0x004fce0000010000 */
[----:B------:R-:W2:Y:S01]  /*14f20*/  MUFU.EX2 R167, R167 ;  /* 0x000000a700a77308 */ /* 0x000ea20000000800 */
[C---:B-1----:R-:W-:Y:S01]  /*14f30*/  FADD.FTZ R20, R26.reuse, R45 ;  /* 0x0000002d1a147221 */ /* 0x042fe20000010000 */
[----:B------:R-:W-:-:S06]  /*14f40*/  F2FP.BF16.F32.PACK_AB R165, R26, R165 ;  /* 0x000000a51aa5723e */ /* 0x000fcc00000010ff */
[----:B------:R-:W1:Y:S01]  /*14f50*/  MUFU.EX2 R170, R170 ;  /* 0x000000aa00aa7308 */ /* 0x000e620000000800 */
[C---:B0-----:R-:W-:Y:S01]  /*14f60*/  FADD.FTZ R3, R31.reuse, R0 ;  /* 0x000000001f037221 */ /* 0x041fe20000010000 */
[----:B------:R-:W-:-:S06]  /*14f70*/  F2FP.BF16.F32.PACK_AB R168, R31, R168 ;  /* 0x000000a81fa8723e */ /* 0x000fcc00000010ff */
[----:B------:R-:W0:Y:S01]  /*14f80*/  MUFU.EX2 R30, R30 ;  /* 0x0000001e001e7308 */ /* 0x000e220000000800 */
[----:B--2---:R-:W-:-:S07]  /*14f90*/  FADD.FTZ R45, R167, R20 ;  /* 0x00000014a72d7221 */ /* 0x004fce0000010000 */
[----:B------:R-:W2:Y:S01]  /*14fa0*/  MUFU.EX2 R33, R33 ;  /* 0x0000002100217308 */ /* 0x000ea20000000800 */
[----:B-1----:R-:W-:-:S07]  /*14fb0*/  FADD.FTZ R0, R170, R3 ;  /* 0x00000003aa007221 */ /* 0x002fce0000010000 */
[----:B------:R-:W1:Y:S01]  /*14fc0*/  MUFU.EX2 R161, R161 ;  /* 0x000000a100a17308 */ /* 0x000e620000000800 */
[C---:B0-----:R-:W-:Y:S01]  /*14fd0*/  FADD.FTZ R20, R30.reuse, R45 ;  /* 0x0000002d1e147221 */ /* 0x041fe20000010000 */
        /* <DEDUP_REMOVED lines=26> */
[----:B------:R2:W3:Y:S01]  /*15180*/  MUFU.EX2 R41, R104 ;  /* 0x0000006800297308 */ /* 0x0004e20000000800 */
[----:B-1----:R-:W-:-:S07]  /*15190*/  FADD.FTZ R0, R102, R3 ;  /* 0x0000000366007221 */ /* 0x002fce0000010000 */
[----:B------:R-:W1:Y:S01]  /*151a0*/  MUFU.EX2 R159, R159 ;  /* 0x0000009f009f7308 */ /* 0x000e620000000800 */
[C---:B0-----:R-:W-:Y:S01]  /*151b0*/  FADD.FTZ R2, R44.reuse, R47 ;  /* 0x0000002f2c027221 */ /* 0x041fe20000010000 */
[----:B------:R-:W-:Y:S01]  /*151c0*/  F2FP.BF16.F32.PACK_AB R157, R44, R157 ;  /* 0x0000009d2c9d723e */ /* 0x000fe200000010ff */
[----:B--2---:R-:W-:-:S05]  /*151d0*/  IMAD.MOV.U32 R104, RZ, RZ, R151 ;  /* 0x000000ffff687224 */ /* 0x004fca00078e0097 */
        /* <DEDUP_REMOVED lines=23> */
[----:B------:R-:W-:Y:S01]  /*15350*/  F2FP.BF16.F32.PACK_AB R156, R39, R106 ;  /* 0x0000006a279c723e */ /* 0x000fe200000010ff */
[----:B------:R-:W-:-:S05]  /*15360*/  IMAD.MOV.U32 R106, RZ, RZ, R151 ;  /* 0x000000ffff6a7224 */ /* 0x000fca00078e0097 */
[----:B------:R-:W0:Y:S01]  /*15370*/  MUFU.EX2 R110, R110 ;  /* 0x0000006e006e7308 */ /* 0x000e220000000800 */
[----:B--2---:R-:W-:-:S07]  /*15380*/  FADD.FTZ R0, R108, R49 ;  /* 0x000000316c007221 */ /* 0x004fce0000010000 */
[----:B------:R-:W2:Y:S01]  /*15390*/  MUFU.EX2 R47, R34 ;  /* 0x00000022002f7308 */ /* 0x000ea20000000800 */
[C---:B-1----:R-:W-:Y:S01]  /*153a0*/  FADD.FTZ R13, R45.reuse, R0 ;  /* 0x000000002d0d7221 */ /* 0x042fe20000010000 */
[----:B------:R-:W-:Y:S01]  /*153b0*/  F2FP.BF16.F32.PACK_AB R158, R45, R108 ;  /* 0x0000006c2d9e723e */ /* 0x000fe200000010ff */
[----:B------:R-:W-:-:S05]  /*153c0*/  IMAD.MOV.U32 R108, RZ, RZ, R151 ;  /* 0x000000ffff6c7224 */ /* 0x000fca00078e0097 */
[----:B------:R-:W1:Y:S01]  /*153d0*/  MUFU.EX2 R112, R112 ;  /* 0x0000007000707308 */ /* 0x000e620000000800 */
[----:B0-----:R-:W-:-:S07]  /*153e0*/  FADD.FTZ R0, R110, R13 ;  /* 0x0000000d6e007221 */ /* 0x001fce0000010000 */
[----:B------:R-:W0:Y:S01]  /*153f0*/  MUFU.EX2 R155, R155 ;  /* 0x0000009b009b7308 */ /* 0x000e220000000800 */
[C---:B--2---:R-:W-:Y:S01]  /*15400*/  FADD.FTZ R13, R47.reuse, R0 ;  /* 0x000000002f0d7221 */ /* 0x044fe20000010000 */
[----:B------:R-:W-:Y:S01]  /*15410*/  F2FP.BF16.F32.PACK_AB R152, R47, R110 ;  /* 0x0000006e2f98723e */ /* 0x000fe200000010ff */
[----:B------:R-:W-:Y:S02]  /*15420*/  IMAD.MOV.U32 R0, RZ, RZ, 0x3f800000 ;  /* 0x3f800000ff007424 */ /* 0x000fe400078e00ff */
[----:B------:R-:W-:-:S03]  /*15430*/  IMAD.MOV.U32 R110, RZ, RZ, R151 ;  /* 0x000000ffff6e7224 */ /* 0x000fc600078e0097 */
[----:B------:R2:W3:Y:S01]  /*15440*/  MUFU.EX2 R11, R114 ;  /* 0x00000072000b7308 */ /* 0x0004e20000000800 */
[----:B-1----:R-:W-:Y:S01]  /*15450*/  FADD.FTZ R4, R112, R13 ;  /* 0x0000000d70047221 */ /* 0x002fe20000010000 */
[----:B------:R-:W-:-:S04]  /*15460*/  VIMNMX R13, RZ, R7, !PT ;  /* 0x00000007ff0d7248 */ /* 0x000fc80007fe0100 */
[----:B------:R-:W-:Y:S02]  /*15470*/  ISETP.GE.AND P2, PT, R10, R13, PT ;  /* 0x0000000d0a00720c */ /* 0x000fe40003f46270 */
[----:B------:R-:W1:Y:S01]  /*15480*/  MUFU.EX2 R56, R56 ;  /* 0x0000003800387308 */ /* 0x000e620000000800 */
[----:B0-----:R-:W-:Y:S01]  /*15490*/  FADD.FTZ R3, R155, R2 ;  /* 0x000000029b037221 */ /* 0x001fe20000010000 */
[----:B------:R-:W-:Y:S02]  /*154a0*/  IMAD.MOV.U32 R2, RZ, RZ, 0x3f800000 ;  /* 0x3f800000ff027424 */ /* 0x000fe400078e00ff */
[--C-:B--2---:R-:W-:Y:S01]  /*154b0*/  IMAD.MOV.U32 R114, RZ, RZ, R151.reuse ;  /* 0x000000ffff727224 */ /* 0x104fe200078e0097 */
[C---:B---3--:R-:W-:Y:S01]  /*154c0*/  F2FP.BF16.F32.PACK_AB R154, R11.reuse, R112 ;  /* 0x000000700b9a723e */ /* 0x048fe200000010ff */
[----:B------:R-:W-:Y:S01]  /*154d0*/  FADD.FTZ R4, R11, R4 ;  /* 0x000000040b047221 */ /* 0x000fe20000010000 */
[----:B------:R-:W-:Y:S02]  /*154e0*/  IMAD.MOV.U32 R112, RZ, RZ, R151 ;  /* 0x000000ffff707224 */ /* 0x000fe400078e0097 */
[C---:B-1----:R-:W-:Y:S01]  /*154f0*/  FADD.FTZ R3, R56.reuse, R3 ;  /* 0x0000000338037221 */ /* 0x042fe20000010000 */
[----:B------:R-:W-:Y:S01]  /*15500*/  F2FP.BF16.F32.PACK_AB R155, R56, R155 ;  /* 0x0000009b389b723e */ /* 0x000fe200000010ff */
[----:B------:R-:W-:Y:S06]  /*15510*/  @!P2 BRA `(.L_x_2384) ;  /* 0x000000380000a947 */ /* 0x000fec0003800000 */
[----:B------:R-:W-:Y:S01]  /*15520*/  BSSY B1, `(.L_x_2385) ;  /* 0x000037e000017945 */ /* 0x000fe20003800000 */
        /* <DEDUP_REMOVED lines=38> */
.L_x_2396:
[----:B------:R-:W-:-:S05]  /*15790*/  VIADD R8, R20, 0x1 ;  /* 0x0000000114087836 */ /* 0x000fca0000000000 */
[----:B------:R-:W-:-:S04]  /*157a0*/  ISETP.NE.AND P2, PT, R8, 0x2, PT ;  /* 0x000000020800780c */ /* 0x000fc80003f45270 */
[----:B------:R-:W-:Y:S02]  /*157b0*/  SEL R188, RZ, 0x1, P2 ;  /* 0x00000001ffbc7807 */ /* 0x000fe40001000000 */
[----:B------:R-:W-:Y:S02]  /*157c0*/  SEL R185, R8, RZ, P2 ;  /* 0x000000ff08b97207 */ /* 0x000fe40001000000 */
[----:B------:R-:W-:Y:S01]  /*157d0*/  LOP3.LUT R188, R15, R188, RZ, 0x3c, !PT ;  /* 0x000000bc0fbc7212 */ /* 0x000fe200078e3cff */
[----:B------:R-:W-:Y:S06]  /*157e0*/  @!P0 BRA `(.L_x_2386) ;  /* 0x0000000000048947 */ /* 0x000fec0003800000 */
[----:B------:R-:W-:Y:S01]  /*157f0*/  BPT.TRAP 0x1 ;  /* 0x000000040000795c */ /* 0x000fe20000300000 */
.L_x_2386:
[----:B------:R-:W-:Y:S01]  /*15800*/  IMAD R14, R185, 0x8, R18 ;  /* 0x00000008b90e7824 */ /* 0x000fe200078e0212 */
[----:B------:R-:W-:-:S04]  /*15810*/  SHF.L.U32 R11, R188, 0x1f, RZ ;  /* 0x0000001fbc0b7819 */ /* 0x000fc800000006ff */
[----:B------:R0:W1:Y:S01]  /*15820*/  SYNCS.PHASECHK.TRANS64.TRYWAIT P2, [R14+URZ+0x34830], R11 ;  /* 0x0348300b0e0075a7 */ /* 0x000062000804017f */
[----:B------:R-:W-:Y:S05]  /*15830*/  @!P0 BRA `(.L_x_2387) ;  /* 0x0000000000048947 */ /* 0x000fea0003800000 */
[----:B------:R-:W-:Y:S01]  /*15840*/  BPT.TRAP 0x1 ;  /* 0x000000040000795c */ /* 0x000fe20000300000 */
.L_x_2387:
[----:B------:R-:W-:Y:S01]  /*15850*/  BSSY B2, `(.L_x_2388) ;  /* 0x0000006000027945 */ /* 0x000fe20003800000 */
[----:B------:R-:W-:Y:S02]  /*15860*/  IMAD R8, R185, 0xc00, R5 ;  /* 0x00000c00b9087824 */ /* 0x000fe400078e0205 */
[----:B------:R-:W-:Y:S01]  /*15870*/  IMAD.MOV.U32 R9, RZ, RZ, 0x40000040 ;  /* 0x40000040ff097424 */ /* 0x000fe200078e00ff */
[----:B-1----:R-:W-:Y:S06]  /*15880*/  @P2 BRA `(.L_x_2389) ;  /* 0x0000000000082947 */ /* 0x002fec0003800000 */
[----:B------:R-:W1:Y:S02]  /*15890*/  SYNCS.PHASECHK.TRANS64.TRYWAIT P2, [R14+URZ+0x34830], R11 ;  /* 0x0348300b0e0075a7 */ /* 0x000e64000804017f */
[----:B-1----:R-:W-:Y:S05]  /*158a0*/  @!P2 BRA `(.L_x_2390) ;  /* 0x000000f800d0a947 */ /* 0x002fea0003800000 */
.L_x_2389:
[----:B------:R-:W-:Y:S05]  /*158b0*/  BSYNC B2 ;  /* 0x0000000000027941 */ /* 0x000fea0003800000 */
.L_x_2388:
        /* <DEDUP_REMOVED lines=8> */
[----:B------:R-:W5:Y:S01]  /*15940*/  LDL.64 R232, [R1+0x10] ;  /* 0x0000100001e87983 */ /* 0x000f620000100a00 */
[----:B--2---:R-:W-:Y:S02]  /*15950*/  R2UR UR4, R24 ;  /* 0x00000000180472ca */ /* 0x004fe400000e0000 */
[----:B------:R-:W-:Y:S02]  /*15960*/  R2UR UR5, R25 ;  /* 0x00000000190572ca */ /* 0x000fe400000e0000 */
[----:B------:R-:W-:-:S11]  /*15970*/  WARPGROUP.ARRIVE ;  /* 0x00000000000079c5 */ /* 0x000fd60000000000 */
[----:B------:R-:W-:Y:S01]  /*15980*/  HGMMA.64x128x16.F32.BF16 R24, gdesc[UR4], RZ, !UPT, gsb0 ;  /* 0x01e00000041879f0 */ /* 0x000fe2000c0018ff */
[----:B------:R-:W-:Y:S02]  /*15990*/  R2UR UR6, R10 ;  /* 0x000000000a0672ca */ /* 0x000fe400000e0000 */
[----:B------:R-:W-:Y:S02]  /*159a0*/  R2UR UR7, R11 ;  /* 0x000000000b0772ca */ /* 0x000fe400000e0000 */
[----:B---3--:R-:W-:Y:S02]  /*159b0*/  R2UR UR4, R230 ;  /* 0x00000000e60472ca */ /* 0x008fe400000e0000 */
[----:B------:R-:W-:Y:S01]  /*159c0*/  R2UR UR5, R231 ;  /* 0x00000000e70572ca */ /* 0x000fe200000e0000 */
[----:B------:R-:W-:Y:S01]  /*159d0*/  VIADD R10, R8, 0x4 ;  /* 0x00000004080a7836 */ /* 0x000fe20000000000 */
[----:B------:R-:W2:Y:S01]  /*159e0*/  LDL.64 R230, [R1+0x8] ;  /* 0x0000080001e67983 */ /* 0x000ea20000100a00 */
        /* <DEDUP_REMOVED lines=8> */
[----:B------:R-:W-:Y:S01]  /*15a70*/  VIADD R10, R8, 0x6 ;  /* 0x00000006080a7836 */ /* 0x000fe20000000000 */
[----:B------:R-:W3:Y:S01]  /*15a80*/  LDL.64 R228, [R1] ;  /* 0x0000000001e47983 */ /* 0x000ee20000100a00 */
        /* <DEDUP_REMOVED lines=24> */
[----:B--2---:R-:W-:Y:S02]  /*15c10*/  R2UR UR4, R230 ;  /* 0x00000000e60472ca */ /* 0x004fe400000e0000 */
        /* <DEDUP_REMOVED lines=125> */
.L_x_2391:
[----:B------:R-:W-:Y:S01]  /*163f0*/  SHF.L.U32 R0, R15, 0x1f, RZ ;  /* 0x0000001f0f007819 */ /* 0x000fe200000006ff */
[----:B------:R-:W-:-:S04]  /*16400*/  IMAD R15, R20, 0x8, R18 ;  /* 0x00000008140f7824 */ /* 0x000fc800078e0212 */
[----:B------:R0:W1:Y:S01]  /*16410*/  SYNCS.PHASECHK.TRANS64.TRYWAIT P2, [R15+URZ+0x34850], R0 ;  /* 0x034850000f0075a7 */ /* 0x000062000804017f */
[----:B------:R-:W-:Y:S05]  /*16420*/  @!P0 BRA `(.L_x_2392) ;  /* 0x0000000000048947 */ /* 0x000fea0003800000 */
[----:B------:R-:W-:Y:S01]  /*16430*/  BPT.TRAP 0x1 ;  /* 0x000000040000795c */ /* 0x000fe20000300000 */
.L_x_2392:
[----:B------:R-:W-:Y:S04]  /*16440*/  BSSY B2, `(.L_x_2393) ;  /* 0x0000004000027945 */ /* 0x000fe80003800000 */
[----:B-1----:R-:W-:Y:S05]  /*16450*/  @P2 BRA `(.L_x_2394) ;  /* 0x0000000000082947 */ /* 0x002fea0003800000 */
[----:B------:R-:W1:Y:S02]  /*16460*/  SYNCS.PHASECHK.TRANS64.TRYWAIT P2, [R15+URZ+0x34850], R0 ;  /* 0x034850000f0075a7 */ /* 0x000e64000804017f */
[----:B-1----:R-:W-:Y:S05]  /*16470*/  @!P2 BRA `(.L_x_2395) ;  /* 0x000000ec00f0a947 */ /* 0x002fea0003800000 */
.L_x_2394:
[----:B------:R-:W-:Y:S05]  /*16480*/  BSYNC B2 ;  /* 0x0000000000027941 */ /* 0x000fea0003800000 */
.L_x_2393:
[----:B01----:R-:W-:Y:S01]  /*16490*/  VIADD R0, R18, 0x400 ;  /* 0x0000040012007836 */ /* 0x003fe20000000000 */
[----:B------:R-:W-:Y:S01]  /*164a0*/  WARPGROUP.ARRIVE ;  /* 0x00000000000079c5 */ /* 0x000fe20000000000 */
[----:B------:R-:W-:Y:S02]  /*164b0*/  IMAD.MOV.U32 R11, RZ, RZ, 0x40000040 ;  /* 0x40000040ff0b7424 */ /* 0x000fe400078e00ff */
[----:B------:R-:W-:Y:S01]  /*164c0*/  FMUL.FTZ R21, R30, UR39 ;  /* 0x000000271e157c20 */ /* 0x000fe20008410000 */
[----:B------:R-:W-:Y:S01]  /*164d0*/  FMUL.FTZ R30, R33, UR39 ;  /* 0x00000027211e7c20 */ /* 0x000fe20008410000 */
[----:B------:R-:W-:Y:S01]  /*164e0*/  SHF.R.U32.HI R0, RZ, 0x4, R0 ;  /* 0x00000004ff007819 */ /* 0x000fe20000011600 */
[----:B------:R-:W-:Y:S01]  /*164f0*/  FMUL.FTZ R33, R36, UR39 ;  /* 0x0000002724217c20 */ /* 0x000fe20008410000 */
[----:B------:R-:W-:Y:S01]  /*16500*/  FMUL.FTZ R36, R40, UR39 ;  /* 0x0000002728247c20 */ /* 0x000fe20008410000 */
[----:B------:R-:W-:Y:S01]  /*16510*/  FMUL.FTZ R40, R47, UR39 ;  /* 0x000000272f287c20 */ /* 0x000fe20008410000 */
[----:B------:R-:W-:Y:S01]  /*16520*/  LOP3.LUT R0, R0, 0x3fff, RZ, 0xc0, !PT ;  /* 0x00003fff00007812 */ /* 0x000fe200078ec0ff */
[----:B------:R-:W-:Y:S01]  /*16530*/  FMUL.FTZ R47, R49, UR39 ;  /* 0x00000027312f7c20 */ /* 0x000fe20008410000 */
[----:B------:R-:W-:Y:S01]  /*16540*/  FMUL.FTZ R49, R52, UR39 ;  /* 0x0000002734317c20 */ /* 0x000fe20008410000 */
[----:B------:R-:W-:Y:S01]  /*16550*/  FMUL.FTZ R2, R26, UR39 ;  /* 0x000000271a027c20 */ /* 0x000fe20008410000 */
[----:B------:R-:W-:Y:S01]  /*16560*/  LOP3.LUT R9, R0, 0x4000000, RZ, 0xfc, !PT ;  /* 0x0400000000097812 */ /* 0x000fe200078efcff */
[----:B------:R-:W-:Y:S01]  /*16570*/  FMUL.FTZ R0, R24, UR39 ;  /* 0x0000002718007c20 */ /* 0x000fe20008410000 */
[----:B------:R-:W-:Y:S01]  /*16580*/  FMUL.FTZ R24, R28, UR39 ;  /* 0x000000271c187c20 */ /* 0x000fe20008410000 */
[----:B------:R-:W-:Y:S01]  /*16590*/  FMUL.FTZ R28, R32, UR39 ;  /* 0x00000027201c7c20 */ /* 0x000fe20008410000 */
[----:B------:R-:W-:Y:S01]  /*165a0*/  FMUL.FTZ R32, R39, UR39 ;  /* 0x0000002727207c20 */ /* 0x000fe20008410000 */
[----:B------:R-:W-:-:S02]  /*165b0*/  IMAD R8, R20, 0x800, R9 ;  /* 0x0000080014087824 */ /* 0x000fc400078e0209 */
[----:B------:R-:W-:Y:S01]  /*165c0*/  FMUL.FTZ R39, R46, UR39 ;  /* 0x000000272e277c20 */ /* 0x000fe20008410000 */
[----:B------:R-:W-:Y:S01]  /*165d0*/  IMAD.MOV.U32 R9, RZ, RZ, 0x40000040 ;  /* 0x40000040ff097424 */ /* 0x000fe200078e00ff */
[----:B------:R-:W0:Y:S01]  /*165e0*/  MUFU.TANH R0, R0 ;  /* 0x0000000000007308 */ /* 0x000e220000002400 */
[C---:B------:R-:W-:Y:S01]  /*165f0*/  VIADD R10, R8.reuse, 0x80 ;  /* 0x00000080080a7836 */ /* 0x040fe20000000000 */
[----:B------:R-:W-:Y:S01]  /*16600*/  R2UR UR6, R8 ;  /* 0x00000000080672ca */ /* 0x000fe200000e0000 */
[----:B------:R-:W-:Y:S01]  /*16610*/  FMUL.FTZ R46, R54, UR39 ;  /* 0x00000027362e7c20 */ /* 0x000fe20008410000 */
[----:B------:R-:W-:Y:S01]  /*16620*/  R2UR UR7, R9 ;  /* 0x00000000090772ca */ /* 0x000fe200000e0000 */
        /* <DEDUP_REMOVED lines=12> */
[----:B------:R-:W-:Y:S01]  /*166f0*/  HGMMA.64x128x16.F32.BF16 R88, R180, gdesc[UR4].tnspB, R88, gsb0 ;  /* 0x41e00004b4587df0 */ /* 0x000fe20008001858 */
[----:B------:R-:W-:Y:S01]  /*16700*/  R2UR UR6, R10 ;  /* 0x000000000a0672ca */ /* 0x000fe200000e0000 */
[----:B------:R-:W-:Y:S01]  /*16710*/  VIADD R10, R8, 0x100 ;  /* 0x00000100080a7836 */ /* 0x000fe20000000000 */
[----:B------:R-:W-:Y:S01]  /*16720*/  R2UR UR7, R11 ;  /* 0x000000000b0772ca */ /* 0x000fe200000e0000 */
[----:B------:R-:W-:-:S02]  /*16730*/  IMAD.MOV.U32 R11, RZ, RZ, 0x40000040 ;  /* 0x40000040ff0b7424 */ /* 0x000fc400078e00ff */
        /* <DEDUP_REMOVED lines=20> */
[----:B------:R-:W-:-:S02]  /*16880*/  @!P1 VIADD R14, R14, 0x34840 ;  /* 0x000348400e0e9836 */ /* 0x000fc40000000000 */
[----:B------:R-:W-:-:S03]  /*16890*/  @!P1 VIADD R15, R15, 0x34860 ;  /* 0x000348600f0f9836 */ /* 0x000fc60000000000 */
[----:B------:R-:W-:Y:S01]  /*168a0*/  @!P1 PRMT R14, RZ, 0x654, R14 ;  /* 0x00000654ff0e9816 */ /* 0x000fe2000000000e */
[----:B------:R-:W-:Y:S01]  /*168b0*/  MUFU.TANH R33, R33 ;  /* 0x0000002100217308 */ /* 0x000fe20000002400 */
[----:B------:R-:W-:-:S07]  /*168c0*/  @!P1 PRMT R15, RZ, 0x654, R15 ;  /* 0x00000654ff0f9816 */ /* 0x000fce000000000f */
[----:B------:R-:W5:Y:S08]  /*168d0*/  MUFU.TANH R34, R34 ;  /* 0x0000002200227308 */ /* 0x000f700000002400 */
[----:B------:R-:W-:Y:S08]  /*168e0*/  MUFU.TANH R36, R36 ;  /* 0x0000002400247308 */ /* 0x000ff00000002400 */
        /* <DEDUP_REMOVED lines=17> */
[----:B------:R-:W-:Y:S02]  /*16a00*/  R2UR UR6, R10 ;  /* 0x000000000a0672ca */ /* 0x000fe400000e0000 */
[----:B------:R-:W-:Y:S01]  /*16a10*/  R2UR UR7, R11 ;  /* 0x000000000b0772ca */ /* 0x000fe200000e0000 */
[----:B------:R-:W-:-:S03]  /*16a20*/  IMAD.MOV.U32 R11, RZ, RZ, -0x80 ;  /* 0xffffff80ff0b7424 */ /* 0x000fc600078e00ff */
[----:B------:R-:W-:Y:S01]  /*16a30*/  MUFU.TANH R180, R180 ;  /* 0x000000b400b47308 */ /* 0x000fe20000002400 */
[----:B------:R-:W-:-:S04]  /*16a40*/  IMAD R10, R6, R11, 0x1 ;  /* 0x00000001060a7424 */ /* 0x000fc800078e020b */
[----:B------:R-:W-:-:S03]  /*16a50*/  IMAD R11, R193, 0x80, R10 ;  /* 0x00000080c10b7824 */ /* 0x000fc600078e020a */
[----:B------:R-:W-:Y:S01]  /*16a60*/  MUFU.TANH R182, R182 ;  /* 0x000000b600b67308 */ /* 0x000fe20000002400 */
[----:B------:R-:W-:Y:S01]  /*16a70*/  VIADD R10, R8, 0x180 ;  /* 0x00000180080a7836 */ /* 0x000fe20000000000 */
[----:B------:R-:W-:Y:S01]  /*16a80*/  IADD3 R52, -R192, R11, R195 ;  /* 0x0000000bc0347210 */ /* 0x000fe20007ffe1c3 */
[----:B------:R-:W-:-:S05]  /*16a90*/  IMAD.MOV.U32 R11, RZ, RZ, 0x40000040 ;  /* 0x40000040ff0b7424 */ /* 0x000fca00078e00ff */
        /* <DEDUP_REMOVED lines=22> */
[----:B------:R-:W-:Y:S01]  /*16c00*/  R2UR UR6, R10 ;  /* 0x000000000a0672ca */ /* 0x000fe200000e0000 */
[----:B------:R-:W-:Y:S01]  /*16c10*/  FMUL.FTZ R10, R72, UR39 ;  /* 0x00000027480a7c20 */ /* 0x000fe20008410000 */
[----:B------:R-:W-:Y:S01]  /*16c20*/  R2UR UR7, R11 ;  /* 0x000000000b0772ca */ /* 0x000fe200000e0000 */
[----:B------:R-:W-:Y:S02]  /*16c30*/  IMAD R11, R201, -0x2, R52 ;  /* 0xfffffffec90b7824 */ /* 0x000fe400078e0234 */
[----:B------:R-:W-:Y:S01]  /*16c40*/  FMUL.FTZ R52, R59, UR39 ;  /* 0x000000273b347c20 */ /* 0x000fe20008410000 */
[----:B------:R-:W-:Y:S01]  /*16c50*/  FMUL.FTZ R59, R78, UR39 ;  /* 0x000000274e3b7c20 */ /* 0x000fe20008410000 */
[----:B------:R-:W-:Y:S01]  /*16c60*/  MUFU.TANH R176, R176 ;  /* 0x000000b000b07308 */ /* 0x000fe20000002400 */
[----:B------:R-:W-:-:S05]  /*16c70*/  IMAD.IADD R54, R204, 0x1, R11 ;  /* 0x00000001cc367824 */ /* 0x000fca00078e020b */
[C---:B------:R-:W-:Y:S02]  /*16c80*/  ISETP.GT.AND P2, PT, R54.reuse, RZ, PT ;  /* 0x000000ff3600720c */ /* 0x040fe40003f44270 */
[----:B------:R-:W-:Y:S01]  /*16c90*/  ISETP.GT.AND P3, PT, R54, 0x1, PT ;  /* 0x000000013600780c */ /* 0x000fe20003f64270 */
[----:B------:R-:W-:Y:S01]  /*16ca0*/  MUFU.TANH R178, R178 ;  /* 0x000000b200b27308 */ /* 0x000fe20000002400 */
[----:B0-----:R-:W-:Y:S02]  /*16cb0*/  FSEL R0, R0, -INF , P2 ;  /* 0xff80000000007808 */ /* 0x001fe40001000000 */
[----:B-1----:R-:W-:Y:S02]  /*16cc0*/  FSEL R56, R9, -INF , P3 ;  /* 0xff80000009387808 */ /* 0x002fe40001800000 */
[----:B------:R-:W-:Y:S02]  /*16cd0*/  ISETP.GT.AND P2, PT, R54, 0x8, PT ;  /* 0x000000083600780c */ /* 0x000fe40003f44270 */
[----:B------:R-:W-:Y:S01]  /*16ce0*/  FMNMX.FTZ R9, R0, R7, !PT ;  /* 0x0000000700097209 */ /* 0x000fe20007810000 */
[----:B------:R-:W-:Y:S01]  /*16cf0*/  MUFU.TANH R10, R10 ;  /* 0x0000000a000a7308 */ /* 0x000fe20000002400 */
[----:B------:R-:W-:-:S02]  /*16d00*/  ISETP.GT.AND P3, PT, R54, 0x9, PT ;  /* 0x000000093600780c */ /* 0x000fc40003f64270 */
[----:B------:R-:W-:Y:S02]  /*16d10*/  FSEL R58, R24, -INF , P2 ;  /* 0xff800000183a7808 */ /* 0x000fe40001000000 */
[----:B------:R-:W-:Y:S02]  /*16d20*/  FMNMX.FTZ R9, R56, R9, !PT ;  /* 0x0000000938097209 */ /* 0x000fe40007810000 */
[----:B------:R-:W-:Y:S01]  /*16d30*/  ISETP.GT.AND P2, PT, R54, 0x10, PT ;  /* 0x000000103600780c */ /* 0x000fe20003f44270 */
[----:B------:R-:W-:Y:S01]  /*16d40*/  MUFU.TANH R51, R51 ;  /* 0x0000003300337308 */ /* 0x000fe20000002400 */
[----:B--2---:R-:W-:Y:S01]  /*16d50*/  FSEL R24, R25, -INF , P3 ;  /* 0xff80000019187808 */ /* 0x004fe20001800000 */
[----:B------:R-:W-:Y:S01]  /*16d60*/  FMUL.FTZ R25, R62, UR39 ;  /* 0x000000273e197c20 */ /* 0x000fe20008410000 */
[----:B------:R-:W-:Y:S01]  /*16d70*/  FMNMX.FTZ R11, R58, R9, !PT ;  /* 0x000000093a0b7209 */ /* 0x000fe20007810000 */
[----:B------:R-:W-:Y:S01]  /*16d80*/  FMUL.FTZ R9, R64, UR39 ;  /* 0x0000002740097c20 */ /* 0x000fe20008410000 */
[----:B------:R-:W-:-:S02]  /*16d90*/  ISETP.GT.AND P3, PT, R54, 0x11, PT ;  /* 0x000000113600780c */ /* 0x000fc40003f64270 */
[----:B---3--:R-:W-:Y:S01]  /*16da0*/  FSEL R28, R28, -INF , P2 ;  /* 0xff8000001c1c7808 */ /* 0x008fe20001000000 */
[----:B------:R-:W-:Y:S01]  /*16db0*/  MUFU.TANH R52, R52 ;  /* 0x0000003400347308 */ /* 0x000fe20000002400 */
[----:B------:R-:W-:Y:S02]  /*16dc0*/  FMNMX.FTZ R11, R24, R11, !PT ;  /* 0x0000000b180b7209 */ /* 0x000fe40007810000 */
[----:B------:R-:W-:Y:S02]  /*16dd0*/  ISETP.GT.AND P2, PT, R54, 0x18, PT ;  /* 0x000000183600780c */ /* 0x000fe40003f44270 */
[----:B----4-:R-:W-:Y:S02]  /*16de0*/  FSEL R30, R30, -INF , P3 ;  /* 0xff8000001e1e7808 */ /* 0x010fe40001800000 */
[----:B------:R-:W-:Y:S01]  /*16df0*/  FMNMX.FTZ R11, R28, R11, !PT ;  /* 0x0000000b1c0b7209 */ /* 0x000fe20007810000 */
[----:B------:R-:W-:Y:S01]  /*16e00*/  MUFU.TANH R9, R9 ;  /* 0x0000000900097308 */ /* 0x000fe20000002400 */
[----:B------:R-:W-:-:S02]  /*16e10*/  ISETP.GT.AND P3, PT, R54, 0x19, PT ;  /* 0x000000193600780c */ /* 0x000fc40003f64270 */
[----:B------:R-:W-:Y:S02]  /*16e20*/  FMNMX.FTZ R11, R30, R11, !PT ;  /* 0x0000000b1e0b7209 */ /* 0x000fe40007810000 */
[----:B-----5:R-:W-:Y:S02]  /*16e30*/  FSEL R34, R34, -INF , P3 ;  /* 0xff80000022227808 */ /* 0x020fe40001800000 */
[----:B------:R-:W-:Y:S01]  /*16e40*/  ISETP.GT.AND P3, PT, R54, 0x21, PT ;  /* 0x000000213600780c */ /* 0x000fe20003f64270 */
[----:B------:R-:W-:Y:S03]  /*16e50*/  MUFU.TANH R25, R25 ;  /* 0x0000001900197308 */ /* 0x000fe60000002400 */
[----:B------:R-:W-:Y:S02]  /*16e60*/  FSEL R38, R38, -INF , P3 ;  /* 0xff80000026267808 */ /* 0x000fe40001800000 */
[----:B------:R-:W-:-:S03]  /*16e70*/  ISETP.GT.AND P3, PT, R54, 0x29, PT ;  /* 0x000000293600780c */ /* 0x000fc60003f64270 */
[----:B------:R-:W-:Y:S01]  /*16e80*/  MUFU.TANH R57, R57 ;  /* 0x0000003900397308 */ /* 0x000fe20000002400 */
[----:B------:R-:W-:Y:S02]  /*16e90*/  FSEL R44, R44, -INF , P3 ;  /* 0xff8000002c2c7808 */ /* 0x000fe40001800000 */
[----:B------:R-:W-:-:S04]  /*16ea0*/  ISETP.GT.AND P3, PT, R54, 0x31, PT ;  /* 0x000000313600780c */ /* 0x000fc80003f64270 */
[----:B------:R-:W-:Y:S01]  /*16eb0*/  FSEL R68, R47, -INF , P3 ;  /* 0xff8000002f447808 */ /* 0x000fe20001800000 */
[----:B------:R-:W-:Y:S01]  /*16ec0*/  FMUL.FTZ R47, R67, UR39 ;  /* 0x00000027432f7c20 */ /* 0x000fe20008410000 */
[----:B------:R-:W-:Y:S01]  /*16ed0*/  ISETP.GT.AND P3, PT, R54, 0x39, PT ;  /* 0x000000393600780c */ /* 0x000fe20003f64270 */
[----:B------:R-:W-:Y:S03]  /*16ee0*/  MUFU.TANH R59, R59 ;  /* 0x0000003b003b7308 */ /* 0x000fe60000002400 */
[----:B------:R-:W-:Y:S02]  /*16ef0*/  FSEL R50, R50, -INF , P3 ;  /* 0xff80000032327808 */ /* 0x000fe40001800000 */
[----:B------:R-:W-:-:S03]  /*16f00*/  ISETP.GT.AND P3, PT, R54, 0x41, PT ;  /* 0x000000413600780c */ /* 0x000fc60003f64270 */
[----:B------:R-:W-:Y:S01]  /*16f10*/  MUFU.TANH R47, R47 ;  /* 0x0000002f002f7308 */ /* 0x000fe20000002400 */
[----:B------:R-:W-:Y:S02]  /*16f20*/  WARPGROUP.DEPBAR.LE gsb0, 0x0 ;  /* 0x00008000000079c5 */ /* 0x000fe40000010000 */
[----:B------:R-:W-:Y:S01]  /*16f30*/  WARPGROUP.ARRIVE ;  /* 0x00000000000079c5 */ /* 0x000fe20000000000 */
[----:B------:R-:W-:Y:S01]  /*16f40*/  FMUL.FTZ R172, R61, UR39 ;  /* 0x000000273dac7c20 */ /* 0x000fe20008410000 */
[----:B------:R-:W-:Y:S01]  /*16f50*/  FMUL.FTZ R174, R65, UR39 ;  /* 0x0000002741ae7c20 */ /* 0x000fe20008410000 */
[----:B------:R-:W-:Y:S01]  /*16f60*/  FMUL.FTZ R61, R79, UR39 ;  /* 0x000000274f3d7c20 */ /* 0x000fe20008410000 */
[----:B------:R-:W-:Y:S02]  /*16f70*/  FMUL.FTZ R65, R83, UR39 ;  /* 0x0000002753417c20 */ /* 0x000fe40008410000 */
[----:B------:R-:W-:Y:S01]  /*16f80*/  HGMMA.64x128x16.F32.BF16 R88, R168, gdesc[UR4].tnspB, R88, gsb0 ;  /* 0x41e00004a8587df0 */ /* 0x000fe20008001858 */
[----:B------:R-:W0:Y:S08]  /*16f90*/  MUFU.TANH R172, R172 ;  /* 0x000000ac00ac7308 */ /* 0x000e300000002400 */
[----:B------:R-:W-:Y:S08]  /*16fa0*/  MUFU.TANH R174, R174 ;  /* 0x000000ae00ae7308 */ /* 0x000ff00000002400 */
[----:B------:R-:W-:Y:S08]  /*16fb0*/  MUFU.TANH R61, R61 ;  /* 0x0000003d003d7308 */ /* 0x000ff00000002400 */
[----:B------:R-:W-:Y:S01]  /*16fc0*/  MUFU.TANH R65, R65 ;  /* 0x0000004100417308 */ /* 0x000fe20000002400 */
[----:B------:R-:W-:-:S07]  /*16fd0*/  WARPGROUP.DEPBAR.LE gsb0, 0x0 ;  /* 0x00008000000079c5 */ /* 0x000fce0000010000 */
[----:B------:R1:W2:Y:S01]  /*16fe0*/  MUFU.TANH R170, R60 ;  /* 0x0000003c00aa7308 */ /* 0x0002a20000002400 */
[----:B------:R-:W-:Y:S01]  /*16ff0*/  FSEL R168, R55, -INF , P3 ;  /* 0xff80000037a87808 */ /* 0x000fe20001800000 */
[----:B------:R-:W-:Y:S01]  /*17000*/  WARPGROUP.ARRIVE ;  /* 0x00000000000079c5 */ /* 0x000fe20000000000 */
[----:B------:R-:W-:Y:S01]  /*17010*/  ISETP.GT.AND P3, PT, R54, 0x49, PT ;  /* 0x000000493600780c */ /* 0x000fe20003f64270 */
[----:B------:R-:W-:-:S03]  /*17020*/  FMUL.FTZ R55, R74, UR39 ;  /* 0x000000274a377c20 */ /* 0x000fc60008410000 */
[----:B0-----:R-:W-:Y:S02]  /*17030*/  FSEL R172, R172, -INF , P3 ;  /* 0xff800000acac7808 */ /* 0x001fe40001800000 */
[----:B-1----:R-:W-:Y:S01]  /*17040*/  FSEL R60, R33, -INF , P2 ;  /* 0xff800000213c7808 */ /* 0x002fe20001000000 */
[----:B------:R-:W-:Y:S01]  /*17050*/  FMUL.FTZ R33, R63, UR39 ;  /* 0x000000273f217c20 */ /* 0x000fe20008410000 */
[----:B------:R-:W-:Y:S01]  /*17060*/  ISETP.GT.AND P2, PT, R54, 0x20, PT ;  /* 0x000000203600780c */ /* 0x000fe20003f44270 */
[----:B------:R-:W-:Y:S01]  /*17070*/  FMUL.FTZ R63, R82, UR39 ;  /* 0x00000027523f7c20 */ /* 0x000fe20008410000 */
[----:B------:R-:W-:Y:S01]  /*17080*/  FMNMX.FTZ R11, R60, R11, !PT ;  /* 0x0000000b3c0b7209 */ /* 0x000fe20007810000 */
[----:B------:R-:W-:Y:S01]  /*17090*/  MUFU.TANH R55, R55 ;  /* 0x0000003700377308 */ /* 0x000fe20000002400 */
[----:B------:R-:W-:Y:S02]  /*170a0*/  FSEL R36, R36, -INF , P2 ;  /* 0xff80000024247808 */ /* 0x000fe40001000000 */
[----:B------:R-:W-:-:S02]  /*170b0*/  FMNMX.FTZ R11, R34, R11, !PT ;  /* 0x0000000b220b7209 */ /* 0x000fc40007810000 */
[----:B------:R-:W-:Y:S02]  /*170c0*/  ISETP.GT.AND P2, PT, R54, 0x28, PT ;  /* 0x000000283600780c */ /* 0x000fe40003f44270 */
[----:B------:R-:W-:Y:S01]  /*170d0*/  FMNMX.FTZ R11, R36, R11, !PT ;  /* 0x0000000b240b7209 */ /* 0x000fe20007810000 */
[----:B------:R-:W-:Y:S01]  /*170e0*/  MUFU.TANH R33, R33 ;  /* 0x0000002100217308 */ /* 0x000fe20000002400 */
[----:B------:R-:W-:Y:S02]  /*170f0*/  FSEL R42, R42, -INF , P2 ;  /* 0xff8000002a2a7808 */ /* 0x000fe40001000000 */
[----:B------:R-:W-:Y:S02]  /*17100*/  FMNMX.FTZ R11, R38, R11, !PT ;  /* 0x0000000b260b7209 */ /* 0x000fe40007810000 */
[----:B------:R-:W-:Y:S02]  /*17110*/  ISETP.GT.AND P2, PT, R54, 0x30, PT ;  /* 0x000000303600780c */ /* 0x000fe40003f44270 */
[----:B------:R-:W-:Y:S01]  /*17120*/  FMNMX.FTZ R11, R42, R11, !PT ;  /* 0x0000000b2a0b7209 */ /* 0x000fe20007810000 */
[----:B------:R-:W-:Y:S01]  /*17130*/  MUFU.TANH R63, R63 ;  /* 0x0000003f003f7308 */ /* 0x000fe20000002400 */
[----:B------:R-:W-:Y:S01]  /*17140*/  FSEL R64, R45, -INF , P2 ;  /* 0xff8000002d407808 */ /* 0x000fe20001000000 */
[----:B------:R-:W-:Y:S01]  /*17150*/  FMUL.FTZ R45, R66, UR39 ;  /* 0x00000027422d7c20 */ /* 0x000fe20008410000 */
[----:B------:R-:W-:Y:S01]  /*17160*/  FMNMX.FTZ R11, R44, R11, !PT ;  /* 0x0000000b2c0b7209 */ /* 0x000fe20007810000 */
[----:B------:R-:W-:Y:S01]  /*17170*/  FMUL.FTZ R66, R86, UR39 ;  /* 0x0000002756427c20 */ /* 0x000fe20008410000 */
[----:B------:R-:W-:-:S02]  /*17180*/  ISETP.GT.AND P2, PT, R54, 0x38, PT ;  /* 0x000000383600780c */ /* 0x000fc40003f44270 */
[----:B------:R-:W-:Y:S01]  /*17190*/  FMNMX.FTZ R11, R64, R11, !PT ;  /* 0x0000000b400b7209 */ /* 0x000fe20007810000 */
[----:B------:R-:W-:Y:S01]  /*171a0*/  MUFU.TANH R45, R45 ;  /* 0x0000002d002d7308 */ /* 0x000fe20000002400 */
[----:B------:R-:W-:Y:S01]  /*171b0*/  FSEL R72, R49, -INF , P2 ;  /* 0xff80000031487808 */ /* 0x000fe20001000000 */
[----:B------:R-:W-:Y:S01]  /*171c0*/  FMUL.FTZ R49, R70, UR39 ;  /* 0x0000002746317c20 */ /* 0x000fe20008410000 */
[----:B------:R-:W-:Y:S01]  /*171d0*/  FMNMX.FTZ R11, R68, R11, !PT ;  /* 0x0000000b440b7209 */ /* 0x000fe20007810000 */
[----:B------:R-:W-:Y:S01]  /*171e0*/  FMUL.FTZ R70, R87, UR39 ;  /* 0x0000002757467c20 */ /* 0x000fe20008410000 */
[----:B------:R-:W-:Y:S02]  /*171f0*/  ISETP.GT.AND P2, PT, R54, 0x40, PT ;  /* 0x000000403600780c */ /* 0x000fe40003f44270 */
[----:B------:R-:W-:Y:S01]  /*17200*/  FMNMX.FTZ R11, R72, R11, !PT ;  /* 0x0000000b480b7209 */ /* 0x000fe20007810000 */
[----:B------:R-:W-:Y:S01]  /*17210*/  MUFU.TANH R49, R49 ;  /* 0x0000003100317308 */ /* 0x000fe20000002400 */
[----:B------:R-:W-:Y:S01]  /*17220*/  FSEL R76, R53, -INF , P2 ;  /* 0xff800000354c7808 */ /* 0x000fe20001000000 */
[----:B------:R-:W-:Y:S01]  /*17230*/  FMUL.FTZ R53, R71, UR39 ;  /* 0x0000002747357c20 */ /* 0x000fe20008410000 */
[----:B------:R-:W-:-:S02]  /*17240*/  FMNMX.FTZ R11, R50, R11, !PT ;  /* 0x0000000b320b7209 */ /* 0x000fc40007810000 */
[----:B------:R-:W-:Y:S02]  /*17250*/  ISETP.GT.AND P2, PT, R54, 0x48, PT ;  /* 0x000000483600780c */ /* 0x000fe40003f44270 */
[----:B------:R-:W-:Y:S01]  /*17260*/  FMNMX.FTZ R11, R76, R11, !PT ;  /* 0x0000000b4c0b7209 */ /* 0x000fe20007810000 */
[----:B------:R-:W-:Y:S01]  /*17270*/  MUFU.TANH R53, R53 ;  /* 0x0000003500357308 */ /* 0x000fe20000002400 */
[----:B--2---:R-:W-:Y:S02]  /*17280*/  FSEL R170, R170, -INF , P2 ;  /* 0xff800000aaaa7808 */ /* 0x004fe40001000000 */
[----:B------:R-:W-:Y:S02]  /*17290*/  FMNMX.FTZ R11, R168, R11, !PT ;  /* 0x0000000ba80b7209 */ /* 0x000fe40007810000 */
[----:B------:R-:W-:Y:S02]  /*172a0*/  ISETP.GT.AND P2, PT, R54, 0x50, PT ;  /* 0x000000503600780c */ /* 0x000fe40003f44270 */
[----:B------:R-:W-:Y:S01]  /*172b0*/  FMNMX.FTZ R11, R170, R11, !PT ;  /* 0x0000000baa0b7209 */ /* 0x000fe20007810000 */
[----:B------:R-:W-:Y:S01]  /*172c0*/  MUFU.TANH R66, R66 ;  /* 0x0000004200427308 */ /* 0x000fe20000002400 */
[----:B------:R-:W-:-:S02]  /*172d0*/  ISETP.GT.AND P3, PT, R54, 0x51, PT ;  /* 0x000000513600780c */ /* 0x000fc40003f64270 */
[----:B------:R-:W-:Y:S01]  /*172e0*/  FSEL R80, R9, -INF , P2 ;  /* 0xff80000009507808 */ /* 0x000fe20001000000 */
[----:B------:R-:W-:Y:S01]  /*172f0*/  FMUL.FTZ R9, R84, UR39 ;  /* 0x0000002754097c20 */ /* 0x000fe20008410000 */
[----:B------:R-:W-:Y:S02]  /*17300*/  FMNMX.FTZ R11, R172, R11, !PT ;  /* 0x0000000bac0b7209 */ /* 0x000fe40007810000 */
[----:B------:R-:W-:Y:S01]  /*17310*/  ISETP.GT.AND P2, PT, R54, 0x58, PT ;  /* 0x000000583600780c */ /* 0x000fe20003f44270 */
[----:B------:R-:W-:Y:S01]  /*17320*/  MUFU.TANH R70, R70 ;  /* 0x0000004600467308 */ /* 0x000fe20000002400 */
[----:B------:R-:W-:Y:S02]  /*17330*/  FSEL R174, R174, -INF , P3 ;  /* 0xff800000aeae7808 */ /* 0x000fe40001800000 */
[----:B------:R-:W-:Y:S02]  /*17340*/  FMNMX.FTZ R11, R80, R11, !PT ;  /* 0x0000000b500b7209 */ /* 0x000fe40007810000 */
[----:B------:R-:W-:-:S02]  /*17350*/  ISETP.GT.AND P3, PT, R54, 0x59, PT ;  /* 0x000000593600780c */ /* 0x000fc40003f64270 */
[----:B------:R-:W-:Y:S01]  /*17360*/  FSEL R176, R176, -INF , P2 ;  /* 0xff800000b0b07808 */ /* 0x000fe20001000000 */
[----:B------:R-:W0:Y:S01]  /*17370*/  MUFU.TANH R9, R9 ;  /* 0x0000000900097308 */ /* 0x000e220000002400 */
[----:B------:R-:W-:Y:S02]  /*17380*/  FMNMX.FTZ R11, R174, R11, !PT ;  /* 0x0000000bae0b7209 */ /* 0x000fe40007810000 */
[----:B------:R-:W-:Y:S02]  /*17390*/  ISETP.GT.AND P2, PT, R54, 0x60, PT ;  /* 0x000000603600780c */ /* 0x000fe40003f44270 */
[----:B------:R-:W-:Y:S02]  /*173a0*/  FSEL R178, R178, -INF , P3 ;  /* 0xff800000b2b27808 */ /* 0x000fe40001800000 */
[----:B------:R-:W-:Y:S02]  /*173b0*/  FMNMX.FTZ R11, R176, R11, !PT ;  /* 0x0000000bb00b7209 */ /* 0x000fe40007810000 */
[----:B------:R-:W-:-:S02]  /*173c0*/  ISETP.GT.AND P3, PT, R54, 0x61, PT ;  /* 0x000000613600780c */ /* 0x000fc40003f64270 */
[----:B------:R-:W-:Y:S02]  /*173d0*/  FSEL R84, R10, -INF , P2 ;  /* 0xff8000000a547808 */ /* 0x000fe40001000000 */
        /* <DEDUP_REMOVED lines=17> */
[----:B0-----:R-:W-:Y:S02]  /*174f0*/  FSEL R234, R9, -INF , P2 ;  /* 0xff80000009ea7808 */ /* 0x001fe40001000000 */
[----:B------:R-:W-:Y:S02]  /*17500*/  FMNMX.FTZ R11, R230, R11, !PT ;  /* 0x0000000be60b7209 */ /* 0x000fe40007810000 */
[----:B------:R-:W-:Y:S02]  /*17510*/  FSEL R62, R85, -INF , P3 ;  /* 0xff800000553e7808 */ /* 0x000fe40001800000 */
[----:B------:R-:W-:-:S04]  /*17520*/  FMNMX.FTZ R11, R234, R11, !PT ;  /* 0x0000000bea0b7209 */ /* 0x000fc80007810000 */
[----:B------:R-:W-:-:S05]  /*17530*/  FMNMX.FTZ R11, R62, R11, !PT ;  /* 0x0000000b3e0b7209 */ /* 0x000fca0007810000 */
[----:B------:R-:W0:Y:S02]  /*17540*/  SHFL.BFLY PT, R10, R11, 0x2, 0x1f ;  /* 0x0c401f000b0a7f89 */ /* 0x000e2400000e0000 */
[----:B0-----:R-:W-:Y:S01]  /*17550*/  FMNMX.FTZ R10, R11, R10, !PT ;  /* 0x0000000a0b0a7209 */ /* 0x001fe20007810000 */
[----:B------:R-:W-:-:S04]  /*17560*/  IMAD.MOV.U32 R11, RZ, RZ, 0x40000040 ;  /* 0x40000040ff0b7424 */ /* 0x000fc800078e00ff */
[----:B------:R-:W0:Y:S01]  /*17570*/  SHFL.BFLY PT, R9, R10, 0x1, 0x1f ;  /* 0x0c201f000a097f89 */ /* 0x000e2200000e0000 */
[----:B------:R-:W-:Y:S02]  /*17580*/  R2UR UR7, R11 ;  /* 0x000000000b0772ca */ /* 0x000fe400000e0000 */
[----:B0-----:R-:W-:Y:S01]  /*17590*/  FMNMX.FTZ R194, R10, R9, !PT ;  /* 0x000000090ac27209 */ /* 0x001fe20007810000 */
[----:B------:R-:W-:Y:S02]  /*175a0*/  VIADD R10, R8, 0x200 ;  /* 0x00000200080a7836 */ /* 0x000fe40000000000 */
[----:B------:R-:W-:Y:S01]  /*175b0*/  IMAD.U32 R9, RZ, RZ, UR43 ;  /* 0x0000002bff097e24 */ /* 0x000fe2000f8e00ff */
[----:B------:R-:W-:Y:S02]  /*175c0*/  FSETP.NEU.FTZ.AND P2, PT, R194, -INF , PT ;  /* 0xff800000c200780b */ /* 0x000fe40003f5d000 */
[----:B------:R-:W-:Y:S01]  /*175d0*/  R2UR UR6, R10 ;  /* 0x000000000a0672ca */ /* 0x000fe200000e0000 */
[----:B------:R-:W-:Y:S01]  /*175e0*/  FMUL.FTZ R69, R194, R9 ;  /* 0x00000009c2457220 */ /* 0x000fe20000410000 */
[----:B------:R-:W-:-:S04]  /*175f0*/  VIADD R10, R8, 0x280 ;  /* 0x00000280080a7836 */ /* 0x000fc80000000000 */
[----:B------:R-:W-:-:S05]  /*17600*/  FSEL R69, R69, RZ, P2 ;  /* 0x000000ff45457208 */ /* 0x000fca0001000000 */
[-CC-:B------:R-:W-:Y:S01]  /*17610*/  FFMA.FTZ R67, R0, R9.reuse, -R69.reuse ;  /* 0x0000000900437223 */ /* 0x180fe20000010845 */
[----:B------:R-:W-:Y:S01]  /*17620*/  VIADD R0, R54, 0x8 ;  /* 0x0000000836007836 */ /* 0x000fe20000000000 */
[----:B------:R-:W-:Y:S01]  /*17630*/  HGMMA.64x128x16.F32.BF16 R88, R164, gdesc[UR4].tnspB, R88, gsb0 ;  /* 0x41e00004a4587df0 */ /* 0x000fe20008001858 */
[-CC-:B------:R-:W-:Y:S01]  /*17640*/  FFMA.FTZ R73, R58, R9.reuse, -R69.reuse ;  /* 0x000000093a497223 */ /* 0x180fe20000010845 */
[-CC-:B------:R-:W-:Y:S01]  /*17650*/  FFMA.FTZ R71, R24, R9.reuse, -R69.reuse ;  /* 0x0000000918477223 */ /* 0x180fe20000010845 */
[----:B------:R-:W-:Y:S01]  /*17660*/  R2UR UR6, R10 ;  /* 0x000000000a0672ca */ /* 0x000fe200000e0000 */
[----:B------:R-:W-:Y:S01]  /*17670*/  VIADD R10, R8, 0x300 ;  /* 0x00000300080a7836 */ /* 0x000fe20000000000 */
[----:B------:R-:W-:Y:S01]  /*17680*/  ISETP.GT.AND P5, PT, R0, RZ, PT ;  /* 0x000000ff0000720c */ /* 0x000fe20003fa4270 */
[-CC-:B------:R-:W-:Y:S01]  /*17690*/  FFMA.FTZ R56, R56, R9.reuse, -R69.reuse ;  /* 0x0000000938387223 */ /* 0x180fe20000010845 */
[----:B------:R-:W-:Y:S01]  /*176a0*/  ISETP.GT.AND P6, PT, R0, 0x1, PT ;  /* 0x000000010000780c */ /* 0x000fe20003fc4270 */
[----:B------:R-:W-:Y:S01]  /*176b0*/  MUFU.EX2 R67, R67 ;  /* 0x0000004300437308 */ /* 0x000fe20000000800 */
[----:B------:R-:W-:Y:S01]  /*176c0*/  FSEL R58, R2, -INF , P5 ;  /* 0xff800000023a7808 */ /* 0x000fe20002800000 */
[-CC-:B------:R-:W-:Y:S01]  /*176d0*/  FFMA.FTZ R2, R30, R9.reuse, -R69.reuse ;  /* 0x000000091e027223 */ /* 0x180fe20000010845 */
[----:B------:R-:W-:Y:S01]  /*176e0*/  ISETP.GT.AND P3, PT, R0, 0x8, PT ;  /* 0x000000080000780c */ /* 0x000fe20003f64270 */
[-CC-:B------:R-:W-:Y:S01]  /*176f0*/  FFMA.FTZ R50, R50, R9.reuse, -R69.reuse ;  /* 0x0000000932327223 */ /* 0x180fe20000010845 */
[----:B------:R-:W-:Y:S01]  /*17700*/  FSEL R24, R20, -INF , P6 ;  /* 0xff80000014187808 */ /* 0x000fe20003000000 */
[-CC-:B------:R-:W-:Y:S01]  /*17710*/  FFMA.FTZ R20, R28, R9.reuse, -R69.reuse ;  /* 0x000000091c147223 */ /* 0x180fe20000010845 */
[----:B------:R-:W-:Y:S01]  /*17720*/  FMNMX.FTZ R11, R58, R12, !PT ;  /* 0x0000000c3a0b7209 */ /* 0x000fe20007810000 */
[----:B------:R-:W-:Y:S01]  /*17730*/  MUFU.EX2 R56, R56 ;  /* 0x0000003800387308 */ /* 0x000fe20000000800 */
[----:B------:R-:W-:Y:S01]  /*17740*/  ISETP.GT.AND P4, PT, R0, 0x9, PT ;  /* 0x000000090000780c */ /* 0x000fe20003f84270 */
[-CC-:B------:R-:W-:Y:S01]  /*17750*/  FFMA.FTZ R62, R62, R9.reuse, -R69.reuse ;  /* 0x000000093e3e7223 */ /* 0x180fe20000010845 */
[----:B------:R-:W-:Y:S01]  /*17760*/  FSEL R28, R21, -INF , P3 ;  /* 0xff800000151c7808 */ /* 0x000fe20001800000 */
[----:B------:R-:W-:Y:S01]  /*17770*/  FFMA.FTZ R21, R64, R9, -R69 ;  /* 0x0000000940157223 */ /* 0x000fe20000010845 */
[----:B------:R-:W-:-:S02]  /*17780*/  FMNMX.FTZ R11, R24, R11, !PT ;  /* 0x0000000b180b7209 */ /* 0x000fc40007810000 */
[----:B------:R-:W-:Y:S01]  /*17790*/  ISETP.GT.AND P5, PT, R0, 0x10, PT ;  /* 0x000000100000780c */ /* 0x000fe20003fa4270 */
[----:B------:R0:W-:Y:S01]  /*177a0*/  MUFU.EX2 R54, R73 ;  /* 0x0000004900367308 */ /* 0x0001e20000000800 */
[----:B------:R-:W-:Y:S02]  /*177b0*/  FSEL R26, R26, -INF , P4 ;  /* 0xff8000001a1a7808 */ /* 0x000fe40002000000 */
[----:B------:R-:W-:Y:S02]  /*177c0*/  FMNMX.FTZ R11, R28, R11, !PT ;  /* 0x0000000b1c0b7209 */ /* 0x000fe40007810000 */
[----:B------:R-:W-:Y:S02]  /*177d0*/  ISETP.GT.AND P6, PT, R0, 0x11, PT ;  /* 0x000000110000780c */ /* 0x000fe40003fc4270 */
[----:B------:R-:W-:Y:S01]  /*177e0*/  FSEL R30, R27, -INF , P5 ;  /* 0xff8000001b1e7808 */ /* 0x000fe20002800000 */
[----:B------:R-:W-:Y:S01]  /*177f0*/  MUFU.EX2 R71, R71 ;  /* 0x0000004700477308 */ /* 0x000fe20000000800 */
[----:B------:R-:W-:Y:S01]  /*17800*/  FMNMX.FTZ R11, R26, R11, !PT ;  /* 0x0000000b1a0b7209 */ /* 0x000fe20007810000 */
[----:B0-----:R-:W-:Y:S01]  /*17810*/  FFMA.FTZ R73, R234, R9, -R69 ;  /* 0x00000009ea497223 */ /* 0x001fe20000010845 */
[----:B------:R-:W-:-:S02]  /*17820*/  ISETP.GT.AND P3, PT, R0, 0x18, PT ;  /* 0x000000180000780c */ /* 0x000fc40003f64270 */
[----:B------:R-:W-:Y:S01]  /*17830*/  FSEL R74, R29, -INF , P6 ;  /* 0xff8000001d4a7808 */ /* 0x000fe20003000000 */
[--C-:B------:R-:W-:Y:S01]  /*17840*/  FFMA.FTZ R29, R60, R9, -R69.reuse ;  /* 0x000000093c1d7223 */ /* 0x100fe20000010845 */
[----:B------:R-:W-:Y:S01]  /*17850*/  FMNMX.FTZ R11, R30, R11, !PT ;  /* 0x0000000b1e0b7209 */ /* 0x000fe20007810000 */
[----:B------:R-:W-:Y:S01]  /*17860*/  MUFU.EX2 R27, R2 ;  /* 0x00000002001b7308 */ /* 0x000fe20000000800 */
[----:B------:R-:W-:Y:S02]  /*17870*/  ISETP.GT.AND P4, PT, R0, 0x19, PT ;  /* 0x000000190000780c */ /* 0x000fe40003f84270 */
[----:B------:R-:W-:Y:S01]  /*17880*/  FSEL R60, R31, -INF , P3 ;  /* 0xff8000001f3c7808 */ /* 0x000fe20001800000 */
[--C-:B------:R-:W-:Y:S01]  /*17890*/  FFMA.FTZ R31, R36, R9, -R69.reuse ;  /* 0x00000009241f7223 */ /* 0x100fe20000010845 */
[----:B------:R-:W-:Y:S02]  /*178a0*/  FMNMX.FTZ R11, R74, R11, !PT ;  /* 0x0000000b4a0b7209 */ /* 0x000fe40007810000 */
[----:B------:R-:W-:Y:S01]  /*178b0*/  ISETP.GT.AND P5, PT, R0, 0x20, PT ;  /* 0x000000200000780c */ /* 0x000fe20003fa4270 */
[----:B------:R-:W-:Y:S01]  /*178c0*/  MUFU.EX2 R20, R20 ;  /* 0x0000001400147308 */ /* 0x000fe20000000800 */
        /* <DEDUP_REMOVED lines=11> */
[----:B------:R-:W-:Y:S01]  /*17980*/  MUFU.EX2 R29, R29 ;  /* 0x0000001d001d7308 */ /* 0x000fe20000000800 */
[----:B------:R-:W-:Y:S01]  /*17990*/  FSEL R86, R37, -INF , P6 ;  /* 0xff80000025567808 */ /* 0x000fe20003000000 */
[--C-:B------:R-:W-:Y:S01]  /*179a0*/  FFMA.FTZ R37, R76, R9, -R69.reuse ;  /* 0x000000094c257223 */ /* 0x100fe20000010845 */
[----:B------:R-:W-:Y:S01]  /*179b0*/  FMNMX.FTZ R11, R82, R11, !PT ;  /* 0x0000000b520b7209 */ /* 0x000fe20007810000 */
[----:B------:R-:W-:Y:S01]  /*179c0*/  FFMA.FTZ R76, R168, R9, -R69 ;  /* 0x00000009a84c7223 */ /* 0x000fe20000010845 */
[----:B------:R-:W-:-:S02]  /*179d0*/  ISETP.GT.AND P4, PT, R0, 0x29, PT ;  /* 0x000000290000780c */ /* 0x000fc40003f84270 */
[----:B------:R-:W-:Y:S01]  /*179e0*/  FSEL R36, R39, -INF , P3 ;  /* 0xff80000027247808 */ /* 0x000fe20001800000 */
[----:B------:R-:W-:Y:S01]  /*179f0*/  FFMA.FTZ R39, R170, R9, -R69 ;  /* 0x00000009aa277223 */ /* 0x000fe20000010845 */
[----:B------:R-:W-:Y:S01]  /*17a00*/  FMNMX.FTZ R11, R86, R11, !PT ;  /* 0x0000000b560b7209 */ /* 0x000fe20007810000 */
[----:B------:R-:W-:Y:S01]  /*17a10*/  MUFU.EX2 R32, R32 ;  /* 0x0000002000207308 */ /* 0x000fe20000000800 */
[----:B------:R-:W-:Y:S02]  /*17a20*/  ISETP.GT.AND P5, PT, R0, 0x30, PT ;  /* 0x000000300000780c */ /* 0x000fe40003fa4270 */
[----:B------:R-:W-:Y:S02]  /*17a30*/  FSEL R40, R40, -INF , P4 ;  /* 0xff80000028287808 */ /* 0x000fe40002000000 */
[----:B------:R-:W-:Y:S02]  /*17a40*/  FMNMX.FTZ R11, R36, R11, !PT ;  /* 0x0000000b240b7209 */ /* 0x000fe40007810000 */
[----:B------:R-:W-:Y:S01]  /*17a50*/  ISETP.GT.AND P6, PT, R0, 0x31, PT ;  /* 0x000000310000780c */ /* 0x000fe20003fc4270 */
[----:B------:R-:W-:Y:S01]  /*17a60*/  MUFU.EX2 R31, R31 ;  /* 0x0000001f001f7308 */ /* 0x000fe20000000800 */
[----:B------:R-:W-:-:S02]  /*17a70*/  FMNMX.FTZ R11, R40, R11, !PT ;  /* 0x0000000b280b7209 */ /* 0x000fc40007810000 */
[C---:B------:R-:W-:Y:S02]  /*17a80*/  ISETP.GT.AND P3, PT, R0.reuse, 0x38, PT ;  /* 0x000000380000780c */ /* 0x040fe40003f64270 */
[----:B------:R-:W-:Y:S02]  /*17a90*/  ISETP.GT.AND P4, PT, R0, 0x39, PT ;  /* 0x000000390000780c */ /* 0x000fe40003f84270 */
[----:B------:R-:W-:Y:S01]  /*17aa0*/  FSEL R46, R46, -INF , P3 ;  /* 0xff8000002e2e7808 */ /* 0x000fe20001800000 */
[----:B------:R-:W0:Y:S01]  /*17ab0*/  MUFU.EX2 R34, R34 ;  /* 0x0000002200227308 */ /* 0x000e220000000800 */
[----:B------:R-:W-:Y:S02]  /*17ac0*/  FSEL R48, R48, -INF , P4 ;  /* 0xff80000030307808 */ /* 0x000fe40002000000 */
[C---:B------:R-:W-:Y:S02]  /*17ad0*/  ISETP.GT.AND P3, PT, R0.reuse, 0x48, PT ;  /* 0x000000480000780c */ /* 0x040fe40003f64270 */
[----:B------:R-:W-:-:S02]  /*17ae0*/  ISETP.GT.AND P4, PT, R0, 0x49, PT ;  /* 0x000000490000780c */ /* 0x000fc40003f84270 */
[----:B------:R-:W-:Y:S01]  /*17af0*/  FSEL R64, R25, -INF , P3 ;  /* 0xff80000019407808 */ /* 0x000fe20001800000 */
[----:B------:R-:W-:Y:S01]  /*17b00*/  MUFU.EX2 R35, R35 ;  /* 0x0000002300237308 */ /* 0x000fe20000000800 */
[----:B------:R-:W-:Y:S01]  /*17b10*/  FSEL R236, R33, -INF , P4 ;  /* 0xff80000021ec7808 */ /* 0x000fe20002000000 */
[-CC-:B------:R-:W-:Y:S01]  /*17b20*/  FFMA.FTZ R33, R72, R9.reuse, -R69.reuse ;  /* 0x0000000948217223 */ /* 0x180fe20000010845 */
[C---:B------:R-:W-:Y:S02]  /*17b30*/  ISETP.GT.AND P3, PT, R0.reuse, 0x58, PT ;  /* 0x000000580000780c */ /* 0x040fe40003f64270 */
[----:B------:R-:W-:Y:S02]  /*17b40*/  ISETP.GT.AND P4, PT, R0, 0x59, PT ;  /* 0x000000590000780c */ /* 0x000fe40003f84270 */
[----:B------:R-:W-:Y:S01]  /*17b50*/  FSEL R72, R49, -INF , P3 ;  /* 0xff80000031487808 */ /* 0x000fe20001800000 */
[----:B------:R1:W-:Y:S01]  /*17b60*/  MUFU.EX2 R25, R21 ;  /* 0x0000001500197308 */ /* 0x0003e20000000800 */
[----:B------:R-:W-:Y:S01]  /*17b70*/  FSEL R53, R53, -INF , P4 ;  /* 0xff80000035357808 */ /* 0x000fe20002000000 */
[----:B------:R-:W-:Y:S01]  /*17b80*/  FFMA.FTZ R49, R182, R9, -R69 ;  /* 0x00000009b6317223 */ /* 0x000fe20000010845 */
[----:B------:R-:W-:-:S02]  /*17b90*/  ISETP.GT.AND P3, PT, R0, 0x68, PT ;  /* 0x000000680000780c */ /* 0x000fc40003f64270 */
[C---:B------:R-:W-:Y:S02]  /*17ba0*/  ISETP.GT.AND P4, PT, R0.reuse, 0x69, PT ;  /* 0x000000690000780c */ /* 0x040fe40003f84270 */
[----:B------:R-:W-:Y:S01]  /*17bb0*/  FSEL R59, R59, -INF , P3 ;  /* 0xff8000003b3b7808 */ /* 0x000fe20001800000 */
[----:B------:R-:W2:Y:S01]  /*17bc0*/  MUFU.EX2 R38, R38 ;  /* 0x0000002600267308 */ /* 0x000ea20000000800 */
[----:B------:R-:W-:Y:S02]  /*17bd0*/  FSEL R61, R61, -INF , P4 ;  /* 0xff8000003d3d7808 */ /* 0x000fe40002000000 */
[C---:B------:R-:W-:Y:S02]  /*17be0*/  ISETP.GT.AND P3, PT, R0.reuse, 0x78, PT ;  /* 0x000000780000780c */ /* 0x040fe40003f64270 */
[----:B------:R-:W-:Y:S02]  /*17bf0*/  ISETP.GT.AND P4, PT, R0, 0x79, PT ;  /* 0x000000790000780c */ /* 0x000fe40003f84270 */
[----:B------:R-:W-:Y:S01]  /*17c00*/  FSEL R170, R66, -INF , P3 ;  /* 0xff80000042aa7808 */ /* 0x000fe20001800000 */
[----:B------:R-:W-:Y:S01]  /*17c10*/  MUFU.EX2 R44, R44 ;  /* 0x0000002c002c7308 */ /* 0x000fe20000000800 */
[----:B------:R-:W-:Y:S01]  /*17c20*/  FFMA.FTZ R66, R172, R9, -R69 ;  /* 0x00000009ac427223 */ /* 0x000fe20000010845 */
[----:B0-----:R-:W-:-:S02]  /*17c30*/  F2FP.BF16.F32.PACK_AB R172, R34, R31 ;  /* 0x0000001f22ac723e */ /* 0x001fc400000010ff */
[----:B------:R-:W-:-:S04]  /*17c40*/  F2FP.BF16.F32.PACK_AB R182, R71, R54 ;  /* 0x0000003647b6723e */ /* 0x000fc800000010ff */
[----:B------:R-:W-:Y:S08]  /*17c50*/  MUFU.EX2 R33, R33 ;  /* 0x0000002100217308 */ /* 0x000ff00000000800 */
[----:B------:R-:W-:Y:S01]  /*17c60*/  MUFU.EX2 R50, R50 ;  /* 0x0000003200327308 */ /* 0x000fe20000000800 */
[----:B------:R-:W-:Y:S02]  /*17c70*/  WARPGROUP.DEPBAR.LE gsb0, 0x0 ;  /* 0x00008000000079c5 */ /* 0x000fe40000010000 */
[----:B------:R-:W-:Y:S01]  /*17c80*/  FSEL R164, R41, -INF , P5 ;  /* 0xff80000029a47808 */ /* 0x000fe20002800000 */
[----:B------:R-:W-:Y:S01]  /*17c90*/  WARPGROUP.ARRIVE ;  /* 0x00000000000079c5 */ /* 0x000fe20000000000 */
[----:B------:R-:W-:-:S03]  /*17ca0*/  FSEL R166, R43, -INF , P6 ;  /* 0xff8000002ba67808 */ /* 0x000fc60003000000 */
[----:B------:R-:W-:Y:S01]  /*17cb0*/  MUFU.EX2 R37, R37 ;  /* 0x0000002500257308 */ /* 0x000fe20000000800 */
[----:B------:R-:W-:Y:S01]  /*17cc0*/  FMNMX.FTZ R11, R164, R11, !PT ;  /* 0x0000000ba40b7209 */ /* 0x000fe20007810000 */
[-CC-:B------:R-:W-:Y:S01]  /*17cd0*/  FFMA.FTZ R41, R174, R9.reuse, -R69.reuse ;  /* 0x00000009ae297223 */ /* 0x180fe20000010845 */
[----:B------:R-:W-:Y:S01]  /*17ce0*/  ISETP.GT.AND P5, PT, R0, 0x40, PT ;  /* 0x000000400000780c */ /* 0x000fe20003fa4270 */
[----:B------:R-:W-:Y:S01]  /*17cf0*/  FFMA.FTZ R43, R178, R9, -R69 ;  /* 0x00000009b22b7223 */ /* 0x000fe20000010845 */
[----:B------:R-:W-:Y:S02]  /*17d00*/  FMNMX.FTZ R11, R166, R11, !PT ;  /* 0x0000000ba60b7209 */ /* 0x000fe40007810000 */
[----:B------:R-:W-:Y:S01]  /*17d10*/  ISETP.GT.AND P6, PT, R0, 0x41, PT ;  /* 0x000000410000780c */ /* 0x000fe20003fc4270 */
[----:B------:R-:W-:Y:S01]  /*17d20*/  MUFU.EX2 R76, R76 ;  /* 0x0000004c004c7308 */ /* 0x000fe20000000800 */
[----:B------:R-:W-:Y:S02]  /*17d30*/  FMNMX.FTZ R11, R46, R11, !PT ;  /* 0x0000000b2e0b7209 */ /* 0x000fe40007810000 */
[----:B------:R-:W-:-:S02]  /*17d40*/  FSEL R42, R51, -INF , P5 ;  /* 0xff800000332a7808 */ /* 0x000fc40002800000 */
[----:B------:R-:W-:Y:S02]  /*17d50*/  FMNMX.FTZ R11, R48, R11, !PT ;  /* 0x0000000b300b7209 */ /* 0x000fe40007810000 */
[----:B------:R-:W-:Y:S01]  /*17d60*/  FSEL R52, R52, -INF , P6 ;  /* 0xff80000034347808 */ /* 0x000fe20003000000 */
[----:B------:R-:W-:Y:S01]  /*17d70*/  MUFU.EX2 R39, R39 ;  /* 0x0000002700277308 */ /* 0x000fe20000000800 */
[----:B------:R-:W-:Y:S02]  /*17d80*/  FMNMX.FTZ R11, R42, R11, !PT ;  /* 0x0000000b2a0b7209 */ /* 0x000fe40007810000 */
[----:B------:R-:W-:Y:S02]  /*17d90*/  ISETP.GT.AND P5, PT, R0, 0x50, PT ;  /* 0x000000500000780c */ /* 0x000fe40003fa4270 */
[----:B------:R-:W-:Y:S02]  /*17da0*/  FMNMX.FTZ R11, R52, R11, !PT ;  /* 0x0000000b340b7209 */ /* 0x000fe40007810000 */
[----:B------:R-:W-:Y:S01]  /*17db0*/  ISETP.GT.AND P6, PT, R0, 0x51, PT ;  /* 0x000000510000780c */ /* 0x000fe20003fc4270 */
[----:B------:R-:W-:Y:S01]  /*17dc0*/  MUFU.EX2 R66, R66 ;  /* 0x0000004200427308 */ /* 0x000fe20000000800 */
[----:B------:R-:W-:-:S02]  /*17dd0*/  FMNMX.FTZ R11, R64, R11, !PT ;  /* 0x0000000b400b7209 */ /* 0x000fc40007810000 */
[----:B------:R-:W-:Y:S01]  /*17de0*/  FSEL R68, R45, -INF , P5 ;  /* 0xff8000002d447808 */ /* 0x000fe20002800000 */
[--C-:B------:R-:W-:Y:S01]  /*17df0*/  FFMA.FTZ R45, R84, R9, -R69.reuse ;  /* 0x00000009542d7223 */ /* 0x100fe20000010845 */
[----:B------:R-:W-:Y:S01]  /*17e00*/  FMNMX.FTZ R11, R236, R11, !PT ;  /* 0x0000000bec0b7209 */ /* 0x000fe20007810000 */
[----:B------:R-:W-:Y:S01]  /*17e10*/  FFMA.FTZ R84, R230, R9, -R69 ;  /* 0x00000009e6547223 */ /* 0x000fe20000010845 */
[----:B------:R-:W-:Y:S01]  /*17e20*/  FSEL R47, R47, -INF , P6 ;  /* 0xff8000002f2f7808 */ /* 0x000fe20003000000 */
[----:B------:R-:W-:Y:S01]  /*17e30*/  MUFU.EX2 R41, R41 ;  /* 0x0000002900297308 */ /* 0x000fe20000000800 */
[----:B------:R-:W-:Y:S02]  /*17e40*/  FMNMX.FTZ R2, R68, R11, !PT ;  /* 0x0000000b44027209 */ /* 0x000fe40007810000 */
[----:B------:R-:W-:Y:S02]  /*17e50*/  ISETP.GT.AND P5, PT, R0, 0x60, PT ;  /* 0x000000600000780c */ /* 0x000fe40003fa4270 */
[----:B------:R-:W-:-:S02]  /*17e60*/  FMNMX.FTZ R11, R47, R2, !PT ;  /* 0x000000022f0b7209 */ /* 0x000fc40007810000 */
[----:B------:R-:W-:Y:S01]  /*17e70*/  ISETP.GT.AND P6, PT, R0, 0x61, PT ;  /* 0x000000610000780c */ /* 0x000fe20003fc4270 */
[----:B------:R-:W-:Y:S01]  /*17e80*/  MUFU.EX2 R43, R43 ;  /* 0x0000002b002b7308 */ /* 0x000fe20000000800 */
[----:B------:R-:W-:Y:S01]  /*17e90*/  FMNMX.FTZ R2, R72, R11, !PT ;  /* 0x0000000b48027209 */ /* 0x000fe20007810000 */
[----:B------:R-:W-:Y:S01]  /*17ea0*/  IMAD.MOV.U32 R11, RZ, RZ, 0x40000040 ;  /* 0x40000040ff0b7424 */ /* 0x000fe200078e00ff */
[----:B------:R-:W-:Y:S02]  /*17eb0*/  FSEL R55, R55, -INF , P5 ;  /* 0xff80000037377808 */ /* 0x000fe40002800000 */
[----:B------:R-:W-:Y:S02]  /*17ec0*/  FMNMX.FTZ R2, R53, R2, !PT ;  /* 0x0000000235027209 */ /* 0x000fe40007810000 */
[----:B------:R-:W-:Y:S01]  /*17ed0*/  R2UR UR7, R11 ;  /* 0x000000000b0772ca */ /* 0x000fe200000e0000 */
[----:B------:R-:W-:Y:S01]  /*17ee0*/  MUFU.EX2 R45, R45 ;  /* 0x0000002d002d7308 */ /* 0x000fe20000000800 */
[----:B------:R-:W-:-:S02]  /*17ef0*/  FSEL R57, R57, -INF , P6 ;  /* 0xff80000039397808 */ /* 0x000fc40003000000 */
[----:B------:R-:W-:Y:S02]  /*17f00*/  FMNMX.FTZ R2, R55, R2, !PT ;  /* 0x0000000237027209 */ /* 0x000fe40007810000 */
[C---:B------:R-:W-:Y:S02]  /*17f10*/  ISETP.GT.AND P5, PT, R0.reuse, 0x70, PT ;  /* 0x000000700000780c */ /* 0x040fe40003fa4270 */
[----:B------:R-:W-:Y:S01]  /*17f20*/  FMNMX.FTZ R2, R57, R2, !PT ;  /* 0x0000000239027209 */ /* 0x000fe20007810000 */
[----:B------:R-:W-:Y:S01]  /*17f30*/  MUFU.EX2 R49, R49 ;  /* 0x0000003100317308 */ /* 0x000fe20000000800 */
[----:B------:R-:W-:Y:S02]  /*17f40*/  ISETP.GT.AND P6, PT, R0, 0x71, PT ;  /* 0x000000710000780c */ /* 0x000fe40003fc4270 */
[----:B------:R-:W-:Y:S01]  /*17f50*/  FMNMX.FTZ R2, R59, R2, !PT ;  /* 0x000000023b027209 */ /* 0x000fe20007810000 */
[----:B------:R-:W-:Y:S01]  /*17f60*/  HGMMA.64x128x16.F32.BF16 R88, R160, gdesc[UR4].tnspB, R88, gsb0 ;  /* 0x41e00004a0587df0 */ /* 0x000fe20008001858 */
[----:B------:R-:W-:Y:S01]  /*17f70*/  FSEL R168, R63, -INF , P5 ;  /* 0xff8000003fa87808 */ /* 0x000fe20002800000 */
[----:B------:R-:W-:Y:S01]  /*17f80*/  FFMA.FTZ R63, R232, R9, -R69 ;  /* 0x00000009e83f7223 */ /* 0x000fe20000010845 */
[----:B-1----:R-:W-:Y:S01]  /*17f90*/  FMNMX.FTZ R21, R61, R2, !PT ;  /* 0x000000023d157209 */ /* 0x002fe20007810000 */
[----:B------:R-:W-:Y:S01]  /*17fa0*/  MUFU.EX2 R84, R84 ;  /* 0x0000005400547308 */ /* 0x000fe20000000800 */
[----:B------:R-:W-:-:S02]  /*17fb0*/  FSEL R65, R65, -INF , P6 ;  /* 0xff80000041417808 */ /* 0x000fc40003000000 */
[----:B------:R-:W-:Y:S02]  /*17fc0*/  FMNMX.FTZ R0, R168, R21, !PT ;  /* 0x00000015a8007209 */ /* 0x000fe40007810000 */
[----:B------:R-:W-:Y:S01]  /*17fd0*/  FSEL R51, R70, -INF , P4 ;  /* 0xff80000046337808 */ /* 0x000fe20002000000 */
[----:B------:R-:W-:Y:S01]  /*17fe0*/  FFMA.FTZ R70, R180, R9, -R69 ;  /* 0x00000009b4467223 */ /* 0x000fe20000010845 */
[----:B------:R-:W-:Y:S01]  /*17ff0*/  FMNMX.FTZ R11, R65, R0, !PT ;  /* 0x00000000410b7209 */ /* 0x000fe20007810000 */
[----:B------:R-:W-:Y:S01]  /*18000*/  MUFU.EX2 R63, R63 ;  /* 0x0000003f003f7308 */ /* 0x000fe20000000800 */
[----:B------:R-:W-:Y:S01]  /*18010*/  R2UR UR6, R10 ;  /* 0x000000000a0672ca */ /* 0x000fe200000e0000 */
[----:B------:R-:W-:Y:S01]  /*18020*/  VIADD R10, R8, 0x380 ;  /* 0x00000380080a7836 */ /* 0x000fe20000000000 */
[----:B------:R-:W-:Y:S02]  /*18030*/  FMNMX.FTZ R0, R170, R11, !PT ;  /* 0x0000000baa007209 */ /* 0x000fe40007810000 */
[----:B------:R-:W-:-:S02]  /*18040*/  F2FP.BF16.F32.PACK_AB R178, R32, R29 ;  /* 0x0000001d20b2723e */ /* 0x000fc400000010ff */
[----:B------:R-:W-:Y:S01]  /*18050*/  FMNMX.FTZ R0, R51, R0, !PT ;  /* 0x0000000033007209 */ /* 0x000fe20007810000 */
[----:B------:R-:W-:Y:S01]  /*18060*/  MUFU.EX2 R70, R70 ;  /* 0x0000004600467308 */ /* 0x000fe20000000800 */
[----:B--2---:R-:W-:Y:S02]  /*18070*/  F2FP.BF16.F32.PACK_AB R174, R38, R35 ;  /* 0x0000002326ae723e */ /* 0x004fe400000010ff */
[----:B------:R-:W-:Y:S01]  /*18080*/  F2FP.BF16.F32.PACK_AB R180, R56, R67 ;  /* 0x0000004338b4723e */ /* 0x000fe200000010ff */
[----:B------:R-:W0:Y:S04]  /*18090*/  SHFL.BFLY PT, R11, R0, 0x2, 0x1f ;  /* 0x0c401f00000b7f89 */ /* 0x000e2800000e0000 */
[----:B------:R-:W-:Y:S08]  /*180a0*/  MUFU.EX2 R73, R73 ;  /* 0x0000004900497308 */ /* 0x000ff00000000800 */
[----:B------:R-:W-:Y:S01]  /*180b0*/  MUFU.EX2 R62, R62 ;  /* 0x0000003e003e7308 */ /* 0x000fe20000000800 */
[----:B0-----:R-:W-:-:S05]  /*180c0*/  FMNMX.FTZ R11, R0, R11, !PT ;  /* 0x0000000b000b7209 */ /* 0x001fca0007810000 */
[----:B------:R-:W0:Y:S02]  /*180d0*/  SHFL.BFLY PT, R0, R11, 0x1, 0x1f ;  /* 0x0c201f000b007f89 */ /* 0x000e2400000e0000 */
[----:B0-----:R-:W-:Y:S01]  /*180e0*/  FMNMX.FTZ R21, R11, R0, !PT ;  /* 0x000000000b157209 */ /* 0x001fe20007810000 */
[----:B------:R-:W-:Y:S01]  /*180f0*/  IMAD.MOV.U32 R11, RZ, RZ, 0x40000040 ;  /* 0x40000040ff0b7424 */ /* 0x000fe200078e00ff */
[----:B------:R-:W-:Y:S02]  /*18100*/  FSEL R0, R194, RZ, P2 ;  /* 0x000000ffc2007208 */ /* 0x000fe40001000000 */
[C---:B------:R-:W-:Y:S01]  /*18110*/  FSETP.NEU.FTZ.AND P2, PT, R21.reuse, -INF , PT ;  /* 0xff8000001500780b */ /* 0x040fe20003f5d000 */
[----:B------:R-:W-:Y:S01]  /*18120*/  FMUL.FTZ R2, R21, R9 ;  /* 0x0000000915027220 */ /* 0x000fe20000410000 */
[----:B------:R-:W-:Y:S01]  /*18130*/  R2UR UR7, R11 ;  /* 0x000000000b0772ca */ /* 0x000fe200000e0000 */
[----:B------:R-:W-:Y:S01]  /*18140*/  FADD.FTZ R0, -R0, R7 ;  /* 0x0000000700007221 */ /* 0x000fe20000010100 */
[----:B------:R-:W-:-:S02]  /*18150*/  FSEL R11, R21, RZ, P2 ;  /* 0x000000ff150b7208 */ /* 0x000fc40001000000 */
[----:B------:R-:W-:Y:S01]  /*18160*/  FSEL R7, R2, RZ, P2 ;  /* 0x000000ff02077208 */ /* 0x000fe20001000000 */
[----:B------:R-:W-:Y:S01]  /*18170*/  FMUL.FTZ R0, R0, R9 ;  /* 0x0000000900007220 */ /* 0x000fe20000410000 */
[C---:B------:R-:W-:Y:S01]  /*18180*/  ISETP.GT.AND P2, PT, R6.reuse, R13, PT ;  /* 0x0000000d0600720c */ /* 0x040fe20003f44270 */
[----:B------:R-:W-:Y:S02]  /*18190*/  VIADD R6, R6, 0xffffffff ;  /* 0xffffffff06067836 */ /* 0x000fe40000000000 */
[----:B------:R0:W1:Y:S01]  /*181a0*/  MUFU.EX2 R2, R0 ;  /* 0x0000000000027308 */ /* 0x0000620000000800 */
        /* <DEDUP_REMOVED lines=8> */
[----:B0-----:R-:W-:Y:S01]  /*18230*/  FADD.FTZ R0, -R11, R12 ;  /* 0x0000000c0b007221 */ /* 0x001fe20000010100 */
[-CC-:B------:R-:W-:Y:S01]  /*18240*/  FFMA.FTZ R30, R78, R9.reuse, -R7.reuse ;  /* 0x000000094e1e7223 */ /* 0x180fe20000010807 */
[-CC-:B------:R-:W-:Y:S01]  /*18250*/  FFMA.FTZ R173, R82, R9.reuse, -R7.reuse ;  /* 0x0000000952ad7223 */ /* 0x180fe20000010807 */
[-CC-:B------:R-:W-:Y:S01]  /*18260*/  FFMA.FTZ R165, R42, R9.reuse, -R7.reuse ;  /* 0x000000092aa57223 */ /* 0x180fe20000010807 */
[-C--:B------:R-:W-:Y:S01]  /*18270*/  FMUL.FTZ R0, R0, R9.reuse ;  /* 0x0000000900007220 */ /* 0x080fe20000410000 */
[-CC-:B------:R-:W-:Y:S01]  /*18280*/  FFMA.FTZ R58, R86, R9.reuse, -R7.reuse ;  /* 0x00000009563a7223 */ /* 0x180fe20000010807 */
[-C--:B------:R-:W-:Y:S01]  /*18290*/  FFMA.FTZ R175, R36, R9.reuse, -R7 ;  /* 0x0000000924af7223 */ /* 0x080fe20000010807 */
[----:B------:R-:W-:Y:S01]  /*182a0*/  MUFU.EX2 R24, R24 ;  /* 0x0000001800187308 */ /* 0x000fe20000000800 */
[----:B-1----:R-:W-:Y:S01]  /*182b0*/  FFMA.FTZ R11, R2, R4, R67 ;  /* 0x00000004020b7223 */ /* 0x002fe20000010043 */
        /* <DEDUP_REMOVED lines=12> */
[----:B------:R-:W-:Y:S01]  /*18380*/  FFMA.FTZ R65, R65, R9, -R7 ;  /* 0x0000000941417223 */ /* 0x000fe20000010807 */
[----:B------:R-:W-:Y:S01]  /*18390*/  F2FP.BF16.F32.PACK_AB R164, R76, R37 ;  /* 0x000000254ca4723e */ /* 0x000fe200000010ff */
[----:B------:R-:W1:Y:S01]  /*183a0*/  MUFU.EX2 R183, R183 ;  /* 0x000000b700b77308 */ /* 0x000e620000000800 */
[----:B------:R-:W-:Y:S01]  /*183b0*/  FADD.FTZ R4, R20, R11 ;  /* 0x0000000b14047221 */ /* 0x000fe20000010000 */
[----:B------:R-:W-:Y:S01]  /*183c0*/  IMAD.MOV.U32 R11, RZ, RZ, 0x40000040 ;  /* 0x40000040ff0b7424 */ /* 0x000fe200078e00ff */
[----:B------:R-:W-:-:S02]  /*183d0*/  F2FP.BF16.F32.PACK_AB R166, R66, R39 ;  /* 0x0000002742a6723e */ /* 0x000fc400000010ff */
[----:B------:R-:W-:-:S03]  /*183e0*/  FADD.FTZ R4, R27, R4 ;  /* 0x000000041b047221 */ /* 0x000fc60000010000 */
[----:B------:R-:W2:Y:S01]  /*183f0*/  MUFU.EX2 R26, R26 ;  /* 0x0000001a001a7308 */ /* 0x000ea20000000800 */
[----:B0-----:R-:W-:Y:S01]  /*18400*/  FFMA.FTZ R3, R0, R3, R181 ;  /* 0x0000000300037223 */ /* 0x001fe200000100b5 */
[----:B------:R-:W-:-:S06]  /*18410*/  F2FP.BF16.F32.PACK_AB R181, R24, R181 ;  /* 0x000000b518b5723e */ /* 0x000fcc00000010ff */
[----:B------:R-:W0:Y:S01]  /*18420*/  MUFU.EX2 R177, R177 ;  /* 0x000000b100b17308 */ /* 0x000e220000000800 */
[----:B------:R-:W-:Y:S02]  /*18430*/  WARPGROUP.DEPBAR.LE gsb0, 0x0 ;  /* 0x00008000000079c5 */ /* 0x000fe40000010000 */
[----:B------:R-:W-:Y:S01]  /*18440*/  WARPGROUP.ARRIVE ;  /* 0x00000000000079c5 */ /* 0x000fe20000000000 */
[-CC-:B------:R-:W-:Y:S01]  /*18450*/  FFMA.FTZ R160, R80, R9.reuse, -R69.reuse ;  /* 0x0000000950a07223 */ /* 0x180fe20000010845 */
[-C--:B------:R-:W-:Y:S01]  /*18460*/  FFMA.FTZ R162, R176, R9.reuse, -R69 ;  /* 0x00000009b0a27223 */ /* 0x080fe20000010845 */
[-CC-:B------:R-:W-:Y:S02]  /*18470*/  FFMA.FTZ R161, R68, R9.reuse, -R7.reuse ;  /* 0x0000000944a17223 */ /* 0x180fe40000010807 */
[----:B------:R-:W3:Y:S01]  /*18480*/  MUFU.EX2 R28, R28 ;  /* 0x0000001c001c7308 */ /* 0x000ee20000000800 */
[-C--:B------:R-:W-:Y:S01]  /*18490*/  FFMA.FTZ R163, R72, R9.reuse, -R7 ;  /* 0x0000000948a37223 */ /* 0x080fe20000010807 */
[----:B------:R-:W-:Y:S01]  /*184a0*/  HGMMA.64x128x16.F32.BF16 R88, R156, gdesc[UR4].tnspB, R88, gsb0 ;  /* 0x41e000049c587df0 */ /* 0x000fe20008001858 */
[----:B------:R-:W-:Y:S01]  /*184b0*/  R2UR UR6, R10 ;  /* 0x000000000a0672ca */ /* 0x000fe200000e0000 */
[----:B------:R-:W-:Y:S01]  /*184c0*/  FFMA.FTZ R80, R228, R9, -R69 ;  /* 0x00000009e4507223 */ /* 0x000fe20000010845 */
[----:B------:R-:W-:Y:S01]  /*184d0*/  R2UR UR7, R11 ;  /* 0x000000000b0772ca */ /* 0x000fe200000e0000 */
[----:B------:R-:W-:Y:S01]  /*184e0*/  FADD.FTZ R11, R29, R4 ;  /* 0x000000041d0b7221 */ /* 0x000fe20000010000 */
[----:B------:R-:W-:Y:S01]  /*184f0*/  FADD.FTZ R4, R24, R3 ;  /* 0x0000000318047221 */ /* 0x000fe20000010000 */
[----:B------:R-:W4:Y:S01]  /*18500*/  MUFU.EX2 R179, R179 ;  /* 0x000000b300b37308 */ /* 0x000f220000000800 */
[----:B------:R-:W-:Y:S01]  /*18510*/  F2FP.BF16.F32.PACK_AB R176, R27, R20 ;  /* 0x000000141bb0723e */ /* 0x000fe200000010ff */
[----:B------:R-:W-:Y:S01]  /*18520*/  FADD.FTZ R10, R32, R11 ;  /* 0x0000000b200a7221 */ /* 0x000fe20000010000 */
[----:B-1----:R-:W-:Y:S01]  /*18530*/  FADD.FTZ R3, R183, R4 ;  /* 0x00000004b7037221 */ /* 0x002fe20000010000 */
[----:B--2---:R-:W-:-:S02]  /*18540*/  F2FP.BF16.F32.PACK_AB R183, R26, R183 ;  /* 0x000000b71ab7723e */ /* 0x004fc400000010ff */
[----:B------:R-:W-:Y:S01]  /*18550*/  FADD.FTZ R11, R31, R10 ;  /* 0x0000000a1f0b7221 */ /* 0x000fe20000010000 */
[----:B------:R-:W-:Y:S01]  /*18560*/  FADD.FTZ R4, R26, R3 ;  /* 0x000000031a047221 */ /* 0x000fe20000010000 */
[----:B------:R-:W1:Y:S01]  /*18570*/  MUFU.EX2 R30, R30 ;  /* 0x0000001e001e7308 */ /* 0x000e620000000800 */
[----:B------:R-:W-:Y:S01]  /*18580*/  FFMA.FTZ R10, R236, R9, -R7 ;  /* 0x00000009ec0a7223 */ /* 0x000fe20000010807 */
[----:B------:R-:W-:Y:S01]  /*18590*/  FADD.FTZ R42, R34, R11 ;  /* 0x0000000b222a7221 */ /* 0x000fe20000010000 */
[----:B0-----:R-:W-:Y:S01]  /*185a0*/  FADD.FTZ R3, R177, R4 ;  /* 0x00000004b1037221 */ /* 0x001fe20000010000 */
[C---:B---3--:R-:W-:Y:S02]  /*185b0*/  F2FP.BF16.F32.PACK_AB R177, R28.reuse, R177 ;  /* 0x000000b11cb1723e */ /* 0x048fe400000010ff */
[----:B------:R-:W-:Y:S01]  /*185c0*/  FADD.FTZ R11, R35, R42 ;  /* 0x0000002a230b7221 */ /* 0x000fe20000010000 */
[----:B------:R-:W-:Y:S01]  /*185d0*/  FADD.FTZ R4, R28, R3 ;  /* 0x000000031c047221 */ /* 0x000fe20000010000 */
[----:B------:R-:W0:Y:S02]  /*185e0*/  MUFU.EX2 R173, R173 ;  /* 0x000000ad00ad7308 */ /* 0x000e240000000800 */
[----:B------:R-:W-:Y:S01]  /*185f0*/  FADD.FTZ R42, R38, R11 ;  /* 0x0000000b262a7221 */ /* 0x000fe20000010000 */
[----:B----4-:R-:W-:-:S03]  /*18600*/  FADD.FTZ R3, R179, R4 ;  /* 0x00000004b3037221 */ /* 0x010fc60000010000 */
[----:B------:R-:W-:Y:S02]  /*18610*/  FADD.FTZ R11, R25, R42 ;  /* 0x0000002a190b7221 */ /* 0x000fe40000010000 */
[----:B------:R-:W2:Y:S01]  /*18620*/  MUFU.EX2 R58, R58 ;  /* 0x0000003a003a7308 */ /* 0x000ea20000000800 */
[----:B-1----:R-:W-:Y:S01]  /*18630*/  FADD.FTZ R4, R30, R3 ;  /* 0x000000031e047221 */ /* 0x002fe20000010000 */
[----:B------:R-:W-:Y:S01]  /*18640*/  FADD.FTZ R42, R44, R11 ;  /* 0x0000000b2c2a7221 */ /* 0x000fe20000010000 */
[----:B------:R-:W-:-:S03]  /*18650*/  F2FP.BF16.F32.PACK_AB R179, R30, R179 ;  /* 0x000000b31eb3723e */ /* 0x000fc600000010ff */
[----:B------:R-:W-:Y:S01]  /*18660*/  FADD.FTZ R11, R33, R42 ;  /* 0x0000002a210b7221 */ /* 0x000fe20000010000 */
[----:B------:R-:W-:Y:S01]  /*18670*/  FFMA.FTZ R42, R53, R9, -R7 ;  /* 0x00000009352a7223 */ /* 0x000fe20000010807 */
[----:B------:R-:W1:Y:S01]  /*18680*/  MUFU.EX2 R175, R175 ;  /* 0x000000af00af7308 */ /* 0x000e620000000800 */
[----:B0-----:R-:W-:Y:S01]  /*18690*/  FADD.FTZ R3, R173, R4 ;  /* 0x00000004ad037221 */ /* 0x001fe20000010000 */
[----:B------:R-:W-:-:S04]  /*186a0*/  FADD.FTZ R46, R50, R11 ;  /* 0x0000000b322e7221 */ /* 0x000fc80000010000 */
[----:B------:R-:W-:Y:S01]  /*186b0*/  FADD.FTZ R11, R37, R46 ;  /* 0x0000002e250b7221 */ /* 0x000fe20000010000 */
[----:B------:R-:W-:Y:S01]  /*186c0*/  FFMA.FTZ R46, R57, R9, -R7 ;  /* 0x00000009392e7223 */ /* 0x000fe20000010807 */
[----:B------:R-:W0:Y:S01]  /*186d0*/  MUFU.EX2 R36, R36 ;  /* 0x0000002400247308 */ /* 0x000e220000000800 */
[C---:B--2---:R-:W-:Y:S01]  /*186e0*/  FADD.FTZ R4, R58.reuse, R3 ;  /* 0x000000033a047221 */ /* 0x044fe20000010000 */
[----:B------:R-:W-:-:S06]  /*186f0*/  F2FP.BF16.F32.PACK_AB R173, R58, R173 ;  /* 0x000000ad3aad723e */ /* 0x000fcc00000010ff */
[----:B------:R-:W-:Y:S01]  /*18700*/  MUFU.EX2 R169, R169 ;  /* 0x000000a900a97308 */ /* 0x000fe20000000800 */
[----:B-1----:R-:W-:Y:S01]  /*18710*/  FADD.FTZ R3, R175, R4 ;  /* 0x00000004af037221 */ /* 0x002fe20000010000 */
[----:B------:R-:W-:-:S04]  /*18720*/  FADD.FTZ R4, R76, R11 ;  /* 0x0000000b4c047221 */ /* 0x000fc80000010000 */
[----:B------:R-:W-:Y:S01]  /*18730*/  FADD.FTZ R11, R39, R4 ;  /* 0x00000004270b7221 */ /* 0x000fe20000010000 */
[----:B------:R-:W-:Y:S01]  /*18740*/  FFMA.FTZ R4, R168, R9, -R7 ;  /* 0x00000009a8047223 */ /* 0x000fe20000010807 */
[----:B------:R-:W-:Y:S01]  /*18750*/  MUFU.EX2 R40, R40 ;  /* 0x0000002800287308 */ /* 0x000fe20000000800 */
[----:B------:R-:W-:Y:S01]  /*18760*/  F2FP.BF16.F32.PACK_AB R168, R44, R25 ;  /* 0x000000192ca8723e */ /* 0x000fe200000010ff */
[----:B------:R-:W-:Y:S01]  /*18770*/  FADD.FTZ R11, R66, R11 ;  /* 0x0000000b420b7221 */ /* 0x000fe20000010000 */
[----:B0-----:R-:W-:-:S05]  /*18780*/  F2FP.BF16.F32.PACK_AB R175, R36, R175 ;  /* 0x000000af24af723e */ /* 0x001fca00000010ff */
[----:B------:R-:W0:Y:S08]  /*18790*/  MUFU.EX2 R160, R160 ;  /* 0x000000a000a07308 */ /* 0x000e300000000800 */
[----:B------:R-:W1:Y:S08]  /*187a0*/  MUFU.EX2 R171, R171 ;  /* 0x000000ab00ab7308 */ /* 0x000e700000000800 */
[----:B------:R2:W3:Y:S01]  /*187b0*/  MUFU.EX2 R12, R48 ;  /* 0x00000030000c7308 */ /* 0x0004e20000000800 */
[----:B0-----:R-:W-:Y:S01]  /*187c0*/  FADD.FTZ R52, R160, R11 ;  /* 0x0000000ba0347221 */ /* 0x001fe20000010000 */
[----:B------:R-:W-:-:S06]  /*187d0*/  F2FP.BF16.F32.PACK_AB R160, R41, R160 ;  /* 0x000000a029a0723e */ /* 0x000fcc00000010ff */
[----:B------:R-:W0:Y:S01]  /*187e0*/  MUFU.EX2 R165, R165 ;  /* 0x000000a500a57308 */ /* 0x000e220000000800 */
[----:B--2---:R-:W-:-:S04]  /*187f0*/  FADD.FTZ R48, R36, R3 ;  /* 0x0000000324307221 */ /* 0x004fc80000010000 */
[----:B------:R-:W-:Y:S01]  /*18800*/  FADD.FTZ R3, R169, R48 ;  /* 0x00000030a9037221 */ /* 0x000fe20000010000 */
[C---:B------:R-:W-:Y:S02]  /*18810*/  F2FP.BF16.F32.PACK_AB R169, R40.reuse, R169 ;  /* 0x000000a928a9723e */ /* 0x040fe400000010ff */
[----:B------:R-:W2:Y:S01]  /*18820*/  MUFU.EX2 R8, R8 ;  /* 0x0000000800087308 */ /* 0x000ea20000000800 */
[----:B------:R-:W-:Y:S01]  /*18830*/  FADD.FTZ R48, R40, R3 ;  /* 0x0000000328307221 */ /* 0x000fe20000010000 */
[----:B------:R-:W-:Y:S01]  /*18840*/  FFMA.FTZ R3, R170, R9, -R7 ;  /* 0x00000009aa037223 */ /* 0x000fe20000010807 */
[----:B------:R-:W-:Y:S02]  /*18850*/  F2FP.BF16.F32.PACK_AB R170, R50, R33 ;  /* 0x0000002132aa723e */ /* 0x000fe400000010ff */
[----:B-1----:R-:W-:Y:S01]  /*18860*/  FADD.FTZ R11, R171, R48 ;  /* 0x00000030ab0b7221 */ /* 0x002fe20000010000 */
[C---:B---3--:R-:W-:Y:S02]  /*18870*/  F2FP.BF16.F32.PACK_AB R171, R12.reuse, R171 ;  /* 0x000000ab0cab723e */ /* 0x048fe400000010ff */
[----:B------:R-:W-:Y:S01]  /*18880*/  MUFU.EX2 R162, R162 ;  /* 0x000000a200a27308 */ /* 0x000fe20000000800 */
[----:B------:R-:W-:Y:S01]  /*18890*/  FADD.FTZ R48, R12, R11 ;  /* 0x0000000b0c307221 */ /* 0x000fe20000010000 */
[----:B------:R-:W-:-:S03]  /*188a0*/  IMAD.MOV.U32 R12, RZ, RZ, R21 ;  /* 0x000000ffff0c7224 */ /* 0x000fc600078e0015 */
[----:B0-----:R-:W-:-:S03]  /*188b0*/  FADD.FTZ R11, R165, R48 ;  /* 0x00000030a50b7221 */ /* 0x001fc60000010000 */
[----:B------:R-:W0:Y:S01]  /*188c0*/  MUFU.EX2 R167, R167 ;  /* 0x000000a700a77308 */ /* 0x000e220000000800 */
[C---:B--2---:R-:W-:Y:S01]  /*188d0*/  FADD.FTZ R20, R8.reuse, R11 ;  /* 0x0000000b08147221 */ /* 0x044fe20000010000 */
[----:B------:R-:W-:-:S06]  /*188e0*/  F2FP.BF16.F32.PACK_AB R165, R8, R165 ;  /* 0x000000a508a5723e */ /* 0x000fcc00000010ff */
[----:B------:R-:W1:Y:S08]  /*188f0*/  MUFU.EX2 R10, R10 ;  /* 0x0000000a000a7308 */ /* 0x000e700000000800 */
[----:B------:R-:W2:Y:S01]  /*18900*/  MUFU.EX2 R161, R161 ;  /* 0x000000a100a17308 */ /* 0x000ea20000000800 */
[----:B0-----:R-:W-:Y:S01]  /*18910*/  FADD.FTZ R11, R167, R20 ;  /* 0x00000014a70b7221 */ /* 0x001fe20000010000 */
[----:B------:R-:W-:-:S02]  /*18920*/  WARPGROUP.DEPBAR.LE gsb0, 0x0 ;  /* 0x00008000000079c5 */ /* 0x000fc40000010000 */
[----:B------:R-:W-:-:S04]  /*18930*/  WARPGROUP.ARRIVE ;  /* 0x00000000000079c5 */ /* 0x000fc80000000000 */
[----:B------:R-:W-:Y:S01]  /*18940*/  MUFU.EX2 R163, R163 ;  /* 0x000000a300a37308 */ /* 0x000fe20000000800 */
[-C--:B------:R-:W-:Y:S01]  /*18950*/  FFMA.FTZ R157, R55, R9.reuse, -R7 ;  /* 0x00000009379d7223 */ /* 0x080fe20000010807 */
[----:B-1----:R-:W-:Y:S01]  /*18960*/  FADD.FTZ R32, R10, R11 ;  /* 0x0000000b0a207221 */ /* 0x002fe20000010000 */
[----:B------:R-:W-:Y:S01]  /*18970*/  FFMA.FTZ R159, R59, R9, -R7 ;  /* 0x000000093b9f7223 */ /* 0x000fe20000010807 */
[----:B------:R-:W-:Y:S01]  /*18980*/  F2FP.BF16.F32.PACK_AB R156, R70, R45 ;  /* 0x0000002d469c723e */ /* 0x000fe200000010ff */
[----:B------:R-:W-:Y:S01]  /*18990*/  HGMMA.64x128x16.F32.BF16 R88, R152, gdesc[UR4].tnspB, R88, gsb0 ;  /* 0x41e0000498587df0 */ /* 0x000fe20008001858 */
[----:B--2---:R-:W-:Y:S01]  /*189a0*/  FADD.FTZ R11, R161, R32 ;  /* 0x00000020a10b7221 */ /* 0x004fe20000010000 */
[----:B------:R-:W-:Y:S01]  /*189b0*/  F2FP.BF16.F32.PACK_AB R167, R10, R167 ;  /* 0x000000a70aa7723e */ /* 0x000fe200000010ff */
[----:B------:R-:W0:Y:S08]  /*189c0*/  MUFU.EX2 R80, R80 ;  /* 0x0000005000507308 */ /* 0x000e300000000800 */
[----:B------:R-:W-:Y:S08]  /*189d0*/  MUFU.EX2 R42, R42 ;  /* 0x0000002a002a7308 */ /* 0x000ff00000000800 */
[----:B------:R-:W-:Y:S01]  /*189e0*/  MUFU.EX2 R157, R157 ;  /* 0x0000009d009d7308 */ /* 0x000fe20000000800 */
[----:B0-----:R-:W-:-:S07]  /*189f0*/  F2FP.BF16.F32.PACK_AB R158, R80, R49 ;  /* 0x00000031509e723e */ /* 0x001fce00000010ff */
[----:B------:R-:W-:Y:S08]  /*18a00*/  MUFU.EX2 R46, R46 ;  /* 0x0000002e002e7308 */ /* 0x000ff00000000800 */
[----:B------:R-:W-:Y:S08]  /*18a10*/  MUFU.EX2 R159, R159 ;  /* 0x0000009f009f7308 */ /* 0x000ff00000000800 */
[----:B------:R-:W-:Y:S08]  /*18a20*/  MUFU.EX2 R20, R61 ;  /* 0x0000003d00147308 */ /* 0x000ff00000000800 */
[----:B------:R-:W-:Y:S08]  /*18a30*/  MUFU.EX2 R38, R4 ;  /* 0x0000000400267308 */ /* 0x000ff00000000800 */
[----:B------:R-:W0:Y:S01]  /*18a40*/  MUFU.EX2 R65, R65 ;  /* 0x0000004100417308 */ /* 0x000e220000000800 */
[----:B------:R-:W-:-:S02]  /*18a50*/  WARPGROUP.DEPBAR.LE gsb0, 0x0 ;  /* 0x00008000000079c5 */ /* 0x000fc40000010000 */
[----:B------:R1:W-:Y:S01]  /*18a60*/  @!P1 SYNCS.ARRIVE.TRANS64.RED.A1T0 RZ, [R14+URZ], RZ ;  /* 0x000000ff0eff99a7 */ /* 0x0003e2000810043f */
[----:B------:R-:W-:Y:S02]  /*18a70*/  F2FP.BF16.F32.PACK_AB R152, R84, R63 ;  /* 0x0000003f5498723e */ /* 0x000fe400000010ff */
[----:B------:R-:W-:Y:S02]  /*18a80*/  F2FP.BF16.F32.PACK_AB R154, R62, R73 ;  /* 0x000000493e9a723e */ /* 0x000fe400000010ff */
[----:B0-----:R-:W-:Y:S01]  /*18a90*/  F2FP.BF16.F32.PACK_AB R153, R65, R38 ;  /* 0x000000264199723e */ /* 0x001fe200000010ff */
[-CC-:B-1----:R-:W-:Y:S01]  /*18aa0*/  FFMA.FTZ R14, R47, R9.reuse, -R7.reuse ;  /* 0x000000092f0e7223 */ /* 0x182fe20000010807 */
[----:B------:R0:W-:Y:S01]  /*18ab0*/  @!P1 SYNCS.ARRIVE.TRANS64.RED.A1T0 RZ, [R15+URZ], RZ ;  /* 0x000000ff0fff99a7 */ /* 0x0001e2000810043f */
[----:B------:R-:W-:-:S04]  /*18ac0*/  FFMA.FTZ R7, R51, R9, -R7 ;  /* 0x0000000933077223 */ /* 0x000fc80000010807 */
[----:B------:R-:W1:Y:S01]  /*18ad0*/  MUFU.EX2 R14, R14 ;  /* 0x0000000e000e7308 */ /* 0x000e620000000800 */
[----:B0-----:R-:W-:-:S04]  /*18ae0*/  FADD.FTZ R15, R41, R52 ;  /* 0x00000034290f7221 */ /* 0x001fc80000010000 */
[----:B------:R-:W-:-:S03]  /*18af0*/  FADD.FTZ R52, R162, R15 ;  /* 0x0000000fa2347221 */ /* 0x000fc60000010000 */
[----:B------:R-:W-:Y:S01]  /*18b00*/  MUFU.EX2 R7, R7 ;  /* 0x0000000700077308 */ /* 0x000fe20000000800 */
[C---:B------:R-:W-:Y:S01]  /*18b10*/  F2FP.BF16.F32.PACK_AB R162, R43.reuse, R162 ;  /* 0x000000a22ba2723e */ /* 0x040fe200000010ff */
[----:B------:R-:W-:-:S04]  /*18b20*/  FADD.FTZ R52, R43, R52 ;  /* 0x000000342b347221 */ /* 0x000fc80000010000 */
[----:B------:R-:W-:Y:S01]  /*18b30*/  FADD.FTZ R15, R45, R52 ;  /* 0x000000342d0f7221 */ /* 0x000fe20000010000 */
[C---:B-1----:R-:W-:Y:S01]  /*18b40*/  FADD.FTZ R32, R14.reuse, R11 ;  /* 0x0000000b0e207221 */ /* 0x042fe20000010000 */
        /* <DEDUP_REMOVED lines=14> */
[----:B------:R-:W-:Y:S02]  /*18c30*/  FADD.FTZ R15, R73, R34 ;  /* 0x00000022490f7221 */ /* 0x000fe40000010000 */
[----:B------:R-:W0:Y:S01]  /*18c40*/  MUFU.EX2 R34, R3 ;  /* 0x0000000300227308 */ /* 0x000e220000000800 */
[----:B------:R-:W-:Y:S01]  /*18c50*/  FADD.FTZ R11, R20, R11 ;  /* 0x0000000b140b7221 */ /* 0x000fe20000010000 */
[----:B------:R-:W-:Y:S01]  /*18c60*/  FADD.FTZ R4, R62, R15 ;  /* 0x0000000f3e047221 */ /* 0x000fe20000010000 */
[----:B------:R-:W-:Y:S02]  /*18c70*/  IMAD.MOV.U32 R15, RZ, RZ, R188 ;  /* 0x000000ffff0f7224 */ /* 0x000fe400078e00bc */
[----:B------:R-:W-:Y:S01]  /*18c80*/  FADD.FTZ R11, R38, R11 ;  /* 0x0000000b260b7221 */ /* 0x000fe20000010000 */
[----:B------:R-:W-:-:S03]  /*18c90*/  IMAD.MOV.U32 R20, RZ, RZ, R185 ;  /* 0x000000ffff147224 */ /* 0x000fc600078e00b9 */
[----:B------:R-:W-:-:S04]  /*18ca0*/  FADD.FTZ R11, R65, R11 ;  /* 0x0000000b410b7221 */ /* 0x000fc80000010000 */
[----:B0-----:R-:W-:Y:S01]  /*18cb0*/  FADD.FTZ R11, R34, R11 ;  /* 0x0000000b220b7221 */ /* 0x001fe20000010000 */
[----:B------:R-:W-:-:S03]  /*18cc0*/  F2FP.BF16.F32.PACK_AB R155, R7, R34 ;  /* 0x00000022079b723e */ /* 0x000fc600000010ff */
[----:B------:R-:W-:Y:S01]  /*18cd0*/  FADD.FTZ R3, R7, R11 ;  /* 0x0000000b07037221 */ /* 0x000fe20000010000 */
[----:B------:R-:W-:Y:S01]  /*18ce0*/  IMAD.MOV.U32 R7, RZ, RZ, R194 ;  /* 0x000000ffff077224 */ /* 0x000fe200078e00c2 */
[----:B------:R-:W-:Y:S06]  /*18cf0*/  @P2 BRA `(.L_x_2396) ;  /* 0xffffffc800a42947 */ /* 0x000fec000383ffff */
[----:B------:R-:W-:Y:S05]  /*18d00*/  BSYNC B1 ;  /* 0x0000000000017941 */ /* 0x000fea0003800000 */
.L_x_2385:
[----:B------:R-:W-:-:S07]  /*18d10*/  IMAD.MOV.U32 R10, RZ, RZ, R6 ;  /* 0x000000ffff0a7224 */ /* 0x000fce00078e0006 */
.L_x_2384:
[----:B------:R-:W-:Y:S05]  /*18d20*/  BSYNC B0 ;  /* 0x0000000000007941 */ /* 0x000fea0003800000 */
.L_x_2383:
[----:B------:R-:W-:Y:S01]  /*18d30*/  ISETP.GE.AND P2, PT, R10, RZ, PT ;  /* 0x000000ff0a00720c */ /* 0x000fe20003f46270 */
[----:B------:R-:W-:-:S12]  /*18d40*/  BSSY B0, `(.L_x_2397) ;  /* 0x00002d2000007945 */ /* 0x000fd80003800000 */
[----:B------:R-:W-:Y:S05]  /*18d50*/  @!P2 BRA `(.L_x_2398) ;  /* 0x0000002c0040a947 */ /* 0x000fea0003800000 */
[----:B------:R-:W-:Y:S02]  /*18d60*/  IMAD.MOV.U32 R12, RZ, RZ, R21 ;  /* 0x000000ffff0c7224 */ /* 0x000fe400078e0015 */
[----:B------:R-:W-:Y:S02]  /*18d70*/  IMAD.MOV.U32 R11, RZ, RZ, R194 ;  /* 0x000000ffff0b7224 */ /* 0x000fe400078e00c2 */
[----:B------:R-:W-:Y:S02]  /*18d80*/  IMAD.MOV.U32 R14, RZ, RZ, R188 ;  /* 0x000000ffff0e7224 */ /* 0x000fe400078e00bc */
[----:B------:R-:W-:-:S07]  /*18d90*/  IMAD.MOV.U32 R15, RZ, RZ, R185 ;  /* 0x000000ffff0f7224 */ /* 0x000fce00078e00b9 */
.L_x_2409:
        /* <DEDUP_REMOVED lines=8> */
.L_x_2399:
[----:B------:R-:W-:Y:S01]  /*18e20*/  IMAD R8, R185, 0x8, R18 ;  /* 0x00000008b9087824 */ /* 0x000fe200078e0212 */
[----:B------:R-:W-:-:S04]  /*18e30*/  SHF.L.U32 R9, R188, 0x1f, RZ ;  /* 0x0000001fbc097819 */ /* 0x000fc800000006ff */
[----:B------:R0:W1:Y:S01]  /*18e40*/  SYNCS.PHASECHK.TRANS64.TRYWAIT P2, [R8+URZ+0x34830], R9 ;  /* 0x03483009080075a7 */ /* 0x000062000804017f */
[----:B------:R-:W-:Y:S05]  /*18e50*/  @!P0 BRA `(.L_x_2400) ;  /* 0x0000000000048947 */ /* 0x000fea0003800000 */
[----:B------:R-:W-:Y:S01]  /*18e60*/  BPT.TRAP 0x1 ;  /* 0x000000040000795c */ /* 0x000fe20000300000 */
.L_x_2400:
[----:B------:R-:W-:Y:S01]  /*18e70*/  BSSY B1, `(.L_x_2401) ;  /* 0x0000006000017945 */ /* 0x000fe20003800000 */
[----:B------:R-:W-:Y:S02]  /*18e80*/  IMAD R6, R185, 0xc00, R5 ;  /* 0x00000c00b9067824 */ /* 0x000fe400078e0205 */
[----:B------:R-:W-:Y:S01]  /*18e90*/  IMAD.MOV.U32 R7, RZ, RZ, 0x40000040 ;  /* 0x40000040ff077424 */ /* 0x000fe200078e00ff */
[----:B-1----:R-:W-:Y:S06]  /*18ea0*/  @P2 BRA `(.L_x_2402) ;  /* 0x0000000000082947 */ /* 0x002fec0003800000 */
[----:B------:R-:W1:Y:S02]  /*18eb0*/  SYNCS.PHASECHK.TRANS64.TRYWAIT P2, [R8+URZ+0x34830], R9 ;  /* 0x03483009080075a7 */ /* 0x000e64000804017f */
[----:B-1----:R-:W-:Y:S05]  /*18ec0*/  @!P2 BRA `(.L_x_2403) ;  /* 0x000000c40070a947 */ /* 0x002fea0003800000 */
.L_x_2402:
[----:B------:R-:W-:Y:S05]  /*18ed0*/  BSYNC B1 ;  /* 0x0000000000017941 */ /* 0x000fea0003800000 */
.L_x_2401:
[----:B------:R-:W2:Y:S04]  /*18ee0*/  LDL.64 R20, [R1+0x30] ;  /* 0x0000300001147983 */ /* 0x000ea80000100a00 */
[----:B------:R-:W3:Y:S04]  /*18ef0*/  LDL.64 R232, [R1+0x28] ;  /* 0x0000280001e87983 */ /* 0x000ee80000100a00 */
[----:B------:R-:W4:Y:S01]  /*18f00*/  LDL.64 R230, [R1+0x20] ;  /* 0x0000200001e67983 */ /* 0x000f220000100a00 */
[C---:B------:R-:W-:Y:S02]  /*18f10*/  R2UR UR6, R6.reuse ;  /* 0x00000000060672ca */ /* 0x040fe400000e0000 */
[----:B------:R-:W-:Y:S01]  /*18f20*/  R2UR UR7, R7 ;  /* 0x00000000070772ca */ /* 0x000fe200000e0000 */
[----:B------:R-:W-:Y:S01]  /*18f30*/  WARPGROUP.ARRIVE ;  /* 0x00000000000079c5 */ /* 0x000fe20000000000 */
[----:B------:R-:W5:Y:S01]  /*18f40*/  LDL.64 R228, [R1+0x18] ;  /* 0x0000180001e47983 */ /* 0x000f620000100a00 */
[----:B01----:R-:W-:-:S02]  /*18f50*/  VIADD R8, R6, 0x2 ;  /* 0x0000000206087836 */ /* 0x003fc40000000000 */
[----:B------:R-:W-:Y:S01]  /*18f60*/  IMAD.MOV.U32 R9, RZ, RZ, 0x40000040 ;  /* 0x40000040ff097424 */ /* 0x000fe200078e00ff */
[----:B------:R-:W5:Y:S04]  /*18f70*/  LDL.64 R194, [R1+0x10] ;  /* 0x0000100001c27983 */ /* 0x000f680000100a00 */
[----:B------:R-:W5:Y:S01]  /*18f80*/  LDL.64 R192, [R1+0x8] ;  /* 0x0000080001c07983 */ /* 0x000f620000100a00 */
[----:B--2---:R-:W-:Y:S02]  /*18f90*/  R2UR UR4, R20 ;  /* 0x00000000140472ca */ /* 0x004fe400000e0000 */
[----:B------:R-:W-:Y:S02]  /*18fa0*/  R2UR UR5, R21 ;  /* 0x00000000150572ca */ /* 0x000fe400000e0000 */
[----:B------:R-:W2:Y:S11]  /*18fb0*/  LDL.64 R20, [R1] ;  /* 0x0000000001147983 */ /* 0x000eb60000100a00 */
[----:B------:R-:W-:Y:S01]  /*18fc0*/  HGMMA.64x128x16.F32.BF16 R24, gdesc[UR4], RZ, !UPT, gsb0 ;  /* 0x01e00000041879f0 */ /* 0x000fe2000c0018ff */
[----:B------:R-:W-:-:S02]  /*18fd0*/  R2UR UR6, R8 ;  /* 0x00000000080672ca */ /* 0x000fc400000e0000 */
[----:B------:R-:W-:Y:S02]  /*18fe0*/  R2UR UR7, R9 ;  /* 0x00000000090772ca */ /* 0x000fe400000e0000 */
[----:B---3--:R-:W-:Y:S02]  /*18ff0*/  R2UR UR4, R232 ;  /* 0x00000000e80472ca */ /* 0x008fe400000e0000 */
[----:B------:R-:W-:Y:S01]  /*19000*/  R2UR UR5, R233 ;  /* 0x00000000e90572ca */ /* 0x000fe200000e0000 */
[----:B------:R-:W-:Y:S02]  /*19010*/  VIADD R8, R6, 0x4 ;  /* 0x0000000406087836 */ /* 0x000fe40000000000 */
[----:B------:R-:W-:Y:S01]  /*19020*/  IMAD.MOV.U32 R9, RZ, RZ, 0x40000040 ;  /* 0x40000040ff097424 */ /* 0x000fe200078e00ff */
[----:B------:R-:W-:Y:S02]  /*19030*/  WARPGROUP.DEPBAR.LE gsb0, 0x0 ;  /* 0x00008000000079c5 */ /* 0x000fe40000010000 */
        /* <DEDUP_REMOVED lines=157> */
.L_x_2404:
[----:B------:R-:W-:Y:S01]  /*19a10*/  SHF.L.U32 R7, R14, 0x1f, RZ ;  /* 0x0000001f0e077819 */ /* 0x000fe200000006ff */
[----:B------:R-:W-:-:S04]  /*19a20*/  IMAD R14, R15, 0x8, R18 ;  /* 0x000000080f0e7824 */ /* 0x000fc800078e0212 */
[----:B------:R0:W1:Y:S01]  /*19a30*/  SYNCS.PHASECHK.TRANS64.TRYWAIT P2, [R14+URZ+0x34850], R7 ;  /* 0x034850070e0075a7 */ /* 0x000062000804017f */
[----:B------:R-:W-:Y:S05]  /*19a40*/  @!P0 BRA `(.L_x_2405) ;  /* 0x0000000000048947 */ /* 0x000fea0003800000 */
[----:B------:R-:W-:Y:S01]  /*19a50*/  BPT.TRAP 0x1 ;  /* 0x000000040000795c */ /* 0x000fe20000300000 */
.L_x_2405:
[----:B------:R-:W-:Y:S04]  /*19a60*/  BSSY B1, `(.L_x_2406) ;  /* 0x0000004000017945 */ /* 0x000fe80003800000 */
[----:B-1----:R-:W-:Y:S05]  /*19a70*/  @P2 BRA `(.L_x_2407) ;  /* 0x0000000000082947 */ /* 0x002fea0003800000 */
[----:B------:R-:W1:Y:S02]  /*19a80*/  SYNCS.PHASECHK.TRANS64.TRYWAIT P2, [R14+URZ+0x34850], R7 ;  /* 0x034850070e0075a7 */ /* 0x000e64000804017f */
[----:B-1----:R-:W-:Y:S05]  /*19a90*/  @!P2 BRA `(.L_x_2408) ;  /* 0x000000b80090a947 */ /* 0x002fea0003800000 */
.L_x_2407:
[----:B------:R-:W-:Y:S05]  /*19aa0*/  BSYNC B1 ;  /* 0x0000000000017941 */ /* 0x000fea0003800000 */
.L_x_2406:
[----:B------:R-:W-:Y:S01]  /*19ab0*/  VIADD R2, R18, 0x400 ;  /* 0x0000040012027836 */ /* 0x000fe20000000000 */
[----:B------:R-:W-:Y:S01]  /*19ac0*/  WARPGROUP.ARRIVE ;  /* 0x00000000000079c5 */ /* 0x000fe20000000000 */
[----:B01----:R-:W-:Y:S02]  /*19ad0*/  IMAD.MOV.U32 R7, RZ, RZ, 0x40000040 ;  /* 0x40000040ff077424 */ /* 0x003fe400078e00ff */
[----:B------:R-:W-:Y:S01]  /*19ae0*/  FMUL.FTZ R0, R24, UR38 ;  /* 0x0000002618007c20 */ /* 0x000fe20008410000 */
[----:B------:R-:W-:Y:S01]  /*19af0*/  IMAD.MOV.U32 R9, RZ, RZ, 0x40000040 ;  /* 0x40000040ff097424 */ /* 0x000fe200078e00ff */
        /* <DEDUP_REMOVED lines=31> */
[----:B------:R-:W-:Y:S01]  /*19cf0*/  HGMMA.64x128x16.F32.BF16 R88, R180, gdesc[UR4].tnspB, R88, gsb0 ;  /* 0x41e00004b4587df0 */ /* 0x000fe20008001858 */
[----:B------:R-:W-:Y:S01]  /*19d00*/  R2UR UR6, R8 ;  /* 0x00000000080672ca */ /* 0x000fe200000e0000 */
[----:B------:R-:W-:Y:S01]  /*19d10*/  VIADD R8, R6, 0x100 ;  /* 0x0000010006087836 */ /* 0x000fe20000000000 */
[----:B------:R-:W-:Y:S01]  /*19d20*/  R2UR UR7, R9 ;  /* 0x00000000090772ca */ /* 0x000fe200000e0000 */
[----:B------:R-:W-:Y:S01]  /*19d30*/  FMUL.FTZ R46, R48, UR38 ;  /* 0x00000026302e7c20 */ /* 0x000fe20008410000 */
[----:B0-----:R-:W-:Y:S01]  /*19d40*/  FMNMX.FTZ R9, R0, R11, !PT ;  /* 0x0000000b00097209 */ /* 0x001fe20007810000 */
[----:B------:R-:W-:Y:S01]  /*19d50*/  FMUL.FTZ R48, R49, UR38 ;  /* 0x0000002631307c20 */ /* 0x000fe20008410000 */
[----:B------:R-:W0:Y:S01]  /*19d60*/  MUFU.TANH R28, R28 ;  /* 0x0000001c001c7308 */ /* 0x000e220000002400 */
[----:B------:R-:W-:Y:S01]  /*19d70*/  FMUL.FTZ R45, R50, UR38 ;  /* 0x00000026322d7c20 */ /* 0x000fe20008410000 */
[----:B-1----:R-:W-:Y:S01]  /*19d80*/  FMNMX.FTZ R2, R20, R9, !PT ;  /* 0x0000000914027209 */ /* 0x002fe20007810000 */
[----:B------:R-:W-:-:S02]  /*19d90*/  IMAD.MOV.U32 R9, RZ, RZ, 0x40000040 ;  /* 0x40000040ff097424 */ /* 0x000fc400078e00ff */
[----:B------:R-:W-:Y:S01]  /*19da0*/  FMUL.FTZ R50, R52, UR38 ;  /* 0x0000002634327c20 */ /* 0x000fe20008410000 */
[----:B------:R-:W-:Y:S01]  /*19db0*/  FMUL.FTZ R44, R47, UR38 ;  /* 0x000000262f2c7c20 */ /* 0x000fe20008410000 */
[----:B--2---:R-:W-:Y:S01]  /*19dc0*/  FMNMX.FTZ R39, R21, R2, !PT ;  /* 0x0000000215277209 */ /* 0x004fe20007810000 */
[----:B------:R-:W-:Y:S01]  /*19dd0*/  FMUL.FTZ R47, R51, UR38 ;  /* 0x00000026332f7c20 */ /* 0x000fe20008410000 */
[----:B------:R-:W1:Y:S01]  /*19de0*/  MUFU.TANH R29, R29 ;  /* 0x0000001d001d7308 */ /* 0x000e620000002400 */
[----:B------:R-:W-:Y:S01]  /*19df0*/  FMUL.FTZ R51, R53, UR38 ;  /* 0x0000002635337c20 */ /* 0x000fe20008410000 */
[----:B---3--:R-:W-:Y:S01]  /*19e00*/  FMNMX.FTZ R39, R26, R39, !PT ;  /* 0x000000271a277209 */ /* 0x008fe20007810000 */
        /* <DEDUP_REMOVED lines=30> */
[C---:B------:R-:W-:Y:S01]  /*19ff0*/  ISETP.GT.AND P2, PT, R10.reuse, RZ, PT ;  /* 0x000000ff0a00720c */ /* 0x040fe20003f44270 */
[----:B------:R-:W-:-:S06]  /*1a000*/  VIADD R10, R10, 0xffffffff ;  /* 0xffffffff0a0a7836 */ /* 0x000fcc0000000000 */
[----:B------:R-:W5:Y:S08]  /*1a010*/  MUFU.TANH R41, R41 ;  /* 0x0000002900297308 */ /* 0x000f700000002400 */
        /* <DEDUP_REMOVED lines=9> */
[----:B------:R-:W5:Y:S01]  /*1a0b0*/  MUFU.TANH R60, R60 ;  /* 0x0000003c003c7308 */ /* 0x000f620000002400 */
[----:B------:R-:W-:-:S02]  /*1a0c0*/  WARPGROUP.DEPBAR.LE gsb0, 0x0 ;  /* 0x00008000000079c5 */ /* 0x000fc40000010000 */
[----:B------:R-:W-:-:S05]  /*1a0d0*/  WARPGROUP.ARRIVE ;  /* 0x00000000000079c5 */ /* 0x000fca0000000000 */
[----:B------:R-:W5:Y:S01]  /*1a0e0*/  MUFU.TANH R61, R61 ;  /* 0x0000003d003d7308 */ /* 0x000f620000002400 */
[----:B------:R-:W-:Y:S01]  /*1a0f0*/  HGMMA.64x128x16.F32.BF16 R88, R176, gdesc[UR4].tnspB, R88, gsb0 ;  /* 0x41e00004b0587df0 */ /* 0x000fe20008001858 */
[----:B------:R-:W-:Y:S01]  /*1a100*/  R2UR UR6, R8 ;  /* 0x00000000080672ca */ /* 0x000fe200000e0000 */
[----:B------:R-:W-:Y:S01]  /*1a110*/  VIADD R8, R6, 0x180 ;  /* 0x0000018006087836 */ /* 0x000fe20000000000 */
[----:B------:R-:W-:-:S04]  /*1a120*/  R2UR UR7, R9 ;  /* 0x00000000090772ca */ /* 0x000fc800000e0000 */
[----:B------:R-:W5:Y:S01]  /*1a130*/  MUFU.TANH R62, R62 ;  /* 0x0000003e003e7308 */ /* 0x000f620000002400 */
[----:B-1----:R-:W-:-:S04]  /*1a140*/  FMNMX.FTZ R9, R29, R2, !PT ;  /* 0x000000021d097209 */ /* 0x002fc80007810000 */
[----:B--2---:R-:W-:-:S03]  /*1a150*/  FMNMX.FTZ R9, R32, R9, !PT ;  /* 0x0000000920097209 */ /* 0x004fc60007810000 */
[----:B------:R-:W1:Y:S01]  /*1a160*/  MUFU.TANH R64, R64 ;  /* 0x0000004000407308 */ /* 0x000e620000002400 */
[----:B0-----:R-:W-:-:S04]  /*1a170*/  FMNMX.FTZ R9, R34, R9, !PT ;  /* 0x0000000922097209 */ /* 0x001fc80007810000 */
[----:B---3--:R-:W-:-:S03]  /*1a180*/  FMNMX.FTZ R2, R36, R9, !PT ;  /* 0x0000000924027209 */ /* 0x008fc60007810000 */
[----:B------:R-:W0:Y:S01]  /*1a190*/  MUFU.TANH R65, R65 ;  /* 0x0000004100417308 */ /* 0x000e220000002400 */
[----:B----4-:R-:W-:-:S04]  /*1a1a0*/  FMNMX.FTZ R2, R37, R2, !PT ;  /* 0x0000000225027209 */ /* 0x010fc80007810000 */
[----:B-----5:R-:W-:-:S03]  /*1a1b0*/  FMNMX.FTZ R2, R41, R2, !PT ;  /* 0x0000000229027209 */ /* 0x020fc60007810000 */
[----:B------:R-:W2:Y:S01]  /*1a1c0*/  MUFU.TANH R68, R68 ;  /* 0x0000004400447308 */ /* 0x000ea20000002400 */
[----:B------:R-:W-:-:S04]  /*1a1d0*/  FMNMX.FTZ R9, R43, R2, !PT ;  /* 0x000000022b097209 */ /* 0x000fc80007810000 */
[----:B------:R-:W-:-:S03]  /*1a1e0*/  FMNMX.FTZ R9, R46, R9, !PT ;  /* 0x000000092e097209 */ /* 0x000fc60007810000 */
[----:B------:R-:W3:Y:S01]  /*1a1f0*/  MUFU.TANH R69, R69 ;  /* 0x0000004500457308 */ /* 0x000ee20000002400 */
[----:B------:R-:W-:-:S04]  /*1a200*/  FMNMX.FTZ R9, R48, R9, !PT ;  /* 0x0000000930097209 */ /* 0x000fc80007810000 */
[----:B------:R-:W-:-:S03]  /*1a210*/  FMNMX.FTZ R2, R50, R9, !PT ;  /* 0x0000000932027209 */ /* 0x000fc60007810000 */
[----:B------:R-:W4:Y:S01]  /*1a220*/  MUFU.TANH R72, R72 ;  /* 0x0000004800487308 */ /* 0x000f220000002400 */
[----:B------:R-:W-:-:S04]  /*1a230*/  FMNMX.FTZ R9, R51, R2, !PT ;  /* 0x0000000233097209 */ /* 0x000fc80007810000 */
[----:B------:R-:W-:-:S03]  /*1a240*/  FMNMX.FTZ R2, R54, R9, !PT ;  /* 0x0000000936027209 */ /* 0x000fc60007810000 */
[----:B------:R-:W5:Y:S01]  /*1a250*/  MUFU.TANH R73, R73 ;  /* 0x0000004900497308 */ /* 0x000f620000002400 */
        /* <DEDUP_REMOVED lines=9> */
[----:B-1----:R-:W-:-:S04]  /*1a2f0*/  FMNMX.FTZ R2, R64, R9, !PT ;  /* 0x0000000940027209 */ /* 0x002fc80007810000 */
[----:B0-----:R-:W-:-:S03]  /*1a300*/  FMNMX.FTZ R9, R65, R2, !PT ;  /* 0x0000000241097209 */ /* 0x001fc60007810000 */
[----:B------:R-:W0:Y:S01]  /*1a310*/  MUFU.TANH R15, R15 ;  /* 0x0000000f000f7308 */ /* 0x000e220000002400 */
[----:B--2---:R-:W-:Y:S01]  /*1a320*/  FMNMX.FTZ R2, R68, R9, !PT ;  /* 0x0000000944027209 */ /* 0x004fe20007810000 */
[----:B------:R-:W-:-:S03]  /*1a330*/  IMAD.MOV.U32 R9, RZ, RZ, 0x40000040 ;  /* 0x40000040ff097424 */ /* 0x000fc600078e00ff */
[----:B---3--:R-:W-:Y:S01]  /*1a340*/  FMNMX.FTZ R39, R69, R2, !PT ;  /* 0x0000000245277209 */ /* 0x008fe20007810000 */
[----:B------:R-:W-:Y:S01]  /*1a350*/  FMUL.FTZ R2, R63, UR38 ;  /* 0x000000263f027c20 */ /* 0x000fe20008410000 */
[----:B------:R-:W-:Y:S01]  /*1a360*/  FMUL.FTZ R63, R66, UR38 ;  /* 0x00000026423f7c20 */ /* 0x000fe20008410000 */
[----:B------:R-:W1:Y:S01]  /*1a370*/  MUFU.TANH R7, R7 ;  /* 0x0000000700077308 */ /* 0x000e620000002400 */
[----:B----4-:R-:W-:Y:S01]  /*1a380*/  FMNMX.FTZ R38, R72, R39, !PT ;  /* 0x0000002748267209 */ /* 0x010fe20007810000 */
[----:B------:R-:W-:Y:S02]  /*1a390*/  IMAD.MOV.U32 R39, RZ, RZ, 0x40000040 ;  /* 0x40000040ff277424 */ /* 0x000fe400078e00ff */
        /* <DEDUP_REMOVED lines=9> */
[----:B------:R-:W-:-:S04]  /*1a430*/  FMUL.FTZ R82, R86, UR38 ;  /* 0x0000002656527c20 */ /* 0x000fc80008410000 */
[----:B------:R-:W3:Y:S08]  /*1a440*/  MUFU.TANH R25, R25 ;  /* 0x0000001900197308 */ /* 0x000ef00000002400 */
[----:B------:R-:W4:Y:S08]  /*1a450*/  MUFU.TANH R27, R27 ;  /* 0x0000001b001b7308 */ /* 0x000f300000002400 */
[----:B------:R-:W4:Y:S08]  /*1a460*/  MUFU.TANH R30, R30 ;  /* 0x0000001e001e7308 */ /* 0x000f300000002400 */
[----:B------:R-:W4:Y:S08]  /*1a470*/  MUFU.TANH R31, R31 ;  /* 0x0000001f001f7308 */ /* 0x000f300000002400 */
[----:B------:R-:W4:Y:S01]  /*1a480*/  MUFU.TANH R33, R33 ;  /* 0x0000002100217308 */ /* 0x000f220000002400 */
[----:B------:R-:W-:-:S02]  /*1a490*/  WARPGROUP.DEPBAR.LE gsb0, 0x0 ;  /* 0x00008000000079c5 */ /* 0x000fc40000010000 */
[----:B------:R-:W-:-:S05]  /*1a4a0*/  WARPGROUP.ARRIVE ;  /* 0x00000000000079c5 */ /* 0x000fca0000000000 */
[----:B------:R-:W4:Y:S01]  /*1a4b0*/  MUFU.TANH R35, R35 ;  /* 0x0000002300237308 */ /* 0x000f220000002400 */
[----:B------:R-:W-:Y:S01]  /*1a4c0*/  HGMMA.64x128x16.F32.BF16 R88, R172, gdesc[UR4].tnspB, R88, gsb0 ;  /* 0x41e00004ac587df0 */ /* 0x000fe20008001858 */
[----:B------:R-:W-:Y:S02]  /*1a4d0*/  R2UR UR6, R8 ;  /* 0x00000000080672ca */ /* 0x000fe400000e0000 */
[----:B------:R-:W-:Y:S02]  /*1a4e0*/  R2UR UR7, R9 ;  /* 0x00000000090772ca */ /* 0x000fe400000e0000 */
[----:B-----5:R-:W-:Y:S02]  /*1a4f0*/  FMNMX.FTZ R9, R73, R38, !PT ;  /* 0x0000002649097209 */ /* 0x020fe40007810000 */
[----:B------:R-:W5:Y:S02]  /*1a500*/  MUFU.TANH R40, R40 ;  /* 0x0000002800287308 */ /* 0x000f640000002400 */
[----:B------:R-:W-:-:S04]  /*1a510*/  FMNMX.FTZ R38, R76, R9, !PT ;  /* 0x000000094c267209 */ /* 0x000fc80007810000 */
[----:B------:R-:W-:Y:S02]  /*1a520*/  FMNMX.FTZ R9, R77, R38, !PT ;  /* 0x000000264d097209 */ /* 0x000fe40007810000 */
[----:B------:R-:W5:Y:S02]  /*1a530*/  MUFU.TANH R42, R42 ;  /* 0x0000002a002a7308 */ /* 0x000f640000002400 */
[----:B------:R-:W-:-:S05]  /*1a540*/  FMNMX.FTZ R9, R80, R9, !PT ;  /* 0x0000000950097209 */ /* 0x000fca0007810000 */
[----:B------:R-:W0:Y:S01]  /*1a550*/  SHFL.BFLY PT, R38, R9, 0x2, 0x1f ;  /* 0x0c401f0009267f89 */ /* 0x000e2200000e0000 */
[----:B------:R-:W5:Y:S08]  /*1a560*/  MUFU.TANH R44, R44 ;  /* 0x0000002c002c7308 */ /* 0x000f700000002400 */
[----:B------:R-:W5:Y:S08]  /*1a570*/  MUFU.TANH R45, R45 ;  /* 0x0000002d002d7308 */ /* 0x000f700000002400 */
[----:B------:R-:W5:Y:S01]  /*1a580*/  MUFU.TANH R47, R47 ;  /* 0x0000002f002f7308 */ /* 0x000f620000002400 */
[----:B0-----:R-:W-:-:S07]  /*1a590*/  FMNMX.FTZ R38, R9, R38, !PT ;  /* 0x0000002609267209 */ /* 0x001fce0007810000 */
[----:B------:R-:W0:Y:S01]  /*1a5a0*/  MUFU.TANH R49, R49 ;  /* 0x0000003100317308 */ /* 0x000e220000002400 */
[----:B------:R-:W1:Y:S07]  /*1a5b0*/  SHFL.BFLY PT, R9, R38, 0x1, 0x1f ;  /* 0x0c201f0026097f89 */ /* 0x000e6e00000e0000 */
[----:B------:R-:W0:Y:S08]  /*1a5c0*/  MUFU.TANH R52, R52 ;  /* 0x0000003400347308 */ /* 0x000e300000002400 */
[----:B------:R-:W0:Y:S08]  /*1a5d0*/  MUFU.TANH R53, R53 ;  /* 0x0000003500357308 */ /* 0x000e300000002400 */
[----:B------:R-:W0:Y:S01]  /*1a5e0*/  MUFU.TANH R56, R56 ;  /* 0x0000003800387308 */ /* 0x000e220000002400 */
[----:B-1----:R-:W-:Y:S01]  /*1a5f0*/  FMNMX.FTZ R194, R38, R9, !PT ;  /* 0x0000000926c27209 */ /* 0x002fe20007810000 */
[----:B------:R-:W-:-:S02]  /*1a600*/  VIADD R38, R6, 0x200 ;  /* 0x0000020006267836 */ /* 0x000fc40000000000 */
[----:B------:R-:W-:-:S04]  /*1a610*/  IMAD.U32 R9, RZ, RZ, UR42 ;  /* 0x0000002aff097e24 */ /* 0x000fc8000f8e00ff */
[----:B------:R-:W1:Y:S01]  /*1a620*/  MUFU.TANH R58, R58 ;  /* 0x0000003a003a7308 */ /* 0x000e620000002400 */
[----:B------:R-:W-:-:S04]  /*1a630*/  FMUL.FTZ R84, R194, R9 ;  /* 0x00000009c2547220 */ /* 0x000fc80000410000 */
[-CC-:B------:R-:W-:Y:S01]  /*1a640*/  FFMA.FTZ R180, R0, R9.reuse, -R84.reuse ;  /* 0x0000000900b47223 */ /* 0x180fe20000010854 */
[----:B------:R-:W-:Y:S01]  /*1a650*/  FMNMX.FTZ R0, R15, R12, !PT ;  /* 0x0000000c0f007209 */ /* 0x000fe20007810000 */
[-CC-:B------:R-:W-:Y:S01]  /*1a660*/  FFMA.FTZ R182, R21, R9.reuse, -R84.reuse ;  /* 0x0000000915b67223 */ /* 0x180fe20000010854 */
[----:B------:R3:W1:Y:S01]  /*1a670*/  MUFU.TANH R8, R2 ;  /* 0x0000000200087308 */ /* 0x0006620000002400 */
[-CC-:B------:R-:W-:Y:S01]  /*1a680*/  FFMA.FTZ R176, R28, R9.reuse, -R84.reuse ;  /* 0x000000091cb07223 */ /* 0x180fe20000010854 */
[----:B------:R-:W-:Y:S01]  /*1a690*/  FMNMX.FTZ R21, R7, R0, !PT ;  /* 0x0000000007157209 */ /* 0x000fe20007810000 */
[----:B------:R-:W-:Y:S02]  /*1a6a0*/  VIADD R28, R6, 0x300 ;  /* 0x00000300061c7836 */ /* 0x000fe40000000000 */
[-CC-:B------:R-:W-:Y:S01]  /*1a6b0*/  FFMA.FTZ R178, R32, R9.reuse, -R84.reuse ;  /* 0x0000000920b27223 */ /* 0x180fe20000010854 */
[--C-:B------:R-:W-:Y:S01]  /*1a6c0*/  FFMA.FTZ R32, R43, R9, -R84.reuse ;  /* 0x000000092b207223 */ /* 0x100fe20000010854 */
[----:B--2---:R-:W-:Y:S01]  /*1a6d0*/  FMNMX.FTZ R0, R24, R21, !PT ;  /* 0x0000001518007209 */ /* 0x004fe20007810000 */
[-CC-:B------:R-:W-:Y:S01]  /*1a6e0*/  FFMA.FTZ R26, R26, R9.reuse, -R84.reuse ;  /* 0x000000091a1a7223 */ /* 0x180fe20000010854 */
[----:B------:R-:W2:Y:S01]  /*1a6f0*/  MUFU.TANH R63, R63 ;  /* 0x0000003f003f7308 */ /* 0x000ea20000002400 */
[----:B---3--:R-:W-:Y:S01]  /*1a700*/  FADD.FTZ R2, -R194, R11 ;  /* 0x0000000bc2027221 */ /* 0x008fe20000010100 */
[----:B------:R-:W-:Y:S01]  /*1a710*/  FMNMX.FTZ R0, R25, R0, !PT ;  /* 0x0000000019007209 */ /* 0x000fe20007810000 */
[----:B------:R-:W-:Y:S01]  /*1a720*/  FFMA.FTZ R11, R20, R9, -R84 ;  /* 0x00000009140b7223 */ /* 0x000fe20000010854 */
[----:B------:R-:W-:-:S02]  /*1a730*/  VIADD R20, R6, 0x280 ;  /* 0x0000028006147836 */ /* 0x000fc40000000000 */
[-C--:B------:R-:W-:Y:S01]  /*1a740*/  FMUL.FTZ R2, R2, R9.reuse ;  /* 0x0000000902027220 */ /* 0x080fe20000410000 */
[----:B----4-:R-:W-:Y:S01]  /*1a750*/  FMNMX.FTZ R21, R27, R0, !PT ;  /* 0x000000001b157209 */ /* 0x010fe20007810000 */
[----:B------:R-:W-:Y:S01]  /*1a760*/  VIADD R6, R6, 0x380 ;  /* 0x0000038006067836 */ /* 0x000fe20000000000 */
[----:B------:R-:W3:Y:S01]  /*1a770*/  MUFU.TANH R66, R66 ;  /* 0x0000004200427308 */ /* 0x000ee20000002400 */
[--C-:B------:R-:W-:Y:S01]  /*1a780*/  FFMA.FTZ R43, R64, R9, -R84.reuse ;  /* 0x00000009402b7223 */ /* 0x100fe20000010854 */
[----:B------:R-:W-:Y:S01]  /*1a790*/  FMNMX.FTZ R0, R30, R21, !PT ;  /* 0x000000151e007209 */ /* 0x000fe20007810000 */
[----:B------:R-:W-:-:S03]  /*1a7a0*/  FFMA.FTZ R80, R80, R9, -R84 ;  /* 0x0000000950507223 */ /* 0x000fc60000010854 */
[----:B------:R-:W-:Y:S02]  /*1a7b0*/  FMNMX.FTZ R0, R31, R0, !PT ;  /* 0x000000001f007209 */ /* 0x000fe40007810000 */
[----:B------:R-:W4:Y:S02]  /*1a7c0*/  MUFU.TANH R67, R67 ;  /* 0x0000004300437308 */ /* 0x000f240000002400 */
[----:B------:R-:W-:-:S04]  /*1a7d0*/  FMNMX.FTZ R0, R33, R0, !PT ;  /* 0x0000000021007209 */ /* 0x000fc80007810000 */
[----:B------:R-:W-:Y:S02]  /*1a7e0*/  FMNMX.FTZ R21, R35, R0, !PT ;  /* 0x0000000023157209 */ /* 0x000fe40007810000 */
[----:B------:R-:W4:Y:S02]  /*1a7f0*/  MUFU.TANH R70, R70 ;  /* 0x0000004600467308 */ /* 0x000f240000002400 */
[----:B-----5:R-:W-:-:S04]  /*1a800*/  FMNMX.FTZ R21, R40, R21, !PT ;  /* 0x0000001528157209 */ /* 0x020fc80007810000 */
[----:B------:R-:W-:Y:S02]  /*1a810*/  FMNMX.FTZ R21, R42, R21, !PT ;  /* 0x000000152a157209 */ /* 0x000fe40007810000 */
[----:B------:R-:W-:Y:S02]  /*1a820*/  MUFU.TANH R71, R71 ;  /* 0x0000004700477308 */ /* 0x000fe40000002400 */
[----:B------:R-:W-:-:S04]  /*1a830*/  FMNMX.FTZ R0, R44, R21, !PT ;  /* 0x000000152c007209 */ /* 0x000fc80007810000 */
[----:B------:R-:W-:Y:S02]  /*1a840*/  FMNMX.FTZ R0, R45, R0, !PT ;  /* 0x000000002d007209 */ /* 0x000fe40007810000 */
[----:B------:R-:W-:Y:S02]  /*1a850*/  MUFU.TANH R74, R74 ;  /* 0x0000004a004a7308 */ /* 0x000fe40000002400 */
[----:B------:R-:W-:Y:S01]  /*1a860*/  FMNMX.FTZ R0, R47, R0, !PT ;  /* 0x000000002f007209 */ /* 0x000fe20007810000 */
[----:B------:R-:W-:Y:S02]  /*1a870*/  WARPGROUP.DEPBAR.LE gsb0, 0x0 ;  /* 0x00008000000079c5 */ /* 0x000fe40000010000 */
[----:B------:R-:W-:Y:S01]  /*1a880*/  WARPGROUP.ARRIVE ;  /* 0x00000000000079c5 */ /* 0x000fe20000000000 */
[----:B0-----:R-:W-:Y:S02]  /*1a890*/  FMNMX.FTZ R21, R49, R0, !PT ;  /* 0x0000000031157209 */ /* 0x001fe40007810000 */
[----:B------:R-:W-:Y:S01]  /*1a8a0*/  MUFU.TANH R75, R75 ;  /* 0x0000004b004b7308 */ /* 0x000fe20000002400 */
[-CC-:B------:R-:W-:Y:S01]  /*1a8b0*/  FFMA.FTZ R172, R36, R9.reuse, -R84.reuse ;  /* 0x0000000924ac7223 */ /* 0x180fe20000010854 */
[--C-:B------:R-:W-:Y:S01]  /*1a8c0*/  FFMA.FTZ R174, R41, R9, -R84.reuse ;  /* 0x0000000929ae7223 */ /* 0x100fe20000010854 */
[----:B------:R-:W-:Y:S01]  /*1a8d0*/  FMNMX.FTZ R0, R52, R21, !PT ;  /* 0x0000001534007209 */ /* 0x000fe20007810000 */
[----:B------:R-:W-:Y:S01]  /*1a8e0*/  HGMMA.64x128x16.F32.BF16 R88, R168, gdesc[UR4].tnspB, R88, gsb0 ;  /* 0x41e00004a8587df0 */ /* 0x000fe20008001858 */
[----:B------:R-:W-:Y:S01]  /*1a8f0*/  R2UR UR6, R38 ;  /* 0x00000000260672ca */ /* 0x000fe200000e0000 */
[-CC-:B------:R-:W-:Y:S01]  /*1a900*/  FFMA.FTZ R38, R29, R9.reuse, -R84.reuse ;  /* 0x000000091d267223 */ /* 0x180fe20000010854 */
[----:B------:R-:W-:Y:S01]  /*1a910*/  R2UR UR7, R39 ;  /* 0x00000000270772ca */ /* 0x000fe200000e0000 */
[----:B------:R-:W-:Y:S01]  /*1a920*/  MUFU.TANH R78, R78 ;  /* 0x0000004e004e7308 */ /* 0x000fe20000002400 */
[----:B------:R-:W-:Y:S01]  /*1a930*/  FMNMX.FTZ R21, R53, R0, !PT ;  /* 0x0000000035157209 */ /* 0x000fe20007810000 */
[-CC-:B------:R-:W-:Y:S01]  /*1a940*/  FFMA.FTZ R39, R34, R9.reuse, -R84.reuse ;  /* 0x0000000922277223 */ /* 0x180fe20000010854 */
[-CC-:B------:R-:W-:Y:S01]  /*1a950*/  FFMA.FTZ R34, R37, R9.reuse, -R84.reuse ;  /* 0x0000000925227223 */ /* 0x180fe20000010854 */
[--C-:B------:R-:W-:Y:S01]  /*1a960*/  FFMA.FTZ R36, R48, R9, -R84.reuse ;  /* 0x0000000930247223 */ /* 0x100fe20000010854 */
[----:B------:R-:W-:Y:S01]  /*1a970*/  FMNMX.FTZ R21, R56, R21, !PT ;  /* 0x0000001538157209 */ /* 0x000fe20007810000 */
[-CC-:B------:R-:W-:Y:S01]  /*1a980*/  FFMA.FTZ R41, R55, R9.reuse, -R84.reuse ;  /* 0x0000000937297223 */ /* 0x180fe20000010854 */
[--C-:B------:R-:W-:Y:S01]  /*1a990*/  FFMA.FTZ R48, R61, R9, -R84.reuse ;  /* 0x000000093d307223 */ /* 0x100fe20000010854 */
[----:B------:R-:W-:Y:S01]  /*1a9a0*/  MUFU.TANH R79, R79 ;  /* 0x0000004f004f7308 */ /* 0x000fe20000002400 */
[----:B-1----:R-:W-:Y:S01]  /*1a9b0*/  FMNMX.FTZ R21, R58, R21, !PT ;  /* 0x000000153a157209 */ /* 0x002fe20007810000 */
[-CC-:B------:R-:W-:Y:S01]  /*1a9c0*/  FFMA.FTZ R37, R65, R9.reuse, -R84.reuse ;  /* 0x0000000941257223 */ /* 0x180fe20000010854 */
[----:B------:R-:W-:-:S02]  /*1a9d0*/  FFMA.FTZ R55, R73, R9, -R84 ;  /* 0x0000000949377223 */ /* 0x000fc40000010854 */
[----:B------:R-:W-:-:S03]  /*1a9e0*/  FMNMX.FTZ R0, R8, R21, !PT ;  /* 0x0000001508007209 */ /* 0x000fc60007810000 */
[----:B------:R-:W-:Y:S01]  /*1a9f0*/  MUFU.TANH R81, R81 ;  /* 0x0000005100517308 */ /* 0x000fe20000002400 */
[----:B--2---:R-:W-:-:S04]  /*1aa00*/  FMNMX.FTZ R21, R63, R0, !PT ;  /* 0x000000003f157209 */ /* 0x004fc80007810000 */
[----:B---3--:R-:W-:Y:S01]  /*1aa10*/  FMNMX.FTZ R0, R66, R21, !PT ;  /* 0x0000001542007209 */ /* 0x008fe20007810000 */
[----:B------:R-:W-:Y:S02]  /*1aa20*/  IMAD.MOV.U32 R21, RZ, RZ, 0x40000040 ;  /* 0x40000040ff157424 */ /* 0x000fe400078e00ff */
[----:B------:R-:W-:Y:S01]  /*1aa30*/  MUFU.TANH R82, R82 ;  /* 0x0000005200527308 */ /* 0x000fe20000002400 */
[----:B----4-:R-:W-:-:S04]  /*1aa40*/  FMNMX.FTZ R29, R67, R0, !PT ;  /* 0x00000000431d7209 */ /* 0x010fc80007810000 */
[----:B------:R-:W-:Y:S01]  /*1aa50*/  FMNMX.FTZ R0, R70, R29, !PT ;  /* 0x0000001d46007209 */ /* 0x000fe20007810000 */
[----:B------:R-:W-:Y:S02]  /*1aa60*/  IMAD.MOV.U32 R29, RZ, RZ, 0x40000040 ;  /* 0x40000040ff1d7424 */ /* 0x000fe400078e00ff */
[----:B------:R-:W-:Y:S08]  /*1aa70*/  MUFU.TANH R83, R83 ;  /* 0x0000005300537308 */ /* 0x000ff00000002400 */
[----:B------:R-:W-:Y:S08]  /*1aa80*/  MUFU.EX2 R2, R2 ;  /* 0x0000000200027308 */ /* 0x000ff00000000800 */
[----:B------:R-:W0:Y:S08]  /*1aa90*/  MUFU.EX2 R180, R180 ;  /* 0x000000b400b47308 */ /* 0x000e300000000800 */
[----:B------:R-:W1:Y:S08]  /*1aaa0*/  MUFU.EX2 R11, R11 ;  /* 0x0000000b000b7308 */ /* 0x000e700000000800 */
[----:B------:R-:W-:Y:S01]  /*1aab0*/  MUFU.EX2 R182, R182 ;  /* 0x000000b600b67308 */ /* 0x000fe20000000800 */
[----:B0-----:R-:W-:-:S07]  /*1aac0*/  FFMA.FTZ R4, R2, R4, R180 ;  /* 0x0000000402047223 */ /* 0x001fce00000100b4 */
        /* <DEDUP_REMOVED lines=14> */
[-CC-:B------:R-:W-:Y:S02]  /*1abb0*/  FFMA.FTZ R170, R50, R9.reuse, -R84.reuse ;  /* 0x0000000932aa7223 */ /* 0x180fe40000010854 */
[----:B------:R-:W-:Y:S01]  /*1abc0*/  MUFU.EX2 R36, R36 ;  /* 0x0000002400247308 */ /* 0x000fe20000000800 */
[-CC-:B------:R-:W-:Y:S01]  /*1abd0*/  FFMA.FTZ R50, R59, R9.reuse, -R84.reuse ;  /* 0x000000093b327223 */ /* 0x180fe20000010854 */
[----:B------:R-:W-:Y:S01]  /*1abe0*/  HGMMA.64x128x16.F32.BF16 R88, R164, gdesc[UR4].tnspB, R88, gsb0 ;  /* 0x41e00004a4587df0 */ /* 0x000fe20008001858 */
[----:B------:R-:W-:Y:S01]  /*1abf0*/  R2UR UR6, R20 ;  /* 0x00000000140672ca */ /* 0x000fe200000e0000 */
[-CC-:B------:R-:W-:Y:S01]  /*1ac00*/  FFMA.FTZ R20, R51, R9.reuse, -R84.reuse ;  /* 0x0000000933147223 */ /* 0x180fe20000010854 */
[----:B------:R-:W-:Y:S01]  /*1ac10*/  R2UR UR7, R21 ;  /* 0x00000000150772ca */ /* 0x000fe200000e0000 */
[-CC-:B------:R-:W-:Y:S01]  /*1ac20*/  FFMA.FTZ R51, R69, R9.reuse, -R84.reuse ;  /* 0x0000000945337223 */ /* 0x180fe20000010854 */
        /* <DEDUP_REMOVED lines=24> */
[----:B------:R-:W-:Y:S01]  /*1adb0*/  MUFU.EX2 R59, R59 ;  /* 0x0000003b003b7308 */ /* 0x000fe20000000800 */
[----:B------:R-:W-:-:S04]  /*1adc0*/  FADD.FTZ R0, -R21, R12 ;  /* 0x0000000c15007221 */ /* 0x000fc80000010100 */
[----:B------:R-:W-:-:S03]  /*1add0*/  FMUL.FTZ R0, R0, R9 ;  /* 0x0000000900007220 */ /* 0x000fc60000410000 */
[----:B------:R-:W-:Y:S08]  /*1ade0*/  MUFU.EX2 R12, R80 ;  /* 0x00000050000c7308 */ /* 0x000ff00000000800 */
[----:B------:R-:W-:Y:S01]  /*1adf0*/  MUFU.EX2 R0, R0 ;  /* 0x0000000000007308 */ /* 0x000fe20000000800 */
[----:B------:R-:W-:Y:S02]  /*1ae00*/  WARPGROUP.DEPBAR.LE gsb0, 0x0 ;  /* 0x00008000000079c5 */ /* 0x000fe40000010000 */
[----:B------:R-:W-:Y:S01]  /*1ae10*/  WARPGROUP.ARRIVE ;  /* 0x00000000000079c5 */ /* 0x000fe20000000000 */
[-CC-:B------:R-:W-:Y:S01]  /*1ae20*/  FFMA.FTZ R164, R54, R9.reuse, -R84.reuse ;  /* 0x0000000936a47223 */ /* 0x180fe20000010854 */
[-CC-:B------:R-:W-:Y:S01]  /*1ae30*/  FFMA.FTZ R166, R57, R9.reuse, -R84.reuse ;  /* 0x0000000939a67223 */ /* 0x180fe20000010854 */
[-CC-:B------:R-:W-:Y:S01]  /*1ae40*/  FFMA.FTZ R54, R72, R9.reuse, -R84.reuse ;  /* 0x0000000948367223 */ /* 0x180fe20000010854 */
[----:B------:R-:W-:-:S02]  /*1ae50*/  FFMA.FTZ R57, R76, R9, -R84 ;  /* 0x000000094c397223 */ /* 0x000fc40000010854 */
[----:B------:R-:W-:Y:S01]  /*1ae60*/  HGMMA.64x128x16.F32.BF16 R88, R160, gdesc[UR4].tnspB, R88, gsb0 ;  /* 0x41e00004a0587df0 */ /* 0x000fe20008001858 */
[----:B------:R-:W-:Y:S01]  /*1ae70*/  R2UR UR6, R28 ;  /* 0x000000001c0672ca */ /* 0x000fe200000e0000 */
[-C--:B------:R-:W-:Y:S01]  /*1ae80*/  FMUL.FTZ R28, R21, R9.reuse ;  /* 0x00000009151c7220 */ /* 0x080fe20000410000 */
[----:B------:R-:W-:Y:S01]  /*1ae90*/  R2UR UR7, R29 ;  /* 0x000000001d0772ca */ /* 0x000fe200000e0000 */
[----:B------:R-:W-:Y:S02]  /*1aea0*/  MUFU.EX2 R164, R164 ;  /* 0x000000a400a47308 */ /* 0x000fe40000000800 */
[-CC-:B------:R-:W-:Y:S01]  /*1aeb0*/  FFMA.FTZ R181, R15, R9.reuse, -R28.reuse ;  /* 0x000000090fb57223 */ /* 0x180fe2000001081c */
[-CC-:B------:R-:W-:Y:S01]  /*1aec0*/  FFMA.FTZ R183, R24, R9.reuse, -R28.reuse ;  /* 0x0000000918b77223 */ /* 0x180fe2000001081c */
        /* <DEDUP_REMOVED lines=19> */
[--C-:B------:R-:W-:Y:S01]  /*1b000*/  FFMA.FTZ R78, R78, R9, -R28.reuse ;  /* 0x000000094e4e7223 */ /* 0x100fe2000001081c */
[----:B------:R-:W-:Y:S01]  /*1b010*/  MUFU.EX2 R64, R64 ;  /* 0x0000004000407308 */ /* 0x000fe20000000800 */
[----:B0-----:R-:W-:Y:S01]  /*1b020*/  FFMA.FTZ R3, R0, R3, R181 ;  /* 0x0000000300037223 */ /* 0x001fe200000100b5 */
[-CC-:B------:R-:W-:Y:S01]  /*1b030*/  FFMA.FTZ R79, R79, R9.reuse, -R28.reuse ;  /* 0x000000094f4f7223 */ /* 0x180fe2000001081c */
[-CC-:B------:R-:W-:Y:S01]  /*1b040*/  FFMA.FTZ R81, R81, R9.reuse, -R28.reuse ;  /* 0x0000000951517223 */ /* 0x180fe2000001081c */
[----:B------:R-:W-:Y:S01]  /*1b050*/  FFMA.FTZ R82, R82, R9, -R28 ;  /* 0x0000000952527223 */ /* 0x000fe2000001081c */
[----:B------:R-:W-:-:S03]  /*1b060*/  IMAD.MOV.U32 R15, RZ, RZ, R185 ;  /* 0x000000ffff0f7224 */ /* 0x000fc600078e00b9 */
        /* <DEDUP_REMOVED lines=17> */
[-C--:B------:R-:W-:Y:S01]  /*1b180*/  FFMA.FTZ R60, R7, R9.reuse, -R28 ;  /* 0x00000009073c7223 */ /* 0x080fe2000001081c */
[----:B------:R-:W-:Y:S02]  /*1b190*/  IMAD.MOV.U32 R7, RZ, RZ, 0x40000040 ;  /* 0x40000040ff077424 */ /* 0x000fe400078e00ff */
[-C--:B------:R-:W-:Y:S01]  /*1b1a0*/  FFMA.FTZ R162, R62, R9.reuse, -R84 ;  /* 0x000000093ea27223 */ /* 0x080fe20000010854 */
[----:B------:R-:W-:Y:S01]  /*1b1b0*/  FFMA.FTZ R62, R33, R9, -R28 ;  /* 0x00000009213e7223 */ /* 0x000fe2000001081c */
[----:B------:R-:W-:Y:S01]  /*1b1c0*/  HGMMA.64x128x16.F32.BF16 R88, R156, gdesc[UR4].tnspB, R88, gsb0 ;  /* 0x41e000049c587df0 */ /* 0x000fe20008001858 */
[----:B------:R-:W-:Y:S01]  /*1b1d0*/  R2UR UR6, R6 ;  /* 0x00000000060672ca */ /* 0x000fe200000e0000 */
[----:B------:R-:W0:Y:S01]  /*1b1e0*/  MUFU.EX2 R60, R60 ;  /* 0x0000003c003c7308 */ /* 0x000e220000000800 */
[----:B------:R-:W-:Y:S01]  /*1b1f0*/  R2UR UR7, R7 ;  /* 0x00000000070772ca */ /* 0x000fe200000e0000 */
[----:B------:R-:W-:-:S02]  /*1b200*/  @!P1 IMAD R6, R13, 0x8, R18 ;  /* 0x000000080d069824 */ /* 0x000fc400078e0212 */
[-CC-:B------:R-:W-:Y:S01]  /*1b210*/  FFMA.FTZ R161, R63, R9.reuse, -R28.reuse ;  /* 0x000000093fa17223 */ /* 0x180fe2000001081c */
[----:B------:R-:W-:Y:S01]  /*1b220*/  FFMA.FTZ R163, R67, R9, -R28 ;  /* 0x0000000943a37223 */ /* 0x000fe2000001081c */
[----:B------:R-:W-:Y:S02]  /*1b230*/  @!P1 VIADD R6, R6, 0x34840 ;  /* 0x0003484006069836 */ /* 0x000fe40000000000 */
[----:B------:R-:W-:Y:S03]  /*1b240*/  MUFU.EX2 R62, R62 ;  /* 0x0000003e003e7308 */ /* 0x000fe60000000800 */
[----:B------:R-:W-:-:S05]  /*1b250*/  @!P1 PRMT R7, RZ, 0x654, R6 ;  /* 0x00000654ff079816 */ /* 0x000fca0000000006 */
[----:B------:R-:W-:Y:S01]  /*1b260*/  MUFU.EX2 R6, R56 ;  /* 0x0000003800067308 */ /* 0x000fe20000000800 */
[----:B0-----:R-:W-:-:S07]  /*1b270*/  F2FP.BF16.F32.PACK_AB R181, R60, R181 ;  /* 0x000000b53cb5723e */ /* 0x001fce00000010ff */
[----:B------:R-:W-:Y:S08]  /*1b280*/  MUFU.EX2 R160, R160 ;  /* 0x000000a000a07308 */ /* 0x000ff00000000800 */
[----:B------:R-:W-:Y:S08]  /*1b290*/  MUFU.EX2 R161, R161 ;  /* 0x000000a100a17308 */ /* 0x000ff00000000800 */
[----:B------:R-:W-:Y:S08]  /*1b2a0*/  MUFU.EX2 R162, R162 ;  /* 0x000000a200a27308 */ /* 0x000ff00000000800 */
[----:B------:R-:W-:Y:S08]  /*1b2b0*/  MUFU.EX2 R163, R163 ;  /* 0x000000a300a37308 */ /* 0x000ff00000000800 */
[----:B------:R-:W0:Y:S08]  /*1b2c0*/  MUFU.EX2 R54, R54 ;  /* 0x0000003600367308 */ /* 0x000e300000000800 */
[----:B------:R-:W-:Y:S08]  /*1b2d0*/  MUFU.EX2 R78, R78 ;  /* 0x0000004e004e7308 */ /* 0x000ff00000000800 */
[----:B------:R-:W1:Y:S08]  /*1b2e0*/  MUFU.EX2 R57, R57 ;  /* 0x0000003900397308 */ /* 0x000e700000000800 */
[----:B------:R-:W-:Y:S08]  /*1b2f0*/  MUFU.EX2 R81, R81 ;  /* 0x0000005100517308 */ /* 0x000ff00000000800 */
[----:B------:R-:W-:Y:S01]  /*1b300*/  MUFU.EX2 R82, R82 ;  /* 0x0000005200527308 */ /* 0x000fe20000000800 */
[----:B------:R-:W-:-:S02]  /*1b310*/  WARPGROUP.DEPBAR.LE gsb0, 0x0 ;  /* 0x00008000000079c5 */ /* 0x000fc40000010000 */
[----:B------:R-:W-:Y:S01]  /*1b320*/  WARPGROUP.ARRIVE ;  /* 0x00000000000079c5 */ /* 0x000fe20000000000 */
[----:B------:R-:W-:Y:S01]  /*1b330*/  FFMA.FTZ R157, R71, R9, -R28 ;  /* 0x00000009479d7223 */ /* 0x000fe2000001081c */
[----:B------:R-:W-:Y:S02]  /*1b340*/  F2FP.BF16.F32.PACK_AB R156, R46, R37 ;  /* 0x000000252e9c723e */ /* 0x000fe400000010ff */
[----:B0-----:R-:W-:Y:S02]  /*1b350*/  F2FP.BF16.F32.PACK_AB R158, R54, R51 ;  /* 0x00000033369e723e */ /* 0x001fe400000010ff */
[----:B------:R-:W-:Y:S01]  /*1b360*/  HGMMA.64x128x16.F32.BF16 R88, R152, gdesc[UR4].tnspB, R88, gsb0 ;  /* 0x41e0000498587df0 */ /* 0x000fe20008001858 */
[----:B------:R-:W-:Y:S02]  /*1b370*/  MUFU.EX2 R157, R157 ;  /* 0x0000009d009d7308 */ /* 0x000fe40000000800 */
[----:B------:R-:W-:Y:S02]  /*1b380*/  WARPGROUP.DEPBAR.LE gsb0, 0x0 ;  /* 0x00008000000079c5 */ /* 0x000fe40000010000 */
[----:B------:R0:W-:Y:S01]  /*1b390*/  @!P1 SYNCS.ARRIVE.TRANS64.RED.A1T0 RZ, [R7+URZ], RZ ;  /* 0x000000ff07ff99a7 */ /* 0x0001e2000810043f */
[----:B------:R-:W-:-:S02]  /*1b3a0*/  F2FP.BF16.F32.PACK_AB R154, R12, R59 ;  /* 0x0000003b0c9a723e */ /* 0x000fc400000010ff */
[----:B-1----:R-:W-:Y:S01]  /*1b3b0*/  F2FP.BF16.F32.PACK_AB R152, R57, R55 ;  /* 0x000000373998723e */ /* 0x002fe200000010ff */
[----:B0-----:R-:W-:Y:S01]  /*1b3c0*/  FADD.FTZ R7, R11, R4 ;  /* 0x000000040b077221 */ /* 0x001fe20000010000 */
[----:B------:R-:W-:Y:S02]  /*1b3d0*/  @!P1 VIADD R4, R14, 0x34860 ;  /* 0x000348600e049836 */ /* 0x000fe40000000000 */
[----:B------:R-:W-:Y:S01]  /*1b3e0*/  FADD.FTZ R14, R60, R3 ;  /* 0x000000033c0e7221 */ /* 0x000fe20000010000 */
[----:B------:R-:W-:Y:S02]  /*1b3f0*/  IMAD.MOV.U32 R11, RZ, RZ, R194 ;  /* 0x000000ffff0b7224 */ /* 0x000fe400078e00c2 */
[----:B------:R-:W-:Y:S01]  /*1b400*/  FADD.FTZ R7, R182, R7 ;  /* 0x00000007b6077221 */ /* 0x000fe20000010000 */
[C---:B------:R-:W-:Y:S01]  /*1b410*/  F2FP.BF16.F32.PACK_AB R182, R26.reuse, R182 ;  /* 0x000000b61ab6723e */ /* 0x040fe200000010ff */
[----:B------:R-:W-:Y:S01]  /*1b420*/  FADD.FTZ R3, R183, R14 ;  /* 0x0000000eb7037221 */ /* 0x000fe20000010000 */
[----:B------:R-:W-:Y:S01]  /*1b430*/  @!P1 PRMT R13, RZ, 0x654, R4 ;  /* 0x00000654ff0d9816 */ /* 0x000fe20000000004 */
[----:B------:R-:W-:Y:S01]  /*1b440*/  FADD.FTZ R7, R26, R7 ;  /* 0x000000071a077221 */ /* 0x000fe20000010000 */
[-CC-:B------:R-:W-:Y:S01]  /*1b450*/  FFMA.FTZ R4, R8, R9.reuse, -R28.reuse ;  /* 0x0000000908047223 */ /* 0x180fe2000001081c */
[----:B------:R-:W-:Y:S01]  /*1b460*/  FADD.FTZ R14, R64, R3 ;  /* 0x00000003400e7221 */ /* 0x000fe20000010000 */
[-C--:B------:R-:W-:Y:S01]  /*1b470*/  FFMA.FTZ R8, R66, R9.reuse, -R28 ;  /* 0x0000000942087223 */ /* 0x080fe2000001081c */
[----:B------:R-:W-:Y:S01]  /*1b480*/  FADD.FTZ R7, R176, R7 ;  /* 0x00000007b0077221 */ /* 0x000fe20000010000 */
[C---:B------:R-:W-:Y:S01]  /*1b490*/  F2FP.BF16.F32.PACK_AB R176, R38.reuse, R176 ;  /* 0x000000b026b0723e */ /* 0x040fe200000010ff */
[----:B------:R-:W-:Y:S01]  /*1b4a0*/  FADD.FTZ R3, R177, R14 ;  /* 0x0000000eb1037221 */ /* 0x000fe20000010000 */
[----:B------:R-:W-:Y:S01]  /*1b4b0*/  MUFU.EX2 R4, R4 ;  /* 0x0000000400047308 */ /* 0x000fe20000000800 */
[----:B------:R-:W-:Y:S01]  /*1b4c0*/  FADD.FTZ R7, R38, R7 ;  /* 0x0000000726077221 */ /* 0x000fe20000010000 */
[--C-:B------:R-:W-:Y:S01]  /*1b4d0*/  FFMA.FTZ R14, R70, R9, -R28.reuse ;  /* 0x00000009460e7223 */ /* 0x100fe2000001081c */
[C---:B------:R-:W-:Y:S01]  /*1b4e0*/  FADD.FTZ R44, R24.reuse, R3 ;  /* 0x00000003182c7221 */ /* 0x040fe20000010000 */
[----:B------:R-:W-:Y:S01]  /*1b4f0*/  F2FP.BF16.F32.PACK_AB R177, R24, R177 ;  /* 0x000000b118b1723e */ /* 0x000fe200000010ff */
[----:B------:R-:W-:Y:S01]  /*1b500*/  FADD.FTZ R52, R178, R7 ;  /* 0x00000007b2347221 */ /* 0x000fe20000010000 */
[----:B------:R-:W-:Y:S01]  /*1b510*/  FFMA.FTZ R28, R83, R9, -R28 ;  /* 0x00000009531c7223 */ /* 0x000fe2000001081c */
[----:B------:R-:W-:Y:S01]  /*1b520*/  FADD.FTZ R3, R179, R44 ;  /* 0x0000002cb3037221 */ /* 0x000fe20000010000 */
[----:B------:R-:W-:Y:S01]  /*1b530*/  MUFU.EX2 R8, R8 ;  /* 0x0000000800087308 */ /* 0x000fe20000000800 */
[----:B------:R-:W-:Y:S01]  /*1b540*/  FADD.FTZ R7, R39, R52 ;  /* 0x0000003427077221 */ /* 0x000fe20000010000 */
[----:B------:R0:W-:Y:S01]  /*1b550*/  @!P1 SYNCS.ARRIVE.TRANS64.RED.A1T0 RZ, [R13+URZ], RZ ;  /* 0x000000ff0dff99a7 */ /* 0x0001e2000810043f */
[----:B------:R-:W-:Y:S01]  /*1b560*/  FADD.FTZ R44, R62, R3 ;  /* 0x000000033e2c7221 */ /* 0x000fe20000010000 */
[----:B------:R-:W-:Y:S01]  /*1b570*/  F2FP.BF16.F32.PACK_AB R183, R64, R183 ;  /* 0x000000b740b7723e */ /* 0x000fe200000010ff */
[----:B------:R-:W-:Y:S01]  /*1b580*/  FADD.FTZ R7, R172, R7 ;  /* 0x00000007ac077221 */ /* 0x000fe20000010000 */
[C---:B------:R-:W-:Y:S01]  /*1b590*/  F2FP.BF16.F32.PACK_AB R172, R34.reuse, R172 ;  /* 0x000000ac22ac723e */ /* 0x040fe200000010ff */
[----:B------:R-:W-:Y:S01]  /*1b5a0*/  FADD.FTZ R3, R173, R44 ;  /* 0x0000002cad037221 */ /* 0x000fe20000010000 */
[----:B------:R-:W-:Y:S01]  /*1b5b0*/  MUFU.EX2 R14, R14 ;  /* 0x0000000e000e7308 */ /* 0x000fe20000000800 */
[----:B------:R-:W-:Y:S01]  /*1b5c0*/  FADD.FTZ R7, R34, R7 ;  /* 0x0000000722077221 */ /* 0x000fe20000010000 */
[----:B------:R-:W-:Y:S01]  /*1b5d0*/  F2FP.BF16.F32.PACK_AB R178, R39, R178 ;  /* 0x000000b227b2723e */ /* 0x000fe200000010ff */
[----:B------:R-:W-:Y:S01]  /*1b5e0*/  FADD.FTZ R44, R68, R3 ;  /* 0x00000003442c7221 */ /* 0x000fe20000010000 */
[----:B------:R-:W-:Y:S01]  /*1b5f0*/  F2FP.BF16.F32.PACK_AB R179, R62, R179 ;  /* 0x000000b33eb3723e */ /* 0x000fe200000010ff */
[----:B------:R-:W-:Y:S01]  /*1b600*/  FADD.FTZ R7, R174, R7 ;  /* 0x00000007ae077221 */ /* 0x000fe20000010000 */
[----:B------:R-:W-:Y:S01]  /*1b610*/  F2FP.BF16.F32.PACK_AB R173, R68, R173 ;  /* 0x000000ad44ad723e */ /* 0x000fe200000010ff */
[----:B------:R-:W-:Y:S01]  /*1b620*/  FADD.FTZ R3, R175, R44 ;  /* 0x0000002caf037221 */ /* 0x000fe20000010000 */
[----:B------:R-:W-:Y:S01]  /*1b630*/  MUFU.EX2 R24, R74 ;  /* 0x0000004a00187308 */ /* 0x000fe20000000800 */
[----:B------:R-:W-:Y:S01]  /*1b640*/  FADD.FTZ R7, R32, R7 ;  /* 0x0000000720077221 */ /* 0x000fe20000010000 */
[C---:B------:R-:W-:Y:S01]  /*1b650*/  F2FP.BF16.F32.PACK_AB R175, R30.reuse, R175 ;  /* 0x000000af1eaf723e */ /* 0x040fe200000010ff */
[----:B------:R-:W-:Y:S01]  /*1b660*/  FADD.FTZ R44, R30, R3 ;  /* 0x000000031e2c7221 */ /* 0x000fe20000010000 */
[----:B------:R-:W-:Y:S01]  /*1b670*/  F2FP.BF16.F32.PACK_AB R174, R32, R174 ;  /* 0x000000ae20ae723e */ /* 0x000fe200000010ff */
[----:B------:R-:W-:Y:S01]  /*1b680*/  FADD.FTZ R7, R168, R7 ;  /* 0x00000007a8077221 */ /* 0x000fe20000010000 */
[C---:B------:R-:W-:Y:S01]  /*1b690*/  F2FP.BF16.F32.PACK_AB R168, R36.reuse, R168 ;  /* 0x000000a824a8723e */ /* 0x040fe200000010ff */
[----:B------:R-:W-:Y:S01]  /*1b6a0*/  FADD.FTZ R3, R169, R44 ;  /* 0x0000002ca9037221 */ /* 0x000fe20000010000 */
[----:B------:R-:W1:Y:S01]  /*1b6b0*/  MUFU.EX2 R34, R75 ;  /* 0x0000004b00227308 */ /* 0x000e620000000800 */
[----:B------:R-:W-:Y:S01]  /*1b6c0*/  FADD.FTZ R7, R36, R7 ;  /* 0x0000000724077221 */ /* 0x000fe20000010000 */
[C---:B------:R-:W-:Y:S01]  /*1b6d0*/  F2FP.BF16.F32.PACK_AB R169, R40.reuse, R169 ;  /* 0x000000a928a9723e */ /* 0x040fe200000010ff */
[----:B------:R-:W-:-:S02]  /*1b6e0*/  FADD.FTZ R26, R40, R3 ;  /* 0x00000003281a7221 */ /* 0x000fc40000010000 */
[----:B------:R-:W-:Y:S01]  /*1b6f0*/  FADD.FTZ R7, R170, R7 ;  /* 0x00000007aa077221 */ /* 0x000fe20000010000 */
[C---:B------:R-:W-:Y:S01]  /*1b700*/  F2FP.BF16.F32.PACK_AB R170, R20.reuse, R170 ;  /* 0x000000aa14aa723e */ /* 0x040fe200000010ff */
[----:B------:R-:W-:Y:S01]  /*1b710*/  FADD.FTZ R3, R171, R26 ;  /* 0x0000001aab037221 */ /* 0x000fe20000010000 */
[----:B------:R-:W2:Y:S01]  /*1b720*/  MUFU.EX2 R30, R79 ;  /* 0x0000004f001e7308 */ /* 0x000ea20000000800 */
[----:B------:R-:W-:Y:S01]  /*1b730*/  FADD.FTZ R7, R20, R7 ;  /* 0x0000000714077221 */ /* 0x000fe20000010000 */
[C---:B------:R-:W-:Y:S01]  /*1b740*/  F2FP.BF16.F32.PACK_AB R171, R42.reuse, R171 ;  /* 0x000000ab2aab723e */ /* 0x040fe200000010ff */
[----:B------:R-:W-:Y:S02]  /*1b750*/  FADD.FTZ R26, R42, R3 ;  /* 0x000000032a1a7221 */ /* 0x000fe40000010000 */
[----:B------:R-:W-:Y:S01]  /*1b760*/  FADD.FTZ R38, R164, R7 ;  /* 0x00000007a4267221 */ /* 0x000fe20000010000 */
[----:B------:R-:W-:Y:S01]  /*1b770*/  F2FP.BF16.F32.PACK_AB R164, R41, R164 ;  /* 0x000000a429a4723e */ /* 0x000fe200000010ff */
[----:B------:R-:W-:Y:S01]  /*1b780*/  FADD.FTZ R3, R165, R26 ;  /* 0x0000001aa5037221 */ /* 0x000fe20000010000 */
[C---:B------:R-:W-:Y:S01]  /*1b790*/  F2FP.BF16.F32.PACK_AB R165, R6.reuse, R165 ;  /* 0x000000a506a5723e */ /* 0x040fe200000010ff */
[----:B------:R-:W-:Y:S01]  /*1b7a0*/  FADD.FTZ R7, R41, R38 ;  /* 0x0000002629077221 */ /* 0x000fe20000010000 */
[----:B------:R-:W3:Y:S01]  /*1b7b0*/  MUFU.EX2 R28, R28 ;  /* 0x0000001c001c7308 */ /* 0x000ee20000000800 */
[----:B------:R-:W-:Y:S01]  /*1b7c0*/  FADD.FTZ R26, R6, R3 ;  /* 0x00000003061a7221 */ /* 0x000fe20000010000 */
[----:B-1----:R-:W-:Y:S01]  /*1b7d0*/  F2FP.BF16.F32.PACK_AB R159, R78, R34 ;  /* 0x000000224e9f723e */ /* 0x002fe200000010ff */
[----:B------:R-:W-:Y:S01]  /*1b7e0*/  FADD.FTZ R7, R166, R7 ;  /* 0x00000007a6077221 */ /* 0x000fe20000010000 */
[----:B------:R-:W-:Y:S01]  /*1b7f0*/  F2FP.BF16.F32.PACK_AB R166, R50, R166 ;  /* 0x000000a632a6723e */ /* 0x000fe200000010ff */
[----:B------:R-:W-:Y:S01]  /*1b800*/  FADD.FTZ R3, R167, R26 ;  /* 0x0000001aa7037221 */ /* 0x000fe20000010000 */
[----:B------:R-:W-:Y:S01]  /*1b810*/  F2FP.BF16.F32.PACK_AB R167, R4, R167 ;  /* 0x000000a704a7723e */ /* 0x000fe200000010ff */
[----:B------:R-:W-:Y:S01]  /*1b820*/  FADD.FTZ R7, R50, R7 ;  /* 0x0000000732077221 */ /* 0x000fe20000010000 */
[----:B--2---:R-:W-:Y:S01]  /*1b830*/  F2FP.BF16.F32.PACK_AB R153, R81, R30 ;  /* 0x0000001e5199723e */ /* 0x004fe200000010ff */
[----:B------:R-:W-:-:S02]  /*1b840*/  FADD.FTZ R26, R4, R3 ;  /* 0x00000003041a7221 */ /* 0x000fc40000010000 */
[----:B------:R-:W-:Y:S01]  /*1b850*/  FADD.FTZ R7, R160, R7 ;  /* 0x00000007a0077221 */ /* 0x000fe20000010000 */
[----:B------:R-:W-:Y:S01]  /*1b860*/  F2FP.BF16.F32.PACK_AB R160, R48, R160 ;  /* 0x000000a030a0723e */ /* 0x000fe200000010ff */
[----:B------:R-:W-:Y:S01]  /*1b870*/  FADD.FTZ R3, R161, R26 ;  /* 0x0000001aa1037221 */ /* 0x000fe20000010000 */
[----:B------:R-:W-:Y:S01]  /*1b880*/  F2FP.BF16.F32.PACK_AB R161, R8, R161 ;  /* 0x000000a108a1723e */ /* 0x000fe200000010ff */
[----:B------:R-:W-:Y:S02]  /*1b890*/  FADD.FTZ R7, R48, R7 ;  /* 0x0000000730077221 */ /* 0x000fe40000010000 */
[----:B------:R-:W-:Y:S01]  /*1b8a0*/  FADD.FTZ R20, R8, R3 ;  /* 0x0000000308147221 */ /* 0x000fe20000010000 */
[----:B---3--:R-:W-:Y:S01]  /*1b8b0*/  F2FP.BF16.F32.PACK_AB R155, R28, R82 ;  /* 0x000000521c9b723e */ /* 0x008fe200000010ff */
[----:B------:R-:W-:Y:S01]  /*1b8c0*/  FADD.FTZ R26, R162, R7 ;  /* 0x00000007a21a7221 */ /* 0x000fe20000010000 */
[----:B------:R-:W-:Y:S01]  /*1b8d0*/  F2FP.BF16.F32.PACK_AB R162, R43, R162 ;  /* 0x000000a22ba2723e */ /* 0x000fe200000010ff */
[----:B------:R-:W-:Y:S01]  /*1b8e0*/  FADD.FTZ R3, R163, R20 ;  /* 0x00000014a3037221 */ /* 0x000fe20000010000 */
[----:B------:R-:W-:Y:S01]  /*1b8f0*/  F2FP.BF16.F32.PACK_AB R163, R14, R163 ;  /* 0x000000a30ea3723e */ /* 0x000fe200000010ff */
[----:B------:R-:W-:-:S02]  /*1b900*/  FADD.FTZ R26, R43, R26 ;  /* 0x0000001a2b1a7221 */ /* 0x000fc40000010000 */
[----:B------:R-:W-:Y:S01]  /*1b910*/  FADD.FTZ R6, R14, R3 ;  /* 0x000000030e067221 */ /* 0x000fe20000010000 */
[----:B------:R-:W-:Y:S02]  /*1b920*/  IMAD.MOV.U32 R14, RZ, RZ, R188 ;  /* 0x000000ffff0e7224 */ /* 0x000fe400078e00bc */
[----:B------:R-:W-:Y:S01]  /*1b930*/  FADD.FTZ R3, R37, R26 ;  /* 0x0000001a25037221 */ /* 0x000fe20000010000 */
[----:B------:R-:W-:Y:S01]  /*1b940*/  FADD.FTZ R7, R157, R6 ;  /* 0x000000069d077221 */ /* 0x000fe20000010000 */
        /* <DEDUP_REMOVED lines=14> */
[----:B------:R-:W-:Y:S02]  /*1ba30*/  IMAD.MOV.U32 R12, RZ, RZ, R21 ;  /* 0x000000ffff0c7224 */ /* 0x000fe400078e0015 */
[----:B------:R-:W-:Y:S01]  /*1ba40*/  FADD.FTZ R3, R28, R7 ;  /* 0x000000071c037221 */ /* 0x000fe20000010000 */
[----:B0-----:R-:W-:Y:S06]  /*1ba50*/  @P2 BRA `(.L_x_2409) ;  /* 0xffffffd000d02947 */ /* 0x001fec000383ffff */
.L_x_2398:
[----:B------:R-:W-:Y:S05]  /*1ba60*/  BSYNC B0 ;  /* 0x0000000000007941 */ /* 0x000fea0003800000 */
.L_x_2397:
        /* <DEDUP_REMOVED lines=67> */
.L_x_2410:
[----:B------:R-:W-:Y:S01]  /*1bea0*/  IMAD R11, R185, 0x8, R18 ;  /* 0x00000008b90b7824 */ /* 0x000fe200078e0212 */
[----:B------:R-:W-:-:S04]  /*1beb0*/  SHF.L.U32 R0, R188, 0x1f, RZ ;  /* 0x0000001fbc007819 */ /* 0x000fc800000006ff */
[----:B------:R0:W1:Y:S01]  /*1bec0*/  SYNCS.PHASECHK.TRANS64.TRYWAIT P2, [R11+URZ+0x34850], R0 ;  /* 0x034850000b0075a7 */ /* 0x000062000804017f */
[----:B------:R-:W-:Y:S05]  /*1bed0*/  @!P0 BRA `(.L_x_2411) ;  /* 0x0000000000048947 */ /* 0x000fea0003800000 */
[----:B------:R-:W-:Y:S01]  /*1bee0*/  BPT.TRAP 0x1 ;  /* 0x000000040000795c */ /* 0x000fe20000300000 */
.L_x_2411:
        /* <DEDUP_REMOVED lines=9> */
.L_x_2413:
[----:B------:R-:W-:Y:S05]  /*1bf80*/  BSYNC B0 ;  /* 0x0000000000007941 */ /* 0x000fea0003800000 */
.L_x_2412:
        /* <DEDUP_REMOVED lines=9> */
[----:B------:R-:W-:-:S02]  /*1c020*/  VIADD R185, R185, 0x1 ;  /* 0x00000001b9b97836 */ /* 0x000fc40000000000 */
[----:B------:R-:W-:Y:S02]  /*1c030*/  @!P1 VIADD R10, R11, 0x34860 ;  /* 0x000348600b0a9836 */ /* 0x000fe40000000000 */
[----:B------:R-:W-:Y:S01]  /*1c040*/  VIADD R209, R209, 0x1 ;  /* 0x00000001d1d17836 */ /* 0x000fe20000000000 */
[----:B------:R-:W-:Y:S02]  /*1c050*/  ISETP.NE.AND P0, PT, R185, 0x2, PT ;  /* 0x00000002b900780c */ /* 0x000fe40003f05270 */
[----:B------:R-:W-:Y:S01]  /*1c060*/  @!P1 PRMT R10, RZ, 0x654, R10 ;  /* 0x00000654ff0a9816 */ /* 0x000fe2000000000a */
[----:B------:R-:W-:Y:S01]  /*1c070*/  HGMMA.64x128x16.F32.BF16 R24, R180, gdesc[UR4].tnspB, R24, gsb0 ;  /* 0x41e00004b4187df0 */ /* 0x000fe20008001818 */
[----:B------:R-:W-:Y:S01]  /*1c080*/  R2UR UR6, R12 ;  /* 0x000000000c0672ca */ /* 0x000fe200000e0000 */
[----:B------:R-:W-:Y:S01]  /*1c090*/  VIADD R12, R6, 0x100 ;  /* 0x00000100060c7836 */ /* 0x000fe20000000000 */
[----:B------:R-:W-:Y:S01]  /*1c0a0*/  R2UR UR7, R13 ;  /* 0x000000000d0772ca */ /* 0x000fe200000e0000 */
[----:B------:R-:W-:Y:S01]  /*1c0b0*/  IMAD.MOV.U32 R13, RZ, RZ, 0x40000040 ;  /* 0x40000040ff0d7424 */ /* 0x000fe200078e00ff */
[----:B------:R-:W-:Y:S01]  /*1c0c0*/  SEL R185, R185, RZ, P0 ;  /* 0x000000ffb9b97207 */ /* 0x000fe20000000000 */
[----:B--2---:R-:W-:Y:S01]  /*1c0d0*/  FADD.FTZ R5, R5, R4 ;  /* 0x0000000405057221 */ /* 0x004fe20000010000 */
[----:B0-----:R-:W-:Y:S01]  /*1c0e0*/  FADD.FTZ R2, R0, R3 ;  /* 0x0000000300027221 */ /* 0x001fe20000010000 */
[----:B------:R-:W-:-:S03]  /*1c0f0*/  SEL R3, RZ, 0x1, P0 ;  /* 0x00000001ff037807 */ /* 0x000fc60000000000 */
[----:B------:R-:W0:Y:S01]  /*1c100*/  SHFL.BFLY PT, R0, R5, 0x1, 0x1f ;  /* 0x0c201f0005007f89 */ /* 0x000e2200000e0000 */
[----:B------:R-:W-:Y:S01]  /*1c110*/  LOP3.LUT R188, R188, R3, RZ, 0x3c, !PT ;  /* 0x00000003bcbc7212 */ /* 0x000fe200078e3cff */
        /* <DEDUP_REMOVED lines=35> */
[----:B------:R-:W-:Y:S01]  /*1c350*/  CS2R R4, SRZ ;  /* 0x0000000000047805 */ /* 0x000fe2000001ff00 */
[----:B------:R-:W-:Y:S01]  /*1c360*/  IMAD.MOV.U32 R0, RZ, RZ, -0x800000 ;  /* 0xff800000ff007424 */ /* 0x000fe200078e00ff */
[----:B------:R-:W-:-:S13]  /*1c370*/  FSETP.NE.FTZ.AND P2, PT, R12, RZ, PT ;  /* 0x000000ff0c00720b */ /* 0x000fda0003f55000 */
        /* <DEDUP_REMOVED lines=11> */
[----:B-1----:R-:W-:Y:S01]  /*1c430*/  FADD.FTZ R13, R2, R7 ;  /* 0x00000007020d7221 */ /* 0x002fe20000010000 */
[----:B------:R-:W-:-:S04]  /*1c440*/  IMAD.MOV.U32 R2, RZ, RZ, -0x800000 ;  /* 0xff800000ff027424 */ /* 0x000fc800078e00ff */
        /* <DEDUP_REMOVED lines=76> */
.L_x_2308:
        /* <DEDUP_REMOVED lines=86> */
[----:B------:R-:W-:Y:S01]  /*1ce70*/  STSM.16.M88.4 [R79], R12 ;  /* 0x0000000c4f007844 */ /* 0x000fe20000000200 */
        /* <DEDUP_REMOVED lines=16> */
[----:B------:R-:W-:Y:S02]  /*1cf80*/  ISETP.NE.AND.EX P0, PT, RZ, UR5, PT, P0 ;  /* 0x00000005ff007c0c */ /* 0x000fe4000bf05300 */
        /* <DEDUP_REMOVED lines=11> */
[----:B------:R-:W-:-:S03]  /*1d040*/  IMAD R3, R202, 0x40, R200 ;  /* 0x00000040ca037824 */ /* 0x000fc600078e02c8 */
[----:B------:R3:W5:Y:S01]  /*1d050*/  @P1 LDG.E R49, desc[UR56][R206.64] ;  /* 0x00000038ce311981 */ /* 0x000762000c1e1900 */
[----:B--2---:R-:W-:Y:S01]  /*1d060*/  IMAD.WIDE R4, R3, 0x2, R20 ;  /* 0x0000000203047825 */ /* 0x004fe200078e0214 */
[----:B------:R-:W-:Y:S06]  /*1d070*/  @P1 BRA `(.L_x_2417) ;  /* 0x0000000000101947 */ /* 0x000fec0003800000 */
[----:B------:R-:W-:Y:S05]  /*1d080*/  @!P0 BRA `(.L_x_2417) ;  /* 0x00000000000c8947 */ /* 0x000fea0003800000 */
[----:B------:R-:W2:Y:S04]  /*1d090*/  LDG.E R6, desc[UR56][R8.64] ;  /* 0x0000003808067981 */ /* 0x000ea8000c1e1900 */
[----:B-----5:R-:W2:Y:S02]  /*1d0a0*/  LDG.E R49, desc[UR56][R8.64+0x4] ;  /* 0x0000043808317981 */ /* 0x020ea4000c1e1900 */
[----:B--2---:R-:W-:-:S07]  /*1d0b0*/  IMAD.IADD R49, R49, 0x1, -R6 ;  /* 0x0000000131317824 */ /* 0x004fce00078e0a06 */
.L_x_2417:
[----:B------:R-:W-:Y:S01]  /*1d0c0*/  SHF.R.S32.HI R48, RZ, 0x1f, R205 ;  /* 0x0000001fff307819 */ /* 0x000fe200000114cd */
[----:B------:R-:W-:Y:S01]  /*1d0d0*/  ULDC.64 UR4, c[0x0][0xb70] ;  /* 0x0002dc0000047ab9 */ /* 0x000fe20000000a00 */
[--C-:B-----5:R-:W-:Y:S01]  /*1d0e0*/  SHF.R.S32.HI R21, RZ, 0x1f, R51.reuse ;  /* 0x0000001fff157819 */ /* 0x120fe20000011433 */
[----:B------:R-:W-:Y:S01]  /*1d0f0*/  IMAD.MOV.U32 R20, RZ, RZ, R51 ;  /* 0x000000ffff147224 */ /* 0x000fe200078e0033 */
[----:B---3--:R-:W-:Y:S01]  /*1d100*/  IADD3 R9, P1, R4, 0x1000, RZ ;  /* 0x0000100004097810 */ /* 0x008fe20007f3e0ff */
[----:B------:R-:W-:Y:S01]  /*1d110*/  IMAD R6, R48, UR4, RZ ;  /* 0x0000000430067c24 */ /* 0x000fe2000f8e02ff */
[----:B------:R-:W-:Y:S01]  /*1d120*/  SEL R214, R214, RZ, !P0 ;  /* 0x000000ffd6d67207 */ /* 0x000fe20004000000 */
[----:B------:R-:W-:Y:S01]  /*1d130*/  IMAD R10, R212, 0x80, R204 ;  /* 0x00000080d40a7824 */ /* 0x000fe200078e02cc */
[----:B------:R-:W-:Y:S01]  /*1d140*/  LOP3.LUT R8, R9, 0x380, RZ, 0xc0, !PT ;  /* 0x0000038009087812 */ /* 0x000fe200078ec0ff */
[C---:B------:R-:W-:Y:S01]  /*1d150*/  IMAD R3, R205.reuse, UR5, R6 ;  /* 0x00000005cd037c24 */ /* 0x040fe2000f8e0206 */
[----:B------:R-:W-:Y:S01]  /*1d160*/  SEL R53, R208, RZ, !P0 ;  /* 0x000000ffd0357207 */ /* 0x000fe20004000000 */
[----:B------:R-:W-:Y:S01]  /*1d170*/  IMAD.WIDE.U32 R6, R205, UR4, R20 ;  /* 0x00000004cd067c25 */ /* 0x000fe2000f8e0014 */
[----:B------:R-:W-:Y:S01]  /*1d180*/  ULDC.64 UR4, c[0x0][0xb78] ;  /* 0x0002de0000047ab9 */ /* 0x000fe20000000a00 */
[----:B------:R-:W-:-:S02]  /*1d190*/  SHF.R.U64 R8, R8, 0x3, RZ ;  /* 0x0000000308087819 */ /* 0x000fc400000012ff */
[----:B------:R-:W-:Y:S01]  /*1d1a0*/  IMAD.IADD R7, R7, 0x1, R3 ;  /* 0x0000000107077824 */ /* 0x000fe200078e0203 */
[----:B------:R-:W-:Y:S01]  /*1d1b0*/  IADD3 R13, P2, R4, 0x2000, RZ ;  /* 0x00002000040d7810 */ /* 0x000fe20007f5e0ff */
[----:B------:R-:W-:Y:S01]  /*1d1c0*/  IMAD R3, R214, UR4, RZ ;  /* 0x00000004d6037c24 */ /* 0x000fe2000f8e02ff */
[----:B------:R-:W-:Y:S01]  /*1d1d0*/  LOP3.LUT R8, R8, R9, RZ, 0x3c, !PT ;  /* 0x0000000908087212 */ /* 0x000fe200078e3cff */
[----:B------:R-:W-:Y:S01]  /*1d1e0*/  IMAD.WIDE.U32 R6, R53, UR4, R6 ;  /* 0x0000000435067c25 */ /* 0x000fe2000f8e0006 */
[----:B------:R-:W-:Y:S02]  /*1d1f0*/  LOP3.LUT R12, R13, 0x380, RZ, 0xc0, !PT ;  /* 0x000003800d0c7812 */ /* 0x000fe400078ec0ff */
[----:B------:R-:W-:Y:S01]  /*1d200*/  IADD3 R25, P6, R4, 0x3000, RZ ;  /* 0x0000300004197810 */ /* 0x000fe20007fde0ff */
[----:B------:R-:W-:Y:S01]  /*1d210*/  IMAD R9, R53, UR5, R3 ;  /* 0x0000000535097c24 */ /* 0x000fe2000f8e0203 */
[----:B------:R-:W-:Y:S01]  /*1d220*/  SHF.R.S32.HI R3, RZ, 0x1f, R10 ;  /* 0x0000001fff037819 */ /* 0x000fe2000001140a */
[----:B------:R-:W-:Y:S01]  /*1d230*/  ULDC.64 UR4, c[0x0][0xb40] ;  /* 0x0002d00000047ab9 */ /* 0x000fe20000000a00 */
[----:B------:R-:W-:-:S02]  /*1d240*/  IADD3 R6, P0, R10, R6, RZ ;  /* 0x000000060a067210 */ /* 0x000fc40007f1e0ff */
[----:B------:R-:W-:Y:S02]  /*1d250*/  SHF.R.U64 R12, R12, 0x3, RZ ;  /* 0x000000030c0c7819 */ /* 0x000fe400000012ff */
[----:B------:R-:W-:Y:S01]  /*1d260*/  IADD3.X R3, R3, R7, R9, P0, !PT ;  /* 0x0000000703037210 */ /* 0x000fe200007fe409 */
[--C-:B------:R-:W-:Y:S01]  /*1d270*/  IMAD.X R9, RZ, RZ, R5.reuse, P1 ;  /* 0x000000ffff097224 */ /* 0x100fe200008e0605 */
[----:B------:R-:W-:Y:S02]  /*1d280*/  LEA R46, P0, R6, UR4, 0x2 ;  /* 0x00000004062e7c11 */ /* 0x000fe4000f8010ff */
[----:B------:R-:W-:Y:S01]  /*1d290*/  LOP3.LUT R12, R12, R13, RZ, 0x3c, !PT ;  /* 0x0000000d0c0c7212 */ /* 0x000fe200078e3cff */
[----:B------:R-:W-:Y:S01]  /*1d2a0*/  IMAD.X R13, RZ, RZ, R5, P2 ;  /* 0x000000ffff0d7224 */ /* 0x000fe200010e0605 */
[----:B------:R-:W-:Y:S01]  /*1d2b0*/  LEA.HI.X R47, R6, UR5, R3, 0x2, P0 ;  /* 0x00000005062f7c11 */ /* 0x000fe200080f1403 */
[----:B------:R-:W-:Y:S01]  /*1d2c0*/  VIADD R6, R10, 0x8 ;  /* 0x000000080a067836 */ /* 0x000fe20000000000 */
[----:B------:R-:W-:Y:S01]  /*1d2d0*/  LOP3.LUT P0, RZ, R218, 0x3, RZ, 0xc0, !PT ;  /* 0x00000003daff7812 */ /* 0x000fe2000780c0ff */
[----:B------:R-:W-:Y:S01]  /*1d2e0*/  ULDC.64 UR4, c[0x0][0xaa0] ;  /* 0x0002a80000047ab9 */ /* 0x000fe20000000a00 */
[----:B------:R-:W-:-:S02]  /*1d2f0*/  IADD3 R29, P5, R4, 0x4000, RZ ;  /* 0x00004000041d7810 */ /* 0x000fc40007fbe0ff */
[C---:B------:R-:W-:Y:S02]  /*1d300*/  IADD3 R33, P4, R4.reuse, 0x5000, RZ ;  /* 0x0000500004217810 */ /* 0x040fe40007f9e0ff */
[----:B------:R-:W-:Y:S02]  /*1d310*/  IADD3 R37, P3, R4, 0x6000, RZ ;  /* 0x0000600004257810 */ /* 0x000fe40007f7e0ff */
[----:B------:R-:W-:Y:S02]  /*1d320*/  ISETP.GE.OR P1, PT, R10, R49, P0 ;  /* 0x000000310a00720c */ /* 0x000fe40000726670 */
[----:B------:R-:W-:Y:S02]  /*1d330*/  IADD3 R10, P2, R4, 0x7000, RZ ;  /* 0x00007000040a7810 */ /* 0x000fe40007f5e0ff */
[----:B------:R-:W-:Y:S02]  /*1d340*/  LOP3.LUT R24, R25, 0x380, RZ, 0xc0, !PT ;  /* 0x0000038019187812 */ /* 0x000fe400078ec0ff */
[----:B------:R-:W-:Y:S01]  /*1d350*/  LOP3.LUT R28, R29, 0x380, RZ, 0xc0, !PT ;  /* 0x000003801d1c7812 */ /* 0x000fe200078ec0ff */
[----:B------:R-:W-:Y:S01]  /*1d360*/  IMAD.X R41, RZ, RZ, R5, P2 ;  /* 0x000000ffff297224 */ /* 0x000fe200010e0605 */
[----:B------:R-:W-:-:S02]  /*1d370*/  LOP3.LUT R32, R33, 0x380, RZ, 0xc0, !PT ;  /* 0x0000038021207812 */ /* 0x000fc400078ec0ff */
[----:B------:R-:W-:Y:S02]  /*1d380*/  LOP3.LUT R36, R37, 0x380, RZ, 0xc0, !PT ;  /* 0x0000038025247812 */ /* 0x000fe400078ec0ff */
[----:B------:R-:W-:Y:S01]  /*1d390*/  LOP3.LUT R7, R4, 0x380, RZ, 0xc0, !PT ;  /* 0x0000038004077812 */ /* 0x000fe200078ec0ff */
[----:B------:R2:W-:Y:S01]  /*1d3a0*/  @!P1 STG.E desc[UR56][R46.64], R0 ;  /* 0x000000002e009986 */ /* 0x0005e2000c101938 */
[----:B------:R-:W-:Y:S02]  /*1d3b0*/  ISETP.GE.OR P0, PT, R6, R49, P0 ;  /* 0x000000310600720c */ /* 0x000fe40000706670 */
[----:B------:R-:W-:Y:S02]  /*1d3c0*/  LOP3.LUT R3, R10, 0x380, RZ, 0xc0, !PT ;  /* 0x000003800a037812 */ /* 0x000fe400078ec0ff */
[----:B------:R-:W-:Y:S02]  /*1d3d0*/  SHF.R.U64 R24, R24, 0x3, RZ ;  /* 0x0000000318187819 */ /* 0x000fe400000012ff */
[----:B------:R-:W-:-:S02]  /*1d3e0*/  SHF.R.U64 R28, R28, 0x3, RZ ;  /* 0x000000031c1c7819 */ /* 0x000fc400000012ff */
[----:B------:R-:W-:Y:S02]  /*1d3f0*/  SHF.R.U64 R32, R32, 0x3, RZ ;  /* 0x0000000320207819 */ /* 0x000fe400000012ff */
[----:B------:R-:W-:Y:S02]  /*1d400*/  SHF.R.U64 R36, R36, 0x3, RZ ;  /* 0x0000000324247819 */ /* 0x000fe400000012ff */
[----:B------:R-:W-:Y:S01]  /*1d410*/  SHF.R.U64 R7, R7, 0x3, RZ ;  /* 0x0000000307077819 */ /* 0x000fe200000012ff */
[----:B------:R3:W-:Y:S01]  /*1d420*/  @!P0 STG.E desc[UR56][R46.64+0x20], R2 ;  /* 0x000020022e008986 */ /* 0x0007e2000c101938 */
[----:B------:R-:W-:Y:S02]  /*1d430*/  SHF.R.U64 R3, R3, 0x3, RZ ;  /* 0x0000000303037819 */ /* 0x000fe400000012ff */
        /* <DEDUP_REMOVED lines=71> */
.L_x_2419:
[----:B------:R-:W-:Y:S05]  /*1d8b0*/  BSYNC B1 ;  /* 0x0000000000017941 */ /* 0x000fea0003800000 */
.L_x_2418:
[----:B------:R-:W-:Y:S04]  /*1d8c0*/  BSSY B1, `(.L_x_2420) ;  /* 0x0000014000017945 */ /* 0x000fe80003800000 */
[----:B------:R-:W-:Y:S05]  /*1d8d0*/  @P4 BRA `(.L_x_2421) ;  /* 0x0000000000484947 */ /* 0x000fea0003800000 */
[----:B--2--5:R-:W-:Y:S01]  /*1d8e0*/  IADD3 R5, P2, R20, 0x20, RZ ;  /* 0x0000002014057810 */ /* 0x024fe20007f5e0ff */
[----:B------:R-:W-:Y:S01]  /*1d8f0*/  ULDC.64 UR4, c[0x0][0xad8] ;  /* 0x0002b60000047ab9 */ /* 0x000fe20000000a00 */
[----:B------:R-:W-:Y:S01]  /*1d900*/  IMAD.MOV.U32 R2, RZ, RZ, R44 ;  /* 0x000000ffff027224 */ /* 0x000fe200078e002c */
[----:B------:R-:W-:Y:S01]  /*1d910*/  ULDC.64 UR6, c[0x0][0xa80] ;  /* 0x0002a00000067ab9 */ /* 0x000fe20000000a00 */
[----:B------:R-:W-:Y:S02]  /*1d920*/  IMAD.MOV.U32 R3, RZ, RZ, R49 ;  /* 0x000000ffff037224 */ /* 0x000fe400078e0031 */
        /* <DEDUP_REMOVED lines=13> */
.L_x_2421:
[----:B------:R-:W-:Y:S05]  /*1da00*/  BSYNC B1 ;  /* 0x0000000000017941 */ /* 0x000fea0003800000 */
.L_x_2420:
[----:B------:R-:W-:Y:S04]  /*1da10*/  BSSY B1, `(.L_x_2422) ;  /* 0x0000014000017945 */ /* 0x000fe80003800000 */
[----:B------:R-:W-:Y:S05]  /*1da20*/  @P0 BRA `(.L_x_2423) ;  /* 0x0000000000480947 */ /* 0x000fea0003800000 */
[----:B--23-5:R-:W-:Y:S01]  /*1da30*/  IADD3 R5, P0, R20, 0x40, RZ ;  /* 0x0000004014057810 */ /* 0x02cfe20007f1e0ff */
        /* <DEDUP_REMOVED lines=17> */
.L_x_2423:
[----:B------:R-:W-:Y:S05]  /*1db50*/  BSYNC B1 ;  /* 0x0000000000017941 */ /* 0x000fea0003800000 */
.L_x_2422:
[----:B------:R-:W-:Y:S05]  /*1db60*/  @P1 BRA `(.L_x_2424) ;  /* 0x0000000800d01947 */ /* 0x000fea0003800000 */
[----:B--2345:R-:W-:Y:S01]  /*1db70*/  IADD3 R5, P0, R20, 0x60, RZ ;  /* 0x0000006014057810 */ /* 0x03cfe20007f1e0ff */
[----:B------:R-:W-:Y:S01]  /*1db80*/  ULDC.64 UR6, c[0x0][0xad8] ;  /* 0x0002b60000067ab9 */ /* 0x000fe20000000a00 */
[----:B------:R-:W-:Y:S01]  /*1db90*/  IMAD.MOV.U32 R2, RZ, RZ, R44 ;  /* 0x000000ffff027224 */ /* 0x000fe200078e002c */
        /* <DEDUP_REMOVED lines=15> */
[----:B------:R3:W-:Y:S01]  /*1dc90*/  STG.E.128 desc[UR56][R4.64+0x80], R40 ;  /* 0x0000802804007986 */ /* 0x0007e2000c101d38 */
[----:B------:R-:W-:Y:S05]  /*1dca0*/  BRA `(.L_x_2424) ;  /* 0x0000000800807947 */ /* 0x000fea0003800000 */
.L_x_2416:
        /* <DEDUP_REMOVED lines=15> */
[----:B------:R-:W3:Y:S02]  /*1dda0*/  S2R R5, SR_TID.X ;  /* 0x0000000000057919 */ /* 0x000ee40000002100 */
[----:B---3--:R-:W-:-:S05]  /*1ddb0*/  VIADD R0, R5, 0xffffff80 ;  /* 0xffffff8005007836 */ /* 0x008fca0000000000 */
[----:B------:R-:W-:Y:S01]  /*1ddc0*/  ISETP.GT.AND P2, PT, R0, 0x7f, PT ;  /* 0x0000007f0000780c */ /* 0x000fe20003f44270 */
[----:B--2---:R-:W-:-:S12]  /*1ddd0*/  @P1 BRA `(.L_x_2425) ;  /* 0x0000000000101947 */ /* 0x004fd80003800000 */
[----:B------:R-:W-:Y:S05]  /*1dde0*/  @!P0 BRA `(.L_x_2425) ;  /* 0x00000000000c8947 */ /* 0x000fea0003800000 */
[----:B------:R-:W2:Y:S04]  /*1ddf0*/  LDG.E R0, desc[UR56][R2.64] ;  /* 0x0000003802007981 */ /* 0x000ea8000c1e1900 */
[----:B-----5:R-:W2:Y:S02]  /*1de00*/  LDG.E R7, desc[UR56][R2.64+0x4] ;  /* 0x0000043802077981 */ /* 0x020ea4000c1e1900 */
[----:B--2---:R-:W-:-:S07]  /*1de10*/  IMAD.IADD R7, R7, 0x1, -R0 ;  /* 0x0000000107077824 */ /* 0x004fce00078e0a00 */
.L_x_2425:
        /* <DEDUP_REMOVED lines=12> */
[----:B------:R-:W-:-:S03]  /*1dee0*/  ULDC.64 UR4, c[0x0][0xb70] ;  /* 0x0002dc0000047ab9 */ /* 0x000fc60000000a00 */
[----:B------:R-:W-:Y:S01]  /*1def0*/  LEA.HI.X.SX32 R3, R0, R6, 0x1, P0 ;  /* 0x0000000600037211 */ /* 0x000fe200000f0eff */
[----:B------:R-:W-:-:S04]  /*1df00*/  IMAD R0, R8, UR4, RZ ;  /* 0x0000000408007c24 */ /* 0x000fc8000f8e02ff */
[C---:B------:R-:W-:Y:S02]  /*1df10*/  IMAD R5, R205.reuse, UR5, R0 ;  /* 0x00000005cd057c24 */ /* 0x040fe4000f8e0200 */
[----:B------:R-:W-:Y:S01]  /*1df20*/  IMAD.WIDE.U32 R2, R205, UR4, R2 ;  /* 0x00000004cd027c25 */ /* 0x000fe2000f8e0002 */
[----:B------:R-:W-:-:S03]  /*1df30*/  ULDC.64 UR4, c[0x0][0xb78] ;  /* 0x0002de0000047ab9 */ /* 0x000fc60000000a00 */
[----:B------:R-:W-:Y:S02]  /*1df40*/  IMAD R0, R214, UR4, RZ ;  /* 0x00000004d6007c24 */ /* 0x000fe4000f8e02ff */
[----:B------:R-:W-:Y:S02]  /*1df50*/  IMAD.IADD R3, R3, 0x1, R5 ;  /* 0x0000000103037824 */ /* 0x000fe400078e0205 */
[C---:B------:R-:W-:Y:S02]  /*1df60*/  IMAD R5, R11.reuse, UR5, R0 ;  /* 0x000000050b057c24 */ /* 0x040fe4000f8e0200 */
[----:B------:R-:W-:Y:S01]  /*1df70*/  IMAD.WIDE.U32 R2, R11, UR4, R2 ;  /* 0x000000040b027c25 */ /* 0x000fe2000f8e0002 */
[----:B------:R-:W-:-:S04]  /*1df80*/  ULDC.64 UR4, c[0x0][0xb40] ;  /* 0x0002d00000047ab9 */ /* 0x000fc80000000a00 */
[----:B------:R-:W-:Y:S02]  /*1df90*/  IADD3 R3, R3, R5, RZ ;  /* 0x0000000503037210 */ /* 0x000fe40007ffe0ff */
[----:B------:R-:W-:-:S04]  /*1dfa0*/  LEA R4, P0, R2, UR4, 0x2 ;  /* 0x0000000402047c11 */ /* 0x000fc8000f8010ff */
[----:B------:R-:W-:Y:S01]  /*1dfb0*/  LEA.HI.X R5, R2, UR5, R3, 0x2, P0 ;  /* 0x0000000502057c11 */ /* 0x000fe200080f1403 */
[----:B------:R-:W-:-:S05]  /*1dfc0*/  IMAD.MOV.U32 R3, RZ, RZ, -0x800000 ;  /* 0xff800000ff037424 */ /* 0x000fca00078e00ff */
[----:B------:R2:W-:Y:S03]  /*1dfd0*/  STG.E desc[UR56][R4.64], R3 ;  /* 0x0000000304007986 */ /* 0x0005e6000c101938 */
.L_x_2427:
[----:B------:R-:W-:Y:S05]  /*1dfe0*/  BSYNC B1 ;  /* 0x0000000000017941 */ /* 0x000fea0003800000 */
.L_x_2426:
        /* <DEDUP_REMOVED lines=8> */
[----:B------:R-:W-:Y:S02]  /*1e070*/  IMAD R7, R212, -0x80, R7 ;  /* 0xffffff80d4077824 */ /* 0x000fe400078e0207 */
[----:B------:R-:W-:Y:S02]  /*1e080*/  IMAD R0, R8, UR4, RZ ;  /* 0x0000000408007c24 */ /* 0x000fe4000f8e02ff */
[C---:B------:R-:W-:Y:S01]  /*1e090*/  VIADD R4, R202.reuse, 0x20 ;  /* 0x00000020ca047836 */ /* 0x040fe20000000000 */
[-C--:B------:R-:W-:Y:S01]  /*1e0a0*/  ISETP.GE.AND P2, PT, R202, R7.reuse, PT ;  /* 0x00000007ca00720c */ /* 0x080fe20003f46270 */
[----:B------:R-:W-:Y:S02]  /*1e0b0*/  IMAD.IADD R3, R3, 0x1, R9 ;  /* 0x0000000103037824 */ /* 0x000fe400078e0209 */
[----:B------:R-:W-:Y:S01]  /*1e0c0*/  IMAD R5, R205, UR5, R0 ;  /* 0x00000005cd057c24 */ /* 0x000fe2000f8e0200 */
[----:B------:R-:W-:Y:S01]  /*1e0d0*/  ISETP.GE.AND P3, PT, R4, R7, PT ;  /* 0x000000070400720c */ /* 0x000fe20003f66270 */
[----:B------:R-:W-:-:S02]  /*1e0e0*/  VIADD R0, R202, 0x40 ;  /* 0x00000040ca007836 */ /* 0x000fc40000000000 */
[----:B------:R-:W-:Y:S01]  /*1e0f0*/  IMAD.WIDE.U32 R2, R205, UR4, R2 ;  /* 0x00000004cd027c25 */ /* 0x000fe2000f8e0002 */
[----:B------:R-:W-:Y:S02]  /*1e100*/  ULDC.64 UR4, c[0x0][0xae8] ;  /* 0x0002ba0000047ab9 */ /* 0x000fe40000000a00 */
[-C--:B------:R-:W-:Y:S01]  /*1e110*/  ISETP.GE.AND P1, PT, R0, R7.reuse, PT ;  /* 0x000000070000720c */ /* 0x080fe20003f26270 */
        /* <DEDUP_REMOVED lines=27> */
.L_x_2429:
[----:B------:R-:W-:Y:S05]  /*1e2d0*/  BSYNC B1 ;  /* 0x0000000000017941 */ /* 0x000fea0003800000 */
.L_x_2428:
[----:B------:R-:W-:Y:S04]  /*1e2e0*/  BSSY B1, `(.L_x_2430) ;  /* 0x0000014000017945 */ /* 0x000fe80003800000 */
[----:B------:R-:W-:Y:S05]  /*1e2f0*/  @P3 BRA `(.L_x_2431) ;  /* 0x0000000000483947 */ /* 0x000fea0003800000 */
[----:B--2---:R-:W-:Y:S01]  /*1e300*/  IADD3 R9, P2, R6, 0x20, RZ ;  /* 0x0000002006097810 */ /* 0x004fe20007f5e0ff */
        /* <DEDUP_REMOVED lines=17> */
.L_x_2431:
[----:B------:R-:W-:Y:S05]  /*1e420*/  BSYNC B1 ;  /* 0x0000000000017941 */ /* 0x000fea0003800000 */
.L_x_2430:
[----:B------:R-:W-:Y:S04]  /*1e430*/  BSSY B1, `(.L_x_2432) ;  /* 0x0000014000017945 */ /* 0x000fe80003800000 */
[----:B------:R-:W-:Y:S05]  /*1e440*/  @P1 BRA `(.L_x_2433) ;  /* 0x0000000000481947 */ /* 0x000fea0003800000 */
[----:B--23--:R-:W-:Y:S01]  /*1e450*/  IADD3 R9, P1, R6, 0x40, RZ ;  /* 0x0000004006097810 */ /* 0x00cfe20007f3e0ff */
        /* <DEDUP_REMOVED lines=17> */
.L_x_2433:
[----:B------:R-:W-:Y:S05]  /*1e570*/  BSYNC B1 ;  /* 0x0000000000017941 */ /* 0x000fea0003800000 */
.L_x_2432:
        /* <DEDUP_REMOVED lines=19> */
.L_x_2424:
[----:B------:R-:W-:Y:S05]  /*1e6b0*/  BSYNC B0 ;  /* 0x0000000000007941 */ /* 0x000fea0003800000 */
.L_x_2415:
[----:B------:R-:W-:Y:S02]  /*1e6c0*/  ULDC UR4, c[0x0][0xc14] ;  /* 0x0003050000047ab9 */ /* 0x000fe40000000800 */
[----:B-1----:R-:W-:-:S13]  /*1e6d0*/  ISETP.GE.AND P0, PT, R195, UR4, PT ;  /* 0x00000004c3007c0c */ /* 0x002fda000bf06270 */
[----:B------:R-:W-:Y:S05]  /*1e6e0*/  @!P0 BRA `(.L_x_2434) ;  /* 0xfffffe28009c8947 */ /* 0x000fea000383ffff */
[----:B------:R-:W-:Y:S05]  /*1e6f0*/  BRA `(.L_x_2197) ;  /* 0x0000006000287947 */ /* 0x000fea0003800000 */
.L_x_2195:
        /* <DEDUP_REMOVED lines=20> */
[----:B------:R-:W-:Y:S02]  /*1e840*/  ISETP.GE.U32.AND P0, PT, R7, 0x2, PT ;  /* 0x000000020700780c */ /* 0x000fe40003f06070 */
        /* <DEDUP_REMOVED lines=39> */
.L_x_2439:
[----:B------:R-:W-:Y:S02]  /*1eac0*/  VIADD R6, R6, 0x1f ;  /* 0x0000001f06067836 */ /* 0x000fe40000000000 */
        /* <DEDUP_REMOVED lines=14> */
.L_x_2438:
[----:B------:R-:W-:Y:S05]  /*1ebb0*/  BSYNC B0 ;  /* 0x0000000000007941 */ /* 0x000fea0003800000 */
.L_x_2437:
        /* <DEDUP_REMOVED lines=25> */
.L_x_2435:
[----:B------:R-:W-:-:S04]  /*1ed50*/  IMAD.IADD R7, R5, 0x1, -R2 ;  /* 0x0000000105077824 */ /* 0x000fc800078e0a02 */
        /* <DEDUP_REMOVED lines=19> */
.L_x_2440:
[----:B-1----:R-:W-:Y:S01]  /*1ee90*/  IMAD.MOV R2, RZ, RZ, -R3 ;  /* 0x000000ffff027224 */ /* 0x002fe200078e0a03 */
[----:B--2---:R-:W-:Y:S01]  /*1eea0*/  IABS R4, R6 ;  /* 0x0000000600047213 */ /* 0x004fe20000000000 */
[----:B---3--:R-:W-:Y:S02]  /*1eeb0*/  IMAD R16, R16, UR4, R7 ;  /* 0x0000000410107c24 */ /* 0x008fe4000f8e0207 */
[----:B------:R-:W-:Y:S02]  /*1eec0*/  IMAD R5, R2, R11, RZ ;  /* 0x0000000b02057224 */ /* 0x000fe400078e02ff */
[----:B------:R-:W-:Y:S02]  /*1eed0*/  IMAD.MOV.U32 R2, RZ, RZ, RZ ;  /* 0x000000ffff027224 */ /* 0x000fe400078e00ff */
[----:B------:R-:W-:Y:S02]  /*1eee0*/  IMAD.MOV R4, RZ, RZ, -R4 ;  /* 0x000000ffff047224 */ /* 0x000fe400078e0a04 */
        /* <DEDUP_REMOVED lines=26> */
[----:B-1----:R-:W-:Y:S02]  /*1f090*/  IMAD.MOV.U32 R2, RZ, RZ, RZ ;  /* 0x000000ffff027224 */ /* 0x002fe400078e00ff */
[----:B--2---:R-:W-:-:S04]  /*1f0a0*/  IMAD.MOV R6, RZ, RZ, -R3 ;  /* 0x000000ffff067224 */ /* 0x004fc800078e0a03 */
        /* <DEDUP_REMOVED lines=22> */
.L_x_2436:
[----:B------:R-:W-:Y:S02]  /*1f210*/  IMAD.MOV.U32 R17, RZ, RZ, RZ ;  /* 0x000000ffff117224 */ /* 0x000fe400078e00ff */
[----:B------:R-:W-:Y:S02]  /*1f220*/  IMAD.U32 R16, RZ, RZ, UR6 ;  /* 0x00000006ff107e24 */ /* 0x000fe4000f8e00ff */
[----:B------:R-:W-:-:S07]  /*1f230*/  IMAD.MOV.U32 R18, RZ, RZ, RZ ;  /* 0x000000ffff127224 */ /* 0x000fce00078e00ff */
.L_x_2441:
        /* <DEDUP_REMOVED lines=16> */
[----:B------:R-:W-:Y:S01]  /*1f340*/  ULDC.64 UR36, c[0x0][0x198] ;  /* 0x0000660000247ab9 */ /* 0x000fe20000000a00 */
[----:B------:R-:W-:Y:S02]  /*1f350*/  ULDC UR38, c[0x0][0xc] ;  /* 0x0000030000267ab9 */ /* 0x000fe40000000800 */
[----:B------:R1:W-:Y:S04]  /*1f360*/  STL [R1+0xc], R0 ;  /* 0x00000c0001007387 */ /* 0x0003e80000100800 */
[----:B------:R1:W-:Y:S04]  /*1f370*/  STL [R1+0x4], RZ ;  /* 0x000004ff01007387 */ /* 0x0003e80000100800 */
[----:B------:R1:W-:Y:S04]  /*1f380*/  STL [R1+0x10], R0 ;  /* 0x0000100001007387 */ /* 0x0003e80000100800 */
[----:B------:R1:W-:Y:S02]  /*1f390*/  STL [R1+0x2c], RZ ;  /* 0x00002cff01007387 */ /* 0x0003e40000100800 */
.L_x_2528:
[----:B--2---:R-:W2:Y:S02]  /*1f3a0*/  LDC.64 R2, c[0x0][0xc60] ;  /* 0x00031800ff027b82 */ /* 0x004ea40000000a00 */
[----:B--2---:R-:W-:-:S05]  /*1f3b0*/  IMAD.WIDE R2, R19, 0x4, R2 ;  /* 0x0000000413027825 */ /* 0x004fca00078e0202 */
[----:B------:R-:W1:Y:S01]  /*1f3c0*/  LDG.E R11, desc[UR56][R2.64] ;  /* 0x00000038020b7981 */ /* 0x000e62000c1e1900 */
[----:B------:R-:W-:Y:S05]  /*1f3d0*/  YIELD ;  /* 0x0000000000007946 */ /* 0x000fea0003800000 */
[----:B------:R-:W-:Y:S01]  /*1f3e0*/  ULDC.64 UR4, c[0x0][0xa28] ;  /* 0x00028a0000047ab9 */ /* 0x000fe20000000a00 */
[----:B------:R-:W-:Y:S02]  /*1f3f0*/  CS2R R8, SRZ ;  /* 0x0000000000087805 */ /* 0x000fe4000001ff00 */
[----:B------:R-:W-:Y:S01]  /*1f400*/  ISETP.NE.U32.AND P0, PT, RZ, UR4, PT ;  /* 0x00000004ff007c0c */ /* 0x000fe2000bf05070 */
[----:B------:R-:W-:Y:S01]  /*1f410*/  ULDC.64 UR8, c[0x0][0xa08] ;  /* 0x0002820000087ab9 */ /* 0x000fe20000000a00 */
[----:B------:R-:W-:-:S02]  /*1f420*/  ULDC.64 UR10, c[0x0][0xa10] ;  /* 0x00028400000a7ab9 */ /* 0x000fc40000000a00 */
[----:B------:R-:W-:Y:S02]  /*1f430*/  ISETP.NE.AND.EX P0, PT, RZ, UR5, PT, P0 ;  /* 0x00000005ff007c0c */ /* 0x000fe4000bf05300 */
[----:B-1----:R-:W-:Y:S01]  /*1f440*/  SHF.R.S32.HI R0, RZ, 0x1f, R11 ;  /* 0x0000001fff007819 */ /* 0x002fe2000001140b */
[----:B------:R-:W-:-:S10]  /*1f450*/  IMAD.SHL.U32 R15, R11, 0x4, RZ ;  /* 0x000000040b0f7824 */ /* 0x000fd400078e00ff */
[C---:B------:R-:W-:Y:S01]  /*1f460*/  @P0 LEA R2, P1, R11.reuse, UR4, 0x2 ;  /* 0x000000040b020c11 */ /* 0x040fe2000f8210ff */
[----:B------:R-:W-:Y:S03]  /*1f470*/  STL [R1+0x1c], R11 ;  /* 0x00001c0b01007387 */ /* 0x000fe60000100800 */
[----:B------:R-:W-:Y:S01]  /*1f480*/  @P0 LEA.HI.X R3, R11, UR5, R0, 0x2, P1 ;  /* 0x000000050b030c11 */ /* 0x000fe200088f1400 */
[----:B------:R-:W-:-:S04]  /*1f490*/  ULDC.64 UR4, c[0x0][0xa18] ;  /* 0x0002860000047ab9 */ /* 0x000fc80000000a00 */
[----:B------:R1:W5:Y:S01]  /*1f4a0*/  @P0 LDG.E R8, desc[UR56][R2.64] ;  /* 0x0000003802080981 */ /* 0x000362000c1e1900 */
[----:B------:R-:W-:Y:S02]  /*1f4b0*/  ISETP.NE.U32.AND P0, PT, RZ, UR4, PT ;  /* 0x00000004ff007c0c */ /* 0x000fe4000bf05070 */
[----:B------:R-:W-:Y:S01]  /*1f4c0*/  SHF.L.U64.HI R14, R11, 0x2, R0 ;  /* 0x000000020b0e7819 */ /* 0x000fe20000010200 */
[----:B------:R-:W-:Y:S01]  /*1f4d0*/  STL [R1+0x24], R15 ;  /* 0x0000240f01007387 */ /* 0x000fe20000100800 */
[----:B------:R-:W-:Y:S01]  /*1f4e0*/  ISETP.NE.AND.EX P0, PT, RZ, UR5, PT, P0 ;  /* 0x00000005ff007c0c */ /* 0x000fe2000bf05300 */
[----:B------:R-:W-:Y:S02]  /*1f4f0*/  ULDC UR6, c[0x0][0x338] ;  /* 0x0000ce0000067ab9 */ /* 0x000fe40000000800 */
[----:B------:R-:W-:Y:S10]  /*1f500*/  STL [R1+0x28], R14 ;  /* 0x0000280e01007387 */ /* 0x000ff40000100800 */
[----:B------:R-:W-:-:S04]  /*1f510*/  @P0 IADD3 R12, P1, R15, UR4, RZ ;  /* 0x000000040f0c0c10 */ /* 0x000fc8000ff3e0ff */
[C---:B0-----:R-:W-:Y:S01]  /*1f520*/  @P0 IADD3.X R13, R14.reuse, UR5, RZ, P1, !PT ;  /* 0x000000050e0d0c10 */ /* 0x041fe20008ffe4ff */
[----:B------:R-:W-:Y:S02]  /*1f530*/  ULDC.64 UR4, c[0x0][0xa00] ;  /* 0x0002800000047ab9 */ /* 0x000fe40000000a00 */
[----:B------:R-:W-:Y:S02]  /*1f540*/  ISETP.NE.U32.AND P2, PT, RZ, UR4, PT ;  /* 0x00000004ff007c0c */ /* 0x000fe4000bf45070 */
[C---:B-1----:R-:W-:Y:S02]  /*1f550*/  IADD3 R2, P1, R15.reuse, UR4, RZ ;  /* 0x000000040f027c10 */ /* 0x042fe4000ff3e0ff */
[----:B------:R-:W-:Y:S02]  /*1f560*/  ISETP.NE.AND.EX P2, PT, RZ, UR5, PT, P2 ;  /* 0x00000005ff007c0c */ /* 0x000fe4000bf45320 */
[----:B------:R-:W-:Y:S01]  /*1f570*/  IADD3.X R3, R14, UR5, RZ, P1, !PT ;  /* 0x000000050e037c10 */ /* 0x000fe20008ffe4ff */
[----:B------:R-:W-:Y:S01]  /*1f580*/  ULDC UR4, c[0x0][0x288] ;  /* 0x0000a20000047ab9 */ /* 0x000fe20000000800 */
[----:B------:R-:W-:Y:S01]  /*1f590*/  IADD3 R6, P1, R15, UR8, RZ ;  /* 0x000000080f067c10 */ /* 0x000fe2000ff3e0ff */
[----:B------:R-:W-:Y:S01]  /*1f5a0*/  IMAD.U32 R10, RZ, RZ, UR4 ;  /* 0x00000004ff0a7e24 */ /* 0x000fe2000f8e00ff */
[----:B------:R-:W-:-:S02]  /*1f5b0*/  ULDC.64 UR4, c[0x0][0x3f8] ;  /* 0x0000fe0000047ab9 */ /* 0x000fc40000000a00 */
[----:B------:R-:W-:-:S03]  /*1f5c0*/  IADD3.X R7, R14, UR9, RZ, P1, !PT ;  /* 0x000000090e077c10 */ /* 0x000fc60008ffe4ff */
[----:B------:R0:W5:Y:S04]  /*1f5d0*/  @P0 LDG.E R10, desc[UR56][R12.64] ;  /* 0x000000380c0a0981 */ /* 0x000168000c1e1900 */
[----:B------:R-:W2:Y:S01]  /*1f5e0*/  @P2 LDG.E R9, desc[UR56][R2.64] ;  /* 0x0000003802092981 */ /* 0x000ea2000c1e1900 */
[----:B------:R-:W-:Y:S01]  /*1f5f0*/  UISETP.NE.U32.AND UP0, UPT, UR4, URZ, UPT ;  /* 0x0000003f0400728c */ /* 0x000fe2000bf05070 */
[----:B------:R-:W-:Y:S02]  /*1f600*/  IADD3 R4, P1, R15, UR10, RZ ;  /* 0x0000000a0f047c10 */ /* 0x000fe4000ff3e0ff */
[----:B------:R-:W-:Y:S01]  /*1f610*/  ULDC UR4, c[0x0][0x404] ;  /* 0x0001010000047ab9 */ /* 0x000fe20000000800 */
[----:B------:R-:W-:Y:S01]  /*1f620*/  UISETP.NE.AND.EX UP0, UPT, UR5, URZ, UPT, UP0 ;  /* 0x0000003f0500728c */ /* 0x000fe2000bf05300 */
[----:B------:R-:W-:-:S02]  /*1f630*/  IADD3.X R5, R14, UR11, RZ, P1, !PT ;  /* 0x0000000b0e057c10 */ /* 0x000fc40008ffe4ff */
[----:B------:R-:W-:Y:S01]  /*1f640*/  ISETP.NE.U32.AND P1, PT, RZ, UR8, PT ;  /* 0x00000008ff007c0c */ /* 0x000fe2000bf25070 */
[----:B------:R-:W-:Y:S01]  /*1f650*/  USEL UR4, UR4, 0x1, UP0 ;  /* 0x0000000104047887 */ /* 0x000fe20008000000 */
[----:B------:R-:W-:Y:S02]  /*1f660*/  ULDC UR5, c[0x0][0x2e0] ;  /* 0x0000b80000057ab9 */ /* 0x000fe40000000800 */
[----:B------:R-:W-:Y:S01]  /*1f670*/  ISETP.NE.AND.EX P3, PT, RZ, UR9, PT, P1 ;  /* 0x00000009ff007c0c */ /* 0x000fe2000bf65310 */
[----:B------:R-:W-:Y:S01]  /*1f680*/  UIMAD UR4, UR4, UR5, URZ ;  /* 0x00000005040472a4 */ /* 0x000fe2000f8e023f */
[----:B------:R-:W-:Y:S01]  /*1f690*/  ISETP.NE.U32.AND P1, PT, RZ, UR10, PT ;  /* 0x0000000aff007c0c */ /* 0x000fe2000bf25070 */
[----:B------:R-:W-:-:S03]  /*1f6a0*/  IMAD.U32 R0, RZ, RZ, UR6 ;  /* 0x00000006ff007e24 */ /* 0x000fc6000f8e00ff */
[----:B------:R-:W-:Y:S01]  /*1f6b0*/  ISETP.NE.AND.EX P1, PT, RZ, UR11, PT, P1 ;  /* 0x0000000bff007c0c */ /* 0x000fe2000bf25310 */
[----:B--2---:R1:W-:Y:S02]  /*1f6c0*/  STL [R1+0x30], R9 ;  /* 0x0000300901007387 */ /* 0x0043e40000100800 */
[----:B-1----:R-:W-:Y:S01]  /*1f6d0*/  IMAD.U32 R9, RZ, RZ, UR4 ;  /* 0x00000004ff097e24 */ /* 0x002fe2000f8e00ff */
[----:B0-----:R-:W-:Y:S09]  /*1f6e0*/  @P0 BRA `(.L_x_2443) ;  /* 0x0000000000100947 */ /* 0x001ff20003800000 */
[----:B------:R-:W-:Y:S05]  /*1f6f0*/  @!P2 BRA `(.L_x_2443) ;  /* 0x00000000000ca947 */ /* 0x000fea0003800000 */
[----:B-----5:R-:W2:Y:S04]  /*1f700*/  LDG.E R10, desc[UR56][R2.64] ;  /* 0x00000038020a7981 */ /* 0x020ea8000c1e1900 */
[----:B------:R-:W2:Y:S02]  /*1f710*/  LDG.E R2, desc[UR56][R2.64+0x4] ;  /* 0x0000043802027981 */ /* 0x000ea4000c1e1900 */
[----:B--2---:R-:W-:-:S07]  /*1f720*/  IMAD.IADD R10, R2, 0x1, -R10 ;  /* 0x00000001020a7824 */ /* 0x004fce00078e0a0a */
.L_x_2443:
[----:B------:R-:W-:Y:S01]  /*1f730*/  IMAD.MOV.U32 R2, RZ, RZ, RZ ;  /* 0x000000ffff027224 */ /* 0x000fe200078e00ff */
[----:B------:R-:W-:-:S05]  /*1f740*/  ULDC.64 UR4, c[0x0][0xa20] ;  /* 0x0002880000047ab9 */ /* 0x000fca0000000a00 */
[----:B------:R-:W2:Y:S01]  /*1f750*/  @P3 LDG.E R2, desc[UR56][R6.64] ;  /* 0x0000003806023981 */ /* 0x000ea2000c1e1900 */
[----:B------:R-:W-:-:S06]  /*1f760*/  IMAD.MOV.U32 R20, RZ, RZ, RZ ;  /* 0x000000ffff147224 */ /* 0x000fcc00078e00ff */
[----:B------:R0:W5:Y:S01]  /*1f770*/  @P1 LDG.E R20, desc[UR56][R4.64] ;  /* 0x0000003804141981 */ /* 0x000162000c1e1900 */
[----:B------:R-:W-:-:S04]  /*1f780*/  ISETP.NE.U32.AND P0, PT, RZ, UR4, PT ;  /* 0x00000004ff007c0c */ /* 0x000fc8000bf05070 */
[----:B------:R-:W-:Y:S01]  /*1f790*/  ISETP.NE.AND.EX P0, PT, RZ, UR5, PT, P0 ;  /* 0x00000005ff007c0c */ /* 0x000fe2000bf05300 */
[----:B--2--5:R-:W-:-:S05]  /*1f7a0*/  IMAD.IADD R2, R2, 0x1, R8 ;  /* 0x0000000102027824 */ /* 0x024fca00078e0208 */
[----:B------:R0:W-:Y:S07]  /*1f7b0*/  STL [R1+0x8], R2 ;  /* 0x0000080201007387 */ /* 0x0001ee0000100800 */
[----:B------:R-:W-:Y:S05]  /*1f7c0*/  @!P0 BRA `(.L_x_2444) ;  /* 0x0000000000108947 */ /* 0x000fea0003800000 */
[----:B0-----:R-:W-:-:S04]  /*1f7d0*/  IADD3 R2, P0, R15, UR4, RZ ;  /* 0x000000040f027c10 */ /* 0x001fc8000ff1e0ff */
[----:B------:R-:W-:-:S05]  /*1f7e0*/  IADD3.X R3, R14, UR5, RZ, P0, !PT ;  /* 0x000000050e037c10 */ /* 0x000fca00087fe4ff */
[----:B------:R1:W5:Y:S01]  /*1f7f0*/  LDG.E R9, desc[UR56][R2.64] ;  /* 0x0000003802097981 */ /* 0x000362000c1e1900 */
[----:B------:R-:W-:Y:S05]  /*1f800*/  BRA `(.L_x_2445) ;  /* 0x0000000000107947 */ /* 0x000fea0003800000 */
.L_x_2444:
[----:B------:R-:W-:Y:S05]  /*1f810*/  @!P3 BRA `(.L_x_2445) ;  /* 0x00000000000cb947 */ /* 0x000fea0003800000 */
[----:B------:R-:W2:Y:S04]  /*1f820*/  LDG.E R9, desc[UR56][R6.64] ;  /* 0x0000003806097981 */ /* 0x000ea8000c1e1900 */
[----:B------:R-:W2:Y:S02]  /*1f830*/  LDG.E R6, desc[UR56][R6.64+0x4] ;  /* 0x0000043806067981 */ /* 0x000ea4000c1e1900 */
[----:B--2---:R-:W-:-:S07]  /*1f840*/  IMAD.IADD R9, R6, 0x1, -R9 ;  /* 0x0000000106097824 */ /* 0x004fce00078e0a09 */
.L_x_2445:
[----:B01----:R-:W2:Y:S01]  /*1f850*/  @P1 LDG.E R2, desc[UR56][R4.64] ;  /* 0x0000003804021981 */ /* 0x003ea2000c1e1900 */
[----:B-----5:R-:W-:-:S03]  /*1f860*/  IMAD.IADD R9, R9, 0x1, -R8 ;  /* 0x0000000109097824 */ /* 0x020fc600078e0a08 */
[----:B------:R-:W2:Y:S01]  /*1f870*/  @P1 LDG.E R4, desc[UR56][R4.64+0x4] ;  /* 0x0000043804041981 */ /* 0x000ea2000c1e1900 */
[----:B------:R-:W-:Y:S01]  /*1f880*/  LEA R3, R17, 0xff, 0x7 ;  /* 0x000000ff11037811 */ /* 0x000fe200078e38ff */
[----:B------:R-:W-:Y:S01]  /*1f890*/  BSSY B0, `(.L_x_2446) ;  /* 0x00000f5000007945 */ /* 0x000fe20003800000 */
[----:B------:R-:W-:Y:S01]  /*1f8a0*/  PLOP3.LUT P2, PT, PT, PT, PT, 0x80, 0x0 ;  /* 0x000000000000781c */ /* 0x000fe20003f4f070 */
[----:B--2---:R-:W-:-:S04]  /*1f8b0*/  @P1 IMAD.IADD R0, R4, 0x1, -R2 ;  /* 0x0000000104001824 */ /* 0x004fc800078e0a02 */
[----:B------:R-:W-:-:S05]  /*1f8c0*/  IMAD.IADD R2, R9, 0x1, R0 ;  /* 0x0000000109027824 */ /* 0x000fca00078e0200 */
[C---:B------:R-:W-:Y:S01]  /*1f8d0*/  IADD3 R3, R2.reuse, R3, -R10 ;  /* 0x0000000302037210 */ /* 0x040fe20007ffe80a */
[----:B------:R-:W-:-:S05]  /*1f8e0*/  VIADD R2, R2, 0x7f ;  /* 0x0000007f02027836 */ /* 0x000fca0000000000 */
[----:B------:R-:W-:-:S04]  /*1f8f0*/  SHF.R.S32.HI R4, RZ, 0x1f, R2 ;  /* 0x0000001fff047819 */ /* 0x000fc80000011402 */
[----:B------:R-:W-:Y:S02]  /*1f900*/  LEA.HI R4, R4, R2, RZ, 0x7 ;  /* 0x0000000204047211 */ /* 0x000fe400078f38ff */
[----:B------:R-:W-:-:S04]  /*1f910*/  SHF.R.S32.HI R2, RZ, 0x1f, R3 ;  /* 0x0000001fff027819 */ /* 0x000fc80000011403 */
[----:B------:R-:W-:Y:S02]  /*1f920*/  LEA.HI R2, R2, R3, RZ, 0x7 ;  /* 0x0000000302027211 */ /* 0x000fe400078f38ff */
[----:B------:R-:W-:Y:S02]  /*1f930*/  SHF.R.S32.HI R4, RZ, 0x7, R4 ;  /* 0x00000007ff047819 */ /* 0x000fe40000011404 */
[----:B------:R-:W-:-:S04]  /*1f940*/  SHF.R.S32.HI R2, RZ, 0x7, R2 ;  /* 0x00000007ff027819 */ /* 0x000fc80000011402 */
[----:B------:R-:W-:-:S05]  /*1f950*/  VIMNMX R6, R4, R2, PT ;  /* 0x0000000204067248 */ /* 0x000fca0003fe0100 */
[--C-:B------:R-:W-:Y:S02]  /*1f960*/  IMAD R2, R6, 0x80, -R9.reuse ;  /* 0x0000008006027824 */ /* 0x100fe400078e0a09 */
[----:B------:R-:W-:-:S03]  /*1f970*/  IMAD.MOV R9, RZ, RZ, -R9 ;  /* 0x000000ffff097224 */ /* 0x000fc600078e0a09 */
[----:B------:R-:W-:Y:S02]  /*1f980*/  VIMNMX R0, R2, R0, PT ;  /* 0x0000000002007248 */ /* 0x000fe40003fe0100 */
[----:B------:R-:W-:-:S04]  /*1f990*/  VIMNMX R9, RZ, R9, !PT ;  /* 0x00000009ff097248 */ /* 0x000fc80007fe0100 */
[----:B------:R-:W-:Y:S02]  /*1f9a0*/  ISETP.GT.AND P0, PT, R0, R9, PT ;  /* 0x000000090000720c */ /* 0x000fe40003f04270 */
[----:B------:R-:W-:-:S11]  /*1f9b0*/  SHF.R.U32.HI R4, RZ, 0x7, R9 ;  /* 0x00000007ff047819 */ /* 0x000fd60000011609 */
[----:B------:R-:W-:-:S05]  /*1f9c0*/  @P0 VIADD R0, R0, 0x7f ;  /* 0x0000007f00000836 */ /* 0x000fca0000000000 */
[----:B------:R-:W-:Y:S01]  /*1f9d0*/  @P0 SHF.R.S32.HI R2, RZ, 0x1f, R0 ;  /* 0x0000001fff020819 */ /* 0x000fe20000011400 */
[----:B------:R0:W-:Y:S03]  /*1f9e0*/  STL [R1+0x20], R6 ;  /* 0x0000200601007387 */ /* 0x0001e60000100800 */
[----:B------:R-:W-:Y:S01]  /*1f9f0*/  @P0 LEA.HI R2, R2, R0, RZ, 0x7 ;  /* 0x0000000002020211 */ /* 0x000fe200078f38ff */
[----:B------:R-:W-:-:S03]  /*1fa00*/  IMAD.MOV.U32 R3, RZ, RZ, R4 ;  /* 0x000000ffff037224 */ /* 0x000fc600078e0004 */
[----:B------:R-:W-:-:S04]  /*1fa10*/  @P0 SHF.R.S32.HI R3, RZ, 0x7, R2 ;  /* 0x00000007ff030819 */ /* 0x000fc80000011402 */
[----:B------:R-:W-:-:S13]  /*1fa20*/  ISETP.GT.AND P0, PT, R3, R4, PT ;  /* 0x000000040300720c */ /* 0x000fda0003f04270 */
        /* <DEDUP_REMOVED lines=11> */
.L_x_2595:
[----:B------:R-:W-:-:S03]  /*1fae0*/  UMOV UR4, 0xffffffff ;  /* 0xffffffff00047882 */ /* 0x000fc60000000000 */
[----:B------:R-:W-:Y:S05]  /*1faf0*/  BRA.DIV UR4, `(.L_x_2449) ;  /* 0x0000005a04d47947 */ /* 0x000fea000b800000 */
[----:B------:R-:W-:-:S13]  /*1fb00*/  ELECT P6, URZ, PT ;  /* 0x00000000003f782f */ /* 0x000fda00038c0000 */
.L_x_2598:
        /* <DEDUP_REMOVED lines=12> */
.L_x_2599:
[----:B------:R-:W-:Y:S05]  /*1fbd0*/  BSYNC B1 ;  /* 0x0000000000017941 */ /* 0x000fea0003800000 */
.L_x_2450:
        /* <DEDUP_REMOVED lines=8> */
.L_x_2600:
        /* <DEDUP_REMOVED lines=11> */
.L_x_2455:
        /* <DEDUP_REMOVED lines=30> */
.L_x_2601:
        /* <DEDUP_REMOVED lines=8> */
.L_x_2457:
        /* <DEDUP_REMOVED lines=26> */
.L_x_2453:
[----:B------:R-:W-:Y:S05]  /*20110*/  BSYNC B1 ;  /* 0x0000000000017941 */ /* 0x000fea0003800000 */
.L_x_2452:
        /* <DEDUP_REMOVED lines=13> */
[C---:B------:R-:W-:Y:S02]  /*201f0*/  IMAD R6, R3.reuse, 0x80, R20 ;  /* 0x0000008003067824 */ /* 0x040fe400078e0214 */
[----:B------:R-:W-:Y:S02]  /*20200*/  VIADD R3, R3, 0xffffffff ;  /* 0xffffffff03037836 */ /* 0x000fe40000000000 */
[----:B------:R-:W-:-:S07]  /*20210*/  VIADD R6, R6, 0xffffff00 ;  /* 0xffffff0006067836 */ /* 0x000fce0000000000 */
.L_x_2464:
        /* <DEDUP_REMOVED lines=9> */
.L_x_2602:
        /* <DEDUP_REMOVED lines=11> */
.L_x_2461:
        /* <DEDUP_REMOVED lines=28> */
.L_x_2603:
        /* <DEDUP_REMOVED lines=8> */
.L_x_2463:
        /* <DEDUP_REMOVED lines=22> */
.L_x_2459:
[----:B------:R-:W-:Y:S05]  /*20700*/  BSYNC B1 ;  /* 0x0000000000017941 */ /* 0x000fea0003800000 */
.L_x_2458:
        /* <DEDUP_REMOVED lines=13> */
.L_x_2447:
[----:B------:R-:W-:Y:S05]  /*207e0*/  BSYNC B0 ;  /* 0x0000000000007941 */ /* 0x000fea0003800000 */
.L_x_2446:
        /* <DEDUP_REMOVED lines=23> */
.L_x_2466:
        /* <DEDUP_REMOVED lines=18> */
[----:B0-----:R-:W-:Y:S02]  /*20a80*/  IMAD.MOV.U32 R8, RZ, RZ, 0x70 ;  /* 0x00000070ff087424 */ /* 0x001fe400078e00ff */
[----:B------:R-:W-:Y:S02]  /*20a90*/  IMAD.MOV.U32 R12, RZ, RZ, 0x1 ;  /* 0x00000001ff0c7424 */ /* 0x000fe400078e00ff */
[----:B------:R-:W-:-:S07]  /*20aa0*/  IMAD.MOV.U32 R13, RZ, RZ, RZ ;  /* 0x000000ffff0d7224 */ /* 0x000fce00078e00ff */
[----:B------:R-:W-:-:S07]  /*20ab0*/  LEPC R20, `(.L_x_2468) ;  /* 0x000000001014794e */ /* 0x000fce0000000000 */
[----:B-1----:R-:W-:Y:S05]  /*20ac0*/  CALL.ABS.NOINC R2 ;  /* 0x0000000002007343 */ /* 0x002fea0003c00000 */
.L_x_2468:
        /* <DEDUP_REMOVED lines=15> */
[----:B0-----:R-:W-:Y:S02]  /*20bc0*/  IMAD.MOV.U32 R8, RZ, RZ, 0x70 ;  /* 0x00000070ff087424 */ /* 0x001fe400078e00ff */
[----:B------:R-:W-:Y:S02]  /*20bd0*/  IMAD.MOV.U32 R12, RZ, RZ, 0x1 ;  /* 0x00000001ff0c7424 */ /* 0x000fe400078e00ff */
[----:B-1----:R-:W-:-:S07]  /*20be0*/  IMAD.MOV.U32 R13, RZ, RZ, RZ ;  /* 0x000000ffff0d7224 */ /* 0x002fce00078e00ff */
[----:B------:R-:W-:-:S07]  /*20bf0*/  LEPC R20, `(.L_x_2470) ;  /* 0x000000001014794e */ /* 0x000fce0000000000 */
[----:B--2---:R-:W-:Y:S05]  /*20c00*/  CALL.ABS.NOINC R2 ;  /* 0x0000000002007343 */ /* 0x004fea0003c00000 */
.L_x_2470:
        /* <DEDUP_REMOVED lines=16> */
.L_x_2469:
[----:B------:R-:W2:Y:S01]  /*20d10*/  LDL.LU R2, [R1+0x24] ;  /* 0x0000240001027983 */ /* 0x000ea20000300800 */
[----:B------:R-:W-:-:S03]  /*20d20*/  ULDC.64 UR4, c[0x0][0x9f8] ;  /* 0x00027e0000047ab9 */ /* 0x000fc60000000a00 */
[----:B------:R-:W3:Y:S04]  /*20d30*/  LDL.LU R0, [R1+0x28] ;  /* 0x0000280001007983 */ /* 0x000ee80000300800 */
[----:B------:R-:W4:Y:S04]  /*20d40*/  LDL.LU R4, [R1+0x30] ;  /* 0x0000300001047983 */ /* 0x000f280000300800 */
[----:B0-----:R-:W4:Y:S01]  /*20d50*/  LDL.LU R8, [R1+0x1c] ;  /* 0x00001c0001087983 */ /* 0x001f220000300800 */
[----:B------:R-:W-:-:S04]  /*20d60*/  ISETP.NE.U32.AND P0, PT, RZ, UR4, PT ;  /* 0x00000004ff007c0c */ /* 0x000fc8000bf05070 */
        /* <DEDUP_REMOVED lines=11> */
[----:B----4-:R-:W-:-:S06]  /*20e20*/  IMAD.MOV.U32 R0, RZ, RZ, R8 ;  /* 0x000000ffff007224 */ /* 0x010fcc00078e0008 */
[----:B------:R0:W5:Y:S01]  /*20e30*/  @P0 LDG.E R0, desc[UR56][R2.64] ;  /* 0x0000003802000981 */ /* 0x000162000c1e1900 */
[----:B------:R-:W-:Y:S01]  /*20e40*/  PLOP3.LUT P1, PT, P6, PT, PT, 0x8, 0x0 ;  /* 0x000000000000781c */ /* 0x000fe2000372e170 */
[----:B0-----:R-:W-:Y:S02]  /*20e50*/  IMAD R2, R17, 0x80, R4 ;  /* 0x0000008011027824 */ /* 0x001fe400078e0204 */
[----:B------:R-:W0:Y:S02]  /*20e60*/  LDC R4, c[0x0][0x428] ;  /* 0x00010a00ff047b82 */ /* 0x000e240000000800 */
[----:B0-----:R-:W-:Y:S01]  /*20e70*/  ISETP.NE.AND P0, PT, R4, 0x1, PT ;  /* 0x000000010400780c */ /* 0x001fe20003f05270 */
[----:B------:R-:W-:-:S12]  /*20e80*/  IMAD.MOV.U32 R4, RZ, RZ, R18 ;  /* 0x000000ffff047224 */ /* 0x000fd800078e0012 */
[----:B------:R-:W0:Y:S08]  /*20e90*/  @P0 LDC R7, c[0x0][0x42c] ;  /* 0x00010b00ff070b82 */ /* 0x000e300000000800 */
[----:B------:R-:W1:Y:S01]  /*20ea0*/  @P0 LDC R5, c[0x0][0x430] ;  /* 0x00010c00ff050b82 */ /* 0x000e620000000800 */
[----:B0-----:R-:W-:-:S05]  /*20eb0*/  @P0 IMAD.HI.U32 R6, R18, R7, RZ ;  /* 0x0000000712060227 */ /* 0x001fca00078e00ff */
[----:B-1----:R-:W-:Y:S02]  /*20ec0*/  @P0 SHF.R.U32.HI R4, RZ, R5, R6 ;  /* 0x00000005ff040219 */ /* 0x002fe40000011606 */
[----:B------:R-:W-:-:S04]  /*20ed0*/  ISETP.NE.U32.AND P0, PT, RZ, UR4, PT ;  /* 0x00000004ff007c0c */ /* 0x000fc8000bf05070 */
[----:B------:R-:W-:-:S04]  /*20ee0*/  ISETP.NE.AND.EX P0, PT, RZ, UR5, PT, P0 ;  /* 0x00000005ff007c0c */ /* 0x000fc8000bf05300 */
[----:B------:R-:W-:-:S09]  /*20ef0*/  SEL R3, R8, RZ, !P0 ;  /* 0x000000ff08037207 */ /* 0x000fd20004000000 */
.L_x_2471:
        /* <DEDUP_REMOVED lines=16> */
.L_x_2472:
        /* <DEDUP_REMOVED lines=15> */
.L_x_2473:
        /* <DEDUP_REMOVED lines=9> */
[----:B------:R-:W2:Y:S01]  /*21180*/  LDL R5, [R1+0x20] ;  /* 0x0000200001057983 */ /* 0x000ea20000100800 */
[----:B------:R-:W0:Y:S01]  /*21190*/  LDC.64 R8, c[0x0][0x3f8] ;  /* 0x0000fe00ff087b82 */ /* 0x000e220000000a00 */
[----:B------:R-:W-:Y:S02]  /*211a0*/  ULDC.64 UR4, c[0x0][0xa08] ;  /* 0x0002820000047ab9 */ /* 0x000fe40000000a00 */
[----:B0-----:R-:W-:Y:S01]  /*211b0*/  LOP3.LUT P0, RZ, R8, UR4, RZ, 0xfc, !PT ;  /* 0x0000000408ff7c12 */ /* 0x001fe2000f80fcff */
[----:B------:R-:W-:-:S03]  /*211c0*/  UMOV UR4, 0xffffffff ;  /* 0xffffffff00047882 */ /* 0x000fc60000000000 */
[----:B------:R-:W-:-:S04]  /*211d0*/  LOP3.LUT P0, RZ, R9, UR5, RZ, 0xfc, P0 ;  /* 0x0000000509ff7c12 */ /* 0x000fc8000800fcff */
[----:B-----5:R-:W-:Y:S01]  /*211e0*/  SEL R6, R0, RZ, !P0 ;  /* 0x000000ff00067207 */ /* 0x020fe20004000000 */
[----:B--2---:R-:W-:Y:S01]  /*211f0*/  VIADD R5, R5, 0xffffffff ;  /* 0xffffffff05057836 */ /* 0x004fe20000000000 */
[----:B------:R-:W-:Y:S07]  /*21200*/  BRA.DIV UR4, `(.L_x_2474) ;  /* 0x0000004604947947 */ /* 0x000fee000b800000 */
.L_x_2606:
[----:B------:R-:W-:Y:S01]  /*21210*/  UMOV UR4, 0xffffffff ;  /* 0xffffffff00047882 */ /* 0x000fe20000000000 */
[----:B------:R-:W-:Y:S02]  /*21220*/  SHF.R.S32.HI R17, RZ, 0x1f, R0 ;  /* 0x0000001fff117819 */ /* 0x000fe40000011400 */
[----:B------:R-:W-:Y:S05]  /*21230*/  BRA.DIV UR4, `(.L_x_2475) ;  /* 0x0000004604bc7947 */ /* 0x000fea000b800000 */
[----:B------:R-:W-:-:S13]  /*21240*/  ELECT P6, URZ, PT ;  /* 0x00000000003f782f */ /* 0x000fda00038c0000 */
.L_x_2609:
[----:B------:R-:W-:Y:S05]  /*21250*/  @!P6 BRA `(.L_x_2476) ;  /* 0x000000040024e947 */ /* 0x000fea0003800000 */
[----:B------:R-:W-:-:S04]  /*21260*/  ISETP.NE.U32.AND P0, PT, R8, RZ, PT ;  /* 0x000000ff0800720c */ /* 0x000fc80003f05070 */
[----:B------:R-:W-:-:S13]  /*21270*/  ISETP.NE.AND.EX P0, PT, R9, RZ, PT, P0 ;  /* 0x000000ff0900720c */ /* 0x000fda0003f05300 */
[----:B------:R-:W-:Y:S05]  /*21280*/  @!P0 BRA `(.L_x_2477) ;  /* 0x0000000000448947 */ /* 0x000fea0003800000 */
[----:B------:R-:W0:Y:S01]  /*21290*/  LDC R11, c[0x0][0x41c] ;  /* 0x00010700ff0b7b82 */ /* 0x000e220000000800 */
        /* <DEDUP_REMOVED lines=16> */
.L_x_2477:
        /* <DEDUP_REMOVED lines=9> */
.L_x_2610:
        /* <DEDUP_REMOVED lines=11> */
.L_x_2479:
        /* <DEDUP_REMOVED lines=33> */
.L_x_2476:
        /* <DEDUP_REMOVED lines=47> */
.L_x_2611:
[----:B------:R-:W-:Y:S05]  /*219e0*/  BSYNC B0 ;  /* 0x0000000000007941 */ /* 0x000fea0003800000 */
.L_x_2480:
[----:B0-----:R-:W2:Y:S01]  /*219f0*/  LDL R3, [R1+0x20] ;  /* 0x0000200001037983 */ /* 0x001ea20000100800 */
[----:B------:R-:W-:Y:S01]  /*21a00*/  BSSY B0, `(.L_x_2482) ;  /* 0x0000190000007945 */ /* 0x000fe20003800000 */
[----:B--2---:R-:W-:-:S13]  /*21a10*/  ISETP.GE.AND P0, PT, R3, 0x2, PT ;  /* 0x000000020300780c */ /* 0x004fda0003f06270 */
[----:B------:R-:W-:Y:S05]  /*21a20*/  @!P0 BRA `(.L_x_2483) ;  /* 0x0000001800348947 */ /* 0x000fea0003800000 */
[C---:B------:R-:W-:Y:S01]  /*21a30*/  LOP3.LUT R2, R3.reuse, 0x1, RZ, 0xc0, !PT ;  /* 0x0000000103027812 */ /* 0x040fe200078ec0ff */
[----:B------:R-:W-:Y:S01]  /*21a40*/  VIADD R10, R3, 0xfffffffe ;  /* 0xfffffffe030a7836 */ /* 0x000fe20000000000 */
[----:B------:R-:W-:Y:S02]  /*21a50*/  BSSY B1, `(.L_x_2484) ;  /* 0x000008b000017945 */ /* 0x000fe40003800000 */
[----:B------:R-:W-:Y:S01]  /*21a60*/  ISETP.NE.U32.AND P0, PT, R2, 0x1, PT ;  /* 0x000000010200780c */ /* 0x000fe20003f05070 */
[----:B------:R-:W-:-:S12]  /*21a70*/  IMAD.MOV.U32 R7, RZ, RZ, R10 ;  /* 0x000000ffff077224 */ /* 0x000fd800078e000a */
        /* <DEDUP_REMOVED lines=32> */
.L_x_2488:
[----:B0-----:R-:W0:Y:S01]  /*21c80*/  S2R R8, SR_CgaCtaId ;  /* 0x0000000000087919 */ /* 0x001e220000008800 */
[----:B------:R-:W-:-:S04]  /*21c90*/  MOV R7, 0x400 ;  /* 0x0000040000077802 */ /* 0x000fc80000000f00 */
[----:B0-----:R-:W-:Y:S02]  /*21ca0*/  LEA R7, R8, R7, 0x18 ;  /* 0x0000000708077211 */ /* 0x001fe400078ec0ff */
[----:B------:R-:W-:-:S03]  /*21cb0*/  SHF.L.U32 R8, R14, 0x1f, RZ ;  /* 0x0000001f0e087819 */ /* 0x000fc600000006ff */
[----:B------:R-:W-:-:S04]  /*21cc0*/  IMAD R7, R11, 0x8, R7 ;  /* 0x000000080b077824 */ /* 0x000fc800078e0207 */
[----:B------:R-:W0:Y:S02]  /*21cd0*/  SYNCS.PHASECHK.TRANS64.TRYWAIT P0, [R7+URZ+0x34840], R8 ;  /* 0x03484008070075a7 */ /* 0x000e24000800017f */
[----:B0-----:R-:W-:Y:S05]  /*21ce0*/  @!P0 BRA `(.L_x_2489) ;  /* 0x0000003c00648947 */ /* 0x001fea0003800000 */
.L_x_2612:
        /* <DEDUP_REMOVED lines=11> */
.L_x_2490:
        /* <DEDUP_REMOVED lines=37> */
.L_x_2613:
        /* <DEDUP_REMOVED lines=13> */
.L_x_2492:
[----:B01----:R-:W2:Y:S01]  /*220c0*/  LDL.LU R7, [R1] ;  /* 0x0000000001077983 */ /* 0x003ea20000300800 */
[----:B------:R-:W-:Y:S01]  /*220d0*/  MOV R9, 0x400 ;  /* 0x0000040000097802 */ /* 0x000fe20000000f00 */
[----:B------:R-:W0:Y:S01]  /*220e0*/  S2R R12, SR_CgaCtaId ;  /* 0x00000000000c7919 */ /* 0x000e220000008800 */
[----:B------:R-:W-:Y:S01]  /*220f0*/  R2UR UR11, R5 ;  /* 0x00000000050b72ca */ /* 0x000fe200000e0000 */
[----:B------:R-:W-:Y:S01]  /*22100*/  UIADD3 UR4, UP0, UR36, 0x470, URZ ;  /* 0x0000047024047890 */ /* 0x000fe2000ff1e03f */
[----:B------:R-:W-:Y:S02]  /*22110*/  R2UR UR13, R6 ;  /* 0x00000000060d72ca */ /* 0x000fe400000e0000 */
[----:B------:R-:W-:Y:S02]  /*22120*/  R2UR UR12, R4 ;  /* 0x00000000040c72ca */ /* 0x000fe400000e0000 */
[----:B0-----:R-:W-:Y:S01]  /*22130*/  LEA R9, R12, R9, 0x18 ;  /* 0x000000090c097211 */ /* 0x001fe200078ec0ff */
[----:B--2---:R-:W-:-:S02]  /*22140*/  IMAD.MOV.U32 R8, RZ, RZ, R7 ;  /* 0x000000ffff087224 */ /* 0x004fc400078e0007 */
[----:B------:R-:W2:Y:S01]  /*22150*/  LDL R7, [R1+0x8] ;  /* 0x0000080001077983 */ /* 0x000ea20000100800 */
[----:B------:R-:W-:Y:S01]  /*22160*/  UMOV UR10, URZ ;  /* 0x0000003f000a7c82 */ /* 0x000fe20008000000 */
[C-C-:B------:R-:W-:Y:S01]  /*22170*/  IMAD R5, R8.reuse, 0x8, R9.reuse ;  /* 0x0000000808057824 */ /* 0x140fe200078e0209 */
[----:B------:R-:W-:Y:S01]  /*22180*/  UMOV UR7, 0x14f00000 ;  /* 0x14f0000000077882 */ /* 0x000fe20000000000 */
[----:B------:R-:W-:Y:S01]  /*22190*/  UMOV UR15, 0x40 ;  /* 0x00000040000f7882 */ /* 0x000fe20000000000 */
[----:B------:R-:W-:Y:S02]  /*221a0*/  IMAD.MOV.U32 R6, RZ, RZ, R2 ;  /* 0x000000ffff067224 */ /* 0x000fe400078e0002 */
[----:B------:R-:W-:Y:S01]  /*221b0*/  R2UR UR9, R5 ;  /* 0x00000000050972ca */ /* 0x000fe200000e0000 */
[----:B------:R-:W-:-:S05]  /*221c0*/  IMAD R5, R8, 0x8000, R9 ;  /* 0x0000800008057824 */ /* 0x000fca00078e0209 */
[----:B------:R-:W-:Y:S01]  /*221d0*/  R2UR UR6, R5 ;  /* 0x00000000050672ca */ /* 0x000fe200000e0000 */
[----:B------:R-:W-:-:S06]  /*221e0*/  IMAD.MOV.U32 R5, RZ, RZ, R3 ;  /* 0x000000ffff057224 */ /* 0x000fcc00078e0003 */
[----:B------:R-:W-:-:S06]  /*221f0*/  UIADD3 UR9, UR9, 0x34850, URZ ;  /* 0x0003485009097890 */ /* 0x000fcc000fffe03f */
[----:B------:R-:W-:Y:S02]  /*22200*/  UIADD3 UR8, UR6, 0x400, URZ ;  /* 0x0000040006087890 */ /* 0x000fe4000fffe03f */
[----:B------:R-:W-:-:S03]  /*22210*/  UIADD3 UR14, UR6, 0x4400, URZ ;  /* 0x00004400060e7890 */ /* 0x000fc6000fffe03f */
[----:B------:R-:W-:Y:S01]  /*22220*/  UMOV UR6, 0x0 ;  /* 0x0000000000067882 */ /* 0x000fe20000000000 */
[----:B--2---:R-:W-:-:S13]  /*22230*/  R2UR UR5, R7 ;  /* 0x00000000070572ca */ /* 0x004fda00000e0000 */
[----:B------:R-:W-:Y:S02]  /*22240*/  ULEA UR11, UR11, UR5, 0x7 ;  /* 0x000000050b0b7291 */ /* 0x000fe4000f8e383f */
[----:B------:R-:W-:-:S09]  /*22250*/  UIADD3.X UR5, URZ, UR37, URZ, UP0, !UPT ;  /* 0x000000253f057290 */ /* 0x000fd200087fe43f */
[----:B------:R0:W-:Y:S02]  /*22260*/  UTMALDG.4D [UR8], [UR4], desc[UR6] ;  /* 0x00000608040075b4 */ /* 0x0001e40008019000 */
[----:B0-----:R-:W-:Y:S01]  /*22270*/  UMOV UR8, UR14 ;  /* 0x0000000e00087c82 */ /* 0x001fe20008000000 */
[----:B------:R-:W-:Y:S02]  /*22280*/  UMOV UR10, UR15 ;  /* 0x0000000f000a7c82 */ /* 0x000fe40008000000 */
[----:B------:R0:W-:Y:S02]  /*22290*/  UTMALDG.4D [UR8], [UR4], desc[UR6] ;  /* 0x00000608040075b4 */ /* 0x0001e40008019000 */
[----:B0-----:R-:W-:Y:S01]  /*222a0*/  NOP ;  /* 0x0000000000007918 */ /* 0x001fe20000000000 */
.L_x_2487:
[----:B------:R-:W-:Y:S05]  /*222b0*/  BSYNC B2 ;  /* 0x0000000000027941 */ /* 0x000fea0003800000 */
.L_x_2486:
[----:B------:R-:W2:Y:S04]  /*222c0*/  LDL.LU R2, [R1+0x20] ;  /* 0x0000200001027983 */ /* 0x000ea80000300800 */
[----:B------:R0:W-:Y:S04]  /*222d0*/  STL [R1], R11 ;  /* 0x0000000b01007387 */ /* 0x0001e80000100800 */
[----:B------:R0:W-:Y:S02]  /*222e0*/  STL [R1+0xc], R14 ;  /* 0x00000c0e01007387 */ /* 0x0001e40000100800 */
[----:B0-2---:R-:W-:-:S07]  /*222f0*/  VIADD R7, R2, 0xfffffffd ;  /* 0xfffffffd02077836 */ /* 0x005fce0000000000 */
.L_x_2485:
[----:B------:R-:W-:Y:S05]  /*22300*/  BSYNC B1 ;  /* 0x0000000000017941 */ /* 0x000fea0003800000 */
.L_x_2484:
[----:B------:R-:W-:-:S13]  /*22310*/  ISETP.NE.AND P0, PT, R10, RZ, PT ;  /* 0x000000ff0a00720c */ /* 0x000fda0003f05270 */
[----:B------:R-:W-:Y:S05]  /*22320*/  @!P0 BRA `(.L_x_2483) ;  /* 0x0000000c00f48947 */ /* 0x000fea0003800000 */
[----:B------:R-:W-:-:S07]  /*22330*/  IMAD.MOV.U32 R11, RZ, RZ, R6 ;  /* 0x000000ffff0b7224 */ /* 0x000fce00078e0006 */
.L_x_2507:
        /* <DEDUP_REMOVED lines=32> */
.L_x_2495:
[----:B------:R-:W1:Y:S01]  /*22540*/  S2R R3, SR_CgaCtaId ;  /* 0x0000000000037919 */ /* 0x000e620000008800 */
[----:B------:R-:W-:-:S04]  /*22550*/  MOV R2, 0x400 ;  /* 0x0000040000027802 */ /* 0x000fc80000000f00 */
[----:B-1----:R-:W-:Y:S02]  /*22560*/  LEA R2, R3, R2, 0x18 ;  /* 0x0000000203027211 */ /* 0x002fe400078ec0ff */
[----:B------:R-:W-:-:S03]  /*22570*/  SHF.L.U32 R3, R9, 0x1f, RZ ;  /* 0x0000001f09037819 */ /* 0x000fc600000006ff */
[----:B------:R-:W-:-:S04]  /*22580*/  IMAD R2, R8, 0x8, R2 ;  /* 0x0000000808027824 */ /* 0x000fc800078e0202 */
[----:B------:R-:W1:Y:S02]  /*22590*/  SYNCS.PHASECHK.TRANS64.TRYWAIT P0, [R2+URZ+0x34840], R3 ;  /* 0x03484003020075a7 */ /* 0x000e64000800017f */
[----:B-1----:R-:W-:Y:S05]  /*225a0*/  @!P0 BRA `(.L_x_2496) ;  /* 0x00000034005c8947 */ /* 0x002fea0003800000 */
.L_x_2614:
        /* <DEDUP_REMOVED lines=11> */
.L_x_2497:
        /* <DEDUP_REMOVED lines=37> */
.L_x_2615:
        /* <DEDUP_REMOVED lines=8> */
.L_x_2499:
        /* <DEDUP_REMOVED lines=29> */
.L_x_2494:
[----:B------:R-:W-:Y:S05]  /*22b00*/  BSYNC B1 ;  /* 0x0000000000017941 */ /* 0x000fea0003800000 */
.L_x_2493:
        /* <DEDUP_REMOVED lines=31> */
.L_x_2502:
[----:B------:R-:W2:Y:S01]  /*22d00*/  S2R R3, SR_CgaCtaId ;  /* 0x0000000000037919 */ /* 0x000ea20000008800 */
[----:B------:R-:W-:-:S04]  /*22d10*/  MOV R2, 0x400 ;  /* 0x0000040000027802 */ /* 0x000fc80000000f00 */
[----:B--2---:R-:W-:Y:S02]  /*22d20*/  LEA R2, R3, R2, 0x18 ;  /* 0x0000000203027211 */ /* 0x004fe400078ec0ff */
[----:B------:R-:W-:-:S03]  /*22d30*/  SHF.L.U32 R3, R14, 0x1f, RZ ;  /* 0x0000001f0e037819 */ /* 0x000fc600000006ff */
[----:B------:R-:W-:-:S04]  /*22d40*/  IMAD R2, R15, 0x8, R2 ;  /* 0x000000080f027824 */ /* 0x000fc800078e0202 */
[----:B------:R-:W2:Y:S02]  /*22d50*/  SYNCS.PHASECHK.TRANS64.TRYWAIT P0, [R2+URZ+0x34840], R3 ;  /* 0x03484003020075a7 */ /* 0x000ea4000800017f */
[----:B--2---:R-:W-:Y:S05]  /*22d60*/  @!P0 BRA `(.L_x_2503) ;  /* 0x0000002c00948947 */ /* 0x004fea0003800000 */
.L_x_2616:
        /* <DEDUP_REMOVED lines=11> */
.L_x_2504:
[----:B------:R-:W3:Y:S01]  /*22e20*/  LDL R13, [R1] ;  /* 0x00000000010d7983 */ /* 0x000ee20000100800 */
[----:B0-----:R-:W-:-:S03]  /*22e30*/  MOV R14, 0x400 ;  /* 0x00000400000e7802 */ /* 0x001fc60000000f00 */
        /* <DEDUP_REMOVED lines=36> */
.L_x_2617:
        /* <DEDUP_REMOVED lines=8> */
.L_x_2506:
        /* <DEDUP_REMOVED lines=28> */
.L_x_2501:
[----:B------:R-:W-:Y:S05]  /*232c0*/  BSYNC B1 ;  /* 0x0000000000017941 */ /* 0x000fea0003800000 */
.L_x_2500:
[C---:B------:R-:W-:Y:S01]  /*232d0*/  ISETP.GT.AND P0, PT, R7.reuse, 0x1, PT ;  /* 0x000000010700780c */ /* 0x040fe20003f04270 */
[----:B------:R-:W-:-:S12]  /*232e0*/  VIADD R7, R7, 0xfffffffe ;  /* 0xfffffffe07077836 */ /* 0x000fd80000000000 */
[----:B------:R-:W-:Y:S05]  /*232f0*/  @P0 BRA `(.L_x_2507) ;  /* 0xfffffff000100947 */ /* 0x000fea000383ffff */
.L_x_2483:
[----:B------:R-:W-:Y:S05]  /*23300*/  BSYNC B0 ;  /* 0x0000000000007941 */ /* 0x000fea0003800000 */
.L_x_2482:
        /* <DEDUP_REMOVED lines=17> */
.L_x_2509:
[----:B------:R-:W-:Y:S05]  /*23420*/  BSYNC B0 ;  /* 0x0000000000007941 */ /* 0x000fea0003800000 */
.L_x_2508:
        /* <DEDUP_REMOVED lines=11> */
.L_x_2618:
        /* <DEDUP_REMOVED lines=11> */
.L_x_2513:
        /* <DEDUP_REMOVED lines=27> */
.L_x_2511:
[----:B------:R-:W-:Y:S05]  /*23740*/  BSYNC B0 ;  /* 0x0000000000007941 */ /* 0x000fea0003800000 */
.L_x_2510:
        /* <DEDUP_REMOVED lines=9> */
.L_x_2467:
[----:B------:R-:W-:Y:S05]  /*237e0*/  BSYNC B6 ;  /* 0x0000000000067941 */ /* 0x000fea0003800000 */
.L_x_2465:
[----:B------:R-:W-:-:S03]  /*237f0*/  UMOV UR4, 0xffffffff ;  /* 0xffffffff00047882 */ /* 0x000fc60000000000 */
[----:B------:R-:W-:Y:S05]  /*23800*/  BRA.DIV UR4, `(.L_x_2514) ;  /* 0x0000002604287947 */ /* 0x000fea000b800000 */
[----:B------:R2:W3:Y:S04]  /*23810*/  SHFL.IDX PT, R4, R16, RZ, 0x1f ;  /* 0x00001fff10047589 */ /* 0x0004e800000e0000 */
[----:B------:R-:W4:Y:S02]  /*23820*/  SHFL.IDX PT, R16, R16, 0x1, 0x1f ;  /* 0x00201f0010107f89 */ /* 0x000f2400000e0000 */
.L_x_2622:
        /* <DEDUP_REMOVED lines=10> */
[----:B------:R-:W1:Y:S02]  /*238d0*/  LDC.64 R2, c[0x0][0xc58] ;  /* 0x00031600ff027b82 */ /* 0x000e640000000a00 */
[----:B-1----:R-:W-:-:S05]  /*238e0*/  IMAD.WIDE R2, R5, 0x4, R2 ;  /* 0x0000000405027825 */ /* 0x002fca00078e0202 */
[----:B------:R1:W5:Y:S02]  /*238f0*/  LDG.E R17, desc[UR56][R2.64] ;  /* 0x0000003802117981 */ /* 0x000364000c1e1900 */
.L_x_2516:
[----:B------:R-:W-:Y:S05]  /*23900*/  BSYNC B0 ;  /* 0x0000000000007941 */ /* 0x000fea0003800000 */
.L_x_2515:
        /* <DEDUP_REMOVED lines=23> */
.L_x_2630:
[----:B------:R-:W-:Y:S02]  /*23a80*/  ULDC UR4, c[0x0][0xc10] ;  /* 0x0003040000047ab9 */ /* 0x000fe40000000800 */
[----:B------:R-:W-:-:S04]  /*23a90*/  IMAD.U32 R5, RZ, RZ, UR4 ;  /* 0x00000004ff057e24 */ /* 0x000fc8000f8e00ff */
[----:B-1----:R-:W-:-:S04]  /*23aa0*/  IMAD R3, R14, R5, RZ ;  /* 0x000000050e037224 */ /* 0x002fc800078e02ff */
[----:B--2-4-:R-:W-:-:S05]  /*23ab0*/  IMAD.IADD R16, R16, 0x1, R3 ;  /* 0x0000000110107824 */ /* 0x014fca00078e0203 */
[----:B---3--:R-:W-:-:S13]  /*23ac0*/  ISETP.GT.AND P0, PT, R16, R4, PT ;  /* 0x000000041000720c */ /* 0x008fda0003f04270 */
[----:B------:R-:W-:Y:S05]  /*23ad0*/  @P0 BRA `(.L_x_2518) ;  /* 0x0000000000b40947 */ /* 0x000fea0003800000 */
[----:B------:R-:W1:Y:S02]  /*23ae0*/  LDC R0, c[0x0][0xc14] ;  /* 0x00030500ff007b82 */ /* 0x000e640000000800 */
.L_x_2523:
        /* <DEDUP_REMOVED lines=14> */
.L_x_2521:
[----:B------:R-:W-:Y:S05]  /*23bd0*/  BSYNC B0 ;  /* 0x0000000000007941 */ /* 0x000fea0003800000 */
.L_x_2520:
[----:B------:R-:W-:-:S03]  /*23be0*/  UMOV UR4, 0xffffffff ;  /* 0xffffffff00047882 */ /* 0x000fc60000000000 */
[----:B------:R-:W-:Y:S05]  /*23bf0*/  BRA.DIV UR4, `(.L_x_2522) ;  /* 0x0000002604487947 */ /* 0x000fea000b800000 */
[----:B-----5:R-:W2:Y:S01]  /*23c00*/  SHFL.UP PT, R14, R17, 0x1, RZ ;  /* 0x04200000110e7989 */ /* 0x020ea200000e00ff */
[C---:B------:R-:W-:Y:S02]  /*23c10*/  ISETP.NE.AND P0, PT, R7.reuse, RZ, PT ;  /* 0x000000ff0700720c */ /* 0x040fe40003f05270 */
[C---:B------:R-:W-:Y:S02]  /*23c20*/  ISETP.GE.U32.AND P1, PT, R7.reuse, 0x2, PT ;  /* 0x000000020700780c */ /* 0x040fe40003f26070 */
[----:B--2---:R-:W-:Y:S02]  /*23c30*/  SEL R14, R14, RZ, P0 ;  /* 0x000000ff0e0e7207 */ /* 0x004fe40000000000 */
[----:B------:R-:W-:-:S03]  /*23c40*/  ISETP.GE.U32.AND P0, PT, R7, 0x4, PT ;  /* 0x000000040700780c */ /* 0x000fc60003f06070 */
[----:B------:R-:W-:-:S05]  /*23c50*/  IMAD.IADD R13, R17, 0x1, R14 ;  /* 0x00000001110d7824 */ /* 0x000fca00078e020e */
[----:B------:R-:W2:Y:S02]  /*23c60*/  SHFL.UP PT, R14, R13, 0x2, RZ ;  /* 0x044000000d0e7989 */ /* 0x000ea400000e00ff */
[----:B--2---:R-:W-:Y:S02]  /*23c70*/  SEL R14, R14, RZ, P1 ;  /* 0x000000ff0e0e7207 */ /* 0x004fe40000800000 */
[----:B------:R-:W-:-:S03]  /*23c80*/  ISETP.GE.U32.AND P1, PT, R7, 0x8, PT ;  /* 0x000000080700780c */ /* 0x000fc60003f26070 */
[----:B-1----:R-:W-:-:S05]  /*23c90*/  IMAD.IADD R3, R13, 0x1, R14 ;  /* 0x000000010d037824 */ /* 0x002fca00078e020e */
        /* <DEDUP_REMOVED lines=11> */
.L_x_2638:
[----:B------:R-:W-:Y:S02]  /*23d50*/  ULDC UR4, c[0x0][0xc10] ;  /* 0x0003040000047ab9 */ /* 0x000fe40000000800 */
[----:B------:R-:W-:-:S04]  /*23d60*/  IMAD.U32 R5, RZ, RZ, UR4 ;  /* 0x00000004ff057e24 */ /* 0x000fc8000f8e00ff */
[----:B-1----:R-:W-:-:S04]  /*23d70*/  IMAD R3, R14, R5, RZ ;  /* 0x000000050e037224 */ /* 0x002fc800078e02ff */
[----:B------:R-:W-:-:S05]  /*23d80*/  IMAD.IADD R16, R3, 0x1, R16 ;  /* 0x0000000103107824 */ /* 0x000fca00078e0210 */
[----:B------:R-:W-:-:S13]  /*23d90*/  ISETP.GT.AND P0, PT, R16, R4, PT ;  /* 0x000000041000720c */ /* 0x000fda0003f04270 */
[----:B------:R-:W-:Y:S05]  /*23da0*/  @!P0 BRA `(.L_x_2523) ;  /* 0xfffffffc00508947 */ /* 0x000fea000383ffff */
.L_x_2518:
        /* <DEDUP_REMOVED lines=8> */
.L_x_2642:
[----:B------:R-:W-:Y:S01]  /*23e30*/  ISETP.NE.AND P0, PT, R3, RZ, PT ;  /* 0x000000ff0300720c */ /* 0x000fe20003f05270 */
[----:B------:R-:W-:-:S12]  /*23e40*/  IMAD.MOV.U32 R7, RZ, RZ, RZ ;  /* 0x000000ffff077224 */ /* 0x000fd800078e00ff */
[----:B------:R-:W-:Y:S05]  /*23e50*/  @!P0 BRA `(.L_x_2525) ;  /* 0x0000000000108947 */ /* 0x000fea0003800000 */
[----:B------:R-:W-:Y:S01]  /*23e60*/  UMOV UR4, 0xffffffff ;  /* 0xffffffff00047882 */ /* 0x000fe20000000000 */
[----:B------:R-:W-:Y:S02]  /*23e70*/  VIADD R12, R6, 0xffffffff ;  /* 0xffffffff060c7836 */ /* 0x000fe40000000000 */
[----:B------:R-:W-:Y:S05]  /*23e80*/  BRA.DIV UR4, `(.L_x_2526) ;  /* 0x0000002604bc7947 */ /* 0x000fea000b800000 */
[----:B------:R3:W4:Y:S02]  /*23e90*/  SHFL.IDX PT, R7, R2, R12, 0x1f ;  /* 0x00001f0c02077589 */ /* 0x00072400000e0000 */
.L_x_2525:
[----:B0--3--:R-:W0:Y:S01]  /*23ea0*/  LDC.64 R2, c[0x0][0xc68] ;  /* 0x00031a00ff027b82 */ /* 0x009e220000000a00 */
[----:B------:R-:W-:-:S04]  /*23eb0*/  IMAD.IADD R19, R6, 0x1, R19 ;  /* 0x0000000106137824 */ /* 0x000fc800078e0213 */
[----:B0-----:R-:W-:-:S05]  /*23ec0*/  IMAD.WIDE R2, R19, 0x4, R2 ;  /* 0x0000000413027825 */ /* 0x001fca00078e0202 */
[----:B------:R-:W1:Y:S01]  /*23ed0*/  LDG.E R9, desc[UR56][R2.64] ;  /* 0x0000003802097981 */ /* 0x000e62000c1e1900 */
[----:B----4-:R-:W-:-:S04]  /*23ee0*/  IMAD R16, R7, R5, R16 ;  /* 0x0000000507107224 */ /* 0x010fc800078e0210 */
[----:B------:R-:W-:Y:S02]  /*23ef0*/  IMAD.IADD R7, R4, 0x1, -R16 ;  /* 0x0000000104077824 */ /* 0x000fe400078e0a10 */
[----:B-12---:R-:W-:-:S05]  /*23f00*/  IMAD R6, R17, R9, RZ ;  /* 0x0000000911067224 */ /* 0x006fca00078e02ff */
[----:B------:R-:W-:-:S04]  /*23f10*/  IABS R8, R6 ;  /* 0x0000000600087213 */ /* 0x000fc80000000000 */
[----:B------:R-:W0:Y:S08]  /*23f20*/  I2F.RP R11, R8 ;  /* 0x00000008000b7306 */ /* 0x000e300000209400 */
[----:B0-----:R-:W0:Y:S02]  /*23f30*/  MUFU.RCP R11, R11 ;  /* 0x0000000b000b7308 */ /* 0x001e240000001000 */
[----:B0-----:R-:W-:-:S06]  /*23f40*/  VIADD R12, R11, 0xffffffe ;  /* 0x0ffffffe0b0c7836 */ /* 0x001fcc0000000000 */
[----:B------:R-:W0:Y:S02]  /*23f50*/  F2I.FTZ.U32.TRUNC.NTZ R3, R12 ;  /* 0x0000000c00037305 */ /* 0x000e24000021f000 */
[----:B0-----:R-:W-:-:S04]  /*23f60*/  IMAD.MOV R2, RZ, RZ, -R3 ;  /* 0x000000ffff027224 */ /* 0x001fc800078e0a03 */
[----:B------:R-:W-:Y:S02]  /*23f70*/  IMAD R10, R2, R8, RZ ;  /* 0x00000008020a7224 */ /* 0x000fe400078e02ff */
[----:B------:R-:W-:-:S04]  /*23f80*/  IMAD.MOV.U32 R2, RZ, RZ, RZ ;  /* 0x000000ffff027224 */ /* 0x000fc800078e00ff */
[----:B------:R-:W-:Y:S01]  /*23f90*/  IMAD.HI.U32 R10, R3, R10, R2 ;  /* 0x0000000a030a7227 */ /* 0x000fe200078e0002 */
[----:B------:R-:W-:Y:S02]  /*23fa0*/  IABS R3, R7 ;  /* 0x0000000700037213 */ /* 0x000fe40000000000 */
[----:B------:R-:W-:-:S03]  /*23fb0*/  IABS R2, R6 ;  /* 0x0000000600027213 */ /* 0x000fc60000000000 */
[----:B------:R-:W-:-:S04]  /*23fc0*/  IMAD.HI.U32 R10, R10, R3, RZ ;  /* 0x000000030a0a7227 */ /* 0x000fc800078e00ff */
[----:B------:R-:W-:-:S04]  /*23fd0*/  IMAD.MOV R2, RZ, RZ, -R2 ;  /* 0x000000ffff027224 */ /* 0x000fc800078e0a02 */
[----:B------:R-:W-:-:S05]  /*23fe0*/  IMAD R3, R10, R2, R3 ;  /* 0x000000020a037224 */ /* 0x000fca00078e0203 */
[----:B------:R-:W-:-:S13]  /*23ff0*/  ISETP.GT.U32.AND P0, PT, R8, R3, PT ;  /* 0x000000030800720c */ /* 0x000fda0003f04070 */
[----:B------:R-:W-:Y:S02]  /*24000*/  @!P0 IMAD.IADD R3, R3, 0x1, -R8 ;  /* 0x0000000103038824 */ /* 0x000fe400078e0a08 */
[----:B------:R-:W-:-:S03]  /*24010*/  @!P0 VIADD R10, R10, 0x1 ;  /* 0x000000010a0a8836 */ /* 0x000fc60000000000 */
[----:B------:R-:W-:Y:S02]  /*24020*/  ISETP.GE.U32.AND P0, PT, R3, R8, PT ;  /* 0x000000080300720c */ /* 0x000fe40003f06070 */
[----:B------:R-:W-:-:S11]  /*24030*/  LOP3.LUT R3, R7, R6, RZ, 0x3c, !PT ;  /* 0x0000000607037212 */ /* 0x000fd600078e3cff */
        /* <DEDUP_REMOVED lines=10> */
[----:B------:R-:W-:-:S04]  /*240e0*/  VIADDMNMX R9, R8, R5, R9, PT ;  /* 0x0000000508097246 */ /* 0x000fc80003800109 */
        /* <DEDUP_REMOVED lines=20> */
[----:B------:R-:W-:Y:S01]  /*24230*/  ISETP.GE.AND P0, PT, R3, RZ, PT ;  /* 0x000000ff0300720c */ /* 0x000fe20003f06270 */
[----:B------:R-:W-:-:S12]  /*24240*/  IMAD.IADD R3, R6, 0x1, R4 ;  /* 0x0000000106037824 */ /* 0x000fd800078e0204 */
        /* <DEDUP_REMOVED lines=8> */
.L_x_2519:
[----:B------:R-:W-:Y:S01]  /*242d0*/  UMOV UR4, URZ ;  /* 0x0000003f00047c82 */ /* 0x000fe20008000000 */
[----:B------:R-:W-:Y:S01]  /*242e0*/  UMOV UR5, URZ ;  /* 0x0000003f00057c82 */ /* 0x000fe20008000000 */
[----:B------:R-:W-:Y:S01]  /*242f0*/  ULDC UR6, c[0x0][0xc14] ;  /* 0x0003050000067ab9 */ /* 0x000fe20000000800 */
[----:B------:R-:W-:Y:S02]  /*24300*/  IMAD.MOV.U32 R16, RZ, RZ, R4 ;  /* 0x000000ffff107224 */ /* 0x000fe400078e0004 */
[----:B------:R-:W-:Y:S02]  /*24310*/  IMAD.U32 R17, RZ, RZ, UR4 ;  /* 0x00000004ff117e24 */ /* 0x000fe4000f8e00ff */
[----:B------:R-:W-:Y:S02]  /*24320*/  IMAD.U32 R18, RZ, RZ, UR5 ;  /* 0x00000005ff127e24 */ /* 0x000fe4000f8e00ff */
[----:B------:R-:W-:-:S07]  /*24330*/  IMAD.U32 R19, RZ, RZ, UR6 ;  /* 0x00000006ff137e24 */ /* 0x000fce000f8e00ff */
.L_x_2527:
        /* <DEDUP_REMOVED lines=12> */
.L_x_2442:
        /* <DEDUP_REMOVED lines=12> */
.L_x_2645:
[----:B------:R-:W-:Y:S05]  /*244c0*/  BSYNC B0 ;  /* 0x0000000000007941 */ /* 0x000fea0003800000 */
.L_x_2529:
[----:B------:R-:W-:-:S03]  /*244d0*/  UMOV UR4, 0xffffffff ;  /* 0xffffffff00047882 */ /* 0x000fc60000000000 */
[----:B------:R-:W-:Y:S05]  /*244e0*/  BRA.DIV UR4, `(.L_x_2531) ;  /* 0x0000002204607947 */ /* 0x000fea000b800000 */
[----:B------:R-:W2:Y:S02]  /*244f0*/  S2R R2, SR_TID.X ;  /* 0x0000000000027919 */ /* 0x000ea40000002100 */
[----:B--2---:R-:W-:-:S04]  /*24500*/  SHF.R.U32.HI R2, RZ, 0x5, R2 ;  /* 0x00000005ff027819 */ /* 0x004fc80000011602 */
[----:B------:R-:W-:-:S05]  /*24510*/  LOP3.LUT R2, R2, 0x3, RZ, 0xc0, !PT ;  /* 0x0000000302027812 */ /* 0x000fca00078ec0ff */
[----:B------:R2:W3:Y:S02]  /*24520*/  SHFL.IDX PT, R14, R2, RZ, 0x1f ;  /* 0x00001fff020e7589 */ /* 0x0004e400000e0000 */
.L_x_2648:
[----:B---3--:R-:W-:-:S13]  /*24530*/  ISETP.NE.AND P0, PT, R14, RZ, PT ;  /* 0x000000ff0e00720c */ /* 0x008fda0003f05270 */
[----:B------:R-:W-:Y:S05]  /*24540*/  @P0 BRA `(.L_x_2197) ;  /* 0x0000000000940947 */ /* 0x000fea0003800000 */
[----:B------:R-:W-:-:S03]  /*24550*/  UMOV UR4, 0xffffffff ;  /* 0xffffffff00047882 */ /* 0x000fc60000000000 */
[----:B------:R-:W-:Y:S05]  /*24560*/  BRA.DIV UR4, `(.L_x_2532) ;  /* 0x0000002204747947 */ /* 0x000fea000b800000 */
[----:B------:R-:W-:-:S13]  /*24570*/  ELECT P6, URZ, PT ;  /* 0x00000000003f782f */ /* 0x000fda00038c0000 */
.L_x_2651:
[----:B------:R-:W-:Y:S05]  /*24580*/  @!P6 BRA `(.L_x_2197) ;  /* 0x000000000084e947 */ /* 0x000fea0003800000 */
[----:B--2---:R-:W2:Y:S02]  /*24590*/  LDL.LU R2, [R1+0x34] ;  /* 0x0000340001027983 */ /* 0x004ea40000300800 */
[----:B--2---:R-:W-:-:S04]  /*245a0*/  LOP3.LUT R2, R2, 0x2, RZ, 0xfc, !PT ;  /* 0x0000000202027812 */ /* 0x004fc800078efcff */
[----:B------:R-:W-:-:S13]  /*245b0*/  ISETP.NE.AND P2, PT, R2, 0x3, PT ;  /* 0x000000030200780c */ /* 0x000fda0003f45270 */
[----:B------:R-:W-:Y:S05]  /*245c0*/  @!P2 BRA `(.L_x_2533) ;  /* 0x000000000004a947 */ /* 0x000fea0003800000 */
[----:B------:R-:W-:Y:S01]  /*245d0*/  BPT.TRAP 0x1 ;  /* 0x000000040000795c */ /* 0x000fe20000300000 */
.L_x_2533:
        /* <DEDUP_REMOVED lines=14> */
.L_x_2652:
[----:B------:R-:W2:Y:S02]  /*246c0*/  SYNCS.PHASECHK.TRANS64.TRYWAIT P0, [R7+URZ], R2 ;  /* 0x00000002070075a7 */ /* 0x000ea4000800017f */
[----:B--2---:R-:W-:Y:S05]  /*246d0*/  @!P0 BRA `(.L_x_2535) ;  /* 0x00000020004c8947 */ /* 0x004fea0003800000 */
.L_x_2653:
[----:B------:R-:W-:Y:S05]  /*246e0*/  @!P2 BRA `(.L_x_2536) ;  /* 0x000000000004a947 */ /* 0x000fea0003800000 */
[----:B------:R-:W-:Y:S01]  /*246f0*/  BPT.TRAP 0x1 ;  /* 0x000000040000795c */ /* 0x000fe20000300000 */
.L_x_2536:
[----:B------:R-:W3:Y:S01]  /*24700*/  LDL.LU R4, [R1] ;  /* 0x0000000001047983 */ /* 0x000ee20000300800 */
[----:B------:R-:W-:-:S04]  /*24710*/  VIADD R0, R0, 0x34860 ;  /* 0x0003486000007836 */ /* 0x000fc80000000000 */
[----:B---3--:R-:W-:-:S04]  /*24720*/  IMAD R4, R4, 0x8, R0 ;  /* 0x0000000804047824 */ /* 0x008fc800078e0200 */
[----:B------:R-:W3:Y:S02]  /*24730*/  SYNCS.PHASECHK.TRANS64.TRYWAIT P0, [R4+URZ], R5 ;  /* 0x00000005040075a7 */ /* 0x000ee4000800017f */
[----:B---3--:R-:W-:Y:S05]  /*24740*/  @!P0 BRA `(.L_x_2537) ;  /* 0x0000002000448947 */ /* 0x008fea0003800000 */
.L_x_2654:
[----:B------:R-:W-:-:S07]  /*24750*/  IMAD R3, R3, 0x8, R0 ;  /* 0x0000000803037824 */ /* 0x000fce00078e0200 */
.L_x_2538:
[----:B----4-:R4:W0:Y:S02]  /*24760*/  SYNCS.PHASECHK.TRANS64.TRYWAIT P0, [R3+URZ], R2 ;  /* 0x00000002030075a7 */ /* 0x010824000800017f */
[----:B0-----:R-:W-:Y:S05]  /*24770*/  @!P0 NANOSLEEP.SYNCS 0x989680 ;  /* 0x009896800000895d */ /* 0x001fea0003900000 */
[----:B------:R-:W0:Y:S02]  /*24780*/  @!P0 SYNCS.PHASECHK.TRANS64 P0, [R3+URZ], R2 ;  /* 0x00000002030085a7 */ /* 0x000e24000800007f */
[----:B0-----:R-:W-:Y:S05]  /*24790*/  @!P0 BRA `(.L_x_2538) ;  /* 0xfffffffc00f08947 */ /* 0x001fea000383ffff */
.L_x_2197:
[----:B------:R-:W-:Y:S05]  /*247a0*/  BSYNC B7 ;  /* 0x0000000000077941 */ /* 0x000fea0003800000 */
.L_x_2194:
[----:B------:R-:W-:Y:S05]  /*247b0*/  EXIT ;  /* 0x000000000000794d */ /* 0x000fea0003800000 */
.L_x_2215:
[----:B0-----:R0:W1:Y:S02]  /*247c0*/  SYNCS.PHASECHK.TRANS64.TRYWAIT P5, [R3+URZ+0x34890], R0 ;  /* 0x03489000030075a7 */ /* 0x00106400080a017f */
[----:B-1----:R-:W-:Y:S05]  /*247d0*/  @!P5 NANOSLEEP.SYNCS 0x989680 ;  /* 0x009896800000d95d */ /* 0x002fea0003900000 */
[----:B------:R-:W1:Y:S02]  /*247e0*/  @!P5 SYNCS.PHASECHK.TRANS64 P5, [R3+URZ+0x34890], R0 ;  /* 0x034890000300d5a7 */ /* 0x000e6400080a007f */
[----:B-1----:R-:W-:Y:S05]  /*247f0*/  @!P5 BRA `(.L_x_2215) ;  /* 0xfffffffc00f0d947 */ /* 0x002fea000383ffff */
[----:B------:R-:W-:Y:S05]  /*24800*/  BRA `(.L_x_2539) ;  /* 0xfffffdec00b47947 */ /* 0x000fea000383ffff */
.L_x_2269:
[----:B-1----:R1:W3:Y:S02]  /*24810*/  SYNCS.PHASECHK.TRANS64.TRYWAIT P5, [R3+URZ+0x34890], R0 ;  /* 0x03489000030075a7 */ /* 0x0022e400080a017f */
[----:B---3--:R-:W-:Y:S05]  /*24820*/  @!P5 NANOSLEEP.SYNCS 0x989680 ;  /* 0x009896800000d95d */ /* 0x008fea0003900000 */
[----:B------:R-:W3:Y:S02]  /*24830*/  @!P5 SYNCS.PHASECHK.TRANS64 P5, [R3+URZ+0x34890], R0 ;  /* 0x034890000300d5a7 */ /* 0x000ee400080a007f */
[----:B---3--:R-:W-:Y:S05]  /*24840*/  @!P5 BRA `(.L_x_2269) ;  /* 0xfffffffc00f0d947 */ /* 0x008fea000383ffff */
[----:B------:R-:W-:Y:S05]  /*24850*/  BRA `(.L_x_2540) ;  /* 0xfffffe24005c7947 */ /* 0x000fea000383ffff */
.L_x_2294:
[----:B0-----:R0:W1:Y:S02]  /*24860*/  SYNCS.PHASECHK.TRANS64.TRYWAIT P4, [R3+URZ+0x34890], R0 ;  /* 0x03489000030075a7 */ /* 0x001064000808017f */
[----:B-1----:R-:W-:Y:S05]  /*24870*/  @!P4 NANOSLEEP.SYNCS 0x989680 ;  /* 0x009896800000c95d */ /* 0x002fea0003900000 */
[----:B------:R-:W1:Y:S02]  /*24880*/  @!P4 SYNCS.PHASECHK.TRANS64 P4, [R3+URZ+0x34890], R0 ;  /* 0x034890000300c5a7 */ /* 0x000e64000808007f */
[----:B-1----:R-:W-:Y:S05]  /*24890*/  @!P4 BRA `(.L_x_2294) ;  /* 0xfffffffc00f0c947 */ /* 0x002fea000383ffff */
[----:B------:R-:W-:Y:S05]  /*248a0*/  BRA `(.L_x_2541) ;  /* 0xfffffe5400d07947 */ /* 0x000fea000383ffff */
.L_x_2300:
[----:B-1----:R1:W2:Y:S02]  /*248b0*/  SYNCS.PHASECHK.TRANS64.TRYWAIT P4, [R3+URZ+0x348b0], R0 ;  /* 0x0348b000030075a7 */ /* 0x0022a4000808017f */
[----:B--2---:R-:W-:Y:S05]  /*248c0*/  @!P4 NANOSLEEP.SYNCS 0x989680 ;  /* 0x009896800000c95d */ /* 0x004fea0003900000 */
[----:B------:R-:W2:Y:S02]  /*248d0*/  @!P4 SYNCS.PHASECHK.TRANS64 P4, [R3+URZ+0x348b0], R0 ;  /* 0x0348b0000300c5a7 */ /* 0x000ea4000808007f */
[----:B--2---:R-:W-:Y:S05]  /*248e0*/  @!P4 BRA `(.L_x_2300) ;  /* 0xfffffffc00f0c947 */ /* 0x004fea000383ffff */
[----:B------:R-:W-:Y:S05]  /*248f0*/  BRA `(.L_x_2542) ;  /* 0xfffffe5800d07947 */ /* 0x000fea000383ffff */
.L_x_2322:
        /* <DEDUP_REMOVED lines=8> */
.L_x_2544:
[----:B------:R-:W-:Y:S05]  /*24980*/  BSYNC B1 ;  /* 0x0000000000017941 */ /* 0x000fea0003800000 */
.L_x_2543:
[----:B------:R-:W-:Y:S05]  /*24990*/  BRA `(.L_x_2545) ;  /* 0xfffffe7400d87947 */ /* 0x000fea000383ffff */
.L_x_2323:
        /* <DEDUP_REMOVED lines=8> */
.L_x_2547:
[----:B------:R-:W-:Y:S05]  /*24a20*/  BSYNC B1 ;  /* 0x0000000000017941 */ /* 0x000fea0003800000 */
.L_x_2546:
[----:B------:R-:W-:Y:S05]  /*24a30*/  BRA `(.L_x_2548) ;  /* 0xfffffe7400b87947 */ /* 0x000fea000383ffff */
.L_x_2324:
        /* <DEDUP_REMOVED lines=8> */
.L_x_2550:
[----:B------:R-:W-:Y:S05]  /*24ac0*/  BSYNC B1 ;  /* 0x0000000000017941 */ /* 0x000fea0003800000 */
.L_x_2549:
[----:B------:R-:W-:Y:S05]  /*24ad0*/  BRA `(.L_x_2551) ;  /* 0xfffffe7400987947 */ /* 0x000fea000383ffff */
.L_x_2325:
        /* <DEDUP_REMOVED lines=8> */
.L_x_2553:
[----:B------:R-:W-:Y:S05]  /*24b60*/  BSYNC B1 ;  /* 0x0000000000017941 */ /* 0x000fea0003800000 */
.L_x_2552:
[----:B------:R-:W-:Y:S05]  /*24b70*/  BRA `(.L_x_2554) ;  /* 0xfffffe7400787947 */ /* 0x000fea000383ffff */
.L_x_2326:
        /* <DEDUP_REMOVED lines=8> */
.L_x_2556:
[----:B------:R-:W-:Y:S05]  /*24c00*/  BSYNC B1 ;  /* 0x0000000000017941 */ /* 0x000fea0003800000 */
.L_x_2555:
[----:B------:R-:W-:Y:S05]  /*24c10*/  BRA `(.L_x_2557) ;  /* 0xfffffe7400587947 */ /* 0x000fea000383ffff */
.L_x_2327:
        /* <DEDUP_REMOVED lines=8> */
.L_x_2559:
[----:B------:R-:W-:Y:S05]  /*24ca0*/  BSYNC B1 ;  /* 0x0000000000017941 */ /* 0x000fea0003800000 */
.L_x_2558:
[----:B------:R-:W-:Y:S05]  /*24cb0*/  BRA `(.L_x_2560) ;  /* 0xfffffe74003c7947 */ /* 0x000fea000383ffff */
.L_x_2328:
        /* <DEDUP_REMOVED lines=8> */
.L_x_2562:
[----:B------:R-:W-:Y:S05]  /*24d40*/  BSYNC B1 ;  /* 0x0000000000017941 */ /* 0x000fea0003800000 */
.L_x_2561:
[----:B------:R-:W-:Y:S05]  /*24d50*/  BRA `(.L_x_2563) ;  /* 0xfffffe7400207947 */ /* 0x000fea000383ffff */
.L_x_2329:
        /* <DEDUP_REMOVED lines=8> */
.L_x_2565:
[----:B------:R-:W-:Y:S05]  /*24de0*/  BSYNC B1 ;  /* 0x0000000000017941 */ /* 0x000fea0003800000 */
.L_x_2564:
[----:B------:R-:W-:Y:S05]  /*24df0*/  BRA `(.L_x_2566) ;  /* 0xfffffe7400047947 */ /* 0x000fea000383ffff */
.L_x_2331:
[----:B0-----:R0:W1:Y:S02]  /*24e00*/  SYNCS.PHASECHK.TRANS64.TRYWAIT P2, [R18+URZ+0x34800], R3 ;  /* 0x03480003120075a7 */ /* 0x001064000804017f */
[----:B-1----:R-:W-:Y:S05]  /*24e10*/  @!P2 NANOSLEEP.SYNCS 0x989680 ;  /* 0x009896800000a95d */ /* 0x002fea0003900000 */
[----:B------:R-:W1:Y:S02]  /*24e20*/  @!P2 SYNCS.PHASECHK.TRANS64 P2, [R18+URZ+0x34800], R3 ;  /* 0x034800031200a5a7 */ /* 0x000e64000804007f */
[----:B-1----:R-:W-:Y:S05]  /*24e30*/  @!P2 BRA `(.L_x_2331) ;  /* 0xfffffffc00f0a947 */ /* 0x002fea000383ffff */
[----:B------:R-:W-:Y:S05]  /*24e40*/  BRA `(.L_x_2567) ;  /* 0xfffffe74007c7947 */ /* 0x000fea000383ffff */
.L_x_2359:
        /* <DEDUP_REMOVED lines=8> */
.L_x_2569:
[----:B------:R-:W-:Y:S05]  /*24ed0*/  BSYNC B1 ;  /* 0x0000000000017941 */ /* 0x000fea0003800000 */
.L_x_2568:
[----:B------:R-:W-:Y:S05]  /*24ee0*/  BRA `(.L_x_2570) ;  /* 0xfffffea400dc7947 */ /* 0x000fea000383ffff */
.L_x_2360:
        /* <DEDUP_REMOVED lines=8> */
.L_x_2572:
[----:B------:R-:W-:Y:S05]  /*24f70*/  BSYNC B1 ;  /* 0x0000000000017941 */ /* 0x000fea0003800000 */
.L_x_2571:
[----:B------:R-:W-:Y:S05]  /*24f80*/  BRA `(.L_x_2573) ;  /* 0xfffffea400bc7947 */ /* 0x000fea000383ffff */
.L_x_2361:
        /* <DEDUP_REMOVED lines=8> */
.L_x_2575:
[----:B------:R-:W-:Y:S05]  /*25010*/  BSYNC B1 ;  /* 0x0000000000017941 */ /* 0x000fea0003800000 */
.L_x_2574:
[----:B------:R-:W-:Y:S05]  /*25020*/  BRA `(.L_x_2576) ;  /* 0xfffffea4009c7947 */ /* 0x000fea000383ffff */
.L_x_2362:
        /* <DEDUP_REMOVED lines=8> */
.L_x_2578:
[----:B------:R-:W-:Y:S05]  /*250b0*/  BSYNC B1 ;  /* 0x0000000000017941 */ /* 0x000fea0003800000 */
.L_x_2577:
[----:B------:R-:W-:Y:S05]  /*250c0*/  BRA `(.L_x_2579) ;  /* 0xfffffea4007c7947 */ /* 0x000fea000383ffff */
.L_x_2363:
        /* <DEDUP_REMOVED lines=8> */
.L_x_2581:
[----:B------:R-:W-:Y:S05]  /*25150*/  BSYNC B1 ;  /* 0x0000000000017941 */ /* 0x000fea0003800000 */
.L_x_2580:
[----:B------:R-:W-:Y:S05]  /*25160*/  BRA `(.L_x_2582) ;  /* 0xfffffea4005c7947 */ /* 0x000fea000383ffff */
.L_x_2364:
        /* <DEDUP_REMOVED lines=8> */
.L_x_2584:
[----:B------:R-:W-:Y:S05]  /*251f0*/  BSYNC B1 ;  /* 0x0000000000017941 */ /* 0x000fea0003800000 */
.L_x_2583:
[----:B------:R-:W-:Y:S05]  /*25200*/  BRA `(.L_x_2585) ;  /* 0xfffffea400407947 */ /* 0x000fea000383ffff */
.L_x_2365:
        /* <DEDUP_REMOVED lines=8> */
.L_x_2587:
[----:B------:R-:W-:Y:S05]  /*25290*/  BSYNC B1 ;  /* 0x0000000000017941 */ /* 0x000fea0003800000 */
.L_x_2586:
[----:B------:R-:W-:Y:S05]  /*252a0*/  BRA `(.L_x_2588) ;  /* 0xfffffea400247947 */ /* 0x000fea000383ffff */
.L_x_2366:
        /* <DEDUP_REMOVED lines=8> */
.L_x_2590:
[----:B------:R-:W-:Y:S05]  /*25330*/  BSYNC B1 ;  /* 0x0000000000017941 */ /* 0x000fea0003800000 */
.L_x_2589:
[----:B------:R-:W-:Y:S05]  /*25340*/  BRA `(.L_x_2591) ;  /* 0xfffffea400087947 */ /* 0x000fea000383ffff */
.L_x_2368:
[----:B0-----:R0:W1:Y:S02]  /*25350*/  SYNCS.PHASECHK.TRANS64.TRYWAIT P2, [R18+URZ+0x34800], R9 ;  /* 0x03480009120075a7 */ /* 0x001064000804017f */
[----:B-1----:R-:W-:Y:S05]  /*25360*/  @!P2 NANOSLEEP.SYNCS 0x989680 ;  /* 0x009896800000a95d */ /* 0x002fea0003900000 */
[----:B------:R-:W1:Y:S02]  /*25370*/  @!P2 SYNCS.PHASECHK.TRANS64 P2, [R18+URZ+0x34800], R9 ;  /* 0x034800091200a5a7 */ /* 0x000e64000804007f */
[----:B-1----:R-:W-:Y:S05]  /*25380*/  @!P2 BRA `(.L_x_2368) ;  /* 0xfffffffc00f0a947 */ /* 0x002fea000383ffff */
[----:B------:R-:W-:Y:S05]  /*25390*/  BRA `(.L_x_2592) ;  /* 0xfffffea400847947 */ /* 0x000fea000383ffff */
.L_x_2382:
[----:B-1----:R1:W2:Y:S02]  /*253a0*/  SYNCS.PHASECHK.TRANS64.TRYWAIT P2, [R0+URZ+0x34830], R3 ;  /* 0x03483003000075a7 */ /* 0x0022a4000804017f */
[----:B--2---:R-:W-:Y:S05]  /*253b0*/  @!P2 NANOSLEEP.SYNCS 0x989680 ;  /* 0x009896800000a95d */ /* 0x004fea0003900000 */
[----:B------:R-:W2:Y:S02]  /*253c0*/  @!P2 SYNCS.PHASECHK.TRANS64 P2, [R0+URZ+0x34830], R3 ;  /* 0x034830030000a5a7 */ /* 0x000ea4000804007f */
[----:B--2---:R-:W-:Y:S05]  /*253d0*/  @!P2 BRA `(.L_x_2382) ;  /* 0xfffffffc00f0a947 */ /* 0x004fea000383ffff */
[----:B------:R-:W-:Y:S05]  /*253e0*/  BRA `(.L_x_2381) ;  /* 0xfffffecc00f07947 */ /* 0x000fea000383ffff */
.L_x_2390:
[----:B-1----:R1:W2:Y:S02]  /*253f0*/  SYNCS.PHASECHK.TRANS64.TRYWAIT P2, [R14+URZ+0x34830], R11 ;  /* 0x0348300b0e0075a7 */ /* 0x0022a4000804017f */
[----:B--2---:R-:W-:Y:S05]  /*25400*/  @!P2 NANOSLEEP.SYNCS 0x989680 ;  /* 0x009896800000a95d */ /* 0x004fea0003900000 */
[----:B------:R-:W2:Y:S02]  /*25410*/  @!P2 SYNCS.PHASECHK.TRANS64 P2, [R14+URZ+0x34830], R11 ;  /* 0x0348300b0e00a5a7 */ /* 0x000ea4000804007f */
[----:B--2---:R-:W-:Y:S05]  /*25420*/  @!P2 BRA `(.L_x_2390) ;  /* 0xfffffffc00f0a947 */ /* 0x004fea000383ffff */
[----:B------:R-:W-:Y:S05]  /*25430*/  BRA `(.L_x_2389) ;  /* 0xffffff04001c7947 */ /* 0x000fea000383ffff */
.L_x_2395:
[----:B-1----:R1:W2:Y:S02]  /*25440*/  SYNCS.PHASECHK.TRANS64.TRYWAIT P2, [R15+URZ+0x34850], R0 ;  /* 0x034850000f0075a7 */ /* 0x0022a4000804017f */
[----:B--2---:R-:W-:Y:S05]  /*25450*/  @!P2 NANOSLEEP.SYNCS 0x989680 ;  /* 0x009896800000a95d */ /* 0x004fea0003900000 */
[----:B------:R-:W2:Y:S02]  /*25460*/  @!P2 SYNCS.PHASECHK.TRANS64 P2, [R15+URZ+0x34850], R0 ;  /* 0x034850000f00a5a7 */ /* 0x000ea4000804007f */
[----:B--2---:R-:W-:Y:S05]  /*25470*/  @!P2 BRA `(.L_x_2395) ;  /* 0xfffffffc00f0a947 */ /* 0x004fea000383ffff */
[----:B------:R-:W-:Y:S05]  /*25480*/  BRA `(.L_x_2394) ;  /* 0xffffff0c00fc7947 */ /* 0x000fea000383ffff */
.L_x_2403:
[----:B-1----:R1:W2:Y:S02]  /*25490*/  SYNCS.PHASECHK.TRANS64.TRYWAIT P2, [R8+URZ+0x34830], R9 ;  /* 0x03483009080075a7 */ /* 0x0022a4000804017f */
[----:B--2---:R-:W-:Y:S05]  /*254a0*/  @!P2 NANOSLEEP.SYNCS 0x989680 ;  /* 0x009896800000a95d */ /* 0x004fea0003900000 */
[----:B------:R-:W2:Y:S02]  /*254b0*/  @!P2 SYNCS.PHASECHK.TRANS64 P2, [R8+URZ+0x34830], R9 ;  /* 0x034830090800a5a7 */ /* 0x000ea4000804007f */
[----:B--2---:R-:W-:Y:S05]  /*254c0*/  @!P2 BRA `(.L_x_2403) ;  /* 0xfffffffc00f0a947 */ /* 0x004fea000383ffff */
[----:B------:R-:W-:Y:S05]  /*254d0*/  BRA `(.L_x_2402) ;  /* 0xffffff38007c7947 */ /* 0x000fea000383ffff */
.L_x_2408:
[----:B-1----:R1:W2:Y:S02]  /*254e0*/  SYNCS.PHASECHK.TRANS64.TRYWAIT P2, [R14+URZ+0x34850], R7 ;  /* 0x034850070e0075a7 */ /* 0x0022a4000804017f */
[----:B--2---:R-:W-:Y:S05]  /*254f0*/  @!P2 NANOSLEEP.SYNCS 0x989680 ;  /* 0x009896800000a95d */ /* 0x004fea0003900000 */
[----:B------:R-:W2:Y:S02]  /*25500*/  @!P2 SYNCS.PHASECHK.TRANS64 P2, [R14+URZ+0x34850], R7 ;  /* 0x034850070e00a5a7 */ /* 0x000ea4000804007f */
[----:B--2---:R-:W-:Y:S05]  /*25510*/  @!P2 BRA `(.L_x_2408) ;  /* 0xfffffffc00f0a947 */ /* 0x004fea000383ffff */
[----:B------:R-:W-:Y:S05]  /*25520*/  BRA `(.L_x_2407) ;  /* 0xffffff44005c7947 */ /* 0x000fea000383ffff */
.L_x_2414:
[----:B-1----:R1:W2:Y:S02]  /*25530*/  SYNCS.PHASECHK.TRANS64.TRYWAIT P0, [R11+URZ+0x34850], R0 ;  /* 0x034850000b0075a7 */ /* 0x0022a4000800017f */
[----:B--2---:R-:W-:Y:S05]  /*25540*/  @!P0 NANOSLEEP.SYNCS 0x989680 ;  /* 0x009896800000895d */ /* 0x004fea0003900000 */
[----:B------:R-:W2:Y:S02]  /*25550*/  @!P0 SYNCS.PHASECHK.TRANS64 P0, [R11+URZ+0x34850], R0 ;  /* 0x034850000b0085a7 */ /* 0x000ea4000800007f */
[----:B--2---:R-:W-:Y:S05]  /*25560*/  @!P0 BRA `(.L_x_2414) ;  /* 0xfffffffc00f08947 */ /* 0x004fea000383ffff */
[----:B------:R-:W-:Y:S05]  /*25570*/  BRA `(.L_x_2413) ;  /* 0xffffff6800807947 */ /* 0x000fea000383ffff */
.L_x_2448:
        /* <DEDUP_REMOVED lines=11> */
.L_x_2594:
[----:B------:R-:W-:Y:S05]  /*25630*/  BSYNC B1 ;  /* 0x0000000000017941 */ /* 0x000fea0003800000 */
.L_x_2593:
[----:B------:R-:W-:Y:S05]  /*25640*/  BRA `(.L_x_2595) ;  /* 0xffffffa400247947 */ /* 0x000fea000383ffff */
.L_x_2449:
[----:B------:R-:W-:Y:S01]  /*25650*/  BSSY B1, `(.L_x_2596) ;  /* 0x0000006000017945 */ /* 0x000fe20003800000 */
[----:B------:R-:W-:-:S07]  /*25660*/  IMAD.MOV.U32 R15, RZ, RZ, -0x1 ;  /* 0xffffffffff0f7424 */ /* 0x000fce00078e00ff */
[----:B------:R-:W-:Y:S05]  /*25670*/  WARPSYNC.COLLECTIVE R15, `(.L_x_2597) ;  /* 0x000000000f0c7348 */ /* 0x000fea0003c00000 */
[----:B------:R-:W-:Y:S02]  /*25680*/  ELECT P6, UR62, PT ;  /* 0x00000000003e782f */ /* 0x000fe400038c0000 */
[----:B------:R-:W-:Y:S01]  /*25690*/  MOV R14, UR62 ;  /* 0x0000003e000e7c02 */ /* 0x000fe20008000f00 */
[----:B------:R-:W-:Y:S10]  /*256a0*/  ENDCOLLECTIVE ;  /* 0x000000000000791b */ /* 0x000ff40003800000 */
.L_x_2597:
[----:B------:R-:W-:Y:S05]  /*256b0*/  BSYNC B1 ;  /* 0x0000000000017941 */ /* 0x000fea0003800000 */
.L_x_2596:
[----:B------:R-:W-:Y:S05]  /*256c0*/  BRA `(.L_x_2598) ;  /* 0xffffffa400107947 */ /* 0x000fea000383ffff */
.L_x_2451:
[----:B0-----:R0:W1:Y:S02]  /*256d0*/  SYNCS.PHASECHK.TRANS64.TRYWAIT P0, [R5+URZ+0x34820], R6 ;  /* 0x03482006050075a7 */ /* 0x001064000800017f */
[----:B-1----:R-:W-:Y:S05]  /*256e0*/  @!P0 NANOSLEEP.SYNCS 0x989680 ;  /* 0x009896800000895d */ /* 0x002fea0003900000 */
[----:B------:R-:W1:Y:S02]  /*256f0*/  @!P0 SYNCS.PHASECHK.TRANS64 P0, [R5+URZ+0x34820], R6 ;  /* 0x03482006050085a7 */ /* 0x000e64000800007f */
[----:B-1----:R-:W-:Y:S05]  /*25700*/  @!P0 BRA `(.L_x_2451) ;  /* 0xfffffffc00f08947 */ /* 0x002fea000383ffff */
[----:B------:R-:W-:Y:S05]  /*25710*/  BRA `(.L_x_2599) ;  /* 0xffffffa4002c7947 */ /* 0x000fea000383ffff */
.L_x_2454:
[----:B0-----:R0:W1:Y:S02]  /*25720*/  SYNCS.PHASECHK.TRANS64.TRYWAIT P0, [R6+URZ+0x348a0], R8 ;  /* 0x0348a008060075a7 */ /* 0x001064000800017f */
[----:B-1----:R-:W-:Y:S05]  /*25730*/  @!P0 NANOSLEEP.SYNCS 0x989680 ;  /* 0x009896800000895d */ /* 0x002fea0003900000 */
[----:B------:R-:W1:Y:S02]  /*25740*/  @!P0 SYNCS.PHASECHK.TRANS64 P0, [R6+URZ+0x348a0], R8 ;  /* 0x0348a008060085a7 */ /* 0x000e64000800007f */
[----:B-1----:R-:W-:Y:S05]  /*25750*/  @!P0 BRA `(.L_x_2454) ;  /* 0xfffffffc00f08947 */ /* 0x002fea000383ffff */
[----:B------:R-:W-:Y:S05]  /*25760*/  BRA `(.L_x_2600) ;  /* 0xffffffa4003c7947 */ /* 0x000fea000383ffff */
.L_x_2456:
[----:B-1----:R1:W2:Y:S02]  /*25770*/  SYNCS.PHASECHK.TRANS64.TRYWAIT P0, [R6+URZ+0x348c0], R8 ;  /* 0x0348c008060075a7 */ /* 0x0022a4000800017f */
[----:B--2---:R-:W-:Y:S05]  /*25780*/  @!P0 NANOSLEEP.SYNCS 0x989680 ;  /* 0x009896800000895d */ /* 0x004fea0003900000 */
[----:B------:R-:W2:Y:S02]  /*25790*/  @!P0 SYNCS.PHASECHK.TRANS64 P0, [R6+URZ+0x348c0], R8 ;  /* 0x0348c008060085a7 */ /* 0x000ea4000800007f */
[----:B--2---:R-:W-:Y:S05]  /*257a0*/  @!P0 BRA `(.L_x_2456) ;  /* 0xfffffffc00f08947 */ /* 0x004fea000383ffff */
[----:B------:R-:W-:Y:S05]  /*257b0*/  BRA `(.L_x_2601) ;  /* 0xffffffa400cc7947 */ /* 0x000fea000383ffff */
.L_x_2460:
[----:B0-----:R0:W1:Y:S02]  /*257c0*/  SYNCS.PHASECHK.TRANS64.TRYWAIT P0, [R7+URZ+0x348a0], R8 ;  /* 0x0348a008070075a7 */ /* 0x001064000800017f */
[----:B-1----:R-:W-:Y:S05]  /*257d0*/  @!P0 NANOSLEEP.SYNCS 0x989680 ;  /* 0x009896800000895d */ /* 0x002fea0003900000 */
[----:B------:R-:W1:Y:S02]  /*257e0*/  @!P0 SYNCS.PHASECHK.TRANS64 P0, [R7+URZ+0x348a0], R8 ;  /* 0x0348a008070085a7 */ /* 0x000e64000800007f */
[----:B-1----:R-:W-:Y:S05]  /*257f0*/  @!P0 BRA `(.L_x_2460) ;  /* 0xfffffffc00f08947 */ /* 0x002fea000383ffff */
[----:B------:R-:W-:Y:S05]  /*25800*/  BRA `(.L_x_2602) ;  /* 0xffffffa800a87947 */ /* 0x000fea000383ffff */
.L_x_2462:
[----:B-1----:R1:W2:Y:S02]  /*25810*/  SYNCS.PHASECHK.TRANS64.TRYWAIT P1, [R7+URZ+0x348c0], R8 ;  /* 0x0348c008070075a7 */ /* 0x0022a4000802017f */
[----:B--2---:R-:W-:Y:S05]  /*25820*/  @!P1 NANOSLEEP.SYNCS 0x989680 ;  /* 0x009896800000995d */ /* 0x004fea0003900000 */
[----:B------:R-:W2:Y:S02]  /*25830*/  @!P1 SYNCS.PHASECHK.TRANS64 P1, [R7+URZ+0x348c0], R8 ;  /* 0x0348c008070095a7 */ /* 0x000ea4000802007f */
[----:B--2---:R-:W-:Y:S05]  /*25840*/  @!P1 BRA `(.L_x_2462) ;  /* 0xfffffffc00f09947 */ /* 0x004fea000383ffff */
[----:B------:R-:W-:Y:S05]  /*25850*/  BRA `(.L_x_2603) ;  /* 0xffffffac00307947 */ /* 0x000fea000383ffff */
.L_x_2474:
        /* <DEDUP_REMOVED lines=11> */
.L_x_2605:
[----:B------:R-:W-:Y:S05]  /*25910*/  BSYNC B0 ;  /* 0x0000000000007941 */ /* 0x000fea0003800000 */
.L_x_2604:
[----:B------:R-:W-:Y:S05]  /*25920*/  BRA `(.L_x_2606) ;  /* 0xffffffb800387947 */ /* 0x000fea000383ffff */
.L_x_2475:
[----:B------:R-:W-:Y:S01]  /*25930*/  BSSY B0, `(.L_x_2607) ;  /* 0x0000006000007945 */ /* 0x000fe20003800000 */
[----:B------:R-:W-:-:S07]  /*25940*/  IMAD.MOV.U32 R15, RZ, RZ, -0x1 ;  /* 0xffffffffff0f7424 */ /* 0x000fce00078e00ff */
[----:B------:R-:W-:Y:S05]  /*25950*/  WARPSYNC.COLLECTIVE R15, `(.L_x_2608) ;  /* 0x000000000f0c7348 */ /* 0x000fea0003c00000 */
[----:B------:R-:W-:Y:S02]  /*25960*/  ELECT P6, UR62, PT ;  /* 0x00000000003e782f */ /* 0x000fe400038c0000 */
[----:B------:R-:W-:Y:S01]  /*25970*/  MOV R14, UR62 ;  /* 0x0000003e000e7c02 */ /* 0x000fe20008000f00 */
[----:B------:R-:W-:Y:S10]  /*25980*/  ENDCOLLECTIVE ;  /* 0x000000000000791b */ /* 0x000ff40003800000 */
.L_x_2608:
[----:B------:R-:W-:Y:S05]  /*25990*/  BSYNC B0 ;  /* 0x0000000000007941 */ /* 0x000fea0003800000 */
.L_x_2607:
[----:B------:R-:W-:Y:S05]  /*259a0*/  BRA `(.L_x_2609) ;  /* 0xffffffb800287947 */ /* 0x000fea000383ffff */
.L_x_2478:
[----:B0-----:R0:W1:Y:S02]  /*259b0*/  SYNCS.PHASECHK.TRANS64.TRYWAIT P0, [R7+URZ+0x34840], R10 ;  /* 0x0348400a070075a7 */ /* 0x001064000800017f */
[----:B-1----:R-:W-:Y:S05]  /*259c0*/  @!P0 NANOSLEEP.SYNCS 0x989680 ;  /* 0x009896800000895d */ /* 0x002fea0003900000 */
[----:B------:R-:W1:Y:S02]  /*259d0*/  @!P0 SYNCS.PHASECHK.TRANS64 P0, [R7+URZ+0x34840], R10 ;  /* 0x0348400a070085a7 */ /* 0x000e64000800007f */
[----:B-1----:R-:W-:Y:S05]  /*259e0*/  @!P0 BRA `(.L_x_2478) ;  /* 0xfffffffc00f08947 */ /* 0x002fea000383ffff */
[----:B------:R-:W-:Y:S05]  /*259f0*/  BRA `(.L_x_2610) ;  /* 0xffffffb8008c7947 */ /* 0x000fea000383ffff */
.L_x_2481:
        /* <DEDUP_REMOVED lines=8> */
.L_x_2489:
[----:B0-----:R0:W1:Y:S02]  /*25a80*/  SYNCS.PHASECHK.TRANS64.TRYWAIT P0, [R7+URZ+0x34840], R8 ;  /* 0x03484008070075a7 */ /* 0x001064000800017f */
[----:B-1----:R-:W-:Y:S05]  /*25a90*/  @!P0 NANOSLEEP.SYNCS 0x989680 ;  /* 0x009896800000895d */ /* 0x002fea0003900000 */
[----:B------:R-:W1:Y:S02]  /*25aa0*/  @!P0 SYNCS.PHASECHK.TRANS64 P0, [R7+URZ+0x34840], R8 ;  /* 0x03484008070085a7 */ /* 0x000e64000800007f */
[----:B-1----:R-:W-:Y:S05]  /*25ab0*/  @!P0 BRA `(.L_x_2489) ;  /* 0xfffffffc00f08947 */ /* 0x002fea000383ffff */
[----:B------:R-:W-:Y:S05]  /*25ac0*/  BRA `(.L_x_2612) ;  /* 0xffffffc000887947 */ /* 0x000fea000383ffff */
.L_x_2491:
[----:B0-----:R0:W1:Y:S02]  /*25ad0*/  SYNCS.PHASECHK.TRANS64.TRYWAIT P0, [R8+URZ+0x60], R7 ;  /* 0x00006007080075a7 */ /* 0x001064000800017f */
[----:B-1----:R-:W-:Y:S05]  /*25ae0*/  @!P0 NANOSLEEP.SYNCS 0x989680 ;  /* 0x009896800000895d */ /* 0x002fea0003900000 */
[----:B------:R-:W1:Y:S02]  /*25af0*/  @!P0 SYNCS.PHASECHK.TRANS64 P0, [R8+URZ+0x60], R7 ;  /* 0x00006007080085a7 */ /* 0x000e64000800007f */
[----:B-1----:R-:W-:Y:S05]  /*25b00*/  @!P0 BRA `(.L_x_2491) ;  /* 0xfffffffc00f08947 */ /* 0x002fea000383ffff */
[----:B------:R-:W-:Y:S05]  /*25b10*/  BRA `(.L_x_2613) ;  /* 0xffffffc400347947 */ /* 0x000fea000383ffff */
.L_x_2496:
[----:B-1----:R1:W2:Y:S02]  /*25b20*/  SYNCS.PHASECHK.TRANS64.TRYWAIT P0, [R2+URZ+0x34840], R3 ;  /* 0x03484003020075a7 */ /* 0x0022a4000800017f */
[----:B--2---:R-:W-:Y:S05]  /*25b30*/  @!P0 NANOSLEEP.SYNCS 0x989680 ;  /* 0x009896800000895d */ /* 0x004fea0003900000 */
[----:B------:R-:W2:Y:S02]  /*25b40*/  @!P0 SYNCS.PHASECHK.TRANS64 P0, [R2+URZ+0x34840], R3 ;  /* 0x03484003020085a7 */ /* 0x000ea4000800007f */
[----:B--2---:R-:W-:Y:S05]  /*25b50*/  @!P0 BRA `(.L_x_2496) ;  /* 0xfffffffc00f08947 */ /* 0x004fea000383ffff */
[----:B------:R-:W-:Y:S05]  /*25b60*/  BRA `(.L_x_2614) ;  /* 0xffffffc800907947 */ /* 0x000fea000383ffff */
.L_x_2498:
[----:B0-----:R0:W1:Y:S02]  /*25b70*/  SYNCS.PHASECHK.TRANS64.TRYWAIT P1, [R3+URZ+0x60], R2 ;  /* 0x00006002030075a7 */ /* 0x001064000802017f */
[----:B-1----:R-:W-:Y:S05]  /*25b80*/  @!P1 NANOSLEEP.SYNCS 0x989680 ;  /* 0x009896800000995d */ /* 0x002fea0003900000 */
[----:B------:R-:W1:Y:S02]  /*25b90*/  @!P1 SYNCS.PHASECHK.TRANS64 P1, [R3+URZ+0x60], R2 ;  /* 0x00006002030095a7 */ /* 0x000e64000802007f */
[----:B-1----:R-:W-:Y:S05]  /*25ba0*/  @!P1 BRA `(.L_x_2498) ;  /* 0xfffffffc00f09947 */ /* 0x002fea000383ffff */
[----:B------:R-:W-:Y:S05]  /*25bb0*/  BRA `(.L_x_2615) ;  /* 0xffffffcc003c7947 */ /* 0x000fea000383ffff */
.L_x_2503:
[----:B--2---:R2:W3:Y:S02]  /*25bc0*/  SYNCS.PHASECHK.TRANS64.TRYWAIT P0, [R2+URZ+0x34840], R3 ;  /* 0x03484003020075a7 */ /* 0x0044e4000800017f */
[----:B---3--:R-:W-:Y:S05]  /*25bd0*/  @!P0 NANOSLEEP.SYNCS 0x989680 ;  /* 0x009896800000895d */ /* 0x008fea0003900000 */
[----:B------:R-:W3:Y:S02]  /*25be0*/  @!P0 SYNCS.PHASECHK.TRANS64 P0, [R2+URZ+0x34840], R3 ;  /* 0x03484003020085a7 */ /* 0x000ee4000800007f */
[----:B---3--:R-:W-:Y:S05]  /*25bf0*/  @!P0 BRA `(.L_x_2503) ;  /* 0xfffffffc00f08947 */ /* 0x008fea000383ffff */
[----:B------:R-:W-:Y:S05]  /*25c00*/  BRA `(.L_x_2616) ;  /* 0xffffffd000587947 */ /* 0x000fea000383ffff */
.L_x_2505:
[----:B0-----:R0:W1:Y:S02]  /*25c10*/  SYNCS.PHASECHK.TRANS64.TRYWAIT P1, [R2+URZ+0x60], R9 ;  /* 0x00006009020075a7 */ /* 0x001064000802017f */
[----:B-1----:R-:W-:Y:S05]  /*25c20*/  @!P1 NANOSLEEP.SYNCS 0x989680 ;  /* 0x009896800000995d */ /* 0x002fea0003900000 */
[----:B------:R-:W1:Y:S02]  /*25c30*/  @!P1 SYNCS.PHASECHK.TRANS64 P1, [R2+URZ+0x60], R9 ;  /* 0x00006009020095a7 */ /* 0x000e64000802007f */
[----:B-1----:R-:W-:Y:S05]  /*25c40*/  @!P1 BRA `(.L_x_2505) ;  /* 0xfffffffc00f09947 */ /* 0x002fea000383ffff */
[----:B------:R-:W-:Y:S05]  /*25c50*/  BRA `(.L_x_2617) ;  /* 0xffffffd400087947 */ /* 0x000fea000383ffff */
.L_x_2512:
[----:B-1----:R1:W2:Y:S02]  /*25c60*/  SYNCS.PHASECHK.TRANS64.TRYWAIT P0, [R3+URZ+0x34860], R0 ;  /* 0x03486000030075a7 */ /* 0x0022a4000800017f */
[----:B--2---:R-:W-:Y:S05]  /*25c70*/  @!P0 NANOSLEEP.SYNCS 0x989680 ;  /* 0x009896800000895d */ /* 0x004fea0003900000 */
[----:B------:R-:W2:Y:S02]  /*25c80*/  @!P0 SYNCS.PHASECHK.TRANS64 P0, [R3+URZ+0x34860], R0 ;  /* 0x03486000030085a7 */ /* 0x000ea4000800007f */
[----:B--2---:R-:W-:Y:S05]  /*25c90*/  @!P0 BRA `(.L_x_2512) ;  /* 0xfffffffc00f08947 */ /* 0x004fea000383ffff */
[----:B------:R-:W-:Y:S05]  /*25ca0*/  BRA `(.L_x_2618) ;  /* 0xffffffd8000c7947 */ /* 0x000fea000383ffff */
.L_x_2514:
[----:B------:R-:W-:Y:S01]  /*25cb0*/  BSSY B0, `(.L_x_2619) ;  /* 0x0000008000007945 */ /* 0x000fe20003800000 */
[----:B------:R-:W-:Y:S02]  /*25cc0*/  IMAD.MOV.U32 R13, RZ, RZ, R16 ;  /* 0x000000ffff0d7224 */ /* 0x000fe400078e0010 */
[----:B------:R-:W-:Y:S02]  /*25cd0*/  IMAD.MOV.U32 R12, RZ, RZ, RZ ;  /* 0x000000ffff0c7224 */ /* 0x000fe400078e00ff */
[----:B------:R-:W-:Y:S02]  /*25ce0*/  IMAD.MOV.U32 R11, RZ, RZ, 0x1f ;  /* 0x0000001fff0b7424 */ /* 0x000fe400078e00ff */
[----:B0-----:R-:W-:-:S07]  /*25cf0*/  IMAD.MOV.U32 R15, RZ, RZ, -0x1 ;  /* 0xffffffffff0f7424 */ /* 0x001fce00078e00ff */
[----:B-1----:R-:W-:Y:S05]  /*25d00*/  WARPSYNC.COLLECTIVE R15, `(.L_x_2620) ;  /* 0x000000000f087348 */ /* 0x002fea0003c00000 */
[----:B------:R0:W2:Y:S02]  /*25d10*/  SHFL.IDX P6, R14, R13, R12, R11 ;  /* 0x0000000c0d0e7389 */ /* 0x0000a400000c000b */
[----:B012---:R-:W-:Y:S01]  /*25d20*/  ENDCOLLECTIVE ;  /* 0x000000000000791b */ /* 0x007fe20003800000 */
.L_x_2620:
[----:B------:R-:W-:Y:S05]  /*25d30*/  BSYNC B0 ;  /* 0x0000000000007941 */ /* 0x000fea0003800000 */
.L_x_2619:
        /* <DEDUP_REMOVED lines=8> */
.L_x_2621:
[----:B------:R-:W-:Y:S01]  /*25dc0*/  IMAD.MOV.U32 R16, RZ, RZ, R14 ;  /* 0x000000ffff107224 */ /* 0x000fe200078e000e */
[----:B------:R-:W-:Y:S06]  /*25dd0*/  BRA `(.L_x_2622) ;  /* 0xffffffd800947947 */ /* 0x000fec000383ffff */
.L_x_2517:
[----:B------:R-:W-:Y:S01]  /*25de0*/  BSSY B0, `(.L_x_2623) ;  /* 0x0000008000007945 */ /* 0x000fe20003800000 */
[----:B-----5:R-:W-:Y:S02]  /*25df0*/  IMAD.MOV.U32 R13, RZ, RZ, R17 ;  /* 0x000000ffff0d7224 */ /* 0x020fe400078e0011 */
[----:B------:R-:W-:Y:S02]  /*25e00*/  IMAD.MOV.U32 R12, RZ, RZ, 0x1 ;  /* 0x00000001ff0c7424 */ /* 0x000fe400078e00ff */
[----:B------:R-:W-:Y:S02]  /*25e10*/  IMAD.MOV.U32 R11, RZ, RZ, RZ ;  /* 0x000000ffff0b7224 */ /* 0x000fe400078e00ff */
[----:B0-----:R-:W-:-:S07]  /*25e20*/  IMAD.MOV.U32 R15, RZ, RZ, -0x1 ;  /* 0xffffffffff0f7424 */ /* 0x001fce00078e00ff */
[----:B-1234-:R-:W-:Y:S05]  /*25e30*/  WARPSYNC.COLLECTIVE R15, `(.L_x_2624) ;  /* 0x000000000f087348 */ /* 0x01efea0003c00000 */
[----:B------:R0:W0:Y:S02]  /*25e40*/  SHFL.UP P6, R14, R13, R12, R11 ;  /* 0x0400000c0d0e7389 */ /* 0x00002400000c000b */
[----:B01234-:R-:W-:Y:S01]  /*25e50*/  ENDCOLLECTIVE ;  /* 0x000000000000791b */ /* 0x01ffe20003800000 */
.L_x_2624:
[----:B------:R-:W-:Y:S05]  /*25e60*/  BSYNC B0 ;  /* 0x0000000000007941 */ /* 0x000fea0003800000 */
.L_x_2623:
        /* <DEDUP_REMOVED lines=10> */
.L_x_2625:
        /* <DEDUP_REMOVED lines=8> */
.L_x_2626:
        /* <DEDUP_REMOVED lines=8> */
.L_x_2627:
        /* <DEDUP_REMOVED lines=8> */
.L_x_2628:
        /* <DEDUP_REMOVED lines=8> */
.L_x_2629:
[----:B------:R-:W-:Y:S05]  /*26110*/  BRA `(.L_x_2630) ;  /* 0xffffffd800587947 */ /* 0x000fea000383ffff */
.L_x_2522:
[----:B------:R-:W-:Y:S01]  /*26120*/  BSSY B0, `(.L_x_2631) ;  /* 0x0000008000007945 */ /* 0x000fe20003800000 */
[----:B-----5:R-:W-:Y:S02]  /*26130*/  IMAD.MOV.U32 R13, RZ, RZ, R17 ;  /* 0x000000ffff0d7224 */ /* 0x020fe400078e0011 */
[----:B------:R-:W-:Y:S02]  /*26140*/  IMAD.MOV.U32 R12, RZ, RZ, 0x1 ;  /* 0x00000001ff0c7424 */ /* 0x000fe400078e00ff */
[----:B------:R-:W-:Y:S02]  /*26150*/  IMAD.MOV.U32 R11, RZ, RZ, RZ ;  /* 0x000000ffff0b7224 */ /* 0x000fe400078e00ff */
[----:B------:R-:W-:-:S07]  /*26160*/  IMAD.MOV.U32 R15, RZ, RZ, -0x1 ;  /* 0xffffffffff0f7424 */ /* 0x000fce00078e00ff */
[----:B01----:R-:W-:Y:S05]  /*26170*/  WARPSYNC.COLLECTIVE R15, `(.L_x_2632) ;  /* 0x000000000f087348 */ /* 0x003fea0003c00000 */
[----:B------:R2:W3:Y:S02]  /*26180*/  SHFL.UP P6, R14, R13, R12, R11 ;  /* 0x0400000c0d0e7389 */ /* 0x0004e400000c000b */
[----:B0123--:R-:W-:Y:S01]  /*26190*/  ENDCOLLECTIVE ;  /* 0x000000000000791b */ /* 0x00ffe20003800000 */
.L_x_2632:
[----:B------:R-:W-:Y:S05]  /*261a0*/  BSYNC B0 ;  /* 0x0000000000007941 */ /* 0x000fea0003800000 */
.L_x_2631:
        /* <DEDUP_REMOVED lines=10> */
.L_x_2633:
        /* <DEDUP_REMOVED lines=8> */
.L_x_2634:
        /* <DEDUP_REMOVED lines=8> */
.L_x_2635:
        /* <DEDUP_REMOVED lines=8> */
.L_x_2636:
        /* <DEDUP_REMOVED lines=8> */
.L_x_2637:
[----:B------:R-:W-:Y:S05]  /*26450*/  BRA `(.L_x_2638) ;  /* 0xffffffd8003c7947 */ /* 0x000fea000383ffff */
.L_x_2524:
[----:B------:R-:W-:Y:S01]  /*26460*/  BSSY B0, `(.L_x_2639) ;  /* 0x0000006000007945 */ /* 0x000fe20003800000 */
[----:B------:R-:W-:Y:S01]  /*26470*/  PLOP3.LUT P6, PT, P6, PT, PT, 0x8, 0x0 ;  /* 0x000000000000781c */ /* 0x000fe200037ce170 */
[----:B------:R-:W-:-:S12]  /*26480*/  IMAD.MOV.U32 R15, RZ, RZ, -0x1 ;  /* 0xffffffffff0f7424 */ /* 0x000fd800078e00ff */
[----:B0-----:R-:W-:Y:S05]  /*26490*/  WARPSYNC.COLLECTIVE R15, `(.L_x_2640) ;  /* 0x000000000f087348 */ /* 0x001fea0003c00000 */
[----:B------:R-:W-:Y:S01]  /*264a0*/  VOTE.ANY R14, PT, P6 ;  /* 0x00000000000e7806 */ /* 0x000fe200030e0100 */
[----:B0-----:R-:W-:Y:S06]  /*264b0*/  ENDCOLLECTIVE ;  /* 0x000000000000791b */ /* 0x001fec0003800000 */
.L_x_2640:
[----:B------:R-:W-:Y:S05]  /*264c0*/  BSYNC B0 ;  /* 0x0000000000007941 */ /* 0x000fea0003800000 */
.L_x_2639:
        /* <DEDUP_REMOVED lines=9> */
.L_x_2641:
[----:B------:R-:W-:Y:S01]  /*26560*/  IMAD.MOV.U32 R17, RZ, RZ, R14 ;  /* 0x000000ffff117224 */ /* 0x000fe200078e000e */
[----:B------:R-:W-:Y:S06]  /*26570*/  BRA `(.L_x_2642) ;  /* 0xffffffd8002c7947 */ /* 0x000fec000383ffff */
.L_x_2526:
[----:B------:R-:W-:Y:S01]  /*26580*/  BSSY B0, `(.L_x_2643) ;  /* 0x0000007000007945 */ /* 0x000fe20003800000 */
[----:B------:R-:W-:Y:S02]  /*26590*/  IMAD.MOV.U32 R13, RZ, RZ, R2 ;  /* 0x000000ffff0d7224 */ /* 0x000fe400078e0002 */
[----:B------:R-:W-:Y:S02]  /*265a0*/  IMAD.MOV.U32 R11, RZ, RZ, 0x1f ;  /* 0x0000001fff0b7424 */ /* 0x000fe400078e00ff */
[----:B------:R-:W-:-:S07]  /*265b0*/  IMAD.MOV.U32 R15, RZ, RZ, -0x1 ;  /* 0xffffffffff0f7424 */ /* 0x000fce00078e00ff */
[----:B012---:R-:W-:Y:S05]  /*265c0*/  WARPSYNC.COLLECTIVE R15, `(.L_x_2644) ;  /* 0x000000000f087348 */ /* 0x007fea0003c00000 */
[----:B------:R3:W4:Y:S02]  /*265d0*/  SHFL.IDX P6, R14, R13, R12, R11 ;  /* 0x0000000c0d0e7389 */ /* 0x00072400000c000b */
[----:B01234-:R-:W-:Y:S01]  /*265e0*/  ENDCOLLECTIVE ;  /* 0x000000000000791b */ /* 0x01ffe20003800000 */
.L_x_2644:
[----:B------:R-:W-:Y:S05]  /*265f0*/  BSYNC B0 ;  /* 0x0000000000007941 */ /* 0x000fea0003800000 */
.L_x_2643:
[----:B------:R-:W-:Y:S01]  /*26600*/  IMAD.MOV.U32 R7, RZ, RZ, R14 ;  /* 0x000000ffff077224 */ /* 0x000fe200078e000e */
[----:B------:R-:W-:Y:S06]  /*26610*/  BRA `(.L_x_2525) ;  /* 0xffffffd800207947 */ /* 0x000fec000383ffff */
.L_x_2530:
[----:B-1----:R1:W2:Y:S02]  /*26620*/  SYNCS.PHASECHK.TRANS64.TRYWAIT P0, [R0+URZ+0x34820], R3 ;  /* 0x03482003000075a7 */ /* 0x0022a4000800017f */
[----:B--2---:R-:W-:Y:S05]  /*26630*/  @!P0 NANOSLEEP.SYNCS 0x989680 ;  /* 0x009896800000895d */ /* 0x004fea0003900000 */
[----:B------:R-:W2:Y:S02]  /*26640*/  @!P0 SYNCS.PHASECHK.TRANS64 P0, [R0+URZ+0x34820], R3 ;  /* 0x03482003000085a7 */ /* 0x000ea4000800007f */
[----:B--2---:R-:W-:Y:S05]  /*26650*/  @!P0 BRA `(.L_x_2530) ;  /* 0xfffffffc00f08947 */ /* 0x004fea000383ffff */
[----:B------:R-:W-:Y:S05]  /*26660*/  BRA `(.L_x_2645) ;  /* 0xffffffdc00947947 */ /* 0x000fea000383ffff */
.L_x_2531:
        /* <DEDUP_REMOVED lines=11> */
.L_x_2647:
[----:B------:R-:W-:Y:S05]  /*26720*/  BSYNC B0 ;  /* 0x0000000000007941 */ /* 0x000fea0003800000 */
.L_x_2646:
[----:B------:R-:W-:Y:S05]  /*26730*/  BRA `(.L_x_2648) ;  /* 0xffffffdc007c7947 */ /* 0x000fea000383ffff */
.L_x_2532:
[----:B------:R-:W-:Y:S01]  /*26740*/  BSSY B0, `(.L_x_2649) ;  /* 0x0000006000007945 */ /* 0x000fe20003800000 */
[----:B------:R-:W-:-:S07]  /*26750*/  IMAD.MOV.U32 R15, RZ, RZ, -0x1 ;  /* 0xffffffffff0f7424 */ /* 0x000fce00078e00ff */
[----:B012---:R-:W-:Y:S05]  /*26760*/  WARPSYNC.COLLECTIVE R15, `(.L_x_2650) ;  /* 0x000000000f0c7348 */ /* 0x007fea0003c00000 */
[----:B------:R-:W-:Y:S02]  /*26770*/  ELECT P6, UR62, PT ;  /* 0x00000000003e782f */ /* 0x000fe400038c0000 */
[----:B------:R-:W-:Y:S01]  /*26780*/  MOV R14, UR62 ;  /* 0x0000003e000e7c02 */ /* 0x000fe20008000f00 */
[----:B012---:R-:W-:Y:S10]  /*26790*/  ENDCOLLECTIVE ;  /* 0x000000000000791b */ /* 0x007ff40003800000 */
.L_x_2650:
[----:B------:R-:W-:Y:S05]  /*267a0*/  BSYNC B0 ;  /* 0x0000000000007941 */ /* 0x000fea0003800000 */
.L_x_2649:
[----:B------:R-:W-:Y:S05]  /*267b0*/  BRA `(.L_x_2651) ;  /* 0xffffffdc00707947 */ /* 0x000fea000383ffff */
.L_x_2534:
[----:B-1----:R1:W2:Y:S02]  /*267c0*/  SYNCS.PHASECHK.TRANS64.TRYWAIT P0, [R6+URZ], R5 ;  /* 0x00000005060075a7 */ /* 0x0022a4000800017f */
[----:B--2---:R-:W-:Y:S05]  /*267d0*/  @!P0 NANOSLEEP.SYNCS 0x989680 ;  /* 0x009896800000895d */ /* 0x004fea0003900000 */
[----:B------:R-:W2:Y:S02]  /*267e0*/  @!P0 SYNCS.PHASECHK.TRANS64 P0, [R6+URZ], R5 ;  /* 0x00000005060085a7 */ /* 0x000ea4000800007f */
[----:B--2---:R-:W-:Y:S05]  /*267f0*/  @!P0 BRA `(.L_x_2534) ;  /* 0xfffffffc00f08947 */ /* 0x004fea000383ffff */
[----:B------:R-:W-:Y:S05]  /*26800*/  BRA `(.L_x_2652) ;  /* 0xffffffdc00ac7947 */ /* 0x000fea000383ffff */
.L_x_2535:
[----:B--2---:R2:W3:Y:S02]  /*26810*/  SYNCS.PHASECHK.TRANS64.TRYWAIT P0, [R7+URZ], R2 ;  /* 0x00000002070075a7 */ /* 0x0044e4000800017f */
[----:B---3--:R-:W-:Y:S05]  /*26820*/  @!P0 NANOSLEEP.SYNCS 0x989680 ;  /* 0x009896800000895d */ /* 0x008fea0003900000 */
[----:B------:R-:W3:Y:S02]  /*26830*/  @!P0 SYNCS.PHASECHK.TRANS64 P0, [R7+URZ], R2 ;  /* 0x00000002070085a7 */ /* 0x000ee4000800007f */
[----:B---3--:R-:W-:Y:S05]  /*26840*/  @!P0 BRA `(.L_x_2535) ;  /* 0xfffffffc00f08947 */ /* 0x008fea000383ffff */
[----:B------:R-:W-:Y:S05]  /*26850*/  BRA `(.L_x_2653) ;  /* 0xffffffdc00a07947 */ /* 0x000fea000383ffff */
.L_x_2537:
[----:B---3--:R3:W4:Y:S02]  /*26860*/  SYNCS.PHASECHK.TRANS64.TRYWAIT P0, [R4+URZ], R5 ;  /* 0x00000005040075a7 */ /* 0x008724000800017f */
[----:B----4-:R-:W-:Y:S05]  /*26870*/  @!P0 NANOSLEEP.SYNCS 0x989680 ;  /* 0x009896800000895d */ /* 0x010fea0003900000 */
[----:B------:R-:W4:Y:S02]  /*26880*/  @!P0 SYNCS.PHASECHK.TRANS64 P0, [R4+URZ], R5 ;  /* 0x00000005040085a7 */ /* 0x000f24000800007f */
[----:B----4-:R-:W-:Y:S05]  /*26890*/  @!P0 BRA `(.L_x_2537) ;  /* 0xfffffffc00f08947 */ /* 0x010fea000383ffff */
[----:B------:R-:W-:Y:S05]  /*268a0*/  BRA `(.L_x_2654) ;  /* 0xffffffdc00a87947 */ /* 0x000fea000383ffff */
.L_x_2655:
        /* <DEDUP_REMOVED lines=13> */
.L_x_2665:


//--------------------- .nv.global.init           --------------------------
	.section	.nv.global.init,"aw",@progbits
.nv.global.init:
	.type		$str$23,@object
	.size		$str$23,($str$24 - $str$23)
$str$23:
        /*0000*/ 	.byte	0x28, 0x61, 0x64, 0x64, 0x72, 0x65, 0x73, 0x73, 0x20, 0x26, 0x20, 0x6d, 0x61, 0x73, 0x6b, 0x29
        /*0010*/ 	.byte	0x20, 0x3d, 0x3d, 0x20, 0x30, 0x00
	.type		$str$24,@object
	.size		$str$24,(__unnamed_5 - $str$24)
$str$24:
        /*0016*/ 	.byte	0x2f, 0x74, 0x6d, 0x70, 0x2f, 0x6f, 0x73, 0x73, 0x5f, 0x6b, 0x65, 0x72, 0x6e, 0x65, 0x6c, 0x73
        /*0026*/ 	.byte	0x5f, 0x73, 0x72, 0x63, 0x2f, 0x66, 0x6c, 0x61, 0x73, 0x68, 0x5f, 0x61, 0x74, 0x74, 0x65, 0x6e
        /*0036*/ 	.byte	0x74, 0x69, 0x6f, 0x6e, 0x2f, 0x63, 0x73, 0x72, 0x63, 0x2f, 0x63, 0x75, 0x74, 0x6c, 0x61, 0x73
        /*0046*/ 	.byte	0x73, 0x2f, 0x69, 0x6e, 0x63, 0x6c, 0x75, 0x64, 0x65, 0x2f, 0x63, 0x75, 0x74, 0x65, 0x2f, 0x70
        /*0056*/ 	.byte	0x6f, 0x69, 0x6e, 0x74, 0x65, 0x72, 0x5f, 0x66, 0x6c, 0x61, 0x67, 0x67, 0x65, 0x64, 0x2e, 0x68
        /*0066*/ 	.byte	0x70, 0x70, 0x00
	.type		__unnamed_5,@object
	.size		__unnamed_5,(__unnamed_11 - __unnamed_5)
__unnamed_5:
        /* <DEDUP_REMOVED lines=25> */
	.type		__unnamed_11,@object
	.size		__unnamed_11,(__unnamed_6 - __unnamed_11)
__unnamed_11:
        /* <DEDUP_REMOVED lines=25> */
	.type		__unnamed_6,@object
	.size		__unnamed_6,(__unnamed_9 - __unnamed_6)
__unnamed_6:
        /* <DEDUP_REMOVED lines=25> */
	.type		__unnamed_9,@object
	.size		__unnamed_9,(__unnamed_3 - __unnamed_9)
__unnamed_9:
        /* <DEDUP_REMOVED lines=29> */
	.type		__unnamed_3,@object
	.size		__unnamed_3,(__unnamed_4 - __unnamed_3)
__unnamed_3:
        /* <DEDUP_REMOVED lines=29> */
	.type		__unnamed_4,@object
	.size		__unnamed_4,(__unnamed_8 - __unnamed_4)
__unnamed_4:
        /* <DEDUP_REMOVED lines=29> */
	.type		__unnamed_8,@object
	.size		__unnamed_8,(__unnamed_10 - __unnamed_8)
__unnamed_8:
        /* <DEDUP_REMOVED lines=29> */
	.type		__unnamed_10,@object
	.size		__unnamed_10,(__unnamed_2 - __unnamed_10)
__unnamed_10:
        /* <DEDUP_REMOVED lines=29> */
	.type		__unnamed_2,@object
	.size		__unnamed_2,(__unnamed_1 - __unnamed_2)
__unnamed_2:
        /* <DEDUP_REMOVED lines=29> */
	.type		__unnamed_1,@object
	.size		__unnamed_1,(__unnamed_7 - __unnamed_1)
__unnamed_1:
        /* <DEDUP_REMOVED lines=29> */
        /*11a5*/ 	.byte	0x5d, 0x00
	.type		__unnamed_7,@object
	.size		__unnamed_7,(.L_6 - __unnamed_7)
__unnamed_7:
        /* <DEDUP_REMOVED lines=30> */
.L_6:


//--------------------- .nv.shared._ZN7cutlass13device_kernelIN5flash11enable_sm90INS1_16FlashAttnFwdSm90INS1_25CollectiveMainloopFwdSm90ILi2EN4cute5tupleIJNS5_1CILi1EEES8_S8_EEENS6_IJNS7_ILi128EEESA_NS7_ILi192EEEEEELi128ENS_10bfloat16_tEfNS_4arch4Sm90ELb0ELb0ELb1ELb0ELb0ELb0ELb0ELb1ELb1ELb0ELb0ELb0EEENS1_21CollectiveEpilogueFwdINS6_IJSA_SA_SA_EEES9_SD_SF_Li256ELb0ELb0ELb0ELb0EEENS1_29StaticPersistentTileSchedulerILb0EEEEEEEEEvNT_6ParamsE --------------------------
	.section	.nv.shared._ZN7cutlass13device_kernelIN5flash11enable_sm90INS1_16FlashAttnFwdSm90INS1_25CollectiveMainloopFwdSm90ILi2EN4cute5tupleIJNS5_1CILi1EEES8_S8_EEENS6_IJNS7_ILi128EEESA_NS7_ILi192EEEEEELi128ENS_10bfloat16_tEfNS_4arch4Sm90ELb0ELb0ELb1ELb0ELb0ELb0ELb0ELb1ELb1ELb0ELb0ELb0EEENS1_21CollectiveEpilogueFwdINS6_IJSA_SA_SA_EEES9_SD_SF_Li256ELb0ELb0ELb0ELb0EEENS1_29StaticPersistentTileSchedulerILb0EEEEEEEEEvNT_6ParamsE,"aw",@nobits
	.sectionflags	@""
	.align	16
	.zero		1024


//--------------------- .nv.shared.reserved.0     --------------------------
	.section	.nv.shared.reserved.0,"aw",@nobits
	.weak		__nv_reservedSMEM_offset_0_alias
	.size		__nv_reservedSMEM_offset_0_alias, 0, 0
	.other		__nv_reservedSMEM_offset_0_alias,@"STO_CUDA_RESERVED_SHARED STV_DEFAULT"
__nv_reservedSMEM_offset_0_alias:
	.zero		0


//--------------------- .nv.global                --------------------------
	.section	.nv.global,"aw",@nobits
.nv.global:
	.type		_ZN78_INTERNAL_a2d7799c_42_flash_fwd_hdim192_128_bf16_softcap_sm90_cu_4022bc09_30834cute1_E,@object
	.size		_ZN78_INTERNAL_a2d7799c_42_flash_fwd_hdim192_128_bf16_softcap_sm90_cu_4022bc09_30834cute1_E,(_ZN78_INTERNAL_a2d7799c_42_flash_fwd_hdim192_128_bf16_softcap_sm90_cu_4022bc09_30834cuda3std3__45__cpo6cbeginE - _ZN78_INTERNAL_a2d7799c_42_flash_fwd_hdim192_128_bf16_softcap_sm90_cu_4022bc09_30834cute1_E)
_ZN78_INTERNAL_a2d7799c_42_flash_fwd_hdim192_128_bf16_softcap_sm90_cu_4022bc09_30834cute1_E:
	.zero		1
	.type		_ZN78_INTERNAL_a2d7799c_42_flash_fwd_hdim192_128_bf16_softcap_sm90_cu_4022bc09_30834cuda3std3__45__cpo6cbeginE,@object
	.size		_ZN78_INTERNAL_a2d7799c_42_flash_fwd_hdim192_128_bf16_softcap_sm90_cu_4022bc09_30834cuda3std3__45__cpo6cbeginE,(_ZN78_INTERNAL_a2d7799c_42_flash_fwd_hdim192_128_bf16_softcap_sm90_cu_4022bc09_30834cuda3std3__48in_placeE - _ZN78_INTERNAL_a2d7799c_42_flash_fwd_hdim192_128_bf16_softcap_sm90_cu_4022bc09_30834cuda3std3__45__cpo6cbeginE)
_ZN78_INTERNAL_a2d7799c_42_flash_fwd_hdim192_128_bf16_softcap_sm90_cu_4022bc09_30834cuda3std3__45__cpo6cbeginE:
	.zero		1
	.type		_ZN78_INTERNAL_a2d7799c_42_flash_fwd_hdim192_128_bf16_softcap_sm90_cu_4022bc09_30834cuda3std3__48in_placeE,@object
	.size		_ZN78_INTERNAL_a2d7799c_42_flash_fwd_hdim192_128_bf16_softcap_sm90_cu_4022bc09_30834cuda3std3__48in_placeE,(_ZN78_INTERNAL_a2d7799c_42_flash_fwd_hdim192_128_bf16_softcap_sm90_cu_4022bc09_30834cuda3std6ranges3__45__cpo9iter_moveE - _ZN78_INTERNAL_a2d7799c_42_flash_fwd_hdim192_128_bf16_softcap_sm90_cu_4022bc09_30834cuda3std3__48in_placeE)
_ZN78_INTERNAL_a2d7799c_42_flash_fwd_hdim192_128_bf16_softcap_sm90_cu_4022bc09_30834cuda3std3__48in_placeE:
	.zero		1
	.type		_ZN78_INTERNAL_a2d7799c_42_flash_fwd_hdim192_128_bf16_softcap_sm90_cu_4022bc09_30834cuda3std6ranges3__45__cpo9iter_moveE,@object
	.size		_ZN78_INTERNAL_a2d7799c_42_flash_fwd_hdim192_128_bf16_softcap_sm90_cu_4022bc09_30834cuda3std6ranges3__45__cpo9iter_moveE,(_ZN78_INTERNAL_a2d7799c_42_flash_fwd_hdim192_128_bf16_softcap_sm90_cu_4022bc09_30834cuda3std3__45__cpo5beginE - _ZN78_INTERNAL_a2d7799c_42_flash_fwd_hdim192_128_bf16_softcap_sm90_cu_4022bc09_30834cuda3std6ranges3__45__cpo9iter_moveE)
_ZN78_INTERNAL_a2d7799c_42_flash_fwd_hdim192_128_bf16_softcap_sm90_cu_4022bc09_30834cuda3std6ranges3__45__cpo9iter_moveE:
	.zero		1
	.type		_ZN78_INTERNAL_a2d7799c_42_flash_fwd_hdim192_128_bf16_softcap_sm90_cu_4022bc09_30834cuda3std3__45__cpo5beginE,@object
	.size		_ZN78_INTERNAL_a2d7799c_42_flash_fwd_hdim192_128_bf16_softcap_sm90_cu_4022bc09_30834cuda3std3__45__cpo5beginE,(_ZN78_INTERNAL_a2d7799c_42_flash_fwd_hdim192_128_bf16_softcap_sm90_cu_4022bc09_30834cuda3std3__480_GLOBAL__N__a2d7799c_42_flash_fwd_hdim192_128_bf16_softcap_sm90_cu_4022bc09_30836ignoreE - _ZN78_INTERNAL_a2d7799c_42_flash_fwd_hdim192_128_bf16_softcap_sm90_cu_4022bc09_30834cuda3std3__45__cpo5beginE)
_ZN78_INTERNAL_a2d7799c_42_flash_fwd_hdim192_128_bf16_softcap_sm90_cu_4022bc09_30834cuda3std3__45__cpo5beginE:
	.zero		1
	.type		_ZN78_INTERNAL_a2d7799c_42_flash_fwd_hdim192_128_bf16_softcap_sm90_cu_4022bc09_30834cuda3std3__480_GLOBAL__N__a2d7799c_42_flash_fwd_hdim192_128_bf16_softcap_sm90_cu_4022bc09_30836ignoreE,@object
	.size		_ZN78_INTERNAL_a2d7799c_42_flash_fwd_hdim192_128_bf16_softcap_sm90_cu_4022bc09_30834cuda3std3__480_GLOBAL__N__a2d7799c_42_flash_fwd_hdim192_128_bf16_softcap_sm90_cu_4022bc09_30836ignoreE,(_ZN78_INTERNAL_a2d7799c_42_flash_fwd_hdim192_128_bf16_softcap_sm90_cu_4022bc09_30834cute7productE - _ZN78_INTERNAL_a2d7799c_42_flash_fwd_hdim192_128_bf16_softcap_sm90_cu_4022bc09_30834cuda3std3__480_GLOBAL__N__a2d7799c_42_flash_fwd_hdim192_128_bf16_softcap_sm90_cu_4022bc09_30836ignoreE)
_ZN78_INTERNAL_a2d7799c_42_flash_fwd_hdim192_128_bf16_softcap_sm90_cu_4022bc09_30834cuda3std3__480_GLOBAL__N__a2d7799c_42_flash_fwd_hdim192_128_bf16_softcap_sm90_cu_4022bc09_30836ignoreE:
	.zero		1
	.type		_ZN78_INTERNAL_a2d7799c_42_flash_fwd_hdim192_128_bf16_softcap_sm90_cu_4022bc09_30834cute7productE,@object
	.size		_ZN78_INTERNAL_a2d7799c_42_flash_fwd_hdim192_128_bf16_softcap_sm90_cu_4022bc09_30834cute7productE,(_ZN78_INTERNAL_a2d7799c_42_flash_fwd_hdim192_128_bf16_softcap_sm90_cu_4022bc09_30834cuda3std3__45__cpo3endE - _ZN78_INTERNAL_a2d7799c_42_flash_fwd_hdim192_128_bf16_softcap_sm90_cu_4022bc09_30834cute7productE)
_ZN78_INTERNAL_a2d7799c_42_flash_fwd_hdim192_128_bf16_softcap_sm90_cu_4022bc09_30834cute7productE:
	.zero		1
	.type		_ZN78_INTERNAL_a2d7799c_42_flash_fwd_hdim192_128_bf16_softcap_sm90_cu_4022bc09_30834cuda3std3__45__cpo3endE,@object
	.size		_ZN78_INTERNAL_a2d7799c_42_flash_fwd_hdim192_128_bf16_softcap_sm90_cu_4022bc09_30834cuda3std3__45__cpo3endE,(_ZN78_INTERNAL_a2d7799c_42_flash_fwd_hdim192_128_bf16_softcap_sm90_cu_4022bc09_30834cuda3std3__419piecewise_constructE - _ZN78_INTERNAL_a2d7799c_42_flash_fwd_hdim192_128_bf16_softcap_sm90_cu_4022bc09_30834cuda3std3__45__cpo3endE)
_ZN78_INTERNAL_a2d7799c_42_flash_fwd_hdim192_128_bf16_softcap_sm90_cu_4022bc09_30834cuda3std3__45__cpo3endE:
	.zero		1
	.type		_ZN78_INTERNAL_a2d7799c_42_flash_fwd_hdim192_128_bf16_softcap_sm90_cu_4022bc09_30834cuda3std3__419piecewise_constructE,@object
	.size		_ZN78_INTERNAL_a2d7799c_42_flash_fwd_hdim192_128_bf16_softcap_sm90_cu_4022bc09_30834cuda3std3__419piecewise_constructE,(_ZN78_INTERNAL_a2d7799c_42_flash_fwd_hdim192_128_bf16_softcap_sm90_cu_4022bc09_30834cuda3std3__45__cpo4cendE - _ZN78_INTERNAL_a2d7799c_42_flash_fwd_hdim192_128_bf16_softcap_sm90_cu_4022bc09_30834cuda3std3__419piecewise_constructE)
_ZN78_INTERNAL_a2d7799c_42_flash_fwd_hdim192_128_bf16_softcap_sm90_cu_4022bc09_30834cuda3std3__419piecewise_constructE:
	.zero		1
	.type		_ZN78_INTERNAL_a2d7799c_42_flash_fwd_hdim192_128_bf16_softcap_sm90_cu_4022bc09_30834cuda3std3__45__cpo4cendE,@object
	.size		_ZN78_INTERNAL_a2d7799c_42_flash_fwd_hdim192_128_bf16_softcap_sm90_cu_4022bc09_30834cuda3std3__45__cpo4cendE,(_ZN78_INTERNAL_a2d7799c_42_flash_fwd_hdim192_128_bf16_softcap_sm90_cu_4022bc09_30834cuda3std6ranges3__45__cpo4swapE - _ZN78_INTERNAL_a2d7799c_42_flash_fwd_hdim192_128_bf16_softcap_sm90_cu_4022bc09_30834cuda3std3__45__cpo4cendE)
_ZN78_INTERNAL_a2d7799c_42_flash_fwd_hdim192_128_bf16_softcap_sm90_cu_4022bc09_30834cuda3std3__45__cpo4cendE:
	.zero		1
	.type		_ZN78_INTERNAL_a2d7799c_42_flash_fwd_hdim192_128_bf16_softcap_sm90_cu_4022bc09_30834cuda3std6ranges3__45__cpo4swapE,@object
	.size		_ZN78_INTERNAL_a2d7799c_42_flash_fwd_hdim192_128_bf16_softcap_sm90_cu_4022bc09_30834cuda3std6ranges3__45__cpo4swapE,(.L_18 - _ZN78_INTERNAL_a2d7799c_42_flash_fwd_hdim192_128_bf16_softcap_sm90_cu_4022bc09_30834cuda3std6ranges3__45__cpo4swapE)
_ZN78_INTERNAL_a2d7799c_42_flash_fwd_hdim192_128_bf16_softcap_sm90_cu_4022bc09_30834cuda3std6ranges3__45__cpo4swapE:
	.zero		1
.L_18:


//--------------------- .nv.shared._ZN7cutlass13device_kernelIN5flash11enable_sm90INS1_16FlashAttnFwdSm90INS1_25CollectiveMainloopFwdSm90ILi2EN4cute5tupleIJNS5_1CILi2EEENS7_ILi1EEES9_EEENS6_IJNS7_ILi128EEESB_NS7_ILi192EEEEEELi128ENS_10bfloat16_tEfNS_4arch4Sm90ELb0ELb0ELb1ELb0ELb0ELb0ELb0ELb1ELb1ELb0ELb0ELb0EEENS1_21CollectiveEpilogueFwdINS6_IJSB_SB_SB_EEESA_SE_SG_Li256ELb0ELb0ELb0ELb0EEENS1_29StaticPersistentTileSchedulerILb0EEEEEEEEEvNT_6ParamsE --------------------------
	.section	.nv.shared._ZN7cutlass13device_kernelIN5flash11enable_sm90INS1_16FlashAttnFwdSm90INS1_25CollectiveMainloopFwdSm90ILi2EN4cute5tupleIJNS5_1CILi2EEENS7_ILi1EEES9_EEENS6_IJNS7_ILi128EEESB_NS7_ILi192EEEEEELi128ENS_10bfloat16_tEfNS_4arch4Sm90ELb0ELb0ELb1ELb0ELb0ELb0ELb0ELb1ELb1ELb0ELb0ELb0EEENS1_21CollectiveEpilogueFwdINS6_IJSB_SB_SB_EEESA_SE_SG_Li256ELb0ELb0ELb0ELb0EEENS1_29StaticPersistentTileSchedulerILb0EEEEEEEEEvNT_6ParamsE,"aw",@nobits
	.sectionflags	@""
	.align	16
	.zero		1024


//--------------------- .nv.shared._ZN7cutlass13device_kernelIN5flash11enable_sm90INS1_16FlashAttnFwdSm90INS1_25CollectiveMainloopFwdSm90ILi2EN4cute5tupleIJNS5_1CILi1EEES8_S8_EEENS6_IJNS7_ILi128EEESA_NS7_ILi192EEEEEELi128ENS_10bfloat16_tEfNS_4arch4Sm90ELb0ELb0ELb1ELb1ELb0ELb0ELb0ELb1ELb1ELb0ELb0ELb0EEENS1_21CollectiveEpilogueFwdINS6_IJSA_SA_SA_EEES9_SD_SF_Li256ELb1ELb0ELb0ELb0EEENS1_36VarlenDynamicPersistentTileSchedulerILi128ELi128ELi256ELi32ELb0ELb0ELb1ELb0ELb1ELb1EEEEEEEEEvNT_6ParamsE --------------------------
	.section	.nv.shared._ZN7cutlass13device_kernelIN5flash11enable_sm90INS1_16FlashAttnFwdSm90INS1_25CollectiveMainloopFwdSm90ILi2EN4cute5tupleIJNS5_1CILi1EEES8_S8_EEENS6_IJNS7_ILi128EEESA_NS7_ILi192EEEEEELi128ENS_10bfloat16_tEfNS_4arch4Sm90ELb0ELb0ELb1ELb1ELb0ELb0ELb0ELb1ELb1ELb0ELb0ELb0EEENS1_21CollectiveEpilogueFwdINS6_IJSA_SA_SA_EEES9_SD_SF_Li256ELb1ELb0ELb0ELb0EEENS1_36VarlenDynamicPersistentTileSchedulerILi128ELi128ELi256ELi32ELb0ELb0ELb1ELb0ELb1ELb1EEEEEEEEEvNT_6ParamsE,"aw",@nobits
	.sectionflags	@""
	.align	16
	.zero		1024


//--------------------- .nv.shared._ZN7cutlass13device_kernelIN5flash11enable_sm90INS1_16FlashAttnFwdSm90INS1_25CollectiveMainloopFwdSm90ILi2EN4cute5tupleIJNS5_1CILi1EEES8_S8_EEENS6_IJNS7_ILi128EEESA_NS7_ILi192EEEEEELi128ENS_10bfloat16_tEfNS_4arch4Sm90ELb0ELb0ELb1ELb1ELb0ELb1ELb0ELb1ELb1ELb0ELb0ELb0EEENS1_21CollectiveEpilogueFwdINS6_IJSA_SA_SA_EEES9_SD_SF_Li256ELb1ELb0ELb0ELb0EEENS1_36VarlenDynamicPersistentTileSchedulerILi128ELi128ELi256ELi32ELb0ELb0ELb1ELb0ELb1ELb1EEEEEEEEEvNT_6ParamsE --------------------------
	.section	.nv.shared._ZN7cutlass13device_kernelIN5flash11enable_sm90INS1_16FlashAttnFwdSm90INS1_25CollectiveMainloopFwdSm90ILi2EN4cute5tupleIJNS5_1CILi1EEES8_S8_EEENS6_IJNS7_ILi128EEESA_NS7_ILi192EEEEEELi128ENS_10bfloat16_tEfNS_4arch4Sm90ELb0ELb0ELb1ELb1ELb0ELb1ELb0ELb1ELb1ELb0ELb0ELb0EEENS1_21CollectiveEpilogueFwdINS6_IJSA_SA_SA_EEES9_SD_SF_Li256ELb1ELb0ELb0ELb0EEENS1_36VarlenDynamicPersistentTileSchedulerILi128ELi128ELi256ELi32ELb0ELb0ELb1ELb0ELb1ELb1EEEEEEEEEvNT_6ParamsE,"aw",@nobits
	.sectionflags	@""
	.align	16
	.zero		1024


//--------------------- .nv.shared._ZN7cutlass13device_kernelIN5flash11enable_sm90INS1_16FlashAttnFwdSm90INS1_25CollectiveMainloopFwdSm90ILi2EN4cute5tupleIJNS5_1CILi1EEES8_S8_EEENS6_IJNS7_ILi128EEENS7_ILi96EEENS7_ILi192EEEEEELi128ENS_10bfloat16_tEfNS_4arch4Sm90ELb0ELb1ELb1ELb0ELb0ELb0ELb0ELb1ELb1ELb0ELb0ELb0EEENS1_21CollectiveEpilogueFwdINS6_IJSA_SA_SB_EEES9_SE_SG_Li256ELb0ELb0ELb0ELb0EEENS1_30DynamicPersistentTileSchedulerILi256ELi32ELb0ELb0ELb1EEEEEEEEEvNT_6ParamsE --------------------------
	.section	.nv.shared._ZN7cutlass13device_kernelIN5flash11enable_sm90INS1_16FlashAttnFwdSm90INS1_25CollectiveMainloopFwdSm90ILi2EN4cute5tupleIJNS5_1CILi1EEES8_S8_EEENS6_IJNS7_ILi128EEENS7_ILi96EEENS7_ILi192EEEEEELi128ENS_10bfloat16_tEfNS_4arch4Sm90ELb0ELb1ELb1ELb0ELb0ELb0ELb0ELb1ELb1ELb0ELb0ELb0EEENS1_21CollectiveEpilogueFwdINS6_IJSA_SA_SB_EEES9_SE_SG_Li256ELb0ELb0ELb0ELb0EEENS1_30DynamicPersistentTileSchedulerILi256ELi32ELb0ELb0ELb1EEEEEEEEEvNT_6ParamsE,"aw",@nobits
	.sectionflags	@""
	.align	16
	.zero		1024


//--------------------- .nv.shared._ZN7cutlass13device_kernelIN5flash11enable_sm90INS1_16FlashAttnFwdSm90INS1_25CollectiveMainloopFwdSm90ILi2EN4cute5tupleIJNS5_1CILi1EEES8_S8_EEENS6_IJNS7_ILi128EEENS7_ILi96EEENS7_ILi192EEEEEELi128ENS_10bfloat16_tEfNS_4arch4Sm90ELb0ELb1ELb1ELb1ELb0ELb0ELb0ELb1ELb1ELb0ELb0ELb0EEENS1_21CollectiveEpilogueFwdINS6_IJSA_SA_SB_EEES9_SE_SG_Li256ELb1ELb0ELb0ELb0EEENS1_36VarlenDynamicPersistentTileSchedulerILi128ELi96ELi256ELi32ELb0ELb0ELb1ELb1ELb0ELb1EEEEEEEEEvNT_6ParamsE --------------------------
	.section	.nv.shared._ZN7cutlass13device_kernelIN5flash11enable_sm90INS1_16FlashAttnFwdSm90INS1_25CollectiveMainloopFwdSm90ILi2EN4cute5tupleIJNS5_1CILi1EEES8_S8_EEENS6_IJNS7_ILi128EEENS7_ILi96EEENS7_ILi192EEEEEELi128ENS_10bfloat16_tEfNS_4arch4Sm90ELb0ELb1ELb1ELb1ELb0ELb0ELb0ELb1ELb1ELb0ELb0ELb0EEENS1_21CollectiveEpilogueFwdINS6_IJSA_SA_SB_EEES9_SE_SG_Li256ELb1ELb0ELb0ELb0EEENS1_36VarlenDynamicPersistentTileSchedulerILi128ELi96ELi256ELi32ELb0ELb0ELb1ELb1ELb0ELb1EEEEEEEEEvNT_6ParamsE,"aw",@nobits
	.sectionflags	@""
	.align	16
	.zero		1024


//--------------------- .nv.shared._ZN7cutlass13device_kernelIN5flash11enable_sm90INS1_16FlashAttnFwdSm90INS1_25CollectiveMainloopFwdSm90ILi2EN4cute5tupleIJNS5_1CILi1EEES8_S8_EEENS6_IJNS7_ILi128EEENS7_ILi96EEENS7_ILi192EEEEEELi128ENS_10bfloat16_tEfNS_4arch4Sm90ELb0ELb1ELb1ELb1ELb0ELb1ELb0ELb1ELb1ELb0ELb0ELb0EEENS1_21CollectiveEpilogueFwdINS6_IJSA_SA_SB_EEES9_SE_SG_Li256ELb1ELb0ELb0ELb0EEENS1_36VarlenDynamicPersistentTileSchedulerILi128ELi96ELi256ELi32ELb0ELb0ELb1ELb1ELb0ELb1EEEEEEEEEvNT_6ParamsE --------------------------
	.section	.nv.shared._ZN7cutlass13device_kernelIN5flash11enable_sm90INS1_16FlashAttnFwdSm90INS1_25CollectiveMainloopFwdSm90ILi2EN4cute5tupleIJNS5_1CILi1EEES8_S8_EEENS6_IJNS7_ILi128EEENS7_ILi96EEENS7_ILi192EEEEEELi128ENS_10bfloat16_tEfNS_4arch4Sm90ELb0ELb1ELb1ELb1ELb0ELb1ELb0ELb1ELb1ELb0ELb0ELb0EEENS1_21CollectiveEpilogueFwdINS6_IJSA_SA_SB_EEES9_SE_SG_Li256ELb1ELb0ELb0ELb0EEENS1_36VarlenDynamicPersistentTileSchedulerILi128ELi96ELi256ELi32ELb0ELb0ELb1ELb1ELb0ELb1EEEEEEEEEvNT_6ParamsE,"aw",@nobits
	.sectionflags	@""
	.align	16
	.zero		1024


//--------------------- .nv.shared._ZN7cutlass13device_kernelIN5flash11enable_sm90INS1_16FlashAttnFwdSm90INS1_25CollectiveMainloopFwdSm90ILi2EN4cute5tupleIJNS5_1CILi1EEES8_S8_EEENS6_IJNS7_ILi128EEESA_NS7_ILi192EEEEEELi128ENS_10bfloat16_tEfNS_4arch4Sm90ELb1ELb0ELb1ELb0ELb0ELb0ELb0ELb1ELb1ELb0ELb0ELb0EEENS1_21CollectiveEpilogueFwdINS6_IJSA_SA_SA_EEES9_SD_SF_Li256ELb0ELb0ELb0ELb0EEENS1_30DynamicPersistentTileSchedulerILi256ELi32ELb0ELb0ELb1EEEEEEEEEvNT_6ParamsE --------------------------
	.section	.nv.shared._ZN7cutlass13device_kernelIN5flash11enable_sm90INS1_16FlashAttnFwdSm90INS1_25CollectiveMainloopFwdSm90ILi2EN4cute5tupleIJNS5_1CILi1EEES8_S8_EEENS6_IJNS7_ILi128EEESA_NS7_ILi192EEEEEELi128ENS_10bfloat16_tEfNS_4arch4Sm90ELb1ELb0ELb1ELb0ELb0ELb0ELb0ELb1ELb1ELb0ELb0ELb0EEENS1_21CollectiveEpilogueFwdINS6_IJSA_SA_SA_EEES9_SD_SF_Li256ELb0ELb0ELb0ELb0EEENS1_30DynamicPersistentTileSchedulerILi256ELi32ELb0ELb0ELb1EEEEEEEEEvNT_6ParamsE,"aw",@nobits
	.sectionflags	@""
	.align	16
	.zero		1024


//--------------------- .nv.shared._ZN7cutlass13device_kernelIN5flash11enable_sm90INS1_16FlashAttnFwdSm90INS1_25CollectiveMainloopFwdSm90ILi2EN4cute5tupleIJNS5_1CILi1EEES8_S8_EEENS6_IJNS7_ILi128EEESA_NS7_ILi192EEEEEELi128ENS_10bfloat16_tEfNS_4arch4Sm90ELb1ELb0ELb1ELb1ELb0ELb0ELb0ELb1ELb1ELb0ELb0ELb0EEENS1_21CollectiveEpilogueFwdINS6_IJSA_SA_SA_EEES9_SD_SF_Li256ELb1ELb0ELb0ELb0EEENS1_36VarlenDynamicPersistentTileSchedulerILi128ELi128ELi256ELi32ELb0ELb0ELb1ELb1ELb1ELb1EEEEEEEEEvNT_6ParamsE --------------------------
	.section	.nv.shared._ZN7cutlass13device_kernelIN5flash11enable_sm90INS1_16FlashAttnFwdSm90INS1_25CollectiveMainloopFwdSm90ILi2EN4cute5tupleIJNS5_1CILi1EEES8_S8_EEENS6_IJNS7_ILi128EEESA_NS7_ILi192EEEEEELi128ENS_10bfloat16_tEfNS_4arch4Sm90ELb1ELb0ELb1ELb1ELb0ELb0ELb0ELb1ELb1ELb0ELb0ELb0EEENS1_21CollectiveEpilogueFwdINS6_IJSA_SA_SA_EEES9_SD_SF_Li256ELb1ELb0ELb0ELb0EEENS1_36VarlenDynamicPersistentTileSchedulerILi128ELi128ELi256ELi32ELb0ELb0ELb1ELb1ELb1ELb1EEEEEEEEEvNT_6ParamsE,"aw",@nobits
	.sectionflags	@""
	.align	16
	.zero		1024


//--------------------- .nv.shared._ZN7cutlass13device_kernelIN5flash11enable_sm90INS1_16FlashAttnFwdSm90INS1_25CollectiveMainloopFwdSm90ILi2EN4cute5tupleIJNS5_1CILi1EEES8_S8_EEENS6_IJNS7_ILi128EEESA_NS7_ILi192EEEEEELi128ENS_10bfloat16_tEfNS_4arch4Sm90ELb1ELb0ELb1ELb1ELb0ELb1ELb0ELb1ELb1ELb0ELb0ELb0EEENS1_21CollectiveEpilogueFwdINS6_IJSA_SA_SA_EEES9_SD_SF_Li256ELb1ELb0ELb0ELb0EEENS1_36VarlenDynamicPersistentTileSchedulerILi128ELi128ELi256ELi32ELb0ELb0ELb1ELb1ELb1ELb1EEEEEEEEEvNT_6ParamsE --------------------------
	.section	.nv.shared._ZN7cutlass13device_kernelIN5flash11enable_sm90INS1_16FlashAttnFwdSm90INS1_25CollectiveMainloopFwdSm90ILi2EN4cute5tupleIJNS5_1CILi1EEES8_S8_EEENS6_IJNS7_ILi128EEESA_NS7_ILi192EEEEEELi128ENS_10bfloat16_tEfNS_4arch4Sm90ELb1ELb0ELb1ELb1ELb0ELb1ELb0ELb1ELb1ELb0ELb0ELb0EEENS1_21CollectiveEpilogueFwdINS6_IJSA_SA_SA_EEES9_SD_SF_Li256ELb1ELb0ELb0ELb0EEENS1_36VarlenDynamicPersistentTileSchedulerILi128ELi128ELi256ELi32ELb0ELb0ELb1ELb1ELb1ELb1EEEEEEEEEvNT_6ParamsE,"aw",@nobits
	.sectionflags	@""
	.align	16
	.zero		1024


//--------------------- .nv.constant0._ZN7cutlass13device_kernelIN5flash11enable_sm90INS1_16FlashAttnFwdSm90INS1_25CollectiveMainloopFwdSm90ILi2EN4cute5tupleIJNS5_1CILi1EEES8_S8_EEENS6_IJNS7_ILi128EEESA_NS7_ILi192EEEEEELi128ENS_10bfloat16_tEfNS_4arch4Sm90ELb0ELb0ELb1ELb0ELb0ELb0ELb0ELb1ELb1ELb0ELb0ELb0EEENS1_21CollectiveEpilogueFwdINS6_IJSA_SA_SA_EEES9_SD_SF_Li256ELb0ELb0ELb0ELb0EEENS1_29StaticPersistentTileSchedulerILb0EEEEEEEEEvNT_6ParamsE --------------------------
	.section	.nv.constant0._ZN7cutlass13device_kernelIN5flash11enable_sm90INS1_16FlashAttnFwdSm90INS1_25CollectiveMainloopFwdSm90ILi2EN4cute5tupleIJNS5_1CILi1EEES8_S8_EEENS6_IJNS7_ILi128EEESA_NS7_ILi192EEEEEELi128ENS_10bfloat16_tEfNS_4arch4Sm90ELb0ELb0ELb1ELb0ELb0ELb0ELb0ELb1ELb1ELb0ELb0ELb0EEENS1_21CollectiveEpilogueFwdINS6_IJSA_SA_SA_EEES9_SD_SF_Li256ELb0ELb0ELb0ELb0EEENS1_29StaticPersistentTileSchedulerILb0EEEEEEEEEvNT_6ParamsE,"a",@progbits
	.sectionflags	@""
	.align	4
.nv.constant0._ZN7cutlass13device_kernelIN5flash11enable_sm90INS1_16FlashAttnFwdSm90INS1_25CollectiveMainloopFwdSm90ILi2EN4cute5tupleIJNS5_1CILi1EEES8_S8_EEENS6_IJNS7_ILi128EEESA_NS7_ILi192EEEEEELi128ENS_10bfloat16_tEfNS_4arch4Sm90ELb0ELb0ELb1ELb0ELb0ELb0ELb0ELb1ELb1ELb0ELb0ELb0EEENS1_21CollectiveEpilogueFwdINS6_IJSA_SA_SA_EEES9_SD_SF_Li256ELb0ELb0ELb0ELb0EEENS1_29StaticPersistentTileSchedulerILb0EEEEEEEEEvNT_6ParamsE:
	.zero		3584


//--------------------- .nv.constant0._ZN7cutlass13device_kernelIN5flash11enable_sm90INS1_16FlashAttnFwdSm90INS1_25CollectiveMainloopFwdSm90ILi2EN4cute5tupleIJNS5_1CILi2EEENS7_ILi1EEES9_EEENS6_IJNS7_ILi128EEESB_NS7_ILi192EEEEEELi128ENS_10bfloat16_tEfNS_4arch4Sm90ELb0ELb0ELb1ELb0ELb0ELb0ELb0ELb1ELb1ELb0ELb0ELb0EEENS1_21CollectiveEpilogueFwdINS6_IJSB_SB_SB_EEESA_SE_SG_Li256ELb0ELb0ELb0ELb0EEENS1_29StaticPersistentTileSchedulerILb0EEEEEEEEEvNT_6ParamsE --------------------------
	.section	.nv.constant0._ZN7cutlass13device_kernelIN5flash11enable_sm90INS1_16FlashAttnFwdSm90INS1_25CollectiveMainloopFwdSm90ILi2EN4cute5tupleIJNS5_1CILi2EEENS7_ILi1EEES9_EEENS6_IJNS7_ILi128EEESB_NS7_ILi192EEEEEELi128ENS_10bfloat16_tEfNS_4arch4Sm90ELb0ELb0ELb1ELb0ELb0ELb0ELb0ELb1ELb1ELb0ELb0ELb0EEENS1_21CollectiveEpilogueFwdINS6_IJSB_SB_SB_EEESA_SE_SG_Li256ELb0ELb0ELb0ELb0EEENS1_29StaticPersistentTileSchedulerILb0EEEEEEEEEvNT_6ParamsE,"a",@progbits
	.sectionflags	@""
	.align	4
.nv.constant0._ZN7cutlass13device_kernelIN5flash11enable_sm90INS1_16FlashAttnFwdSm90INS1_25CollectiveMainloopFwdSm90ILi2EN4cute5tupleIJNS5_1CILi2EEENS7_ILi1EEES9_EEENS6_IJNS7_ILi128EEESB_NS7_ILi192EEEEEELi128ENS_10bfloat16_tEfNS_4arch4Sm90ELb0ELb0ELb1ELb0ELb0ELb0ELb0ELb1ELb1ELb0ELb0ELb0EEENS1_21CollectiveEpilogueFwdINS6_IJSB_SB_SB_EEESA_SE_SG_Li256ELb0ELb0ELb0ELb0EEENS1_29StaticPersistentTileSchedulerILb0EEEEEEEEEvNT_6ParamsE:
	.zero		3584


//--------------------- .nv.constant0._ZN7cutlass13device_kernelIN5flash11enable_sm90INS1_16FlashAttnFwdSm90INS1_25CollectiveMainloopFwdSm90ILi2EN4cute5tupleIJNS5_1CILi1EEES8_S8_EEENS6_IJNS7_ILi128EEESA_NS7_ILi192EEEEEELi128ENS_10bfloat16_tEfNS_4arch4Sm90ELb0ELb0ELb1ELb1ELb0ELb0ELb0ELb1ELb1ELb0ELb0ELb0EEENS1_21CollectiveEpilogueFwdINS6_IJSA_SA_SA_EEES9_SD_SF_Li256ELb1ELb0ELb0ELb0EEENS1_36VarlenDynamicPersistentTileSchedulerILi128ELi128ELi256ELi32ELb0ELb0ELb1ELb0ELb1ELb1EEEEEEEEEvNT_6ParamsE --------------------------
	.section	.nv.constant0._ZN7cutlass13device_kernelIN5flash11enable_sm90INS1_16FlashAttnFwdSm90INS1_25CollectiveMainloopFwdSm90ILi2EN4cute5tupleIJNS5_1CILi1EEES8_S8_EEENS6_IJNS7_ILi128EEESA_NS7_ILi192EEEEEELi128ENS_10bfloat16_tEfNS_4arch4Sm90ELb0ELb0ELb1ELb1ELb0ELb0ELb0ELb1ELb1ELb0ELb0ELb0EEENS1_21CollectiveEpilogueFwdINS6_IJSA_SA_SA_EEES9_SD_SF_Li256ELb1ELb0ELb0ELb0EEENS1_36VarlenDynamicPersistentTileSchedulerILi128ELi128ELi256ELi32ELb0ELb0ELb1ELb0ELb1ELb1EEEEEEEEEvNT_6ParamsE,"a",@progbits
	.sectionflags	@""
	.align	4
.nv.constant0._ZN7cutlass13device_kernelIN5flash11enable_sm90INS1_16FlashAttnFwdSm90INS1_25CollectiveMainloopFwdSm90ILi2EN4cute5tupleIJNS5_1CILi1EEES8_S8_EEENS6_IJNS7_ILi128EEESA_NS7_ILi192EEEEEELi128ENS_10bfloat16_tEfNS_4arch4Sm90ELb0ELb0ELb1ELb1ELb0ELb0ELb0ELb1ELb1ELb0ELb0ELb0EEENS1_21CollectiveEpilogueFwdINS6_IJSA_SA_SA_EEES9_SD_SF_Li256ELb1ELb0ELb0ELb0EEENS1_36VarlenDynamicPersistentTileSchedulerILi128ELi128ELi256ELi32ELb0ELb0ELb1ELb0ELb1ELb1EEEEEEEEEvNT_6ParamsE:
	.zero		3200


//--------------------- .nv.constant0._ZN7cutlass13device_kernelIN5flash11enable_sm90INS1_16FlashAttnFwdSm90INS1_25CollectiveMainloopFwdSm90ILi2EN4cute5tupleIJNS5_1CILi1EEES8_S8_EEENS6_IJNS7_ILi128EEESA_NS7_ILi192EEEEEELi128ENS_10bfloat16_tEfNS_4arch4Sm90ELb0ELb0ELb1ELb1ELb0ELb1ELb0ELb1ELb1ELb0ELb0ELb0EEENS1_21CollectiveEpilogueFwdINS6_IJSA_SA_SA_EEES9_SD_SF_Li256ELb1ELb0ELb0ELb0EEENS1_36VarlenDynamicPersistentTileSchedulerILi128ELi128ELi256ELi32ELb0ELb0ELb1ELb0ELb1ELb1EEEEEEEEEvNT_6ParamsE --------------------------
	.section	.nv.constant0._ZN7cutlass13device_kernelIN5flash11enable_sm90INS1_16FlashAttnFwdSm90INS1_25CollectiveMainloopFwdSm90ILi2EN4cute5tupleIJNS5_1CILi1EEES8_S8_EEENS6_IJNS7_ILi128EEESA_NS7_ILi192EEEEEELi128ENS_10bfloat16_tEfNS_4arch4Sm90ELb0ELb0ELb1ELb1ELb0ELb1ELb0ELb1ELb1ELb0ELb0ELb0EEENS1_21CollectiveEpilogueFwdINS6_IJSA_SA_SA_EEES9_SD_SF_Li256ELb1ELb0ELb0ELb0EEENS1_36VarlenDynamicPersistentTileSchedulerILi128ELi128ELi256ELi32ELb0ELb0ELb1ELb0ELb1ELb1EEEEEEEEEvNT_6ParamsE,"a",@progbits
	.sectionflags	@""
	.align	4
.nv.constant0._ZN7cutlass13device_kernelIN5flash11enable_sm90INS1_16FlashAttnFwdSm90INS1_25CollectiveMainloopFwdSm90ILi2EN4cute5tupleIJNS5_1CILi1EEES8_S8_EEENS6_IJNS7_ILi128EEESA_NS7_ILi192EEEEEELi128ENS_10bfloat16_tEfNS_4arch4Sm90ELb0ELb0ELb1ELb1ELb0ELb1ELb0ELb1ELb1ELb0ELb0ELb0EEENS1_21CollectiveEpilogueFwdINS6_IJSA_SA_SA_EEES9_SD_SF_Li256ELb1ELb0ELb0ELb0EEENS1_36VarlenDynamicPersistentTileSchedulerILi128ELi128ELi256ELi32ELb0ELb0ELb1ELb0ELb1ELb1EEEEEEEEEvNT_6ParamsE:
	.zero		3200


//--------------------- .nv.constant0._ZN7cutlass13device_kernelIN5flash11enable_sm90INS1_16FlashAttnFwdSm90INS1_25CollectiveMainloopFwdSm90ILi2EN4cute5tupleIJNS5_1CILi1EEES8_S8_EEENS6_IJNS7_ILi128EEENS7_ILi96EEENS7_ILi192EEEEEELi128ENS_10bfloat16_tEfNS_4arch4Sm90ELb0ELb1ELb1ELb0ELb0ELb0ELb0ELb1ELb1ELb0ELb0ELb0EEENS1_21CollectiveEpilogueFwdINS6_IJSA_SA_SB_EEES9_SE_SG_Li256ELb0ELb0ELb0ELb0EEENS1_30DynamicPersistentTileSchedulerILi256ELi32ELb0ELb0ELb1EEEEEEEEEvNT_6ParamsE --------------------------
	.section	.nv.constant0._ZN7cutlass13device_kernelIN5flash11enable_sm90INS1_16FlashAttnFwdSm90INS1_25CollectiveMainloopFwdSm90ILi2EN4cute5tupleIJNS5_1CILi1EEES8_S8_EEENS6_IJNS7_ILi128EEENS7_ILi96EEENS7_ILi192EEEEEELi128ENS_10bfloat16_tEfNS_4arch4Sm90ELb0ELb1ELb1ELb0ELb0ELb0ELb0ELb1ELb1ELb0ELb0ELb0EEENS1_21CollectiveEpilogueFwdINS6_IJSA_SA_SB_EEES9_SE_SG_Li256ELb0ELb0ELb0ELb0EEENS1_30DynamicPersistentTileSchedulerILi256ELi32ELb0ELb0ELb1EEEEEEEEEvNT_6ParamsE,"a",@progbits
	.sectionflags	@""
	.align	4
.nv.constant0._ZN7cutlass13device_kernelIN5flash11enable_sm90INS1_16FlashAttnFwdSm90INS1_25CollectiveMainloopFwdSm90ILi2EN4cute5tupleIJNS5_1CILi1EEES8_S8_EEENS6_IJNS7_ILi128EEENS7_ILi96EEENS7_ILi192EEEEEELi128ENS_10bfloat16_tEfNS_4arch4Sm90ELb0ELb1ELb1ELb0ELb0ELb0ELb0ELb1ELb1ELb0ELb0ELb0EEENS1_21CollectiveEpilogueFwdINS6_IJSA_SA_SB_EEES9_SE_SG_Li256ELb0ELb0ELb0ELb0EEENS1_30DynamicPersistentTileSchedulerILi256ELi32ELb0ELb0ELb1EEEEEEEEEvNT_6ParamsE:
	.zero		3584


//--------------------- .nv.constant0._ZN7cutlass13device_kernelIN5flash11enable_sm90INS1_16FlashAttnFwdSm90INS1_25CollectiveMainloopFwdSm90ILi2EN4cute5tupleIJNS5_1CILi1EEES8_S8_EEENS6_IJNS7_ILi128EEENS7_ILi96EEENS7_ILi192EEEEEELi128ENS_10bfloat16_tEfNS_4arch4Sm90ELb0ELb1ELb1ELb1ELb0ELb0ELb0ELb1ELb1ELb0ELb0ELb0EEENS1_21CollectiveEpilogueFwdINS6_IJSA_SA_SB_EEES9_SE_SG_Li256ELb1ELb0ELb0ELb0EEENS1_36VarlenDynamicPersistentTileSchedulerILi128ELi96ELi256ELi32ELb0ELb0ELb1ELb1ELb0ELb1EEEEEEEEEvNT_6ParamsE --------------------------
	.section	.nv.constant0._ZN7cutlass13device_kernelIN5flash11enable_sm90INS1_16FlashAttnFwdSm90INS1_25CollectiveMainloopFwdSm90ILi2EN4cute5tupleIJNS5_1CILi1EEES8_S8_EEENS6_IJNS7_ILi128EEENS7_ILi96EEENS7_ILi192EEEEEELi128ENS_10bfloat16_tEfNS_4arch4Sm90ELb0ELb1ELb1ELb1ELb0ELb0ELb0ELb1ELb1ELb0ELb0ELb0EEENS1_21CollectiveEpilogueFwdINS6_IJSA_SA_SB_EEES9_SE_SG_Li256ELb1ELb0ELb0ELb0EEENS1_36VarlenDynamicPersistentTileSchedulerILi128ELi96ELi256ELi32ELb0ELb0ELb1ELb1ELb0ELb1EEEEEEEEEvNT_6ParamsE,"a",@progbits
	.sectionflags	@""
	.align	4
.nv.constant0._ZN7cutlass13device_kernelIN5flash11enable_sm90INS1_16FlashAttnFwdSm90INS1_25CollectiveMainloopFwdSm90ILi2EN4cute5tupleIJNS5_1CILi1EEES8_S8_EEENS6_IJNS7_ILi128EEENS7_ILi96EEENS7_ILi192EEEEEELi128ENS_10bfloat16_tEfNS_4arch4Sm90ELb0ELb1ELb1ELb1ELb0ELb0ELb0ELb1ELb1ELb0ELb0ELb0EEENS1_21CollectiveEpilogueFwdINS6_IJSA_SA_SB_EEES9_SE_SG_Li256ELb1ELb0ELb0ELb0EEENS1_36VarlenDynamicPersistentTileSchedulerILi128ELi96ELi256ELi32ELb0ELb0ELb1ELb1ELb0ELb1EEEEEEEEEvNT_6ParamsE:
	.zero		3200


//--------------------- .nv.constant0._ZN7cutlass13device_kernelIN5flash11enable_sm90INS1_16FlashAttnFwdSm90INS1_25CollectiveMainloopFwdSm90ILi2EN4cute5tupleIJNS5_1CILi1EEES8_S8_EEENS6_IJNS7_ILi128EEENS7_ILi96EEENS7_ILi192EEEEEELi128ENS_10bfloat16_tEfNS_4arch4Sm90ELb0ELb1ELb1ELb1ELb0ELb1ELb0ELb1ELb1ELb0ELb0ELb0EEENS1_21CollectiveEpilogueFwdINS6_IJSA_SA_SB_EEES9_SE_SG_Li256ELb1ELb0ELb0ELb0EEENS1_36VarlenDynamicPersistentTileSchedulerILi128ELi96ELi256ELi32ELb0ELb0ELb1ELb1ELb0ELb1EEEEEEEEEvNT_6ParamsE --------------------------
	.section	.nv.constant0._ZN7cutlass13device_kernelIN5flash11enable_sm90INS1_16FlashAttnFwdSm90INS1_25CollectiveMainloopFwdSm90ILi2EN4cute5tupleIJNS5_1CILi1EEES8_S8_EEENS6_IJNS7_ILi128EEENS7_ILi96EEENS7_ILi192EEEEEELi128ENS_10bfloat16_tEfNS_4arch4Sm90ELb0ELb1ELb1ELb1ELb0ELb1ELb0ELb1ELb1ELb0ELb0ELb0EEENS1_21CollectiveEpilogueFwdINS6_IJSA_SA_SB_EEES9_SE_SG_Li256ELb1ELb0ELb0ELb0EEENS1_36VarlenDynamicPersistentTileSchedulerILi128ELi96ELi256ELi32ELb0ELb0ELb1ELb1ELb0ELb1EEEEEEEEEvNT_6ParamsE,"a",@progbits
	.sectionflags	@""
	.align	4
.nv.constant0._ZN7cutlass13device_kernelIN5flash11enable_sm90INS1_16FlashAttnFwdSm90INS1_25CollectiveMainloopFwdSm90ILi2EN4cute5tupleIJNS5_1CILi1EEES8_S8_EEENS6_IJNS7_ILi128EEENS7_ILi96EEENS7_ILi192EEEEEELi128ENS_10bfloat16_tEfNS_4arch4Sm90ELb0ELb1ELb1ELb1ELb0ELb1ELb0ELb1ELb1ELb0ELb0ELb0EEENS1_21CollectiveEpilogueFwdINS6_IJSA_SA_SB_EEES9_SE_SG_Li256ELb1ELb0ELb0ELb0EEENS1_36VarlenDynamicPersistentTileSchedulerILi128ELi96ELi256ELi32ELb0ELb0ELb1ELb1ELb0ELb1EEEEEEEEEvNT_6ParamsE:
	.zero		3200


//--------------------- .nv.constant0._ZN7cutlass13device_kernelIN5flash11enable_sm90INS1_16FlashAttnFwdSm90INS1_25CollectiveMainloopFwdSm90ILi2EN4cute5tupleIJNS5_1CILi1EEES8_S8_EEENS6_IJNS7_ILi128EEESA_NS7_ILi192EEEEEELi128ENS_10bfloat16_tEfNS_4arch4Sm90ELb1ELb0ELb1ELb0ELb0ELb0ELb0ELb1ELb1ELb0ELb0ELb0EEENS1_21CollectiveEpilogueFwdINS6_IJSA_SA_SA_EEES9_SD_SF_Li256ELb0ELb0ELb0ELb0EEENS1_30DynamicPersistentTileSchedulerILi256ELi32ELb0ELb0ELb1EEEEEEEEEvNT_6ParamsE --------------------------
	.section	.nv.constant0._ZN7cutlass13device_kernelIN5flash11enable_sm90INS1_16FlashAttnFwdSm90INS1_25CollectiveMainloopFwdSm90ILi2EN4cute5tupleIJNS5_1CILi1EEES8_S8_EEENS6_IJNS7_ILi128EEESA_NS7_ILi192EEEEEELi128ENS_10bfloat16_tEfNS_4arch4Sm90ELb1ELb0ELb1ELb0ELb0ELb0ELb0ELb1ELb1ELb0ELb0ELb0EEENS1_21CollectiveEpilogueFwdINS6_IJSA_SA_SA_EEES9_SD_SF_Li256ELb0ELb0ELb0ELb0EEENS1_30DynamicPersistentTileSchedulerILi256ELi32ELb0ELb0ELb1EEEEEEEEEvNT_6ParamsE,"a",@progbits
	.sectionflags	@""
	.align	4
.nv.constant0._ZN7cutlass13device_kernelIN5flash11enable_sm90INS1_16FlashAttnFwdSm90INS1_25CollectiveMainloopFwdSm90ILi2EN4cute5tupleIJNS5_1CILi1EEES8_S8_EEENS6_IJNS7_ILi128EEESA_NS7_ILi192EEEEEELi128ENS_10bfloat16_tEfNS_4arch4Sm90ELb1ELb0ELb1ELb0ELb0ELb0ELb0ELb1ELb1ELb0ELb0ELb0EEENS1_21CollectiveEpilogueFwdINS6_IJSA_SA_SA_EEES9_SD_SF_Li256ELb0ELb0ELb0ELb0EEENS1_30DynamicPersistentTileSchedulerILi256ELi32ELb0ELb0ELb1EEEEEEEEEvNT_6ParamsE:
	.zero		3584


//--------------------- .nv.constant0._ZN7cutlass13device_kernelIN5flash11enable_sm90INS1_16FlashAttnFwdSm90INS1_25CollectiveMainloopFwdSm90ILi2EN4cute5tupleIJNS5_1CILi1EEES8_S8_EEENS6_IJNS7_ILi128EEESA_NS7_ILi192EEEEEELi128ENS_10bfloat16_tEfNS_4arch4Sm90ELb1ELb0ELb1ELb1ELb0ELb0ELb0ELb1ELb1ELb0ELb0ELb0EEENS1_21CollectiveEpilogueFwdINS6_IJSA_SA_SA_EEES9_SD_SF_Li256ELb1ELb0ELb0ELb0EEENS1_36VarlenDynamicPersistentTileSchedulerILi128ELi128ELi256ELi32ELb0ELb0ELb1ELb1ELb1ELb1EEEEEEEEEvNT_6ParamsE --------------------------
	.section	.nv.constant0._ZN7cutlass13device_kernelIN5flash11enable_sm90INS1_16FlashAttnFwdSm90INS1_25CollectiveMainloopFwdSm90ILi2EN4cute5tupleIJNS5_1CILi1EEES8_S8_EEENS6_IJNS7_ILi128EEESA_NS7_ILi192EEEEEELi128ENS_10bfloat16_tEfNS_4arch4Sm90ELb1ELb0ELb1ELb1ELb0ELb0ELb0ELb1ELb1ELb0ELb0ELb0EEENS1_21CollectiveEpilogueFwdINS6_IJSA_SA_SA_EEES9_SD_SF_Li256ELb1ELb0ELb0ELb0EEENS1_36VarlenDynamicPersistentTileSchedulerILi128ELi128ELi256ELi32ELb0ELb0ELb1ELb1ELb1ELb1EEEEEEEEEvNT_6ParamsE,"a",@progbits
	.sectionflags	@""
	.align	4
.nv.constant0._ZN7cutlass13device_kernelIN5flash11enable_sm90INS1_16FlashAttnFwdSm90INS1_25CollectiveMainloopFwdSm90ILi2EN4cute5tupleIJNS5_1CILi1EEES8_S8_EEENS6_IJNS7_ILi128EEESA_NS7_ILi192EEEEEELi128ENS_10bfloat16_tEfNS_4arch4Sm90ELb1ELb0ELb1ELb1ELb0ELb0ELb0ELb1ELb1ELb0ELb0ELb0EEENS1_21CollectiveEpilogueFwdINS6_IJSA_SA_SA_EEES9_SD_SF_Li256ELb1ELb0ELb0ELb0EEENS1_36VarlenDynamicPersistentTileSchedulerILi128ELi128ELi256ELi32ELb0ELb0ELb1ELb1ELb1ELb1EEEEEEEEEvNT_6ParamsE:
	.zero		3200


//--------------------- .nv.constant0._ZN7cutlass13device_kernelIN5flash11enable_sm90INS1_16FlashAttnFwdSm90INS1_25CollectiveMainloopFwdSm90ILi2EN4cute5tupleIJNS5_1CILi1EEES8_S8_EEENS6_IJNS7_ILi128EEESA_NS7_ILi192EEEEEELi128ENS_10bfloat16_tEfNS_4arch4Sm90ELb1ELb0ELb1ELb1ELb0ELb1ELb0ELb1ELb1ELb0ELb0ELb0EEENS1_21CollectiveEpilogueFwdINS6_IJSA_SA_SA_EEES9_SD_SF_Li256ELb1ELb0ELb0ELb0EEENS1_36VarlenDynamicPersistentTileSchedulerILi128ELi128ELi256ELi32ELb0ELb0ELb1ELb1ELb1ELb1EEEEEEEEEvNT_6ParamsE --------------------------
	.section	.nv.constant0._ZN7cutlass13device_kernelIN5flash11enable_sm90INS1_16FlashAttnFwdSm90INS1_25CollectiveMainloopFwdSm90ILi2EN4cute5tupleIJNS5_1CILi1EEES8_S8_EEENS6_IJNS7_ILi128EEESA_NS7_ILi192EEEEEELi128ENS_10bfloat16_tEfNS_4arch4Sm90ELb1ELb0ELb1ELb1ELb0ELb1ELb0ELb1ELb1ELb0ELb0ELb0EEENS1_21CollectiveEpilogueFwdINS6_IJSA_SA_SA_EEES9_SD_SF_Li256ELb1ELb0ELb0ELb0EEENS1_36VarlenDynamicPersistentTileSchedulerILi128ELi128ELi256ELi32ELb0ELb0ELb1ELb1ELb1ELb1EEEEEEEEEvNT_6ParamsE,"a",@progbits
	.sectionflags	@""
	.align	4
.nv.constant0._ZN7cutlass13device_kernelIN5flash11enable_sm90INS1_16FlashAttnFwdSm90INS1_25CollectiveMainloopFwdSm90ILi2EN4cute5tupleIJNS5_1CILi1EEES8_S8_EEENS6_IJNS7_ILi128EEESA_NS7_ILi192EEEEEELi128ENS_10bfloat16_tEfNS_4arch4Sm90ELb1ELb0ELb1ELb1ELb0ELb1ELb0ELb1ELb1ELb0ELb0ELb0EEENS1_21CollectiveEpilogueFwdINS6_IJSA_SA_SA_EEES9_SD_SF_Li256ELb1ELb0ELb0ELb0EEENS1_36VarlenDynamicPersistentTileSchedulerILi128ELi128ELi256ELi32ELb0ELb0ELb1ELb1ELb1ELb1EEEEEEEEEvNT_6ParamsE:
	.zero		3200


//--------------------- SYMBOLS --------------------------

	.type		.nv.reservedSmem.offset0,@object
	.size		.nv.reservedSmem.offset0,0x4
	.type		__assertfail,@function
